// Copyright (c) 2024, Jay Shah, Ganesh Bikshandi, Ying Zhang, Vijay Thakkar, Pradeep Ramani, Tri Dao.
// Splitting the different template instantiations to different files to speed up compilation.
// This file is auto-generated. See "generate_kernels.py"

#include "flash_fwd_launch_template.h"

#ifndef FLASHATTENTION_DISABLE_SM8x
#ifndef FLASHATTENTION_DISABLE_HDIM128
template void run_mha_fwd_<80, cutlass::bfloat16_t, 128, 128, true, true, false, true>(Flash_fwd_params &params, cudaStream_t stream);
template void run_mha_fwd_<86, cutlass::bfloat16_t, 128, 128, true, true, false, true>(Flash_fwd_params &params, cudaStream_t stream);
#endif
#endif


// ===== COMPILED SASS (sm_80) =====

	.target	sm_80

	.elftype	@"ET_EXEC"


//--------------------- .note.nv.tkinfo           --------------------------
	.section	.note.nv.tkinfo,"",@"SHT_NOTE"
	.sectionflags	@"SHF_NOTE_NV_TKINFO"
	.tkinfo
        /*0018*/ 	.word	0x00000002
        /*0030*/ 	.string	""
        /*0030*/ 	.string	"ptxas"
        /*0030*/ 	.string	"Cuda compilation tools, release 13.0, V13.0.88"
        /*0030*/ 	.string	"Build cuda_13.0.r13.0/compiler.36424714_0"
        /*0030*/ 	.string	"-arch sm_80 -m 64 "



//--------------------- .note.nv.cuinfo           --------------------------
	.section	.note.nv.cuinfo,"",@"SHT_NOTE"
	.sectionflags	@"SHF_NOTE_NV_CUINFO"
        /*0018*/ 	.short	0x0002
        /*001a*/ 	.short	0x0050
        /*001c*/ 	.short	0x0082
	.zero		2


//--------------------- .nv.info                  --------------------------
	.section	.nv.info,"",@"SHT_CUDA_INFO"
	.align	4


	//----- nvinfo : EIATTR_REGCOUNT
	.align		4
        /*0000*/ 	.byte	0x04, 0x2f
        /*0002*/ 	.short	(.L_12 - .L_11)
	.align		4
.L_11:
        /*0004*/ 	.word	index@(_ZN7cutlass13device_kernelIN5flash19enable_sm80_to_sm89INS1_16FlashAttnFwdSm80INS1_25CollectiveMainloopFwdSm80ILi8ELi1ELb1EN4cute5tupleIJNS5_1CILi128EEENS7_ILi112EEES8_EEELi128ENS_10bfloat16_tEfNS_4arch4Sm80ELb1ELb0ELb0ELb1ELb1ELb1ELb1ELb1EEENS1_21CollectiveEpilogueFwdINS6_IJS8_S8_S9_EEENS6_IJNS7_ILi1EEESH_SH_EEESB_SD_Li256ELb1ELb1ELb1ELb0EEENS1_36VarlenDynamicPersistentTileSchedulerILi128ELi112ELi256ELi256ELb1ELb1ELb0ELb1ELb1ELb1EEEEEEEEEvNT_6ParamsE)
        /*0008*/ 	.word	0x000000ff


	//----- nvinfo : EIATTR_FRAME_SIZE
	.align		4
.L_12:
        /*000c*/ 	.byte	0x04, 0x11
        /*000e*/ 	.short	(.L_14 - .L_13)
	.align		4
.L_13:
        /*0010*/ 	.word	index@($__internal_27_$__cuda_sm70_votesync_ballot)
        /*0014*/ 	.word	0x00000000


	//----- nvinfo : EIATTR_FRAME_SIZE
	.align		4
.L_14:
        /*0018*/ 	.byte	0x04, 0x11
        /*001a*/ 	.short	(.L_16 - .L_15)
	.align		4
.L_15:
        /*001c*/ 	.word	index@($__internal_26_$__cuda_sm70_shflsync_up_p)
        /*0020*/ 	.word	0x00000000


	//----- nvinfo : EIATTR_FRAME_SIZE
	.align		4
.L_16:
        /*0024*/ 	.byte	0x04, 0x11
        /*0026*/ 	.short	(.L_18 - .L_17)
	.align		4
.L_17:
        /*0028*/ 	.word	index@($__internal_25_$__cuda_sm70_shflsync_idx_p)
        /*002c*/ 	.word	0x00000000


	//----- nvinfo : EIATTR_FRAME_SIZE
	.align		4
.L_18:
        /*0030*/ 	.byte	0x04, 0x11
        /*0032*/ 	.short	(.L_20 - .L_19)
	.align		4
.L_19:
        /*0034*/ 	.word	index@($__internal_24_$__cuda_sm70_shflsync_bfly_p)
        /*0038*/ 	.word	0x00000000


	//----- nvinfo : EIATTR_FRAME_SIZE
	.align		4
.L_20:
        /*003c*/ 	.byte	0x04, 0x11
        /*003e*/ 	.short	(.L_22 - .L_21)
	.align		4
.L_21:
        /*0040*/ 	.word	index@(_ZN7cutlass13device_kernelIN5flash19enable_sm80_to_sm89INS1_16FlashAttnFwdSm80INS1_25CollectiveMainloopFwdSm80ILi8ELi1ELb1EN4cute5tupleIJNS5_1CILi128EEENS7_ILi112EEES8_EEELi128ENS_10bfloat16_tEfNS_4arch4Sm80ELb1ELb0ELb0ELb1ELb1ELb1ELb1ELb1EEENS1_21CollectiveEpilogueFwdINS6_IJS8_S8_S9_EEENS6_IJNS7_ILi1EEESH_SH_EEESB_SD_Li256ELb1ELb1ELb1ELb0EEENS1_36VarlenDynamicPersistentTileSchedulerILi128ELi112ELi256ELi256ELb1ELb1ELb0ELb1ELb1ELb1EEEEEEEEEvNT_6ParamsE)
        /*0044*/ 	.word	0x00000130


	//----- nvinfo : EIATTR_REGCOUNT
	.align		4
.L_22:
        /*0048*/ 	.byte	0x04, 0x2f
        /*004a*/ 	.short	(.L_24 - .L_23)
	.align		4
.L_23:
        /*004c*/ 	.word	index@(_ZN7cutlass13device_kernelIN5flash19enable_sm80_to_sm89INS1_16FlashAttnFwdSm80INS1_25CollectiveMainloopFwdSm80ILi8ELi1ELb1EN4cute5tupleIJNS5_1CILi128EEENS7_ILi112EEES8_EEELi128ENS_10bfloat16_tEfNS_4arch4Sm80ELb1ELb0ELb0ELb1ELb1ELb0ELb1ELb1EEENS1_21CollectiveEpilogueFwdINS6_IJS8_S8_S9_EEENS6_IJNS7_ILi1EEESH_SH_EEESB_SD_Li256ELb1ELb1ELb1ELb0EEENS1_36VarlenDynamicPersistentTileSchedulerILi128ELi112ELi256ELi256ELb1ELb1ELb0ELb1ELb1ELb1EEEEEEEEEvNT_6ParamsE)
        /*0050*/ 	.word	0x000000ff


	//----- nvinfo : EIATTR_FRAME_SIZE
	.align		4
.L_24:
        /*0054*/ 	.byte	0x04, 0x11
        /*0056*/ 	.short	(.L_26 - .L_25)
	.align		4
.L_25:
        /*0058*/ 	.word	index@($__internal_23_$__cuda_sm70_votesync_ballot)
        /*005c*/ 	.word	0x00000000


	//----- nvinfo : EIATTR_FRAME_SIZE
	.align		4
.L_26:
        /*0060*/ 	.byte	0x04, 0x11
        /*0062*/ 	.short	(.L_28 - .L_27)
	.align		4
.L_27:
        /*0064*/ 	.word	index@($__internal_22_$__cuda_sm70_shflsync_up_p)
        /*0068*/ 	.word	0x00000000


	//----- nvinfo : EIATTR_FRAME_SIZE
	.align		4
.L_28:
        /*006c*/ 	.byte	0x04, 0x11
        /*006e*/ 	.short	(.L_30 - .L_29)
	.align		4
.L_29:
        /*0070*/ 	.word	index@($__internal_21_$__cuda_sm70_shflsync_idx_p)
        /*0074*/ 	.word	0x00000000


	//----- nvinfo : EIATTR_FRAME_SIZE
	.align		4
.L_30:
        /*0078*/ 	.byte	0x04, 0x11
        /*007a*/ 	.short	(.L_32 - .L_31)
	.align		4
.L_31:
        /*007c*/ 	.word	index@($__internal_20_$__cuda_sm70_shflsync_bfly_p)
        /*0080*/ 	.word	0x00000000


	//----- nvinfo : EIATTR_FRAME_SIZE
	.align		4
.L_32:
        /*0084*/ 	.byte	0x04, 0x11
        /*0086*/ 	.short	(.L_34 - .L_33)
	.align		4
.L_33:
        /*0088*/ 	.word	index@(_ZN7cutlass13device_kernelIN5flash19enable_sm80_to_sm89INS1_16FlashAttnFwdSm80INS1_25CollectiveMainloopFwdSm80ILi8ELi1ELb1EN4cute5tupleIJNS5_1CILi128EEENS7_ILi112EEES8_EEELi128ENS_10bfloat16_tEfNS_4arch4Sm80ELb1ELb0ELb0ELb1ELb1ELb0ELb1ELb1EEENS1_21CollectiveEpilogueFwdINS6_IJS8_S8_S9_EEENS6_IJNS7_ILi1EEESH_SH_EEESB_SD_Li256ELb1ELb1ELb1ELb0EEENS1_36VarlenDynamicPersistentTileSchedulerILi128ELi112ELi256ELi256ELb1ELb1ELb0ELb1ELb1ELb1EEEEEEEEEvNT_6ParamsE)
        /*008c*/ 	.word	0x00000118


	//----- nvinfo : EIATTR_REGCOUNT
	.align		4
.L_34:
        /*0090*/ 	.byte	0x04, 0x2f
        /*0092*/ 	.short	(.L_36 - .L_35)
	.align		4
.L_35:
        /*0094*/ 	.word	index@(_ZN7cutlass13device_kernelIN5flash19enable_sm80_to_sm89INS1_16FlashAttnFwdSm80INS1_25CollectiveMainloopFwdSm80ILi4ELi1ELb0EN4cute5tupleIJNS5_1CILi128EEENS7_ILi64EEES8_EEELi128ENS_10bfloat16_tEfNS_4arch4Sm80ELb1ELb0ELb0ELb0ELb1ELb0ELb1ELb1EEENS1_21CollectiveEpilogueFwdINS6_IJS8_S8_S9_EEENS6_IJNS7_ILi1EEESH_SH_EEESB_SD_Li128ELb0ELb1ELb1ELb0EEENS1_30DynamicPersistentTileSchedulerILi128ELi128ELb1ELb1ELb0EEEEEEEEEvNT_6ParamsE)
        /*0098*/ 	.word	0x000000ff


	//----- nvinfo : EIATTR_FRAME_SIZE
	.align		4
.L_36:
        /*009c*/ 	.byte	0x04, 0x11
        /*009e*/ 	.short	(.L_38 - .L_37)
	.align		4
.L_37:
        /*00a0*/ 	.word	index@($__internal_19_$__cuda_sm70_shflsync_idx_p)
        /*00a4*/ 	.word	0x00000000


	//----- nvinfo : EIATTR_FRAME_SIZE
	.align		4
.L_38:
        /*00a8*/ 	.byte	0x04, 0x11
        /*00aa*/ 	.short	(.L_40 - .L_39)
	.align		4
.L_39:
        /*00ac*/ 	.word	index@($__internal_18_$__cuda_sm70_shflsync_bfly_p)
        /*00b0*/ 	.word	0x00000000


	//----- nvinfo : EIATTR_FRAME_SIZE
	.align		4
.L_40:
        /*00b4*/ 	.byte	0x04, 0x11
        /*00b6*/ 	.short	(.L_42 - .L_41)
	.align		4
.L_41:
        /*00b8*/ 	.word	index@(_ZN7cutlass13device_kernelIN5flash19enable_sm80_to_sm89INS1_16FlashAttnFwdSm80INS1_25CollectiveMainloopFwdSm80ILi4ELi1ELb0EN4cute5tupleIJNS5_1CILi128EEENS7_ILi64EEES8_EEELi128ENS_10bfloat16_tEfNS_4arch4Sm80ELb1ELb0ELb0ELb0ELb1ELb0ELb1ELb1EEENS1_21CollectiveEpilogueFwdINS6_IJS8_S8_S9_EEENS6_IJNS7_ILi1EEESH_SH_EEESB_SD_Li128ELb0ELb1ELb1ELb0EEENS1_30DynamicPersistentTileSchedulerILi128ELi128ELb1ELb1ELb0EEEEEEEEEvNT_6ParamsE)
        /*00bc*/ 	.word	0x00000110


	//----- nvinfo : EIATTR_REGCOUNT
	.align		4
.L_42:
        /*00c0*/ 	.byte	0x04, 0x2f
        /*00c2*/ 	.short	(.L_44 - .L_43)
	.align		4
.L_43:
        /*00c4*/ 	.word	index@(_ZN7cutlass13device_kernelIN5flash19enable_sm80_to_sm89INS1_16FlashAttnFwdSm80INS1_25CollectiveMainloopFwdSm80ILi8ELi1ELb1EN4cute5tupleIJNS5_1CILi128EEENS7_ILi96EEES8_EEELi128ENS_10bfloat16_tEfNS_4arch4Sm80ELb0ELb1ELb0ELb1ELb1ELb1ELb1ELb1EEENS1_21CollectiveEpilogueFwdINS6_IJS8_S8_S9_EEENS6_IJNS7_ILi1EEESH_SH_EEESB_SD_Li256ELb1ELb1ELb1ELb0EEENS1_36VarlenDynamicPersistentTileSchedulerILi128ELi96ELi256ELi256ELb1ELb1ELb0ELb1ELb0ELb1EEEEEEEEEvNT_6ParamsE)
        /*00c8*/ 	.word	0x000000ff


	//----- nvinfo : EIATTR_FRAME_SIZE
	.align		4
.L_44:
        /*00cc*/ 	.byte	0x04, 0x11
        /*00ce*/ 	.short	(.L_46 - .L_45)
	.align		4
.L_45:
        /*00d0*/ 	.word	index@($__internal_17_$__cuda_sm70_votesync_ballot)
        /*00d4*/ 	.word	0x00000000


	//----- nvinfo : EIATTR_FRAME_SIZE
	.align		4
.L_46:
        /*00d8*/ 	.byte	0x04, 0x11
        /*00da*/ 	.short	(.L_48 - .L_47)
	.align		4
.L_47:
        /*00dc*/ 	.word	index@($__internal_16_$__cuda_sm70_shflsync_up_p)
        /*00e0*/ 	.word	0x00000000


	//----- nvinfo : EIATTR_FRAME_SIZE
	.align		4
.L_48:
        /*00e4*/ 	.byte	0x04, 0x11
        /*00e6*/ 	.short	(.L_50 - .L_49)
	.align		4
.L_49:
        /*00e8*/ 	.word	index@($__internal_15_$__cuda_sm70_shflsync_idx_p)
        /*00ec*/ 	.word	0x00000000


	//----- nvinfo : EIATTR_FRAME_SIZE
	.align		4
.L_50:
        /*00f0*/ 	.byte	0x04, 0x11
        /*00f2*/ 	.short	(.L_52 - .L_51)
	.align		4
.L_51:
        /*00f4*/ 	.word	index@($__internal_14_$__cuda_sm70_shflsync_bfly_p)
        /*00f8*/ 	.word	0x00000000


	//----- nvinfo : EIATTR_FRAME_SIZE
	.align		4
.L_52:
        /*00fc*/ 	.byte	0x04, 0x11
        /*00fe*/ 	.short	(.L_54 - .L_53)
	.align		4
.L_53:
        /*0100*/ 	.word	index@(_ZN7cutlass13device_kernelIN5flash19enable_sm80_to_sm89INS1_16FlashAttnFwdSm80INS1_25CollectiveMainloopFwdSm80ILi8ELi1ELb1EN4cute5tupleIJNS5_1CILi128EEENS7_ILi96EEES8_EEELi128ENS_10bfloat16_tEfNS_4arch4Sm80ELb0ELb1ELb0ELb1ELb1ELb1ELb1ELb1EEENS1_21CollectiveEpilogueFwdINS6_IJS8_S8_S9_EEENS6_IJNS7_ILi1EEESH_SH_EEESB_SD_Li256ELb1ELb1ELb1ELb0EEENS1_36VarlenDynamicPersistentTileSchedulerILi128ELi96ELi256ELi256ELb1ELb1ELb0ELb1ELb0ELb1EEEEEEEEEvNT_6ParamsE)
        /*0104*/ 	.word	0x00000070


	//----- nvinfo : EIATTR_REGCOUNT
	.align		4
.L_54:
        /*0108*/ 	.byte	0x04, 0x2f
        /*010a*/ 	.short	(.L_56 - .L_55)
	.align		4
.L_55:
        /*010c*/ 	.word	index@(_ZN7cutlass13device_kernelIN5flash19enable_sm80_to_sm89INS1_16FlashAttnFwdSm80INS1_25CollectiveMainloopFwdSm80ILi8ELi1ELb1EN4cute5tupleIJNS5_1CILi128EEENS7_ILi96EEES8_EEELi128ENS_10bfloat16_tEfNS_4arch4Sm80ELb0ELb1ELb0ELb1ELb1ELb0ELb1ELb1EEENS1_21CollectiveEpilogueFwdINS6_IJS8_S8_S9_EEENS6_IJNS7_ILi1EEESH_SH_EEESB_SD_Li256ELb1ELb1ELb1ELb0EEENS1_36VarlenDynamicPersistentTileSchedulerILi128ELi96ELi256ELi256ELb1ELb1ELb0ELb1ELb0ELb1EEEEEEEEEvNT_6ParamsE)
        /*0110*/ 	.word	0x000000ff


	//----- nvinfo : EIATTR_FRAME_SIZE
	.align		4
.L_56:
        /*0114*/ 	.byte	0x04, 0x11
        /*0116*/ 	.short	(.L_58 - .L_57)
	.align		4
.L_57:
        /*0118*/ 	.word	index@($__internal_13_$__cuda_sm70_votesync_ballot)
        /*011c*/ 	.word	0x00000000


	//----- nvinfo : EIATTR_FRAME_SIZE
	.align		4
.L_58:
        /*0120*/ 	.byte	0x04, 0x11
        /*0122*/ 	.short	(.L_60 - .L_59)
	.align		4
.L_59:
        /*0124*/ 	.word	index@($__internal_12_$__cuda_sm70_shflsync_up_p)
        /*0128*/ 	.word	0x00000000


	//----- nvinfo : EIATTR_FRAME_SIZE
	.align		4
.L_60:
        /*012c*/ 	.byte	0x04, 0x11
        /*012e*/ 	.short	(.L_62 - .L_61)
	.align		4
.L_61:
        /*0130*/ 	.word	index@($__internal_11_$__cuda_sm70_shflsync_idx_p)
        /*0134*/ 	.word	0x00000000


	//----- nvinfo : EIATTR_FRAME_SIZE
	.align		4
.L_62:
        /*0138*/ 	.byte	0x04, 0x11
        /*013a*/ 	.short	(.L_64 - .L_63)
	.align		4
.L_63:
        /*013c*/ 	.word	index@($__internal_10_$__cuda_sm70_shflsync_bfly_p)
        /*0140*/ 	.word	0x00000000


	//----- nvinfo : EIATTR_FRAME_SIZE
	.align		4
.L_64:
        /*0144*/ 	.byte	0x04, 0x11
        /*0146*/ 	.short	(.L_66 - .L_65)
	.align		4
.L_65:
        /*0148*/ 	.word	index@(_ZN7cutlass13device_kernelIN5flash19enable_sm80_to_sm89INS1_16FlashAttnFwdSm80INS1_25CollectiveMainloopFwdSm80ILi8ELi1ELb1EN4cute5tupleIJNS5_1CILi128EEENS7_ILi96EEES8_EEELi128ENS_10bfloat16_tEfNS_4arch4Sm80ELb0ELb1ELb0ELb1ELb1ELb0ELb1ELb1EEENS1_21CollectiveEpilogueFwdINS6_IJS8_S8_S9_EEENS6_IJNS7_ILi1EEESH_SH_EEESB_SD_Li256ELb1ELb1ELb1ELb0EEENS1_36VarlenDynamicPersistentTileSchedulerILi128ELi96ELi256ELi256ELb1ELb1ELb0ELb1ELb0ELb1EEEEEEEEEvNT_6ParamsE)
        /*014c*/ 	.word	0x00000028


	//----- nvinfo : EIATTR_REGCOUNT
	.align		4
.L_66:
        /*0150*/ 	.byte	0x04, 0x2f
        /*0152*/ 	.short	(.L_68 - .L_67)
	.align		4
.L_67:
        /*0154*/ 	.word	index@(_ZN7cutlass13device_kernelIN5flash19enable_sm80_to_sm89INS1_16FlashAttnFwdSm80INS1_25CollectiveMainloopFwdSm80ILi4ELi1ELb0EN4cute5tupleIJNS5_1CILi128EEENS7_ILi48EEES8_EEELi128ENS_10bfloat16_tEfNS_4arch4Sm80ELb0ELb1ELb0ELb0ELb1ELb0ELb1ELb1EEENS1_21CollectiveEpilogueFwdINS6_IJS8_S8_S9_EEENS6_IJNS7_ILi1EEESH_SH_EEESB_SD_Li128ELb0ELb1ELb1ELb0EEENS1_19SingleTileSchedulerILb0ELb1ELb1ELi128EEEEEEEEEvNT_6ParamsE)
        /*0158*/ 	.word	0x000000ff


	//----- nvinfo : EIATTR_FRAME_SIZE
	.align		4
.L_68:
        /*015c*/ 	.byte	0x04, 0x11
        /*015e*/ 	.short	(.L_70 - .L_69)
	.align		4
.L_69:
        /*0160*/ 	.word	index@(_ZN7cutlass13device_kernelIN5flash19enable_sm80_to_sm89INS1_16FlashAttnFwdSm80INS1_25CollectiveMainloopFwdSm80ILi4ELi1ELb0EN4cute5tupleIJNS5_1CILi128EEENS7_ILi48EEES8_EEELi128ENS_10bfloat16_tEfNS_4arch4Sm80ELb0ELb1ELb0ELb0ELb1ELb0ELb1ELb1EEENS1_21CollectiveEpilogueFwdINS6_IJS8_S8_S9_EEENS6_IJNS7_ILi1EEESH_SH_EEESB_SD_Li128ELb0ELb1ELb1ELb0EEENS1_19SingleTileSchedulerILb0ELb1ELb1ELi128EEEEEEEEEvNT_6ParamsE)
        /*0164*/ 	.word	0x00000070


	//----- nvinfo : EIATTR_REGCOUNT
	.align		4
.L_70:
        /*0168*/ 	.byte	0x04, 0x2f
        /*016a*/ 	.short	(.L_72 - .L_71)
	.align		4
.L_71:
        /*016c*/ 	.word	index@(_ZN7cutlass13device_kernelIN5flash19enable_sm80_to_sm89INS1_16FlashAttnFwdSm80INS1_25CollectiveMainloopFwdSm80ILi8ELi1ELb1EN4cute5tupleIJNS5_1CILi128EEENS7_ILi112EEES8_EEELi128ENS_10bfloat16_tEfNS_4arch4Sm80ELb0ELb0ELb0ELb1ELb1ELb1ELb1ELb1EEENS1_21CollectiveEpilogueFwdINS6_IJS8_S8_S9_EEENS6_IJNS7_ILi1EEESH_SH_EEESB_SD_Li256ELb1ELb1ELb1ELb0EEENS1_36VarlenDynamicPersistentTileSchedulerILi128ELi112ELi256ELi256ELb1ELb1ELb0ELb0ELb1ELb1EEEEEEEEEvNT_6ParamsE)
        /*0170*/ 	.word	0x000000ff


	//----- nvinfo : EIATTR_FRAME_SIZE
	.align		4
.L_72:
        /*0174*/ 	.byte	0x04, 0x11
        /*0176*/ 	.short	(.L_74 - .L_73)
	.align		4
.L_73:
        /*0178*/ 	.word	index@($__internal_9_$__cuda_sm70_votesync_ballot)
        /*017c*/ 	.word	0x00000000


	//----- nvinfo : EIATTR_FRAME_SIZE
	.align		4
.L_74:
        /*0180*/ 	.byte	0x04, 0x11
        /*0182*/ 	.short	(.L_76 - .L_75)
	.align		4
.L_75:
        /*0184*/ 	.word	index@($__internal_8_$__cuda_sm70_shflsync_up_p)
        /*0188*/ 	.word	0x00000000


	//----- nvinfo : EIATTR_FRAME_SIZE
	.align		4
.L_76:
        /*018c*/ 	.byte	0x04, 0x11
        /*018e*/ 	.short	(.L_78 - .L_77)
	.align		4
.L_77:
        /*0190*/ 	.word	index@($__internal_7_$__cuda_sm70_shflsync_idx_p)
        /*0194*/ 	.word	0x00000000


	//----- nvinfo : EIATTR_FRAME_SIZE
	.align		4
.L_78:
        /*0198*/ 	.byte	0x04, 0x11
        /*019a*/ 	.short	(.L_80 - .L_79)
	.align		4
.L_79:
        /*019c*/ 	.word	index@($__internal_6_$__cuda_sm70_shflsync_bfly_p)
        /*01a0*/ 	.word	0x00000000


	//----- nvinfo : EIATTR_FRAME_SIZE
	.align		4
.L_80:
        /*01a4*/ 	.byte	0x04, 0x11
        /*01a6*/ 	.short	(.L_82 - .L_81)
	.align		4
.L_81:
        /*01a8*/ 	.word	index@(_ZN7cutlass13device_kernelIN5flash19enable_sm80_to_sm89INS1_16FlashAttnFwdSm80INS1_25CollectiveMainloopFwdSm80ILi8ELi1ELb1EN4cute5tupleIJNS5_1CILi128EEENS7_ILi112EEES8_EEELi128ENS_10bfloat16_tEfNS_4arch4Sm80ELb0ELb0ELb0ELb1ELb1ELb1ELb1ELb1EEENS1_21CollectiveEpilogueFwdINS6_IJS8_S8_S9_EEENS6_IJNS7_ILi1EEESH_SH_EEESB_SD_Li256ELb1ELb1ELb1ELb0EEENS1_36VarlenDynamicPersistentTileSchedulerILi128ELi112ELi256ELi256ELb1ELb1ELb0ELb0ELb1ELb1EEEEEEEEEvNT_6ParamsE)
        /*01ac*/ 	.word	0x00000110


	//----- nvinfo : EIATTR_REGCOUNT
	.align		4
.L_82:
        /*01b0*/ 	.byte	0x04, 0x2f
        /*01b2*/ 	.short	(.L_84 - .L_83)
	.align		4
.L_83:
        /*01b4*/ 	.word	index@(_ZN7cutlass13device_kernelIN5flash19enable_sm80_to_sm89INS1_16FlashAttnFwdSm80INS1_25CollectiveMainloopFwdSm80ILi8ELi1ELb1EN4cute5tupleIJNS5_1CILi128EEENS7_ILi112EEES8_EEELi128ENS_10bfloat16_tEfNS_4arch4Sm80ELb0ELb0ELb0ELb1ELb1ELb0ELb1ELb1EEENS1_21CollectiveEpilogueFwdINS6_IJS8_S8_S9_EEENS6_IJNS7_ILi1EEESH_SH_EEESB_SD_Li256ELb1ELb1ELb1ELb0EEENS1_36VarlenDynamicPersistentTileSchedulerILi128ELi112ELi256ELi256ELb1ELb1ELb0ELb0ELb1ELb1EEEEEEEEEvNT_6ParamsE)
        /*01b8*/ 	.word	0x000000ff


	//----- nvinfo : EIATTR_FRAME_SIZE
	.align		4
.L_84:
        /*01bc*/ 	.byte	0x04, 0x11
        /*01be*/ 	.short	(.L_86 - .L_85)
	.align		4
.L_85:
        /*01c0*/ 	.word	index@($__internal_5_$__cuda_sm70_votesync_ballot)
        /*01c4*/ 	.word	0x00000000


	//----- nvinfo : EIATTR_FRAME_SIZE
	.align		4
.L_86:
        /*01c8*/ 	.byte	0x04, 0x11
        /*01ca*/ 	.short	(.L_88 - .L_87)
	.align		4
.L_87:
        /*01cc*/ 	.word	index@($__internal_4_$__cuda_sm70_shflsync_up_p)
        /*01d0*/ 	.word	0x00000000


	//----- nvinfo : EIATTR_FRAME_SIZE
	.align		4
.L_88:
        /*01d4*/ 	.byte	0x04, 0x11
        /*01d6*/ 	.short	(.L_90 - .L_89)
	.align		4
.L_89:
        /*01d8*/ 	.word	index@($__internal_3_$__cuda_sm70_shflsync_idx_p)
        /*01dc*/ 	.word	0x00000000


	//----- nvinfo : EIATTR_FRAME_SIZE
	.align		4
.L_90:
        /*01e0*/ 	.byte	0x04, 0x11
        /*01e2*/ 	.short	(.L_92 - .L_91)
	.align		4
.L_91:
        /*01e4*/ 	.word	index@($__internal_2_$__cuda_sm70_shflsync_bfly_p)
        /*01e8*/ 	.word	0x00000000


	//----- nvinfo : EIATTR_FRAME_SIZE
	.align		4
.L_92:
        /*01ec*/ 	.byte	0x04, 0x11
        /*01ee*/ 	.short	(.L_94 - .L_93)
	.align		4
.L_93:
        /*01f0*/ 	.word	index@(_ZN7cutlass13device_kernelIN5flash19enable_sm80_to_sm89INS1_16FlashAttnFwdSm80INS1_25CollectiveMainloopFwdSm80ILi8ELi1ELb1EN4cute5tupleIJNS5_1CILi128EEENS7_ILi112EEES8_EEELi128ENS_10bfloat16_tEfNS_4arch4Sm80ELb0ELb0ELb0ELb1ELb1ELb0ELb1ELb1EEENS1_21CollectiveEpilogueFwdINS6_IJS8_S8_S9_EEENS6_IJNS7_ILi1EEESH_SH_EEESB_SD_Li256ELb1ELb1ELb1ELb0EEENS1_36VarlenDynamicPersistentTileSchedulerILi128ELi112ELi256ELi256ELb1ELb1ELb0ELb0ELb1ELb1EEEEEEEEEvNT_6ParamsE)
        /*01f4*/ 	.word	0x000000c0


	//----- nvinfo : EIATTR_REGCOUNT
	.align		4
.L_94:
        /*01f8*/ 	.byte	0x04, 0x2f
        /*01fa*/ 	.short	(.L_96 - .L_95)
	.align		4
.L_95:
        /*01fc*/ 	.word	index@(_ZN7cutlass13device_kernelIN5flash19enable_sm80_to_sm89INS1_16FlashAttnFwdSm80INS1_25CollectiveMainloopFwdSm80ILi4ELi1ELb0EN4cute5tupleIJNS5_1CILi128EEENS7_ILi64EEES8_EEELi128ENS_10bfloat16_tEfNS_4arch4Sm80ELb0ELb0ELb0ELb0ELb1ELb0ELb1ELb1EEENS1_21CollectiveEpilogueFwdINS6_IJS8_S8_S9_EEENS6_IJNS7_ILi1EEESH_SH_EEESB_SD_Li128ELb0ELb1ELb1ELb0EEENS1_19SingleTileSchedulerILb0ELb1ELb1ELi128EEEEEEEEEvNT_6ParamsE)
        /*0200*/ 	.word	0x000000ff


	//----- nvinfo : EIATTR_FRAME_SIZE
	.align		4
.L_96:
        /*0204*/ 	.byte	0x04, 0x11
        /*0206*/ 	.short	(.L_98 - .L_97)
	.align		4
.L_97:
        /*0208*/ 	.word	index@(_ZN7cutlass13device_kernelIN5flash19enable_sm80_to_sm89INS1_16FlashAttnFwdSm80INS1_25CollectiveMainloopFwdSm80ILi4ELi1ELb0EN4cute5tupleIJNS5_1CILi128EEENS7_ILi64EEES8_EEELi128ENS_10bfloat16_tEfNS_4arch4Sm80ELb0ELb0ELb0ELb0ELb1ELb0ELb1ELb1EEENS1_21CollectiveEpilogueFwdINS6_IJS8_S8_S9_EEENS6_IJNS7_ILi1EEESH_SH_EEESB_SD_Li128ELb0ELb1ELb1ELb0EEENS1_19SingleTileSchedulerILb0ELb1ELb1ELi128EEEEEEEEEvNT_6ParamsE)
        /*020c*/ 	.word	0x00000028


	//----- nvinfo : EIATTR_REGCOUNT
	.align		4
.L_98:
        /*0210*/ 	.byte	0x04, 0x2f
        /*0212*/ 	.short	(.L_100 - .L_99)
	.align		4
.L_99:
        /*0214*/ 	.word	index@(_ZN7cutlass13device_kernelIN5flash19enable_sm80_to_sm89INS1_16FlashAttnFwdSm80INS1_25CollectiveMainloopFwdSm80ILi8ELi1ELb1EN4cute5tupleIJNS5_1CILi128EEES8_S8_EEELi128ENS_10bfloat16_tEfNS_4arch4Sm80ELb1ELb0ELb0ELb0ELb1ELb0ELb1ELb1EEENS1_21CollectiveEpilogueFwdIS9_NS6_IJNS7_ILi1EEESF_SF_EEESA_SC_Li256ELb0ELb1ELb1ELb0EEENS1_30DynamicPersistentTileSchedulerILi256ELi256ELb1ELb1ELb0EEEEEEEEEvNT_6ParamsE)
        /*0218*/ 	.word	0x000000ff


	//----- nvinfo : EIATTR_FRAME_SIZE
	.align		4
.L_100:
        /*021c*/ 	.byte	0x04, 0x11
        /*021e*/ 	.short	(.L_102 - .L_101)
	.align		4
.L_101:
        /*0220*/ 	.word	index@($__internal_1_$__cuda_sm70_shflsync_idx_p)
        /*0224*/ 	.word	0x00000000


	//----- nvinfo : EIATTR_FRAME_SIZE
	.align		4
.L_102:
        /*0228*/ 	.byte	0x04, 0x11
        /*022a*/ 	.short	(.L_104 - .L_103)
	.align		4
.L_103:
        /*022c*/ 	.word	index@($__internal_0_$__cuda_sm70_shflsync_bfly_p)
        /*0230*/ 	.word	0x00000000


	//----- nvinfo : EIATTR_FRAME_SIZE
	.align		4
.L_104:
        /*0234*/ 	.byte	0x04, 0x11
        /*0236*/ 	.short	(.L_106 - .L_105)
	.align		4
.L_105:
        /*0238*/ 	.word	index@(_ZN7cutlass13device_kernelIN5flash19enable_sm80_to_sm89INS1_16FlashAttnFwdSm80INS1_25CollectiveMainloopFwdSm80ILi8ELi1ELb1EN4cute5tupleIJNS5_1CILi128EEES8_S8_EEELi128ENS_10bfloat16_tEfNS_4arch4Sm80ELb1ELb0ELb0ELb0ELb1ELb0ELb1ELb1EEENS1_21CollectiveEpilogueFwdIS9_NS6_IJNS7_ILi1EEESF_SF_EEESA_SC_Li256ELb0ELb1ELb1ELb0EEENS1_30DynamicPersistentTileSchedulerILi256ELi256ELb1ELb1ELb0EEEEEEEEEvNT_6ParamsE)
        /*023c*/ 	.word	0x000000d8


	//----- nvinfo : EIATTR_REGCOUNT
	.align		4
.L_106:
        /*0240*/ 	.byte	0x04, 0x2f
        /*0242*/ 	.short	(.L_108 - .L_107)
	.align		4
.L_107:
        /*0244*/ 	.word	index@(_ZN7cutlass13device_kernelIN5flash19enable_sm80_to_sm89INS1_16FlashAttnFwdSm80INS1_25CollectiveMainloopFwdSm80ILi8ELi1ELb1EN4cute5tupleIJNS5_1CILi128EEENS7_ILi96EEES8_EEELi128ENS_10bfloat16_tEfNS_4arch4Sm80ELb0ELb1ELb0ELb0ELb1ELb0ELb1ELb1EEENS1_21CollectiveEpilogueFwdINS6_IJS8_S8_S9_EEENS6_IJNS7_ILi1EEESH_SH_EEESB_SD_Li256ELb0ELb1ELb1ELb0EEENS1_19SingleTileSchedulerILb0ELb1ELb1ELi128EEEEEEEEEvNT_6ParamsE)
        /*0248*/ 	.word	0x000000fe


	//----- nvinfo : EIATTR_FRAME_SIZE
	.align		4
.L_108:
        /*024c*/ 	.byte	0x04, 0x11
        /*024e*/ 	.short	(.L_110 - .L_109)
	.align		4
.L_109:
        /*0250*/ 	.word	index@(_ZN7cutlass13device_kernelIN5flash19enable_sm80_to_sm89INS1_16FlashAttnFwdSm80INS1_25CollectiveMainloopFwdSm80ILi8ELi1ELb1EN4cute5tupleIJNS5_1CILi128EEENS7_ILi96EEES8_EEELi128ENS_10bfloat16_tEfNS_4arch4Sm80ELb0ELb1ELb0ELb0ELb1ELb0ELb1ELb1EEENS1_21CollectiveEpilogueFwdINS6_IJS8_S8_S9_EEENS6_IJNS7_ILi1EEESH_SH_EEESB_SD_Li256ELb0ELb1ELb1ELb0EEENS1_19SingleTileSchedulerILb0ELb1ELb1ELi128EEEEEEEEEvNT_6ParamsE)
        /*0254*/ 	.word	0x00000000


	//----- nvinfo : EIATTR_REGCOUNT
	.align		4
.L_110:
        /*0258*/ 	.byte	0x04, 0x2f
        /*025a*/ 	.short	(.L_112 - .L_111)
	.align		4
.L_111:
        /*025c*/ 	.word	index@(_ZN7cutlass13device_kernelIN5flash19enable_sm80_to_sm89INS1_16FlashAttnFwdSm80INS1_25CollectiveMainloopFwdSm80ILi8ELi1ELb1EN4cute5tupleIJNS5_1CILi128EEES8_S8_EEELi128ENS_10bfloat16_tEfNS_4arch4Sm80ELb0ELb0ELb0ELb0ELb1ELb0ELb1ELb1EEENS1_21CollectiveEpilogueFwdIS9_NS6_IJNS7_ILi1EEESF_SF_EEESA_SC_Li256ELb0ELb1ELb1ELb0EEENS1_19SingleTileSchedulerILb0ELb1ELb1ELi128EEEEEEEEEvNT_6ParamsE)
        /*0260*/ 	.word	0x000000fc


	//----- nvinfo : EIATTR_FRAME_SIZE
	.align		4
.L_112:
        /*0264*/ 	.byte	0x04, 0x11
        /*0266*/ 	.short	(.L_114 - .L_113)
	.align		4
.L_113:
        /*0268*/ 	.word	index@(_ZN7cutlass13device_kernelIN5flash19enable_sm80_to_sm89INS1_16FlashAttnFwdSm80INS1_25CollectiveMainloopFwdSm80ILi8ELi1ELb1EN4cute5tupleIJNS5_1CILi128EEES8_S8_EEELi128ENS_10bfloat16_tEfNS_4arch4Sm80ELb0ELb0ELb0ELb0ELb1ELb0ELb1ELb1EEENS1_21CollectiveEpilogueFwdIS9_NS6_IJNS7_ILi1EEESF_SF_EEESA_SC_Li256ELb0ELb1ELb1ELb0EEENS1_19SingleTileSchedulerILb0ELb1ELb1ELi128EEEEEEEEEvNT_6ParamsE)
        /*026c*/ 	.word	0x00000000


	//----- nvinfo : EIATTR_MIN_STACK_SIZE
	.align		4
.L_114:
        /*0270*/ 	.byte	0x04, 0x12
        /*0272*/ 	.short	(.L_116 - .L_115)
	.align		4
.L_115:
        /*0274*/ 	.word	index@(_ZN7cutlass13device_kernelIN5flash19enable_sm80_to_sm89INS1_16FlashAttnFwdSm80INS1_25CollectiveMainloopFwdSm80ILi8ELi1ELb1EN4cute5tupleIJNS5_1CILi128EEES8_S8_EEELi128ENS_10bfloat16_tEfNS_4arch4Sm80ELb0ELb0ELb0ELb0ELb1ELb0ELb1ELb1EEENS1_21CollectiveEpilogueFwdIS9_NS6_IJNS7_ILi1EEESF_SF_EEESA_SC_Li256ELb0ELb1ELb1ELb0EEENS1_19SingleTileSchedulerILb0ELb1ELb1ELi128EEEEEEEEEvNT_6ParamsE)
        /*0278*/ 	.word	0x00000000


	//----- nvinfo : EIATTR_MIN_STACK_SIZE
	.align		4
.L_116:
        /*027c*/ 	.byte	0x04, 0x12
        /*027e*/ 	.short	(.L_118 - .L_117)
	.align		4
.L_117:
        /*0280*/ 	.word	index@(_ZN7cutlass13device_kernelIN5flash19enable_sm80_to_sm89INS1_16FlashAttnFwdSm80INS1_25CollectiveMainloopFwdSm80ILi8ELi1ELb1EN4cute5tupleIJNS5_1CILi128EEENS7_ILi96EEES8_EEELi128ENS_10bfloat16_tEfNS_4arch4Sm80ELb0ELb1ELb0ELb0ELb1ELb0ELb1ELb1EEENS1_21CollectiveEpilogueFwdINS6_IJS8_S8_S9_EEENS6_IJNS7_ILi1EEESH_SH_EEESB_SD_Li256ELb0ELb1ELb1ELb0EEENS1_19SingleTileSchedulerILb0ELb1ELb1ELi128EEEEEEEEEvNT_6ParamsE)
        /*0284*/ 	.word	0x00000000


	//----- nvinfo : EIATTR_MIN_STACK_SIZE
	.align		4
.L_118:
        /*0288*/ 	.byte	0x04, 0x12
        /*028a*/ 	.short	(.L_120 - .L_119)
	.align		4
.L_119:
        /*028c*/ 	.word	index@(_ZN7cutlass13device_kernelIN5flash19enable_sm80_to_sm89INS1_16FlashAttnFwdSm80INS1_25CollectiveMainloopFwdSm80ILi8ELi1ELb1EN4cute5tupleIJNS5_1CILi128EEES8_S8_EEELi128ENS_10bfloat16_tEfNS_4arch4Sm80ELb1ELb0ELb0ELb0ELb1ELb0ELb1ELb1EEENS1_21CollectiveEpilogueFwdIS9_NS6_IJNS7_ILi1EEESF_SF_EEESA_SC_Li256ELb0ELb1ELb1ELb0EEENS1_30DynamicPersistentTileSchedulerILi256ELi256ELb1ELb1ELb0EEEEEEEEEvNT_6ParamsE)
        /*0290*/ 	.word	0x000000d8


	//----- nvinfo : EIATTR_MIN_STACK_SIZE
	.align		4
.L_120:
        /*0294*/ 	.byte	0x04, 0x12
        /*0296*/ 	.short	(.L_122 - .L_121)
	.align		4
.L_121:
        /*0298*/ 	.word	index@(_ZN7cutlass13device_kernelIN5flash19enable_sm80_to_sm89INS1_16FlashAttnFwdSm80INS1_25CollectiveMainloopFwdSm80ILi4ELi1ELb0EN4cute5tupleIJNS5_1CILi128EEENS7_ILi64EEES8_EEELi128ENS_10bfloat16_tEfNS_4arch4Sm80ELb0ELb0ELb0ELb0ELb1ELb0ELb1ELb1EEENS1_21CollectiveEpilogueFwdINS6_IJS8_S8_S9_EEENS6_IJNS7_ILi1EEESH_SH_EEESB_SD_Li128ELb0ELb1ELb1ELb0EEENS1_19SingleTileSchedulerILb0ELb1ELb1ELi128EEEEEEEEEvNT_6ParamsE)
        /*029c*/ 	.word	0x00000028


	//----- nvinfo : EIATTR_MIN_STACK_SIZE
	.align		4
.L_122:
        /*02a0*/ 	.byte	0x04, 0x12
        /*02a2*/ 	.short	(.L_124 - .L_123)
	.align		4
.L_123:
        /*02a4*/ 	.word	index@(_ZN7cutlass13device_kernelIN5flash19enable_sm80_to_sm89INS1_16FlashAttnFwdSm80INS1_25CollectiveMainloopFwdSm80ILi8ELi1ELb1EN4cute5tupleIJNS5_1CILi128EEENS7_ILi112EEES8_EEELi128ENS_10bfloat16_tEfNS_4arch4Sm80ELb0ELb0ELb0ELb1ELb1ELb0ELb1ELb1EEENS1_21CollectiveEpilogueFwdINS6_IJS8_S8_S9_EEENS6_IJNS7_ILi1EEESH_SH_EEESB_SD_Li256ELb1ELb1ELb1ELb0EEENS1_36VarlenDynamicPersistentTileSchedulerILi128ELi112ELi256ELi256ELb1ELb1ELb0ELb0ELb1ELb1EEEEEEEEEvNT_6ParamsE)
        /*02a8*/ 	.word	0x000000c0


	//----- nvinfo : EIATTR_MIN_STACK_SIZE
	.align		4
.L_124:
        /*02ac*/ 	.byte	0x04, 0x12
        /*02ae*/ 	.short	(.L_126 - .L_125)
	.align		4
.L_125:
        /*02b0*/ 	.word	index@(_ZN7cutlass13device_kernelIN5flash19enable_sm80_to_sm89INS1_16FlashAttnFwdSm80INS1_25CollectiveMainloopFwdSm80ILi8ELi1ELb1EN4cute5tupleIJNS5_1CILi128EEENS7_ILi112EEES8_EEELi128ENS_10bfloat16_tEfNS_4arch4Sm80ELb0ELb0ELb0ELb1ELb1ELb1ELb1ELb1EEENS1_21CollectiveEpilogueFwdINS6_IJS8_S8_S9_EEENS6_IJNS7_ILi1EEESH_SH_EEESB_SD_Li256ELb1ELb1ELb1ELb0EEENS1_36VarlenDynamicPersistentTileSchedulerILi128ELi112ELi256ELi256ELb1ELb1ELb0ELb0ELb1ELb1EEEEEEEEEvNT_6ParamsE)
        /*02b4*/ 	.word	0x00000110


	//----- nvinfo : EIATTR_MIN_STACK_SIZE
	.align		4
.L_126:
        /*02b8*/ 	.byte	0x04, 0x12
        /*02ba*/ 	.short	(.L_128 - .L_127)
	.align		4
.L_127:
        /*02bc*/ 	.word	index@(_ZN7cutlass13device_kernelIN5flash19enable_sm80_to_sm89INS1_16FlashAttnFwdSm80INS1_25CollectiveMainloopFwdSm80ILi4ELi1ELb0EN4cute5tupleIJNS5_1CILi128EEENS7_ILi48EEES8_EEELi128ENS_10bfloat16_tEfNS_4arch4Sm80ELb0ELb1ELb0ELb0ELb1ELb0ELb1ELb1EEENS1_21CollectiveEpilogueFwdINS6_IJS8_S8_S9_EEENS6_IJNS7_ILi1EEESH_SH_EEESB_SD_Li128ELb0ELb1ELb1ELb0EEENS1_19SingleTileSchedulerILb0ELb1ELb1ELi128EEEEEEEEEvNT_6ParamsE)
        /*02c0*/ 	.word	0x00000070


	//----- nvinfo : EIATTR_MIN_STACK_SIZE
	.align		4
.L_128:
        /*02c4*/ 	.byte	0x04, 0x12
        /*02c6*/ 	.short	(.L_130 - .L_129)
	.align		4
.L_129:
        /*02c8*/ 	.word	index@(_ZN7cutlass13device_kernelIN5flash19enable_sm80_to_sm89INS1_16FlashAttnFwdSm80INS1_25CollectiveMainloopFwdSm80ILi8ELi1ELb1EN4cute5tupleIJNS5_1CILi128EEENS7_ILi96EEES8_EEELi128ENS_10bfloat16_tEfNS_4arch4Sm80ELb0ELb1ELb0ELb1ELb1ELb0ELb1ELb1EEENS1_21CollectiveEpilogueFwdINS6_IJS8_S8_S9_EEENS6_IJNS7_ILi1EEESH_SH_EEESB_SD_Li256ELb1ELb1ELb1ELb0EEENS1_36VarlenDynamicPersistentTileSchedulerILi128ELi96ELi256ELi256ELb1ELb1ELb0ELb1ELb0ELb1EEEEEEEEEvNT_6ParamsE)
        /*02cc*/ 	.word	0x00000028


	//----- nvinfo : EIATTR_MIN_STACK_SIZE
	.align		4
.L_130:
        /*02d0*/ 	.byte	0x04, 0x12
        /*02d2*/ 	.short	(.L_132 - .L_131)
	.align		4
.L_131:
        /*02d4*/ 	.word	index@(_ZN7cutlass13device_kernelIN5flash19enable_sm80_to_sm89INS1_16FlashAttnFwdSm80INS1_25CollectiveMainloopFwdSm80ILi8ELi1ELb1EN4cute5tupleIJNS5_1CILi128EEENS7_ILi96EEES8_EEELi128ENS_10bfloat16_tEfNS_4arch4Sm80ELb0ELb1ELb0ELb1ELb1ELb1ELb1ELb1EEENS1_21CollectiveEpilogueFwdINS6_IJS8_S8_S9_EEENS6_IJNS7_ILi1EEESH_SH_EEESB_SD_Li256ELb1ELb1ELb1ELb0EEENS1_36VarlenDynamicPersistentTileSchedulerILi128ELi96ELi256ELi256ELb1ELb1ELb0ELb1ELb0ELb1EEEEEEEEEvNT_6ParamsE)
        /*02d8*/ 	.word	0x00000070


	//----- nvinfo : EIATTR_MIN_STACK_SIZE
	.align		4
.L_132:
        /*02dc*/ 	.byte	0x04, 0x12
        /*02de*/ 	.short	(.L_134 - .L_133)
	.align		4
.L_133:
        /*02e0*/ 	.word	index@(_ZN7cutlass13device_kernelIN5flash19enable_sm80_to_sm89INS1_16FlashAttnFwdSm80INS1_25CollectiveMainloopFwdSm80ILi4ELi1ELb0EN4cute5tupleIJNS5_1CILi128EEENS7_ILi64EEES8_EEELi128ENS_10bfloat16_tEfNS_4arch4Sm80ELb1ELb0ELb0ELb0ELb1ELb0ELb1ELb1EEENS1_21CollectiveEpilogueFwdINS6_IJS8_S8_S9_EEENS6_IJNS7_ILi1EEESH_SH_EEESB_SD_Li128ELb0ELb1ELb1ELb0EEENS1_30DynamicPersistentTileSchedulerILi128ELi128ELb1ELb1ELb0EEEEEEEEEvNT_6ParamsE)
        /*02e4*/ 	.word	0x00000110


	//----- nvinfo : EIATTR_MIN_STACK_SIZE
	.align		4
.L_134:
        /*02e8*/ 	.byte	0x04, 0x12
        /*02ea*/ 	.short	(.L_136 - .L_135)
	.align		4
.L_135:
        /*02ec*/ 	.word	index@(_ZN7cutlass13device_kernelIN5flash19enable_sm80_to_sm89INS1_16FlashAttnFwdSm80INS1_25CollectiveMainloopFwdSm80ILi8ELi1ELb1EN4cute5tupleIJNS5_1CILi128EEENS7_ILi112EEES8_EEELi128ENS_10bfloat16_tEfNS_4arch4Sm80ELb1ELb0ELb0ELb1ELb1ELb0ELb1ELb1EEENS1_21CollectiveEpilogueFwdINS6_IJS8_S8_S9_EEENS6_IJNS7_ILi1EEESH_SH_EEESB_SD_Li256ELb1ELb1ELb1ELb0EEENS1_36VarlenDynamicPersistentTileSchedulerILi128ELi112ELi256ELi256ELb1ELb1ELb0ELb1ELb1ELb1EEEEEEEEEvNT_6ParamsE)
        /*02f0*/ 	.word	0x00000118


	//----- nvinfo : EIATTR_MIN_STACK_SIZE
	.align		4
.L_136:
        /*02f4*/ 	.byte	0x04, 0x12
        /*02f6*/ 	.short	(.L_138 - .L_137)
	.align		4
.L_137:
        /*02f8*/ 	.word	index@(_ZN7cutlass13device_kernelIN5flash19enable_sm80_to_sm89INS1_16FlashAttnFwdSm80INS1_25CollectiveMainloopFwdSm80ILi8ELi1ELb1EN4cute5tupleIJNS5_1CILi128EEENS7_ILi112EEES8_EEELi128ENS_10bfloat16_tEfNS_4arch4Sm80ELb1ELb0ELb0ELb1ELb1ELb1ELb1ELb1EEENS1_21CollectiveEpilogueFwdINS6_IJS8_S8_S9_EEENS6_IJNS7_ILi1EEESH_SH_EEESB_SD_Li256ELb1ELb1ELb1ELb0EEENS1_36VarlenDynamicPersistentTileSchedulerILi128ELi112ELi256ELi256ELb1ELb1ELb0ELb1ELb1ELb1EEEEEEEEEvNT_6ParamsE)
        /*02fc*/ 	.word	0x00000130
.L_138:


//--------------------- .nv.info._ZN7cutlass13device_kernelIN5flash19enable_sm80_to_sm89INS1_16FlashAttnFwdSm80INS1_25CollectiveMainloopFwdSm80ILi8ELi1ELb1EN4cute5tupleIJNS5_1CILi128EEES8_S8_EEELi128ENS_10bfloat16_tEfNS_4arch4Sm80ELb0ELb0ELb0ELb0ELb1ELb0ELb1ELb1EEENS1_21CollectiveEpilogueFwdIS9_NS6_IJNS7_ILi1EEESF_SF_EEESA_SC_Li256ELb0ELb1ELb1ELb0EEENS1_19SingleTileSchedulerILb0ELb1ELb1ELi128EEEEEEEEEvNT_6ParamsE --------------------------
	.section	.nv.info._ZN7cutlass13device_kernelIN5flash19enable_sm80_to_sm89INS1_16FlashAttnFwdSm80INS1_25CollectiveMainloopFwdSm80ILi8ELi1ELb1EN4cute5tupleIJNS5_1CILi128EEES8_S8_EEELi128ENS_10bfloat16_tEfNS_4arch4Sm80ELb0ELb0ELb0ELb0ELb1ELb0ELb1ELb1EEENS1_21CollectiveEpilogueFwdIS9_NS6_IJNS7_ILi1EEESF_SF_EEESA_SC_Li256ELb0ELb1ELb1ELb0EEENS1_19SingleTileSchedulerILb0ELb1ELb1ELi128EEEEEEEEEvNT_6ParamsE,"",@"SHT_CUDA_INFO"
	.sectionflags	@""
	.align	4


	//----- nvinfo : EIATTR_CUDA_API_VERSION
	.align		4
        /*0000*/ 	.byte	0x04, 0x37
        /*0002*/ 	.short	(.L_140 - .L_139)
.L_139:
        /*0004*/ 	.word	0x00000082


	//----- nvinfo : EIATTR_SW2861232_WAR
	.align		4
.L_140:
        /*0008*/ 	.byte	0x01, 0x35
	.zero		2


	//----- nvinfo : EIATTR_PARAM_CBANK
	.align		4
        /*000c*/ 	.byte	0x04, 0x0a
        /*000e*/ 	.short	(.L_142 - .L_141)
	.align		4
.L_141:
        /*0010*/ 	.word	index@(.nv.constant0._ZN7cutlass13device_kernelIN5flash19enable_sm80_to_sm89INS1_16FlashAttnFwdSm80INS1_25CollectiveMainloopFwdSm80ILi8ELi1ELb1EN4cute5tupleIJNS5_1CILi128EEES8_S8_EEELi128ENS_10bfloat16_tEfNS_4arch4Sm80ELb0ELb0ELb0ELb0ELb1ELb0ELb1ELb1EEENS1_21CollectiveEpilogueFwdIS9_NS6_IJNS7_ILi1EEESF_SF_EEESA_SC_Li256ELb0ELb1ELb1ELb0EEENS1_19SingleTileSchedulerILb0ELb1ELb1ELi128EEEEEEEEEvNT_6ParamsE)
        /*0014*/ 	.short	0x0160
        /*0016*/ 	.short	0x0418


	//----- nvinfo : EIATTR_CBANK_PARAM_SIZE
	.align		4
.L_142:
        /*0018*/ 	.byte	0x03, 0x19
        /*001a*/ 	.short	0x0418


	//----- nvinfo : EIATTR_KPARAM_INFO
	.align		4
        /*001c*/ 	.byte	0x04, 0x17
        /*001e*/ 	.short	(.L_144 - .L_143)
.L_143:
        /*0020*/ 	.word	0x00000000
        /*0024*/ 	.short	0x0000
        /*0026*/ 	.short	0x0000
        /*0028*/ 	.byte	0x00, 0xf0, 0x61, 0x10


	//----- nvinfo : EIATTR_MAXREG_COUNT
	.align		4
.L_144:
        /*002c*/ 	.byte	0x03, 0x1b
        /*002e*/ 	.short	0x00ff


	//----- nvinfo : EIATTR_NUM_BARRIERS
	.align		4
        /*0030*/ 	.byte	0x02, 0x4c
        /*0032*/ 	.byte	0x02
	.zero		1


	//----- nvinfo : EIATTR_MERCURY_ISA_VERSION
	.align		4
        /*0034*/ 	.byte	0x03, 0x5f
        /*0036*/ 	.short	0x0000


	//----- nvinfo : EIATTR_COOP_GROUP_MASK_REGIDS
	.align		4
        /*0038*/ 	.byte	0x04, 0x29
        /*003a*/ 	.short	(.L_146 - .L_145)


	//   ....[0]....
.L_145:
        /*003c*/ 	.word	0xffffffff


	//   ....[1]....
        /*0040*/ 	.word	0xffffffff


	//   ....[2]....
        /*0044*/ 	.word	0xffffffff


	//   ....[3]....
        /*0048*/ 	.word	0xffffffff


	//   ....[4]....
        /*004c*/ 	.word	0xffffffff


	//   ....[5]....
        /*0050*/ 	.word	0xffffffff


	//   ....[6]....
        /*0054*/ 	.word	0xffffffff


	//   ....[7]....
        /*0058*/ 	.word	0xffffffff


	//   ....[8]....
        /*005c*/ 	.word	0xffffffff


	//   ....[9]....
        /*0060*/ 	.word	0xffffffff


	//   ....[10]....
        /*0064*/ 	.word	0xffffffff


	//   ....[11]....
        /*0068*/ 	.word	0xffffffff


	//   ....[12]....
        /*006c*/ 	.word	0xffffffff


	//   ....[13]....
        /*0070*/ 	.word	0xffffffff


	//   ....[14]....
        /*0074*/ 	.word	0xffffffff


	//   ....[15]....
        /*0078*/ 	.word	0xffffffff


	//   ....[16]....
        /*007c*/ 	.word	0xffffffff


	//   ....[17]....
        /*0080*/ 	.word	0xffffffff


	//   ....[18]....
        /*0084*/ 	.word	0xffffffff


	//   ....[19]....
        /*0088*/ 	.word	0xffffffff


	//   ....[20]....
        /*008c*/ 	.word	0xffffffff


	//   ....[21]....
        /*0090*/ 	.word	0xffffffff


	//   ....[22]....
        /*0094*/ 	.word	0xffffffff


	//   ....[23]....
        /*0098*/ 	.word	0xffffffff


	//   ....[24]....
        /*009c*/ 	.word	0xffffffff


	//   ....[25]....
        /*00a0*/ 	.word	0xffffffff


	//   ....[26]....
        /*00a4*/ 	.word	0xffffffff


	//   ....[27]....
        /*00a8*/ 	.word	0xffffffff


	//   ....[28]....
        /*00ac*/ 	.word	0xffffffff


	//   ....[29]....
        /*00b0*/ 	.word	0xffffffff


	//   ....[30]....
        /*00b4*/ 	.word	0xffffffff


	//   ....[31]....
        /*00b8*/ 	.word	0xffffffff


	//   ....[32]....
        /*00bc*/ 	.word	0xffffffff


	//   ....[33]....
        /*00c0*/ 	.word	0xffffffff


	//   ....[34]....
        /*00c4*/ 	.word	0xffffffff


	//   ....[35]....
        /*00c8*/ 	.word	0xffffffff


	//   ....[36]....
        /*00cc*/ 	.word	0xffffffff


	//   ....[37]....
        /*00d0*/ 	.word	0xffffffff


	//   ....[38]....
        /*00d4*/ 	.word	0xffffffff


	//   ....[39]....
        /*00d8*/ 	.word	0xffffffff


	//   ....[40]....
        /*00dc*/ 	.word	0xffffffff


	//   ....[41]....
        /*00e0*/ 	.word	0xffffffff


	//   ....[42]....
        /*00e4*/ 	.word	0xffffffff


	//   ....[43]....
        /*00e8*/ 	.word	0xffffffff


	//   ....[44]....
        /*00ec*/ 	.word	0xffffffff


	//   ....[45]....
        /*00f0*/ 	.word	0xffffffff


	//   ....[46]....
        /*00f4*/ 	.word	0xffffffff


	//   ....[47]....
        /*00f8*/ 	.word	0xffffffff


	//   ....[48]....
        /*00fc*/ 	.word	0xffffffff


	//   ....[49]....
        /*0100*/ 	.word	0xffffffff


	//   ....[50]....
        /*0104*/ 	.word	0xffffffff


	//   ....[51]....
        /*0108*/ 	.word	0xffffffff


	//   ....[52]....
        /*010c*/ 	.word	0xffffffff


	//   ....[53]....
        /*0110*/ 	.word	0xffffffff


	//   ....[54]....
        /*0114*/ 	.word	0xffffffff


	//   ....[55]....
        /*0118*/ 	.word	0xffffffff


	//   ....[56]....
        /*011c*/ 	.word	0xffffffff


	//   ....[57]....
        /*0120*/ 	.word	0xffffffff


	//   ....[58]....
        /*0124*/ 	.word	0xffffffff


	//   ....[59]....
        /*0128*/ 	.word	0xffffffff


	//   ....[60]....
        /*012c*/ 	.word	0xffffffff


	//   ....[61]....
        /*0130*/ 	.word	0xffffffff


	//   ....[62]....
        /*0134*/ 	.word	0xffffffff


	//   ....[63]....
        /*0138*/ 	.word	0xffffffff


	//   ....[64]....
        /*013c*/ 	.word	0xffffffff


	//   ....[65]....
        /*0140*/ 	.word	0xffffffff


	//   ....[66]....
        /*0144*/ 	.word	0xffffffff


	//   ....[67]....
        /*0148*/ 	.word	0xffffffff


	//   ....[68]....
        /*014c*/ 	.word	0xffffffff


	//----- nvinfo : EIATTR_COOP_GROUP_INSTR_OFFSETS
	.align		4
.L_146:
        /*0150*/ 	.byte	0x04, 0x28
        /*0152*/ 	.short	(.L_148 - .L_147)


	//   ....[0]....
.L_147:
        /*0154*/ 	.word	0x00000050


	//   ....[1]....
        /*0158*/ 	.word	0x00000f70


	//   ....[2]....
        /*015c*/ 	.word	0x00000fa0


	//   ....[3]....
        /*0160*/ 	.word	0x00000fc0


	//   ....[4]....
        /*0164*/ 	.word	0x00000ff0


	//   ....[5]....
        /*0168*/ 	.word	0x00001020


	//   ....[6]....
        /*016c*/ 	.word	0x000010f0


	//   ....[7]....
        /*0170*/ 	.word	0x00001120


	//   ....[8]....
        /*0174*/ 	.word	0x00001190


	//   ....[9]....
        /*0178*/ 	.word	0x00001330


	//   ....[10]....
        /*017c*/ 	.word	0x00001370


	//   ....[11]....
        /*0180*/ 	.word	0x000013a0


	//   ....[12]....
        /*0184*/ 	.word	0x000013d0


	//   ....[13]....
        /*0188*/ 	.word	0x000013e0


	//   ....[14]....
        /*018c*/ 	.word	0x000013f0


	//   ....[15]....
        /*0190*/ 	.word	0x00001400


	//   ....[16]....
        /*0194*/ 	.word	0x00001410


	//   ....[17]....
        /*0198*/ 	.word	0x00001b30


	//   ....[18]....
        /*019c*/ 	.word	0x00001b50


	//   ....[19]....
        /*01a0*/ 	.word	0x00001b60


	//   ....[20]....
        /*01a4*/ 	.word	0x00001b80


	//   ....[21]....
        /*01a8*/ 	.word	0x00001b90


	//   ....[22]....
        /*01ac*/ 	.word	0x00001bb0


	//   ....[23]....
        /*01b0*/ 	.word	0x00001bc0


	//   ....[24]....
        /*01b4*/ 	.word	0x00001bf0


	//   ....[25]....
        /*01b8*/ 	.word	0x00002b50


	//   ....[26]....
        /*01bc*/ 	.word	0x00002b70


	//   ....[27]....
        /*01c0*/ 	.word	0x00002b80


	//   ....[28]....
        /*01c4*/ 	.word	0x00002b90


	//   ....[29]....
        /*01c8*/ 	.word	0x00002ba0


	//   ....[30]....
        /*01cc*/ 	.word	0x00002bb0


	//   ....[31]....
        /*01d0*/ 	.word	0x00002bc0


	//   ....[32]....
        /*01d4*/ 	.word	0x00002be0


	//   ....[33]....
        /*01d8*/ 	.word	0x00003860


	//   ....[34]....
        /*01dc*/ 	.word	0x00003910


	//   ....[35]....
        /*01e0*/ 	.word	0x00003920


	//   ....[36]....
        /*01e4*/ 	.word	0x00003950


	//   ....[37]....
        /*01e8*/ 	.word	0x00005550


	//   ....[38]....
        /*01ec*/ 	.word	0x00005560


	//   ....[39]....
        /*01f0*/ 	.word	0x00005570


	//   ....[40]....
        /*01f4*/ 	.word	0x00005580


	//   ....[41]....
        /*01f8*/ 	.word	0x00005590


	//   ....[42]....
        /*01fc*/ 	.word	0x000055a0


	//   ....[43]....
        /*0200*/ 	.word	0x000055b0


	//   ....[44]....
        /*0204*/ 	.word	0x000055e0


	//   ....[45]....
        /*0208*/ 	.word	0x00005970


	//   ....[46]....
        /*020c*/ 	.word	0x00005990


	//   ....[47]....
        /*0210*/ 	.word	0x000059a0


	//   ....[48]....
        /*0214*/ 	.word	0x000059c0


	//   ....[49]....
        /*0218*/ 	.word	0x000059e0


	//   ....[50]....
        /*021c*/ 	.word	0x00005a10


	//   ....[51]....
        /*0220*/ 	.word	0x00005a80


	//   ....[52]....
        /*0224*/ 	.word	0x00005ab0


	//   ....[53]....
        /*0228*/ 	.word	0x00006b50


	//   ....[54]....
        /*022c*/ 	.word	0x00006b60


	//   ....[55]....
        /*0230*/ 	.word	0x00006b90


	//   ....[56]....
        /*0234*/ 	.word	0x00006ba0


	//   ....[57]....
        /*0238*/ 	.word	0x00008a50


	//   ....[58]....
        /*023c*/ 	.word	0x00008a80


	//   ....[59]....
        /*0240*/ 	.word	0x00008ac0


	//   ....[60]....
        /*0244*/ 	.word	0x00008ad0


	//   ....[61]....
        /*0248*/ 	.word	0x000095e0


	//   ....[62]....
        /*024c*/ 	.word	0x00009620


	//   ....[63]....
        /*0250*/ 	.word	0x00009650


	//   ....[64]....
        /*0254*/ 	.word	0x00009670


	//   ....[65]....
        /*0258*/ 	.word	0x000096e0


	//   ....[66]....
        /*025c*/ 	.word	0x00009700


	//   ....[67]....
        /*0260*/ 	.word	0x00009d40


	//   ....[68]....
        /*0264*/ 	.word	0x00009d50


	//----- nvinfo : EIATTR_EXIT_INSTR_OFFSETS
	.align		4
.L_148:
        /*0268*/ 	.byte	0x04, 0x1c
        /*026a*/ 	.short	(.L_150 - .L_149)


	//   ....[0]....
.L_149:
        /*026c*/ 	.word	0x000001b0


	//   ....[1]....
        /*0270*/ 	.word	0x00009d60


	//   ....[2]....
        /*0274*/ 	.word	0x0000a300


	//   ....[3]....
        /*0278*/ 	.word	0x0000a350


	//   ....[4]....
        /*027c*/ 	.word	0x0000a380


	//   ....[5]....
        /*0280*/ 	.word	0x0000a3e0


	//   ....[6]....
        /*0284*/ 	.word	0x0000a670


	//----- nvinfo : EIATTR_CTAIDZ_USED
	.align		4
.L_150:
        /*0288*/ 	.byte	0x01, 0x04
	.zero		2


	//----- nvinfo : EIATTR_MAX_THREADS
	.align		4
        /*028c*/ 	.byte	0x04, 0x05
        /*028e*/ 	.short	(.L_152 - .L_151)
.L_151:
        /*0290*/ 	.word	0x00000100
        /*0294*/ 	.word	0x00000001
        /*0298*/ 	.word	0x00000001


	//----- nvinfo : EIATTR_CRS_STACK_SIZE
	.align		4
.L_152:
        /*029c*/ 	.byte	0x04, 0x1e
        /*029e*/ 	.short	(.L_154 - .L_153)
.L_153:
        /*02a0*/ 	.word	0x00000000
.L_154:


//--------------------- .nv.info._ZN7cutlass13device_kernelIN5flash19enable_sm80_to_sm89INS1_16FlashAttnFwdSm80INS1_25CollectiveMainloopFwdSm80ILi8ELi1ELb1EN4cute5tupleIJNS5_1CILi128EEENS7_ILi96EEES8_EEELi128ENS_10bfloat16_tEfNS_4arch4Sm80ELb0ELb1ELb0ELb0ELb1ELb0ELb1ELb1EEENS1_21CollectiveEpilogueFwdINS6_IJS8_S8_S9_EEENS6_IJNS7_ILi1EEESH_SH_EEESB_SD_Li256ELb0ELb1ELb1ELb0EEENS1_19SingleTileSchedulerILb0ELb1ELb1ELi128EEEEEEEEEvNT_6ParamsE --------------------------
	.section	.nv.info._ZN7cutlass13device_kernelIN5flash19enable_sm80_to_sm89INS1_16FlashAttnFwdSm80INS1_25CollectiveMainloopFwdSm80ILi8ELi1ELb1EN4cute5tupleIJNS5_1CILi128EEENS7_ILi96EEES8_EEELi128ENS_10bfloat16_tEfNS_4arch4Sm80ELb0ELb1ELb0ELb0ELb1ELb0ELb1ELb1EEENS1_21CollectiveEpilogueFwdINS6_IJS8_S8_S9_EEENS6_IJNS7_ILi1EEESH_SH_EEESB_SD_Li256ELb0ELb1ELb1ELb0EEENS1_19SingleTileSchedulerILb0ELb1ELb1ELi128EEEEEEEEEvNT_6ParamsE,"",@"SHT_CUDA_INFO"
	.sectionflags	@""
	.align	4


	//----- nvinfo : EIATTR_CUDA_API_VERSION
	.align		4
        /*0000*/ 	.byte	0x04, 0x37
        /*0002*/ 	.short	(.L_156 - .L_155)
.L_155:
        /*0004*/ 	.word	0x00000082


	//----- nvinfo : EIATTR_SW2861232_WAR
	.align		4
.L_156:
        /*0008*/ 	.byte	0x01, 0x35
	.zero		2


	//----- nvinfo : EIATTR_PARAM_CBANK
	.align		4
        /*000c*/ 	.byte	0x04, 0x0a
        /*000e*/ 	.short	(.L_158 - .L_157)
	.align		4
.L_157:
        /*0010*/ 	.word	index@(.nv.constant0._ZN7cutlass13device_kernelIN5flash19enable_sm80_to_sm89INS1_16FlashAttnFwdSm80INS1_25CollectiveMainloopFwdSm80ILi8ELi1ELb1EN4cute5tupleIJNS5_1CILi128EEENS7_ILi96EEES8_EEELi128ENS_10bfloat16_tEfNS_4arch4Sm80ELb0ELb1ELb0ELb0ELb1ELb0ELb1ELb1EEENS1_21CollectiveEpilogueFwdINS6_IJS8_S8_S9_EEENS6_IJNS7_ILi1EEESH_SH_EEESB_SD_Li256ELb0ELb1ELb1ELb0EEENS1_19SingleTileSchedulerILb0ELb1ELb1ELi128EEEEEEEEEvNT_6ParamsE)
        /*0014*/ 	.short	0x0160
        /*0016*/ 	.short	0x0418


	//----- nvinfo : EIATTR_CBANK_PARAM_SIZE
	.align		4
.L_158:
        /*0018*/ 	.byte	0x03, 0x19
        /*001a*/ 	.short	0x0418


	//----- nvinfo : EIATTR_KPARAM_INFO
	.align		4
        /*001c*/ 	.byte	0x04, 0x17
        /*001e*/ 	.short	(.L_160 - .L_159)
.L_159:
        /*0020*/ 	.word	0x00000000
        /*0024*/ 	.short	0x0000
        /*0026*/ 	.short	0x0000
        /*0028*/ 	.byte	0x00, 0xf0, 0x61, 0x10


	//----- nvinfo : EIATTR_MAXREG_COUNT
	.align		4
.L_160:
        /*002c*/ 	.byte	0x03, 0x1b
        /*002e*/ 	.short	0x00ff


	//----- nvinfo : EIATTR_NUM_BARRIERS
	.align		4
        /*0030*/ 	.byte	0x02, 0x4c
        /*0032*/ 	.byte	0x02
	.zero		1


	//----- nvinfo : EIATTR_MERCURY_ISA_VERSION
	.align		4
        /*0034*/ 	.byte	0x03, 0x5f
        /*0036*/ 	.short	0x0000


	//----- nvinfo : EIATTR_COOP_GROUP_MASK_REGIDS
	.align		4
        /*0038*/ 	.byte	0x04, 0x29
        /*003a*/ 	.short	(.L_162 - .L_161)


	//   ....[0]....
.L_161:
        /*003c*/ 	.word	0xffffffff


	//   ....[1]....
        /*0040*/ 	.word	0xffffffff


	//   ....[2]....
        /*0044*/ 	.word	0xffffffff


	//   ....[3]....
        /*0048*/ 	.word	0xffffffff


	//   ....[4]....
        /*004c*/ 	.word	0xffffffff


	//   ....[5]....
        /*0050*/ 	.word	0xffffffff


	//   ....[6]....
        /*0054*/ 	.word	0xffffffff


	//   ....[7]....
        /*0058*/ 	.word	0xffffffff


	//   ....[8]....
        /*005c*/ 	.word	0xffffffff


	//   ....[9]....
        /*0060*/ 	.word	0xffffffff


	//   ....[10]....
        /*0064*/ 	.word	0xffffffff


	//   ....[11]....
        /*0068*/ 	.word	0xffffffff


	//   ....[12]....
        /*006c*/ 	.word	0xffffffff


	//   ....[13]....
        /*0070*/ 	.word	0xffffffff


	//   ....[14]....
        /*0074*/ 	.word	0xffffffff


	//   ....[15]....
        /*0078*/ 	.word	0xffffffff


	//   ....[16]....
        /*007c*/ 	.word	0xffffffff


	//   ....[17]....
        /*0080*/ 	.word	0xffffffff


	//   ....[18]....
        /*0084*/ 	.word	0xffffffff


	//   ....[19]....
        /*0088*/ 	.word	0xffffffff


	//   ....[20]....
        /*008c*/ 	.word	0xffffffff


	//   ....[21]....
        /*0090*/ 	.word	0xffffffff


	//   ....[22]....
        /*0094*/ 	.word	0xffffffff


	//   ....[23]....
        /*0098*/ 	.word	0xffffffff


	//   ....[24]....
        /*009c*/ 	.word	0xffffffff


	//   ....[25]....
        /*00a0*/ 	.word	0xffffffff


	//   ....[26]....
        /*00a4*/ 	.word	0xffffffff


	//   ....[27]....
        /*00a8*/ 	.word	0xffffffff


	//   ....[28]....
        /*00ac*/ 	.word	0xffffffff


	//   ....[29]....
        /*00b0*/ 	.word	0xffffffff


	//   ....[30]....
        /*00b4*/ 	.word	0xffffffff


	//   ....[31]....
        /*00b8*/ 	.word	0xffffffff


	//   ....[32]....
        /*00bc*/ 	.word	0xffffffff


	//   ....[33]....
        /*00c0*/ 	.word	0xffffffff


	//   ....[34]....
        /*00c4*/ 	.word	0xffffffff


	//   ....[35]....
        /*00c8*/ 	.word	0xffffffff


	//   ....[36]....
        /*00cc*/ 	.word	0xffffffff


	//   ....[37]....
        /*00d0*/ 	.word	0xffffffff


	//   ....[38]....
        /*00d4*/ 	.word	0xffffffff


	//   ....[39]....
        /*00d8*/ 	.word	0xffffffff


	//   ....[40]....
        /*00dc*/ 	.word	0xffffffff


	//   ....[41]....
        /*00e0*/ 	.word	0xffffffff


	//   ....[42]....
        /*00e4*/ 	.word	0xffffffff


	//   ....[43]....
        /*00e8*/ 	.word	0xffffffff


	//   ....[44]....
        /*00ec*/ 	.word	0xffffffff


	//   ....[45]....
        /*00f0*/ 	.word	0xffffffff


	//   ....[46]....
        /*00f4*/ 	.word	0xffffffff


	//   ....[47]....
        /*00f8*/ 	.word	0xffffffff


	//   ....[48]....
        /*00fc*/ 	.word	0xffffffff


	//   ....[49]....
        /*0100*/ 	.word	0xffffffff


	//   ....[50]....
        /*0104*/ 	.word	0xffffffff


	//   ....[51]....
        /*0108*/ 	.word	0xffffffff


	//   ....[52]....
        /*010c*/ 	.word	0xffffffff


	//   ....[53]....
        /*0110*/ 	.word	0xffffffff


	//   ....[54]....
        /*0114*/ 	.word	0xffffffff


	//   ....[55]....
        /*0118*/ 	.word	0xffffffff


	//   ....[56]....
        /*011c*/ 	.word	0xffffffff


	//   ....[57]....
        /*0120*/ 	.word	0xffffffff


	//   ....[58]....
        /*0124*/ 	.word	0xffffffff


	//   ....[59]....
        /*0128*/ 	.word	0xffffffff


	//   ....[60]....
        /*012c*/ 	.word	0xffffffff


	//   ....[61]....
        /*0130*/ 	.word	0xffffffff


	//   ....[62]....
        /*0134*/ 	.word	0xffffffff


	//   ....[63]....
        /*0138*/ 	.word	0xffffffff


	//   ....[64]....
        /*013c*/ 	.word	0xffffffff


	//   ....[65]....
        /*0140*/ 	.word	0xffffffff


	//   ....[66]....
        /*0144*/ 	.word	0xffffffff


	//   ....[67]....
        /*0148*/ 	.word	0xffffffff


	//   ....[68]....
        /*014c*/ 	.word	0xffffffff


	//   ....[69]....
        /*0150*/ 	.word	0xffffffff


	//   ....[70]....
        /*0154*/ 	.word	0xffffffff


	//   ....[71]....
        /*0158*/ 	.word	0xffffffff


	//   ....[72]....
        /*015c*/ 	.word	0xffffffff


	//   ....[73]....
        /*0160*/ 	.word	0xffffffff


	//   ....[74]....
        /*0164*/ 	.word	0xffffffff


	//   ....[75]....
        /*0168*/ 	.word	0xffffffff


	//   ....[76]....
        /*016c*/ 	.word	0xffffffff


	//   ....[77]....
        /*0170*/ 	.word	0xffffffff


	//   ....[78]....
        /*0174*/ 	.word	0xffffffff


	//   ....[79]....
        /*0178*/ 	.word	0xffffffff


	//   ....[80]....
        /*017c*/ 	.word	0xffffffff


	//   ....[81]....
        /*0180*/ 	.word	0xffffffff


	//   ....[82]....
        /*0184*/ 	.word	0xffffffff


	//   ....[83]....
        /*0188*/ 	.word	0xffffffff


	//   ....[84]....
        /*018c*/ 	.word	0xffffffff


	//   ....[85]....
        /*0190*/ 	.word	0xffffffff


	//   ....[86]....
        /*0194*/ 	.word	0xffffffff


	//   ....[87]....
        /*0198*/ 	.word	0xffffffff


	//   ....[88]....
        /*019c*/ 	.word	0xffffffff


	//   ....[89]....
        /*01a0*/ 	.word	0xffffffff


	//   ....[90]....
        /*01a4*/ 	.word	0xffffffff


	//   ....[91]....
        /*01a8*/ 	.word	0xffffffff


	//   ....[92]....
        /*01ac*/ 	.word	0xffffffff


	//   ....[93]....
        /*01b0*/ 	.word	0xffffffff


	//   ....[94]....
        /*01b4*/ 	.word	0xffffffff


	//   ....[95]....
        /*01b8*/ 	.word	0xffffffff


	//   ....[96]....
        /*01bc*/ 	.word	0xffffffff


	//----- nvinfo : EIATTR_COOP_GROUP_INSTR_OFFSETS
	.align		4
.L_162:
        /*01c0*/ 	.byte	0x04, 0x28
        /*01c2*/ 	.short	(.L_164 - .L_163)


	//   ....[0]....
.L_163:
        /*01c4*/ 	.word	0x00000050


	//   ....[1]....
        /*01c8*/ 	.word	0x000012f0


	//   ....[2]....
        /*01cc*/ 	.word	0x00001330


	//   ....[3]....
        /*01d0*/ 	.word	0x00001360


	//   ....[4]....
        /*01d4*/ 	.word	0x00001390


	//   ....[5]....
        /*01d8*/ 	.word	0x00001630


	//   ....[6]....
        /*01dc*/ 	.word	0x00001650


	//   ....[7]....
        /*01e0*/ 	.word	0x00001660


	//   ....[8]....
        /*01e4*/ 	.word	0x00001670


	//   ....[9]....
        /*01e8*/ 	.word	0x00001850


	//   ....[10]....
        /*01ec*/ 	.word	0x00001880


	//   ....[11]....
        /*01f0*/ 	.word	0x000018b0


	//   ....[12]....
        /*01f4*/ 	.word	0x000018c0


	//   ....[13]....
        /*01f8*/ 	.word	0x000018d0


	//   ....[14]....
        /*01fc*/ 	.word	0x000018e0


	//   ....[15]....
        /*0200*/ 	.word	0x00001ec0


	//   ....[16]....
        /*0204*/ 	.word	0x00001ef0


	//   ....[17]....
        /*0208*/ 	.word	0x00001f00


	//   ....[18]....
        /*020c*/ 	.word	0x00001f20


	//   ....[19]....
        /*0210*/ 	.word	0x00001f30


	//   ....[20]....
        /*0214*/ 	.word	0x00001f50


	//   ....[21]....
        /*0218*/ 	.word	0x00002bb0


	//   ....[22]....
        /*021c*/ 	.word	0x00002bd0


	//   ....[23]....
        /*0220*/ 	.word	0x00002be0


	//   ....[24]....
        /*0224*/ 	.word	0x00002bf0


	//   ....[25]....
        /*0228*/ 	.word	0x00002c00


	//   ....[26]....
        /*022c*/ 	.word	0x00002c10


	//   ....[27]....
        /*0230*/ 	.word	0x00002f50


	//   ....[28]....
        /*0234*/ 	.word	0x00003170


	//   ....[29]....
        /*0238*/ 	.word	0x00004200


	//   ....[30]....
        /*023c*/ 	.word	0x000042b0


	//   ....[31]....
        /*0240*/ 	.word	0x000046b0


	//   ....[32]....
        /*0244*/ 	.word	0x00004710


	//   ....[33]....
        /*0248*/ 	.word	0x00005c80


	//   ....[34]....
        /*024c*/ 	.word	0x00005c90


	//   ....[35]....
        /*0250*/ 	.word	0x00005ca0


	//   ....[36]....
        /*0254*/ 	.word	0x00005cb0


	//   ....[37]....
        /*0258*/ 	.word	0x00005cc0


	//   ....[38]....
        /*025c*/ 	.word	0x00005cd0


	//   ....[39]....
        /*0260*/ 	.word	0x00006840


	//   ....[40]....
        /*0264*/ 	.word	0x00006860


	//   ....[41]....
        /*0268*/ 	.word	0x00006880


	//   ....[42]....
        /*026c*/ 	.word	0x00006890


	//   ....[43]....
        /*0270*/ 	.word	0x000068a0


	//   ....[44]....
        /*0274*/ 	.word	0x000068b0


	//   ....[45]....
        /*0278*/ 	.word	0x00006a90


	//   ....[46]....
        /*027c*/ 	.word	0x00006d60


	//   ....[47]....
        /*0280*/ 	.word	0x00007cd0


	//   ....[48]....
        /*0284*/ 	.word	0x00007f00


	//   ....[49]....
        /*0288*/ 	.word	0x000080d0


	//   ....[50]....
        /*028c*/ 	.word	0x000081c0


	//   ....[51]....
        /*0290*/ 	.word	0x00009e10


	//   ....[52]....
        /*0294*/ 	.word	0x00009e30


	//   ....[53]....
        /*0298*/ 	.word	0x00009e50


	//   ....[54]....
        /*029c*/ 	.word	0x00009e60


	//   ....[55]....
        /*02a0*/ 	.word	0x00009e70


	//   ....[56]....
        /*02a4*/ 	.word	0x00009e80


	//   ....[57]....
        /*02a8*/ 	.word	0x0000a9f0


	//   ....[58]....
        /*02ac*/ 	.word	0x0000aa10


	//   ....[59]....
        /*02b0*/ 	.word	0x0000aa30


	//   ....[60]....
        /*02b4*/ 	.word	0x0000aa40


	//   ....[61]....
        /*02b8*/ 	.word	0x0000aa50


	//   ....[62]....
        /*02bc*/ 	.word	0x0000aa60


	//   ....[63]....
        /*02c0*/ 	.word	0x0000aee0


	//   ....[64]....
        /*02c4*/ 	.word	0x0000af00


	//   ....[65]....
        /*02c8*/ 	.word	0x0000af30


	//   ....[66]....
        /*02cc*/ 	.word	0x0000af40


	//   ....[67]....
        /*02d0*/ 	.word	0x0000ca40


	//   ....[68]....
        /*02d4*/ 	.word	0x0000ca80


	//   ....[69]....
        /*02d8*/ 	.word	0x0000caa0


	//   ....[70]....
        /*02dc*/ 	.word	0x0000cac0


	//   ....[71]....
        /*02e0*/ 	.word	0x0000cae0


	//   ....[72]....
        /*02e4*/ 	.word	0x0000cb00


	//   ....[73]....
        /*02e8*/ 	.word	0x0000d5c0


	//   ....[74]....
        /*02ec*/ 	.word	0x0000d5d0


	//   ....[75]....
        /*02f0*/ 	.word	0x0000d5e0


	//   ....[76]....
        /*02f4*/ 	.word	0x0000d5f0


	//   ....[77]....
        /*02f8*/ 	.word	0x0000d600


	//   ....[78]....
        /*02fc*/ 	.word	0x0000d610


	//   ....[79]....
        /*0300*/ 	.word	0x0000d820


	//   ....[80]....
        /*0304*/ 	.word	0x0000dc10


	//   ....[81]....
        /*0308*/ 	.word	0x0000e9d0


	//   ....[82]....
        /*030c*/ 	.word	0x0000ec40


	//   ....[83]....
        /*0310*/ 	.word	0x0000ede0


	//   ....[84]....
        /*0314*/ 	.word	0x0000eef0


	//   ....[85]....
        /*0318*/ 	.word	0x000106c0


	//   ....[86]....
        /*031c*/ 	.word	0x000106f0


	//   ....[87]....
        /*0320*/ 	.word	0x00010730


	//   ....[88]....
        /*0324*/ 	.word	0x00010740


	//   ....[89]....
        /*0328*/ 	.word	0x00011250


	//   ....[90]....
        /*032c*/ 	.word	0x00011290


	//   ....[91]....
        /*0330*/ 	.word	0x000112b0


	//   ....[92]....
        /*0334*/ 	.word	0x000112e0


	//   ....[93]....
        /*0338*/ 	.word	0x00011350


	//   ....[94]....
        /*033c*/ 	.word	0x000113c0


	//   ....[95]....
        /*0340*/ 	.word	0x000119d0


	//   ....[96]....
        /*0344*/ 	.word	0x000119e0


	//----- nvinfo : EIATTR_EXIT_INSTR_OFFSETS
	.align		4
.L_164:
        /*0348*/ 	.byte	0x04, 0x1c
        /*034a*/ 	.short	(.L_166 - .L_165)


	//   ....[0]....
.L_165:
        /*034c*/ 	.word	0x000001b0


	//   ....[1]....
        /*0350*/ 	.word	0x000119f0


	//   ....[2]....
        /*0354*/ 	.word	0x00011f90


	//   ....[3]....
        /*0358*/ 	.word	0x00011fe0


	//   ....[4]....
        /*035c*/ 	.word	0x00012010


	//   ....[5]....
        /*0360*/ 	.word	0x00012070


	//   ....[6]....
        /*0364*/ 	.word	0x00012300


	//----- nvinfo : EIATTR_CTAIDZ_USED
	.align		4
.L_166:
        /*0368*/ 	.byte	0x01, 0x04
	.zero		2


	//----- nvinfo : EIATTR_MAX_THREADS
	.align		4
        /*036c*/ 	.byte	0x04, 0x05
        /*036e*/ 	.short	(.L_168 - .L_167)
.L_167:
        /*0370*/ 	.word	0x00000100
        /*0374*/ 	.word	0x00000001
        /*0378*/ 	.word	0x00000001


	//----- nvinfo : EIATTR_CRS_STACK_SIZE
	.align		4
.L_168:
        /*037c*/ 	.byte	0x04, 0x1e
        /*037e*/ 	.short	(.L_170 - .L_169)
.L_169:
        /*0380*/ 	.word	0x00000000
.L_170:


//--------------------- .nv.info._ZN7cutlass13device_kernelIN5flash19enable_sm80_to_sm89INS1_16FlashAttnFwdSm80INS1_25CollectiveMainloopFwdSm80ILi8ELi1ELb1EN4cute5tupleIJNS5_1CILi128EEES8_S8_EEELi128ENS_10bfloat16_tEfNS_4arch4Sm80ELb1ELb0ELb0ELb0ELb1ELb0ELb1ELb1EEENS1_21CollectiveEpilogueFwdIS9_NS6_IJNS7_ILi1EEESF_SF_EEESA_SC_Li256ELb0ELb1ELb1ELb0EEENS1_30DynamicPersistentTileSchedulerILi256ELi256ELb1ELb1ELb0EEEEEEEEEvNT_6ParamsE --------------------------
	.section	.nv.info._ZN7cutlass13device_kernelIN5flash19enable_sm80_to_sm89INS1_16FlashAttnFwdSm80INS1_25CollectiveMainloopFwdSm80ILi8ELi1ELb1EN4cute5tupleIJNS5_1CILi128EEES8_S8_EEELi128ENS_10bfloat16_tEfNS_4arch4Sm80ELb1ELb0ELb0ELb0ELb1ELb0ELb1ELb1EEENS1_21CollectiveEpilogueFwdIS9_NS6_IJNS7_ILi1EEESF_SF_EEESA_SC_Li256ELb0ELb1ELb1ELb0EEENS1_30DynamicPersistentTileSchedulerILi256ELi256ELb1ELb1ELb0EEEEEEEEEvNT_6ParamsE,"",@"SHT_CUDA_INFO"
	.sectionflags	@""
	.align	4


	//----- nvinfo : EIATTR_CUDA_API_VERSION
	.align		4
        /*0000*/ 	.byte	0x04, 0x37
        /*0002*/ 	.short	(.L_172 - .L_171)
.L_171:
        /*0004*/ 	.word	0x00000082


	//----- nvinfo : EIATTR_SW2861232_WAR
	.align		4
.L_172:
        /*0008*/ 	.byte	0x01, 0x35
	.zero		2


	//----- nvinfo : EIATTR_PARAM_CBANK
	.align		4
        /*000c*/ 	.byte	0x04, 0x0a
        /*000e*/ 	.short	(.L_174 - .L_173)
	.align		4
.L_173:
        /*0010*/ 	.word	index@(.nv.constant0._ZN7cutlass13device_kernelIN5flash19enable_sm80_to_sm89INS1_16FlashAttnFwdSm80INS1_25CollectiveMainloopFwdSm80ILi8ELi1ELb1EN4cute5tupleIJNS5_1CILi128EEES8_S8_EEELi128ENS_10bfloat16_tEfNS_4arch4Sm80ELb1ELb0ELb0ELb0ELb1ELb0ELb1ELb1EEENS1_21CollectiveEpilogueFwdIS9_NS6_IJNS7_ILi1EEESF_SF_EEESA_SC_Li256ELb0ELb1ELb1ELb0EEENS1_30DynamicPersistentTileSchedulerILi256ELi256ELb1ELb1ELb0EEEEEEEEEvNT_6ParamsE)
        /*0014*/ 	.short	0x0160
        /*0016*/ 	.short	0x0428


	//----- nvinfo : EIATTR_CBANK_PARAM_SIZE
	.align		4
.L_174:
        /*0018*/ 	.byte	0x03, 0x19
        /*001a*/ 	.short	0x0428


	//----- nvinfo : EIATTR_KPARAM_INFO
	.align		4
        /*001c*/ 	.byte	0x04, 0x17
        /*001e*/ 	.short	(.L_176 - .L_175)
.L_175:
        /*0020*/ 	.word	0x00000000
        /*0024*/ 	.short	0x0000
        /*0026*/ 	.short	0x0000
        /*0028*/ 	.byte	0x00, 0xf0, 0xa1, 0x10


	//----- nvinfo : EIATTR_MAXREG_COUNT
	.align		4
.L_176:
        /*002c*/ 	.byte	0x03, 0x1b
        /*002e*/ 	.short	0x00ff


	//----- nvinfo : EIATTR_NUM_BARRIERS
	.align		4
        /*0030*/ 	.byte	0x02, 0x4c
        /*0032*/ 	.byte	0x06
	.zero		1


	//----- nvinfo : EIATTR_ANNOTATIONS
	.align		4
        /*0034*/ 	.byte	0x04, 0x55
        /*0036*/ 	.short	(.L_178 - .L_177)


	//   ....[0]....
.L_177:
        /*0038*/ 	.word	0x00000001
        /*003c*/ 	.byte	0x70, 0x00, 0x00, 0x00, 0x01, 0x00, 0x00, 0x00, 0x40, 0x05, 0x00, 0x00, 0x01, 0x00, 0x00, 0x00
        /* <DEDUP_REMOVED lines=64> */
        /*044c*/ 	.byte	0x00, 0x29, 0x01, 0x00, 0x01, 0x00, 0x00, 0x00, 0x50, 0x29, 0x01, 0x00


	//----- nvinfo : EIATTR_MERCURY_ISA_VERSION
	.align		4
.L_178:
        /*0458*/ 	.byte	0x03, 0x5f
        /*045a*/ 	.short	0x0000


	//----- nvinfo : EIATTR_INT_WARP_WIDE_INSTR_OFFSETS
	.align		4
        /*045c*/ 	.byte	0x04, 0x31
        /*045e*/ 	.short	(.L_180 - .L_179)


	//   ....[0]....
.L_179:
        /*0460*/ 	.word	0x0000e6f0


	//   ....[1]....
        /*0464*/ 	.word	0x0000e770


	//----- nvinfo : EIATTR_COOP_GROUP_MASK_REGIDS
	.align		4
.L_180:
        /*0468*/ 	.byte	0x04, 0x29
        /*046a*/ 	.short	(.L_182 - .L_181)


	//   ....[0]....
.L_181:
        /*046c*/ 	.word	0xffffffff


	//   ....[1]....
        /*0470*/ 	.word	0xffffffff


	//   ....[2]....
        /*0474*/ 	.word	0xffffffff


	//   ....[3]....
        /*0478*/ 	.word	0xffffffff


	//   ....[4]....
        /*047c*/ 	.word	0xffffffff


	//   ....[5]....
        /*0480*/ 	.word	0xffffffff


	//   ....[6]....
        /*0484*/ 	.word	0xffffffff


	//   ....[7]....
        /*0488*/ 	.word	0xffffffff


	//   ....[8]....
        /*048c*/ 	.word	0xffffffff


	//   ....[9]....
        /*0490*/ 	.word	0xffffffff


	//   ....[10]....
        /*0494*/ 	.word	0xffffffff


	//   ....[11]....
        /*0498*/ 	.word	0xffffffff


	//   ....[12]....
        /*049c*/ 	.word	0xffffffff


	//   ....[13]....
        /*04a0*/ 	.word	0xffffffff


	//   ....[14]....
        /*04a4*/ 	.word	0xffffffff


	//   ....[15]....
        /*04a8*/ 	.word	0xffffffff


	//   ....[16]....
        /*04ac*/ 	.word	0xffffffff


	//   ....[17]....
        /*04b0*/ 	.word	0xffffffff


	//   ....[18]....
        /*04b4*/ 	.word	0xffffffff


	//   ....[19]....
        /*04b8*/ 	.word	0xffffffff


	//   ....[20]....
        /*04bc*/ 	.word	0xffffffff


	//   ....[21]....
        /*04c0*/ 	.word	0xffffffff


	//   ....[22]....
        /*04c4*/ 	.word	0xffffffff


	//   ....[23]....
        /*04c8*/ 	.word	0xffffffff


	//   ....[24]....
        /*04cc*/ 	.word	0xffffffff


	//   ....[25]....
        /*04d0*/ 	.word	0xffffffff


	//   ....[26]....
        /*04d4*/ 	.word	0xffffffff


	//   ....[27]....
        /*04d8*/ 	.word	0xffffffff


	//   ....[28]....
        /*04dc*/ 	.word	0xffffffff


	//   ....[29]....
        /*04e0*/ 	.word	0xffffffff


	//   ....[30]....
        /*04e4*/ 	.word	0xffffffff


	//   ....[31]....
        /*04e8*/ 	.word	0xffffffff


	//   ....[32]....
        /*04ec*/ 	.word	0xffffffff


	//   ....[33]....
        /*04f0*/ 	.word	0xffffffff


	//   ....[34]....
        /*04f4*/ 	.word	0xffffffff


	//   ....[35]....
        /*04f8*/ 	.word	0xffffffff


	//   ....[36]....
        /*04fc*/ 	.word	0xffffffff


	//   ....[37]....
        /*0500*/ 	.word	0xffffffff


	//   ....[38]....
        /*0504*/ 	.word	0xffffffff


	//   ....[39]....
        /*0508*/ 	.word	0xffffffff


	//   ....[40]....
        /*050c*/ 	.word	0xffffffff


	//   ....[41]....
        /*0510*/ 	.word	0xffffffff


	//   ....[42]....
        /*0514*/ 	.word	0xffffffff


	//   ....[43]....
        /*0518*/ 	.word	0xffffffff


	//   ....[44]....
        /*051c*/ 	.word	0xffffffff


	//   ....[45]....
        /*0520*/ 	.word	0xffffffff


	//   ....[46]....
        /*0524*/ 	.word	0xffffffff


	//   ....[47]....
        /*0528*/ 	.word	0xffffffff


	//   ....[48]....
        /*052c*/ 	.word	0xffffffff


	//   ....[49]....
        /*0530*/ 	.word	0xffffffff


	//   ....[50]....
        /*0534*/ 	.word	0xffffffff


	//   ....[51]....
        /*0538*/ 	.word	0xffffffff


	//   ....[52]....
        /*053c*/ 	.word	0xffffffff


	//   ....[53]....
        /*0540*/ 	.word	0xffffffff


	//   ....[54]....
        /*0544*/ 	.word	0xffffffff


	//   ....[55]....
        /*0548*/ 	.word	0xffffffff


	//   ....[56]....
        /*054c*/ 	.word	0xffffffff


	//   ....[57]....
        /*0550*/ 	.word	0xffffffff


	//   ....[58]....
        /*0554*/ 	.word	0xffffffff


	//   ....[59]....
        /*0558*/ 	.word	0xffffffff


	//   ....[60]....
        /*055c*/ 	.word	0xffffffff


	//   ....[61]....
        /*0560*/ 	.word	0xffffffff


	//   ....[62]....
        /*0564*/ 	.word	0xffffffff


	//   ....[63]....
        /*0568*/ 	.word	0xffffffff


	//   ....[64]....
        /*056c*/ 	.word	0xffffffff


	//   ....[65]....
        /*0570*/ 	.word	0xffffffff


	//   ....[66]....
        /*0574*/ 	.word	0xffffffff


	//   ....[67]....
        /*0578*/ 	.word	0xffffffff


	//   ....[68]....
        /*057c*/ 	.word	0xffffffff


	//   ....[69]....
        /*0580*/ 	.word	0xffffffff


	//   ....[70]....
        /*0584*/ 	.word	0xffffffff


	//   ....[71]....
        /*0588*/ 	.word	0xffffffff


	//   ....[72]....
        /*058c*/ 	.word	0xffffffff


	//   ....[73]....
        /*0590*/ 	.word	0xffffffff


	//   ....[74]....
        /*0594*/ 	.word	0xffffffff


	//   ....[75]....
        /*0598*/ 	.word	0xffffffff


	//   ....[76]....
        /*059c*/ 	.word	0xffffffff


	//   ....[77]....
        /*05a0*/ 	.word	0xffffffff


	//   ....[78]....
        /*05a4*/ 	.word	0xffffffff


	//   ....[79]....
        /*05a8*/ 	.word	0xffffffff


	//   ....[80]....
        /*05ac*/ 	.word	0xffffffff


	//   ....[81]....
        /*05b0*/ 	.word	0xffffffff


	//   ....[82]....
        /*05b4*/ 	.word	0xffffffff


	//   ....[83]....
        /*05b8*/ 	.word	0xffffffff


	//   ....[84]....
        /*05bc*/ 	.word	0xffffffff


	//   ....[85]....
        /*05c0*/ 	.word	0xffffffff


	//   ....[86]....
        /*05c4*/ 	.word	0xffffffff


	//   ....[87]....
        /*05c8*/ 	.word	0xffffffff


	//   ....[88]....
        /*05cc*/ 	.word	0xffffffff


	//   ....[89]....
        /*05d0*/ 	.word	0xffffffff


	//   ....[90]....
        /*05d4*/ 	.word	0xffffffff


	//   ....[91]....
        /*05d8*/ 	.word	0xffffffff


	//   ....[92]....
        /*05dc*/ 	.word	0xffffffff


	//   ....[93]....
        /*05e0*/ 	.word	0xffffffff


	//   ....[94]....
        /*05e4*/ 	.word	0xffffffff


	//   ....[95]....
        /*05e8*/ 	.word	0xffffffff


	//   ....[96]....
        /*05ec*/ 	.word	0xffffffff


	//   ....[97]....
        /*05f0*/ 	.word	0xffffffff


	//   ....[98]....
        /*05f4*/ 	.word	0xffffffff


	//   ....[99]....
        /*05f8*/ 	.word	0xffffffff


	//   ....[100]....
        /*05fc*/ 	.word	0xffffffff


	//   ....[101]....
        /*0600*/ 	.word	0xffffffff


	//   ....[102]....
        /*0604*/ 	.word	0xffffffff


	//   ....[103]....
        /*0608*/ 	.word	0xffffffff


	//   ....[104]....
        /*060c*/ 	.word	0xffffffff


	//   ....[105]....
        /*0610*/ 	.word	0xffffffff


	//   ....[106]....
        /*0614*/ 	.word	0xffffffff


	//   ....[107]....
        /*0618*/ 	.word	0xffffffff


	//   ....[108]....
        /*061c*/ 	.word	0xffffffff


	//   ....[109]....
        /*0620*/ 	.word	0xffffffff


	//   ....[110]....
        /*0624*/ 	.word	0xffffffff


	//   ....[111]....
        /*0628*/ 	.word	0xffffffff


	//   ....[112]....
        /*062c*/ 	.word	0xffffffff


	//   ....[113]....
        /*0630*/ 	.word	0xffffffff


	//   ....[114]....
        /*0634*/ 	.word	0xffffffff


	//   ....[115]....
        /*0638*/ 	.word	0xffffffff


	//   ....[116]....
        /*063c*/ 	.word	0xffffffff


	//   ....[117]....
        /*0640*/ 	.word	0xffffffff


	//   ....[118]....
        /*0644*/ 	.word	0xffffffff


	//   ....[119]....
        /*0648*/ 	.word	0xffffffff


	//   ....[120]....
        /*064c*/ 	.word	0xffffffff


	//   ....[121]....
        /*0650*/ 	.word	0xffffffff


	//   ....[122]....
        /*0654*/ 	.word	0xffffffff


	//   ....[123]....
        /*0658*/ 	.word	0xffffffff


	//   ....[124]....
        /*065c*/ 	.word	0xffffffff


	//   ....[125]....
        /*0660*/ 	.word	0xffffffff


	//   ....[126]....
        /*0664*/ 	.word	0xffffffff


	//   ....[127]....
        /*0668*/ 	.word	0xffffffff


	//   ....[128]....
        /*066c*/ 	.word	0xffffffff


	//   ....[129]....
        /*0670*/ 	.word	0xffffffff


	//   ....[130]....
        /*0674*/ 	.word	0xffffffff


	//   ....[131]....
        /*0678*/ 	.word	0xffffffff


	//   ....[132]....
        /*067c*/ 	.word	0xffffffff


	//   ....[133]....
        /*0680*/ 	.word	0xffffffff


	//   ....[134]....
        /*0684*/ 	.word	0xffffffff


	//   ....[135]....
        /*0688*/ 	.word	0xffffffff


	//   ....[136]....
        /*068c*/ 	.word	0xffffffff


	//   ....[137]....
        /*0690*/ 	.word	0xffffffff


	//   ....[138]....
        /*0694*/ 	.word	0xffffffff


	//   ....[139]....
        /*0698*/ 	.word	0xffffffff


	//   ....[140]....
        /*069c*/ 	.word	0xffffffff


	//   ....[141]....
        /*06a0*/ 	.word	0xffffffff


	//   ....[142]....
        /*06a4*/ 	.word	0xffffffff


	//   ....[143]....
        /*06a8*/ 	.word	0xffffffff


	//   ....[144]....
        /*06ac*/ 	.word	0xffffffff


	//   ....[145]....
        /*06b0*/ 	.word	0xffffffff


	//   ....[146]....
        /*06b4*/ 	.word	0xffffffff


	//   ....[147]....
        /*06b8*/ 	.word	0xffffffff


	//   ....[148]....
        /*06bc*/ 	.word	0xffffffff


	//----- nvinfo : EIATTR_COOP_GROUP_INSTR_OFFSETS
	.align		4
.L_182:
        /*06c0*/ 	.byte	0x04, 0x28
        /*06c2*/ 	.short	(.L_184 - .L_183)


	//   ....[0]....
.L_183:
        /*06c4*/ 	.word	0x00000050


	//   ....[1]....
        /*06c8*/ 	.word	0x000018b0


	//   ....[2]....
        /*06cc*/ 	.word	0x000018f0


	//   ....[3]....
        /*06d0*/ 	.word	0x00001910


	//   ....[4]....
        /*06d4*/ 	.word	0x00001930


	//   ....[5]....
        /*06d8*/ 	.word	0x00001940


	//   ....[6]....
        /*06dc*/ 	.word	0x00001950


	//   ....[7]....
        /*06e0*/ 	.word	0x00001990


	//   ....[8]....
        /*06e4*/ 	.word	0x000019b0


	//   ....[9]....
        /*06e8*/ 	.word	0x00001bf0


	//   ....[10]....
        /*06ec*/ 	.word	0x00001c10


	//   ....[11]....
        /*06f0*/ 	.word	0x00001c20


	//   ....[12]....
        /*06f4*/ 	.word	0x00001c50


	//   ....[13]....
        /*06f8*/ 	.word	0x00001c60


	//   ....[14]....
        /*06fc*/ 	.word	0x00001ca0


	//   ....[15]....
        /*0700*/ 	.word	0x00001ce0


	//   ....[16]....
        /*0704*/ 	.word	0x00001d10


	//   ....[17]....
        /*0708*/ 	.word	0x00002370


	//   ....[18]....
        /*070c*/ 	.word	0x00002390


	//   ....[19]....
        /*0710*/ 	.word	0x000023a0


	//   ....[20]....
        /*0714*/ 	.word	0x000023c0


	//   ....[21]....
        /*0718*/ 	.word	0x000023d0


	//   ....[22]....
        /*071c*/ 	.word	0x000023f0


	//   ....[23]....
        /*0720*/ 	.word	0x00002410


	//   ....[24]....
        /*0724*/ 	.word	0x00002430


	//   ....[25]....
        /*0728*/ 	.word	0x00003370


	//   ....[26]....
        /*072c*/ 	.word	0x00003390


	//   ....[27]....
        /*0730*/ 	.word	0x000033c0


	//   ....[28]....
        /*0734*/ 	.word	0x000033d0


	//   ....[29]....
        /*0738*/ 	.word	0x000033e0


	//   ....[30]....
        /*073c*/ 	.word	0x000033f0


	//   ....[31]....
        /*0740*/ 	.word	0x00003400


	//   ....[32]....
        /*0744*/ 	.word	0x00003540


	//   ....[33]....
        /*0748*/ 	.word	0x00003750


	//   ....[34]....
        /*074c*/ 	.word	0x00003b90


	//   ....[35]....
        /*0750*/ 	.word	0x00004390


	//   ....[36]....
        /*0754*/ 	.word	0x000043b0


	//   ....[37]....
        /*0758*/ 	.word	0x000043d0


	//   ....[38]....
        /*075c*/ 	.word	0x000043f0


	//   ....[39]....
        /*0760*/ 	.word	0x00006300


	//   ....[40]....
        /*0764*/ 	.word	0x00006320


	//   ....[41]....
        /*0768*/ 	.word	0x00006390


	//   ....[42]....
        /*076c*/ 	.word	0x000063d0


	//   ....[43]....
        /*0770*/ 	.word	0x000063e0


	//   ....[44]....
        /*0774*/ 	.word	0x000063f0


	//   ....[45]....
        /*0778*/ 	.word	0x00006460


	//   ....[46]....
        /*077c*/ 	.word	0x00006470


	//   ....[47]....
        /*0780*/ 	.word	0x00007480


	//   ....[48]....
        /*0784*/ 	.word	0x000074a0


	//   ....[49]....
        /*0788*/ 	.word	0x00007510


	//   ....[50]....
        /*078c*/ 	.word	0x00007550


	//   ....[51]....
        /*0790*/ 	.word	0x00007560


	//   ....[52]....
        /*0794*/ 	.word	0x00007570


	//   ....[53]....
        /*0798*/ 	.word	0x000075e0


	//   ....[54]....
        /*079c*/ 	.word	0x000075f0


	//   ....[55]....
        /*07a0*/ 	.word	0x00007850


	//   ....[56]....
        /*07a4*/ 	.word	0x00007c80


	//   ....[57]....
        /*07a8*/ 	.word	0x000082a0


	//   ....[58]....
        /*07ac*/ 	.word	0x000082c0


	//   ....[59]....
        /*07b0*/ 	.word	0x000084e0


	//   ....[60]....
        /*07b4*/ 	.word	0x00008500


	//   ....[61]....
        /*07b8*/ 	.word	0x0000a830


	//   ....[62]....
        /*07bc*/ 	.word	0x0000a850


	//   ....[63]....
        /*07c0*/ 	.word	0x0000a890


	//   ....[64]....
        /*07c4*/ 	.word	0x0000a8d0


	//   ....[65]....
        /*07c8*/ 	.word	0x0000a900


	//   ....[66]....
        /*07cc*/ 	.word	0x0000a920


	//   ....[67]....
        /*07d0*/ 	.word	0x0000a950


	//   ....[68]....
        /*07d4*/ 	.word	0x0000a970


	//   ....[69]....
        /*07d8*/ 	.word	0x0000b940


	//   ....[70]....
        /*07dc*/ 	.word	0x0000b960


	//   ....[71]....
        /*07e0*/ 	.word	0x0000b990


	//   ....[72]....
        /*07e4*/ 	.word	0x0000ba10


	//   ....[73]....
        /*07e8*/ 	.word	0x0000ba80


	//   ....[74]....
        /*07ec*/ 	.word	0x0000baa0


	//   ....[75]....
        /*07f0*/ 	.word	0x0000bac0


	//   ....[76]....
        /*07f4*/ 	.word	0x0000bad0


	//   ....[77]....
        /*07f8*/ 	.word	0x0000c020


	//   ....[78]....
        /*07fc*/ 	.word	0x0000c040


	//   ....[79]....
        /*0800*/ 	.word	0x0000c060


	//   ....[80]....
        /*0804*/ 	.word	0x0000c080


	//   ....[81]....
        /*0808*/ 	.word	0x0000e0b0


	//   ....[82]....
        /*080c*/ 	.word	0x0000e0f0


	//   ....[83]....
        /*0810*/ 	.word	0x0000e110


	//   ....[84]....
        /*0814*/ 	.word	0x0000e130


	//   ....[85]....
        /*0818*/ 	.word	0x0000e8c0


	//   ....[86]....
        /*081c*/ 	.word	0x0000ef00


	//   ....[87]....
        /*0820*/ 	.word	0x0000ef20


	//   ....[88]....
        /*0824*/ 	.word	0x0000ef40


	//   ....[89]....
        /*0828*/ 	.word	0x0000ef50


	//   ....[90]....
        /*082c*/ 	.word	0x0000f050


	//   ....[91]....
        /*0830*/ 	.word	0x0000f070


	//   ....[92]....
        /*0834*/ 	.word	0x0000f490


	//   ....[93]....
        /*0838*/ 	.word	0x0000f4a0


	//   ....[94]....
        /*083c*/ 	.word	0x0000fc30


	//   ....[95]....
        /*0840*/ 	.word	0x0000fd20


	//   ....[96]....
        /*0844*/ 	.word	0x0000fd90


	//   ....[97]....
        /*0848*/ 	.word	0x0000feb0


	//   ....[98]....
        /*084c*/ 	.word	0x0000ff10


	//   ....[99]....
        /*0850*/ 	.word	0x00010050


	//   ....[100]....
        /*0854*/ 	.word	0x000100b0


	//   ....[101]....
        /*0858*/ 	.word	0x000101f0


	//   ....[102]....
        /*085c*/ 	.word	0x00010250


	//   ....[103]....
        /*0860*/ 	.word	0x000102c0


	//   ....[104]....
        /*0864*/ 	.word	0x00010330


	//   ....[105]....
        /*0868*/ 	.word	0x00010b70


	//   ....[106]....
        /*086c*/ 	.word	0x00010bc0


	//   ....[107]....
        /*0870*/ 	.word	0x00010c10


	//   ....[108]....
        /*0874*/ 	.word	0x00010c60


	//   ....[109]....
        /*0878*/ 	.word	0x00010cd0


	//   ....[110]....
        /*087c*/ 	.word	0x00010d40


	//   ....[111]....
        /*0880*/ 	.word	0x00010e60


	//   ....[112]....
        /*0884*/ 	.word	0x00010ec0


	//   ....[113]....
        /*0888*/ 	.word	0x00011000


	//   ....[114]....
        /*088c*/ 	.word	0x00011060


	//   ....[115]....
        /*0890*/ 	.word	0x000111a0


	//   ....[116]....
        /*0894*/ 	.word	0x00011200


	//   ....[117]....
        /*0898*/ 	.word	0x00011270


	//   ....[118]....
        /*089c*/ 	.word	0x000112e0


	//   ....[119]....
        /*08a0*/ 	.word	0x00011400


	//   ....[120]....
        /*08a4*/ 	.word	0x00011460


	//   ....[121]....
        /*08a8*/ 	.word	0x000115a0


	//   ....[122]....
        /*08ac*/ 	.word	0x00011600


	//   ....[123]....
        /*08b0*/ 	.word	0x00011740


	//   ....[124]....
        /*08b4*/ 	.word	0x000117a0


	//   ....[125]....
        /*08b8*/ 	.word	0x00011810


	//   ....[126]....
        /*08bc*/ 	.word	0x00011880


	//   ....[127]....
        /*08c0*/ 	.word	0x000120c0


	//   ....[128]....
        /*08c4*/ 	.word	0x00012100


	//   ....[129]....
        /*08c8*/ 	.word	0x00012150


	//   ....[130]....
        /*08cc*/ 	.word	0x00012190


	//   ....[131]....
        /*08d0*/ 	.word	0x000121f0


	//   ....[132]....
        /*08d4*/ 	.word	0x00012260


	//   ....[133]....
        /*08d8*/ 	.word	0x000122d0


	//   ....[134]....
        /*08dc*/ 	.word	0x000123e0


	//   ....[135]....
        /*08e0*/ 	.word	0x00012440


	//   ....[136]....
        /*08e4*/ 	.word	0x00012550


	//   ....[137]....
        /*08e8*/ 	.word	0x000125b0


	//   ....[138]....
        /*08ec*/ 	.word	0x000126c0


	//   ....[139]....
        /*08f0*/ 	.word	0x00012720


	//   ....[140]....
        /*08f4*/ 	.word	0x00012770


	//   ....[141]....
        /*08f8*/ 	.word	0x000127b0


	//   ....[142]....
        /*08fc*/ 	.word	0x00012800


	//   ....[143]....
        /*0900*/ 	.word	0x00012840


	//   ....[144]....
        /*0904*/ 	.word	0x00012890


	//   ....[145]....
        /*0908*/ 	.word	0x000128f0


	//   ....[146]....
        /*090c*/ 	.word	0x00012940


	//   ....[147]....
        /*0910*/ 	.word	0x000129a0


	//   ....[148]....
        /*0914*/ 	.word	0x00012a10


	//----- nvinfo : EIATTR_EXIT_INSTR_OFFSETS
	.align		4
.L_184:
        /*0918*/ 	.byte	0x04, 0x1c
        /*091a*/ 	.short	(.L_186 - .L_185)


	//   ....[0]....
.L_185:
        /*091c*/ 	.word	0x000000a0


	//   ....[1]....
        /*0920*/ 	.word	0x0000fcd0


	//----- nvinfo : EIATTR_MAX_THREADS
	.align		4
.L_186:
        /*0924*/ 	.byte	0x04, 0x05
        /*0926*/ 	.short	(.L_188 - .L_187)
.L_187:
        /*0928*/ 	.word	0x00000100
        /*092c*/ 	.word	0x00000001
        /*0930*/ 	.word	0x00000001


	//----- nvinfo : EIATTR_CRS_STACK_SIZE
	.align		4
.L_188:
        /*0934*/ 	.byte	0x04, 0x1e
        /*0936*/ 	.short	(.L_190 - .L_189)
.L_189:
        /*0938*/ 	.word	0x00000000
.L_190:


//--------------------- .nv.info._ZN7cutlass13device_kernelIN5flash19enable_sm80_to_sm89INS1_16FlashAttnFwdSm80INS1_25CollectiveMainloopFwdSm80ILi4ELi1ELb0EN4cute5tupleIJNS5_1CILi128EEENS7_ILi64EEES8_EEELi128ENS_10bfloat16_tEfNS_4arch4Sm80ELb0ELb0ELb0ELb0ELb1ELb0ELb1ELb1EEENS1_21CollectiveEpilogueFwdINS6_IJS8_S8_S9_EEENS6_IJNS7_ILi1EEESH_SH_EEESB_SD_Li128ELb0ELb1ELb1ELb0EEENS1_19SingleTileSchedulerILb0ELb1ELb1ELi128EEEEEEEEEvNT_6ParamsE --------------------------
	.section	.nv.info._ZN7cutlass13device_kernelIN5flash19enable_sm80_to_sm89INS1_16FlashAttnFwdSm80INS1_25CollectiveMainloopFwdSm80ILi4ELi1ELb0EN4cute5tupleIJNS5_1CILi128EEENS7_ILi64EEES8_EEELi128ENS_10bfloat16_tEfNS_4arch4Sm80ELb0ELb0ELb0ELb0ELb1ELb0ELb1ELb1EEENS1_21CollectiveEpilogueFwdINS6_IJS8_S8_S9_EEENS6_IJNS7_ILi1EEESH_SH_EEESB_SD_Li128ELb0ELb1ELb1ELb0EEENS1_19SingleTileSchedulerILb0ELb1ELb1ELi128EEEEEEEEEvNT_6ParamsE,"",@"SHT_CUDA_INFO"
	.sectionflags	@""
	.align	4


	//----- nvinfo : EIATTR_CUDA_API_VERSION
	.align		4
        /*0000*/ 	.byte	0x04, 0x37
        /*0002*/ 	.short	(.L_192 - .L_191)
.L_191:
        /*0004*/ 	.word	0x00000082


	//----- nvinfo : EIATTR_SW2861232_WAR
	.align		4
.L_192:
        /*0008*/ 	.byte	0x01, 0x35
	.zero		2


	//----- nvinfo : EIATTR_PARAM_CBANK
	.align		4
        /*000c*/ 	.byte	0x04, 0x0a
        /*000e*/ 	.short	(.L_194 - .L_193)
	.align		4
.L_193:
        /*0010*/ 	.word	index@(.nv.constant0._ZN7cutlass13device_kernelIN5flash19enable_sm80_to_sm89INS1_16FlashAttnFwdSm80INS1_25CollectiveMainloopFwdSm80ILi4ELi1ELb0EN4cute5tupleIJNS5_1CILi128EEENS7_ILi64EEES8_EEELi128ENS_10bfloat16_tEfNS_4arch4Sm80ELb0ELb0ELb0ELb0ELb1ELb0ELb1ELb1EEENS1_21CollectiveEpilogueFwdINS6_IJS8_S8_S9_EEENS6_IJNS7_ILi1EEESH_SH_EEESB_SD_Li128ELb0ELb1ELb1ELb0EEENS1_19SingleTileSchedulerILb0ELb1ELb1ELi128EEEEEEEEEvNT_6ParamsE)
        /*0014*/ 	.short	0x0160
        /*0016*/ 	.short	0x0418


	//----- nvinfo : EIATTR_CBANK_PARAM_SIZE
	.align		4
.L_194:
        /*0018*/ 	.byte	0x03, 0x19
        /*001a*/ 	.short	0x0418


	//----- nvinfo : EIATTR_KPARAM_INFO
	.align		4
        /*001c*/ 	.byte	0x04, 0x17
        /*001e*/ 	.short	(.L_196 - .L_195)
.L_195:
        /*0020*/ 	.word	0x00000000
        /*0024*/ 	.short	0x0000
        /*0026*/ 	.short	0x0000
        /*0028*/ 	.byte	0x00, 0xf0, 0x61, 0x10


	//----- nvinfo : EIATTR_MAXREG_COUNT
	.align		4
.L_196:
        /*002c*/ 	.byte	0x03, 0x1b
        /*002e*/ 	.short	0x00ff


	//----- nvinfo : EIATTR_NUM_BARRIERS
	.align		4
        /*0030*/ 	.byte	0x02, 0x4c
        /*0032*/ 	.byte	0x02
	.zero		1


	//----- nvinfo : EIATTR_ANNOTATIONS
	.align		4
        /*0034*/ 	.byte	0x04, 0x55
        /*0036*/ 	.short	(.L_198 - .L_197)


	//   ....[0]....
.L_197:
        /* <DEDUP_REMOVED lines=16> */


	//----- nvinfo : EIATTR_MERCURY_ISA_VERSION
	.align		4
.L_198:
        /*0128*/ 	.byte	0x03, 0x5f
        /*012a*/ 	.short	0x0000


	//----- nvinfo : EIATTR_COOP_GROUP_MASK_REGIDS
	.align		4
        /*012c*/ 	.byte	0x04, 0x29
        /*012e*/ 	.short	(.L_200 - .L_199)


	//   ....[0]....
.L_199:
        /*0130*/ 	.word	0xffffffff


	//   ....[1]....
        /*0134*/ 	.word	0xffffffff


	//   ....[2]....
        /*0138*/ 	.word	0xffffffff


	//   ....[3]....
        /*013c*/ 	.word	0xffffffff


	//   ....[4]....
        /*0140*/ 	.word	0xffffffff


	//   ....[5]....
        /*0144*/ 	.word	0xffffffff


	//   ....[6]....
        /*0148*/ 	.word	0xffffffff


	//   ....[7]....
        /*014c*/ 	.word	0xffffffff


	//   ....[8]....
        /*0150*/ 	.word	0xffffffff


	//   ....[9]....
        /*0154*/ 	.word	0xffffffff


	//   ....[10]....
        /*0158*/ 	.word	0xffffffff


	//   ....[11]....
        /*015c*/ 	.word	0xffffffff


	//   ....[12]....
        /*0160*/ 	.word	0xffffffff


	//   ....[13]....
        /*0164*/ 	.word	0xffffffff


	//   ....[14]....
        /*0168*/ 	.word	0xffffffff


	//   ....[15]....
        /*016c*/ 	.word	0xffffffff


	//   ....[16]....
        /*0170*/ 	.word	0xffffffff


	//   ....[17]....
        /*0174*/ 	.word	0xffffffff


	//   ....[18]....
        /*0178*/ 	.word	0xffffffff


	//   ....[19]....
        /*017c*/ 	.word	0xffffffff


	//   ....[20]....
        /*0180*/ 	.word	0xffffffff


	//   ....[21]....
        /*0184*/ 	.word	0xffffffff


	//   ....[22]....
        /*0188*/ 	.word	0xffffffff


	//   ....[23]....
        /*018c*/ 	.word	0xffffffff


	//   ....[24]....
        /*0190*/ 	.word	0xffffffff


	//   ....[25]....
        /*0194*/ 	.word	0xffffffff


	//   ....[26]....
        /*0198*/ 	.word	0xffffffff


	//   ....[27]....
        /*019c*/ 	.word	0xffffffff


	//   ....[28]....
        /*01a0*/ 	.word	0xffffffff


	//   ....[29]....
        /*01a4*/ 	.word	0xffffffff


	//   ....[30]....
        /*01a8*/ 	.word	0xffffffff


	//   ....[31]....
        /*01ac*/ 	.word	0xffffffff


	//   ....[32]....
        /*01b0*/ 	.word	0xffffffff


	//   ....[33]....
        /*01b4*/ 	.word	0xffffffff


	//   ....[34]....
        /*01b8*/ 	.word	0xffffffff


	//   ....[35]....
        /*01bc*/ 	.word	0xffffffff


	//   ....[36]....
        /*01c0*/ 	.word	0xffffffff


	//   ....[37]....
        /*01c4*/ 	.word	0xffffffff


	//   ....[38]....
        /*01c8*/ 	.word	0xffffffff


	//   ....[39]....
        /*01cc*/ 	.word	0xffffffff


	//   ....[40]....
        /*01d0*/ 	.word	0xffffffff


	//   ....[41]....
        /*01d4*/ 	.word	0xffffffff


	//   ....[42]....
        /*01d8*/ 	.word	0xffffffff


	//   ....[43]....
        /*01dc*/ 	.word	0xffffffff


	//   ....[44]....
        /*01e0*/ 	.word	0xffffffff


	//   ....[45]....
        /*01e4*/ 	.word	0xffffffff


	//   ....[46]....
        /*01e8*/ 	.word	0xffffffff


	//   ....[47]....
        /*01ec*/ 	.word	0xffffffff


	//   ....[48]....
        /*01f0*/ 	.word	0xffffffff


	//   ....[49]....
        /*01f4*/ 	.word	0xffffffff


	//   ....[50]....
        /*01f8*/ 	.word	0xffffffff


	//   ....[51]....
        /*01fc*/ 	.word	0xffffffff


	//   ....[52]....
        /*0200*/ 	.word	0xffffffff


	//   ....[53]....
        /*0204*/ 	.word	0xffffffff


	//   ....[54]....
        /*0208*/ 	.word	0xffffffff


	//   ....[55]....
        /*020c*/ 	.word	0xffffffff


	//   ....[56]....
        /*0210*/ 	.word	0xffffffff


	//   ....[57]....
        /*0214*/ 	.word	0xffffffff


	//   ....[58]....
        /*0218*/ 	.word	0xffffffff


	//   ....[59]....
        /*021c*/ 	.word	0xffffffff


	//   ....[60]....
        /*0220*/ 	.word	0xffffffff


	//   ....[61]....
        /*0224*/ 	.word	0xffffffff


	//   ....[62]....
        /*0228*/ 	.word	0xffffffff


	//   ....[63]....
        /*022c*/ 	.word	0xffffffff


	//   ....[64]....
        /*0230*/ 	.word	0xffffffff


	//   ....[65]....
        /*0234*/ 	.word	0xffffffff


	//   ....[66]....
        /*0238*/ 	.word	0xffffffff


	//   ....[67]....
        /*023c*/ 	.word	0xffffffff


	//   ....[68]....
        /*0240*/ 	.word	0xffffffff


	//   ....[69]....
        /*0244*/ 	.word	0xffffffff


	//   ....[70]....
        /*0248*/ 	.word	0xffffffff


	//   ....[71]....
        /*024c*/ 	.word	0xffffffff


	//   ....[72]....
        /*0250*/ 	.word	0xffffffff


	//   ....[73]....
        /*0254*/ 	.word	0xffffffff


	//   ....[74]....
        /*0258*/ 	.word	0xffffffff


	//   ....[75]....
        /*025c*/ 	.word	0xffffffff


	//   ....[76]....
        /*0260*/ 	.word	0xffffffff


	//   ....[77]....
        /*0264*/ 	.word	0xffffffff


	//   ....[78]....
        /*0268*/ 	.word	0xffffffff


	//   ....[79]....
        /*026c*/ 	.word	0xffffffff


	//   ....[80]....
        /*0270*/ 	.word	0xffffffff


	//   ....[81]....
        /*0274*/ 	.word	0xffffffff


	//   ....[82]....
        /*0278*/ 	.word	0xffffffff


	//   ....[83]....
        /*027c*/ 	.word	0xffffffff


	//   ....[84]....
        /*0280*/ 	.word	0xffffffff


	//   ....[85]....
        /*0284*/ 	.word	0xffffffff


	//   ....[86]....
        /*0288*/ 	.word	0xffffffff


	//   ....[87]....
        /*028c*/ 	.word	0xffffffff


	//   ....[88]....
        /*0290*/ 	.word	0xffffffff


	//   ....[89]....
        /*0294*/ 	.word	0xffffffff


	//   ....[90]....
        /*0298*/ 	.word	0xffffffff


	//   ....[91]....
        /*029c*/ 	.word	0xffffffff


	//   ....[92]....
        /*02a0*/ 	.word	0xffffffff


	//   ....[93]....
        /*02a4*/ 	.word	0xffffffff


	//   ....[94]....
        /*02a8*/ 	.word	0xffffffff


	//   ....[95]....
        /*02ac*/ 	.word	0xffffffff


	//   ....[96]....
        /*02b0*/ 	.word	0xffffffff


	//----- nvinfo : EIATTR_COOP_GROUP_INSTR_OFFSETS
	.align		4
.L_200:
        /*02b4*/ 	.byte	0x04, 0x28
        /*02b6*/ 	.short	(.L_202 - .L_201)


	//   ....[0]....
.L_201:
        /*02b8*/ 	.word	0x00000060


	//   ....[1]....
        /*02bc*/ 	.word	0x00000eb0


	//   ....[2]....
        /*02c0*/ 	.word	0x00000ee0


	//   ....[3]....
        /*02c4*/ 	.word	0x00001060


	//   ....[4]....
        /*02c8*/ 	.word	0x00001090


	//   ....[5]....
        /*02cc*/ 	.word	0x00001160


	//   ....[6]....
        /*02d0*/ 	.word	0x00001190


	//   ....[7]....
        /*02d4*/ 	.word	0x00001260


	//   ....[8]....
        /*02d8*/ 	.word	0x00001290


	//   ....[9]....
        /*02dc*/ 	.word	0x00001360


	//   ....[10]....
        /*02e0*/ 	.word	0x00001390


	//   ....[11]....
        /*02e4*/ 	.word	0x00001460


	//   ....[12]....
        /*02e8*/ 	.word	0x00001490


	//   ....[13]....
        /*02ec*/ 	.word	0x00001560


	//   ....[14]....
        /*02f0*/ 	.word	0x00001590


	//   ....[15]....
        /*02f4*/ 	.word	0x00001650


	//   ....[16]....
        /*02f8*/ 	.word	0x00001690


	//   ....[17]....
        /*02fc*/ 	.word	0x00001b10


	//   ....[18]....
        /*0300*/ 	.word	0x00001b30


	//   ....[19]....
        /*0304*/ 	.word	0x00001b60


	//   ....[20]....
        /*0308*/ 	.word	0x00001b90


	//   ....[21]....
        /*030c*/ 	.word	0x00001ba0


	//   ....[22]....
        /*0310*/ 	.word	0x00001bb0


	//   ....[23]....
        /*0314*/ 	.word	0x00001bc0


	//   ....[24]....
        /*0318*/ 	.word	0x00001bd0


	//   ....[25]....
        /*031c*/ 	.word	0x00001f00


	//   ....[26]....
        /*0320*/ 	.word	0x00001f30


	//   ....[27]....
        /*0324*/ 	.word	0x00001f50


	//   ....[28]....
        /*0328*/ 	.word	0x00001f80


	//   ....[29]....
        /*032c*/ 	.word	0x00001fb0


	//   ....[30]....
        /*0330*/ 	.word	0x00001fe0


	//   ....[31]....
        /*0334*/ 	.word	0x00002010


	//   ....[32]....
        /*0338*/ 	.word	0x00002050


	//   ....[33]....
        /*033c*/ 	.word	0x00003100


	//   ....[34]....
        /*0340*/ 	.word	0x00003120


	//   ....[35]....
        /*0344*/ 	.word	0x00003130


	//   ....[36]....
        /*0348*/ 	.word	0x00003140


	//   ....[37]....
        /*034c*/ 	.word	0x00003150


	//   ....[38]....
        /*0350*/ 	.word	0x00003160


	//   ....[39]....
        /*0354*/ 	.word	0x00003170


	//   ....[40]....
        /*0358*/ 	.word	0x00003190


	//   ....[41]....
        /*035c*/ 	.word	0x00003a50


	//   ....[42]....
        /*0360*/ 	.word	0x00003b50


	//   ....[43]....
        /*0364*/ 	.word	0x00003ed0


	//   ....[44]....
        /*0368*/ 	.word	0x00003f80


	//   ....[45]....
        /*036c*/ 	.word	0x00004160


	//   ....[46]....
        /*0370*/ 	.word	0x00004240


	//   ....[47]....
        /*0374*/ 	.word	0x00004320


	//   ....[48]....
        /*0378*/ 	.word	0x00004460


	//   ....[49]....
        /*037c*/ 	.word	0x00005ba0


	//   ....[50]....
        /*0380*/ 	.word	0x00005bb0


	//   ....[51]....
        /*0384*/ 	.word	0x00005bc0


	//   ....[52]....
        /*0388*/ 	.word	0x00005bd0


	//   ....[53]....
        /*038c*/ 	.word	0x00005be0


	//   ....[54]....
        /*0390*/ 	.word	0x00005bf0


	//   ....[55]....
        /*0394*/ 	.word	0x00005c00


	//   ....[56]....
        /*0398*/ 	.word	0x00005c30


	//   ....[57]....
        /*039c*/ 	.word	0x00005f40


	//   ....[58]....
        /*03a0*/ 	.word	0x00005f90


	//   ....[59]....
        /*03a4*/ 	.word	0x00005fb0


	//   ....[60]....
        /*03a8*/ 	.word	0x00005fe0


	//   ....[61]....
        /*03ac*/ 	.word	0x00006070


	//   ....[62]....
        /*03b0*/ 	.word	0x00006090


	//   ....[63]....
        /*03b4*/ 	.word	0x000060a0


	//   ....[64]....
        /*03b8*/ 	.word	0x000060b0


	//   ....[65]....
        /*03bc*/ 	.word	0x00006e90


	//   ....[66]....
        /*03c0*/ 	.word	0x00006fd0


	//   ....[67]....
        /*03c4*/ 	.word	0x00007090


	//   ....[68]....
        /*03c8*/ 	.word	0x000070e0


	//   ....[69]....
        /*03cc*/ 	.word	0x00007120


	//   ....[70]....
        /*03d0*/ 	.word	0x00007190


	//   ....[71]....
        /*03d4*/ 	.word	0x000071c0


	//   ....[72]....
        /*03d8*/ 	.word	0x000071f0


	//   ....[73]....
        /*03dc*/ 	.word	0x00009580


	//   ....[74]....
        /*03e0*/ 	.word	0x00009590


	//   ....[75]....
        /*03e4*/ 	.word	0x000095a0


	//   ....[76]....
        /*03e8*/ 	.word	0x000095b0


	//   ....[77]....
        /*03ec*/ 	.word	0x000095e0


	//   ....[78]....
        /*03f0*/ 	.word	0x00009600


	//   ....[79]....
        /*03f4*/ 	.word	0x00009620


	//   ....[80]....
        /*03f8*/ 	.word	0x00009650


	//   ....[81]....
        /*03fc*/ 	.word	0x0000a720


	//   ....[82]....
        /*0400*/ 	.word	0x0000a750


	//   ....[83]....
        /*0404*/ 	.word	0x0000a780


	//   ....[84]....
        /*0408*/ 	.word	0x0000a7b0


	//   ....[85]....
        /*040c*/ 	.word	0x0000a7f0


	//   ....[86]....
        /*0410*/ 	.word	0x0000a820


	//   ....[87]....
        /*0414*/ 	.word	0x0000a840


	//   ....[88]....
        /*0418*/ 	.word	0x0000a850


	//   ....[89]....
        /*041c*/ 	.word	0x0000a8d0


	//   ....[90]....
        /*0420*/ 	.word	0x0000a8f0


	//   ....[91]....
        /*0424*/ 	.word	0x0000af00


	//   ....[92]....
        /*0428*/ 	.word	0x0000af20


	//   ....[93]....
        /*042c*/ 	.word	0x0000b520


	//   ....[94]....
        /*0430*/ 	.word	0x0000b540


	//   ....[95]....
        /*0434*/ 	.word	0x0000bb40


	//   ....[96]....
        /*0438*/ 	.word	0x0000bb50


	//----- nvinfo : EIATTR_EXIT_INSTR_OFFSETS
	.align		4
.L_202:
        /*043c*/ 	.byte	0x04, 0x1c
        /*043e*/ 	.short	(.L_204 - .L_203)


	//   ....[0]....
.L_203:
        /*0440*/ 	.word	0x000001c0


	//   ....[1]....
        /*0444*/ 	.word	0x0000bb60


	//   ....[2]....
        /*0448*/ 	.word	0x0000c100


	//   ....[3]....
        /*044c*/ 	.word	0x0000c150


	//   ....[4]....
        /*0450*/ 	.word	0x0000c180


	//   ....[5]....
        /*0454*/ 	.word	0x0000c1e0


	//   ....[6]....
        /*0458*/ 	.word	0x0000c470


	//----- nvinfo : EIATTR_CTAIDZ_USED
	.align		4
.L_204:
        /*045c*/ 	.byte	0x01, 0x04
	.zero		2


	//----- nvinfo : EIATTR_MAX_THREADS
	.align		4
        /*0460*/ 	.byte	0x04, 0x05
        /*0462*/ 	.short	(.L_206 - .L_205)
.L_205:
        /*0464*/ 	.word	0x00000080
        /*0468*/ 	.word	0x00000001
        /*046c*/ 	.word	0x00000001


	//----- nvinfo : EIATTR_CRS_STACK_SIZE
	.align		4
.L_206:
        /*0470*/ 	.byte	0x04, 0x1e
        /*0472*/ 	.short	(.L_208 - .L_207)
.L_207:
        /*0474*/ 	.word	0x00000000
.L_208:


//--------------------- .nv.info._ZN7cutlass13device_kernelIN5flash19enable_sm80_to_sm89INS1_16FlashAttnFwdSm80INS1_25CollectiveMainloopFwdSm80ILi8ELi1ELb1EN4cute5tupleIJNS5_1CILi128EEENS7_ILi112EEES8_EEELi128ENS_10bfloat16_tEfNS_4arch4Sm80ELb0ELb0ELb0ELb1ELb1ELb0ELb1ELb1EEENS1_21CollectiveEpilogueFwdINS6_IJS8_S8_S9_EEENS6_IJNS7_ILi1EEESH_SH_EEESB_SD_Li256ELb1ELb1ELb1ELb0EEENS1_36VarlenDynamicPersistentTileSchedulerILi128ELi112ELi256ELi256ELb1ELb1ELb0ELb0ELb1ELb1EEEEEEEEEvNT_6ParamsE --------------------------
	.section	.nv.info._ZN7cutlass13device_kernelIN5flash19enable_sm80_to_sm89INS1_16FlashAttnFwdSm80INS1_25CollectiveMainloopFwdSm80ILi8ELi1ELb1EN4cute5tupleIJNS5_1CILi128EEENS7_ILi112EEES8_EEELi128ENS_10bfloat16_tEfNS_4arch4Sm80ELb0ELb0ELb0ELb1ELb1ELb0ELb1ELb1EEENS1_21CollectiveEpilogueFwdINS6_IJS8_S8_S9_EEENS6_IJNS7_ILi1EEESH_SH_EEESB_SD_Li256ELb1ELb1ELb1ELb0EEENS1_36VarlenDynamicPersistentTileSchedulerILi128ELi112ELi256ELi256ELb1ELb1ELb0ELb0ELb1ELb1EEEEEEEEEvNT_6ParamsE,"",@"SHT_CUDA_INFO"
	.sectionflags	@""
	.align	4


	//----- nvinfo : EIATTR_CUDA_API_VERSION
	.align		4
        /*0000*/ 	.byte	0x04, 0x37
        /*0002*/ 	.short	(.L_210 - .L_209)
.L_209:
        /*0004*/ 	.word	0x00000082


	//----- nvinfo : EIATTR_SW2861232_WAR
	.align		4
.L_210:
        /*0008*/ 	.byte	0x01, 0x35
	.zero		2


	//----- nvinfo : EIATTR_PARAM_CBANK
	.align		4
        /*000c*/ 	.byte	0x04, 0x0a
        /*000e*/ 	.short	(.L_212 - .L_211)
	.align		4
.L_211:
        /*0010*/ 	.word	index@(.nv.constant0._ZN7cutlass13device_kernelIN5flash19enable_sm80_to_sm89INS1_16FlashAttnFwdSm80INS1_25CollectiveMainloopFwdSm80ILi8ELi1ELb1EN4cute5tupleIJNS5_1CILi128EEENS7_ILi112EEES8_EEELi128ENS_10bfloat16_tEfNS_4arch4Sm80ELb0ELb0ELb0ELb1ELb1ELb0ELb1ELb1EEENS1_21CollectiveEpilogueFwdINS6_IJS8_S8_S9_EEENS6_IJNS7_ILi1EEESH_SH_EEESB_SD_Li256ELb1ELb1ELb1ELb0EEENS1_36VarlenDynamicPersistentTileSchedulerILi128ELi112ELi256ELi256ELb1ELb1ELb0ELb0ELb1ELb1EEEEEEEEEvNT_6ParamsE)
        /*0014*/ 	.short	0x0160
        /*0016*/ 	.short	0x0438


	//----- nvinfo : EIATTR_CBANK_PARAM_SIZE
	.align		4
.L_212:
        /*0018*/ 	.byte	0x03, 0x19
        /*001a*/ 	.short	0x0438


	//----- nvinfo : EIATTR_KPARAM_INFO
	.align		4
        /*001c*/ 	.byte	0x04, 0x17
        /*001e*/ 	.short	(.L_214 - .L_213)
.L_213:
        /*0020*/ 	.word	0x00000000
        /*0024*/ 	.short	0x0000
        /*0026*/ 	.short	0x0000
        /*0028*/ 	.byte	0x00, 0xf0, 0xe1, 0x10


	//----- nvinfo : EIATTR_MAXREG_COUNT
	.align		4
.L_214:
        /*002c*/ 	.byte	0x03, 0x1b
        /*002e*/ 	.short	0x00ff


	//----- nvinfo : EIATTR_NUM_BARRIERS
	.align		4
        /*0030*/ 	.byte	0x02, 0x4c
        /*0032*/ 	.byte	0x06
	.zero		1


	//----- nvinfo : EIATTR_ANNOTATIONS
	.align		4
        /*0034*/ 	.byte	0x04, 0x55
        /*0036*/ 	.short	(.L_216 - .L_215)


	//   ....[0]....
.L_215:
        /* <DEDUP_REMOVED lines=68> */
        /*046c*/ 	.byte	0x50, 0xc4, 0x00, 0x00


	//----- nvinfo : EIATTR_MERCURY_ISA_VERSION
	.align		4
.L_216:
        /*0470*/ 	.byte	0x03, 0x5f
        /*0472*/ 	.short	0x0000


	//----- nvinfo : EIATTR_INT_WARP_WIDE_INSTR_OFFSETS
	.align		4
        /*0474*/ 	.byte	0x04, 0x31
        /*0476*/ 	.short	(.L_218 - .L_217)


	//   ....[0]....
.L_217:
        /*0478*/ 	.word	0x0000a090


	//   ....[1]....
        /*047c*/ 	.word	0x0000a110


	//----- nvinfo : EIATTR_COOP_GROUP_MASK_REGIDS
	.align		4
.L_218:
        /*0480*/ 	.byte	0x04, 0x29
        /*0482*/ 	.short	(.L_220 - .L_219)


	//   ....[0]....
.L_219:
        /*0484*/ 	.word	0xffffffff


	//   ....[1]....
        /*0488*/ 	.word	0xffffffff


	//   ....[2]....
        /*048c*/ 	.word	0xffffffff


	//   ....[3]....
        /*0490*/ 	.word	0xffffffff


	//   ....[4]....
        /*0494*/ 	.word	0xffffffff


	//   ....[5]....
        /*0498*/ 	.word	0xffffffff


	//   ....[6]....
        /*049c*/ 	.word	0xffffffff


	//   ....[7]....
        /*04a0*/ 	.word	0xffffffff


	//   ....[8]....
        /*04a4*/ 	.word	0xffffffff


	//   ....[9]....
        /*04a8*/ 	.word	0xffffffff


	//   ....[10]....
        /*04ac*/ 	.word	0xffffffff


	//   ....[11]....
        /*04b0*/ 	.word	0xffffffff


	//   ....[12]....
        /*04b4*/ 	.word	0xffffffff


	//   ....[13]....
        /*04b8*/ 	.word	0xffffffff


	//   ....[14]....
        /*04bc*/ 	.word	0xffffffff


	//   ....[15]....
        /*04c0*/ 	.word	0xffffffff


	//   ....[16]....
        /*04c4*/ 	.word	0xffffffff


	//   ....[17]....
        /*04c8*/ 	.word	0xffffffff


	//   ....[18]....
        /*04cc*/ 	.word	0xffffffff


	//   ....[19]....
        /*04d0*/ 	.word	0xffffffff


	//   ....[20]....
        /*04d4*/ 	.word	0xffffffff


	//   ....[21]....
        /*04d8*/ 	.word	0xffffffff


	//   ....[22]....
        /*04dc*/ 	.word	0xffffffff


	//   ....[23]....
        /*04e0*/ 	.word	0xffffffff


	//   ....[24]....
        /*04e4*/ 	.word	0xffffffff


	//   ....[25]....
        /*04e8*/ 	.word	0xffffffff


	//   ....[26]....
        /*04ec*/ 	.word	0xffffffff


	//   ....[27]....
        /*04f0*/ 	.word	0xffffffff


	//   ....[28]....
        /*04f4*/ 	.word	0xffffffff


	//   ....[29]....
        /*04f8*/ 	.word	0xffffffff


	//   ....[30]....
        /*04fc*/ 	.word	0xffffffff


	//   ....[31]....
        /*0500*/ 	.word	0xffffffff


	//   ....[32]....
        /*0504*/ 	.word	0xffffffff


	//   ....[33]....
        /*0508*/ 	.word	0xffffffff


	//   ....[34]....
        /*050c*/ 	.word	0xffffffff


	//   ....[35]....
        /*0510*/ 	.word	0xffffffff


	//   ....[36]....
        /*0514*/ 	.word	0xffffffff


	//   ....[37]....
        /*0518*/ 	.word	0xffffffff


	//   ....[38]....
        /*051c*/ 	.word	0xffffffff


	//   ....[39]....
        /*0520*/ 	.word	0xffffffff


	//   ....[40]....
        /*0524*/ 	.word	0xffffffff


	//   ....[41]....
        /*0528*/ 	.word	0xffffffff


	//   ....[42]....
        /*052c*/ 	.word	0xffffffff


	//   ....[43]....
        /*0530*/ 	.word	0xffffffff


	//   ....[44]....
        /*0534*/ 	.word	0xffffffff


	//   ....[45]....
        /*0538*/ 	.word	0xffffffff


	//   ....[46]....
        /*053c*/ 	.word	0xffffffff


	//   ....[47]....
        /*0540*/ 	.word	0xffffffff


	//   ....[48]....
        /*0544*/ 	.word	0xffffffff


	//   ....[49]....
        /*0548*/ 	.word	0xffffffff


	//   ....[50]....
        /*054c*/ 	.word	0xffffffff


	//   ....[51]....
        /*0550*/ 	.word	0xffffffff


	//   ....[52]....
        /*0554*/ 	.word	0xffffffff


	//   ....[53]....
        /*0558*/ 	.word	0xffffffff


	//   ....[54]....
        /*055c*/ 	.word	0xffffffff


	//   ....[55]....
        /*0560*/ 	.word	0xffffffff


	//   ....[56]....
        /*0564*/ 	.word	0xffffffff


	//   ....[57]....
        /*0568*/ 	.word	0xffffffff


	//   ....[58]....
        /*056c*/ 	.word	0xffffffff


	//   ....[59]....
        /*0570*/ 	.word	0xffffffff


	//   ....[60]....
        /*0574*/ 	.word	0xffffffff


	//   ....[61]....
        /*0578*/ 	.word	0xffffffff


	//   ....[62]....
        /*057c*/ 	.word	0xffffffff


	//   ....[63]....
        /*0580*/ 	.word	0xffffffff


	//   ....[64]....
        /*0584*/ 	.word	0xffffffff


	//   ....[65]....
        /*0588*/ 	.word	0xffffffff


	//   ....[66]....
        /*058c*/ 	.word	0xffffffff


	//   ....[67]....
        /*0590*/ 	.word	0xffffffff


	//   ....[68]....
        /*0594*/ 	.word	0xffffffff


	//   ....[69]....
        /*0598*/ 	.word	0xffffffff


	//   ....[70]....
        /*059c*/ 	.word	0xffffffff


	//   ....[71]....
        /*05a0*/ 	.word	0xffffffff


	//   ....[72]....
        /*05a4*/ 	.word	0xffffffff


	//   ....[73]....
        /*05a8*/ 	.word	0xffffffff


	//   ....[74]....
        /*05ac*/ 	.word	0xffffffff


	//   ....[75]....
        /*05b0*/ 	.word	0xffffffff


	//   ....[76]....
        /*05b4*/ 	.word	0xffffffff


	//   ....[77]....
        /*05b8*/ 	.word	0xffffffff


	//   ....[78]....
        /*05bc*/ 	.word	0xffffffff


	//   ....[79]....
        /*05c0*/ 	.word	0xffffffff


	//   ....[80]....
        /*05c4*/ 	.word	0xffffffff


	//   ....[81]....
        /*05c8*/ 	.word	0xffffffff


	//   ....[82]....
        /*05cc*/ 	.word	0xffffffff


	//   ....[83]....
        /*05d0*/ 	.word	0xffffffff


	//   ....[84]....
        /*05d4*/ 	.word	0xffffffff


	//   ....[85]....
        /*05d8*/ 	.word	0xffffffff


	//   ....[86]....
        /*05dc*/ 	.word	0xffffffff


	//   ....[87]....
        /*05e0*/ 	.word	0xffffffff


	//   ....[88]....
        /*05e4*/ 	.word	0xffffffff


	//   ....[89]....
        /*05e8*/ 	.word	0xffffffff


	//   ....[90]....
        /*05ec*/ 	.word	0xffffffff


	//   ....[91]....
        /*05f0*/ 	.word	0xffffffff


	//   ....[92]....
        /*05f4*/ 	.word	0xffffffff


	//   ....[93]....
        /*05f8*/ 	.word	0xffffffff


	//   ....[94]....
        /*05fc*/ 	.word	0xffffffff


	//   ....[95]....
        /*0600*/ 	.word	0xffffffff


	//   ....[96]....
        /*0604*/ 	.word	0xffffffff


	//   ....[97]....
        /*0608*/ 	.word	0xffffffff


	//   ....[98]....
        /*060c*/ 	.word	0xffffffff


	//   ....[99]....
        /*0610*/ 	.word	0xffffffff


	//   ....[100]....
        /*0614*/ 	.word	0xffffffff


	//   ....[101]....
        /*0618*/ 	.word	0xffffffff


	//   ....[102]....
        /*061c*/ 	.word	0xffffffff


	//   ....[103]....
        /*0620*/ 	.word	0xffffffff


	//   ....[104]....
        /*0624*/ 	.word	0xffffffff


	//   ....[105]....
        /*0628*/ 	.word	0xffffffff


	//   ....[106]....
        /*062c*/ 	.word	0xffffffff


	//   ....[107]....
        /*0630*/ 	.word	0xffffffff


	//   ....[108]....
        /*0634*/ 	.word	0xffffffff


	//   ....[109]....
        /*0638*/ 	.word	0xffffffff


	//   ....[110]....
        /*063c*/ 	.word	0xffffffff


	//   ....[111]....
        /*0640*/ 	.word	0xffffffff


	//   ....[112]....
        /*0644*/ 	.word	0xffffffff


	//   ....[113]....
        /*0648*/ 	.word	0xffffffff


	//   ....[114]....
        /*064c*/ 	.word	0xffffffff


	//   ....[115]....
        /*0650*/ 	.word	0xffffffff


	//   ....[116]....
        /*0654*/ 	.word	0xffffffff


	//   ....[117]....
        /*0658*/ 	.word	0xffffffff


	//   ....[118]....
        /*065c*/ 	.word	0xffffffff


	//   ....[119]....
        /*0660*/ 	.word	0xffffffff


	//   ....[120]....
        /*0664*/ 	.word	0xffffffff


	//   ....[121]....
        /*0668*/ 	.word	0xffffffff


	//   ....[122]....
        /*066c*/ 	.word	0xffffffff


	//   ....[123]....
        /*0670*/ 	.word	0xffffffff


	//   ....[124]....
        /*0674*/ 	.word	0xffffffff


	//   ....[125]....
        /*0678*/ 	.word	0xffffffff


	//   ....[126]....
        /*067c*/ 	.word	0xffffffff


	//   ....[127]....
        /*0680*/ 	.word	0xffffffff


	//   ....[128]....
        /*0684*/ 	.word	0xffffffff


	//   ....[129]....
        /*0688*/ 	.word	0xffffffff


	//   ....[130]....
        /*068c*/ 	.word	0xffffffff


	//   ....[131]....
        /*0690*/ 	.word	0xffffffff


	//   ....[132]....
        /*0694*/ 	.word	0xffffffff


	//   ....[133]....
        /*0698*/ 	.word	0xffffffff


	//   ....[134]....
        /*069c*/ 	.word	0xffffffff


	//   ....[135]....
        /*06a0*/ 	.word	0xffffffff


	//   ....[136]....
        /*06a4*/ 	.word	0xffffffff


	//   ....[137]....
        /*06a8*/ 	.word	0xffffffff


	//   ....[138]....
        /*06ac*/ 	.word	0xffffffff


	//   ....[139]....
        /*06b0*/ 	.word	0xffffffff


	//   ....[140]....
        /*06b4*/ 	.word	0xffffffff


	//   ....[141]....
        /*06b8*/ 	.word	0xffffffff


	//   ....[142]....
        /*06bc*/ 	.word	0xffffffff


	//   ....[143]....
        /*06c0*/ 	.word	0xffffffff


	//   ....[144]....
        /*06c4*/ 	.word	0xffffffff


	//   ....[145]....
        /*06c8*/ 	.word	0xffffffff


	//   ....[146]....
        /*06cc*/ 	.word	0xffffffff


	//   ....[147]....
        /*06d0*/ 	.word	0xffffffff


	//   ....[148]....
        /*06d4*/ 	.word	0xffffffff


	//   ....[149]....
        /*06d8*/ 	.word	0xffffffff


	//   ....[150]....
        /*06dc*/ 	.word	0xffffffff


	//   ....[151]....
        /*06e0*/ 	.word	0xffffffff


	//   ....[152]....
        /*06e4*/ 	.word	0xffffffff


	//   ....[153]....
        /*06e8*/ 	.word	0xffffffff


	//   ....[154]....
        /*06ec*/ 	.word	0xffffffff


	//   ....[155]....
        /*06f0*/ 	.word	0xffffffff


	//   ....[156]....
        /*06f4*/ 	.word	0xffffffff


	//   ....[157]....
        /*06f8*/ 	.word	0xffffffff


	//   ....[158]....
        /*06fc*/ 	.word	0xffffffff


	//   ....[159]....
        /*0700*/ 	.word	0xffffffff


	//   ....[160]....
        /*0704*/ 	.word	0xffffffff


	//   ....[161]....
        /*0708*/ 	.word	0xffffffff


	//   ....[162]....
        /*070c*/ 	.word	0xffffffff


	//   ....[163]....
        /*0710*/ 	.word	0xffffffff


	//   ....[164]....
        /*0714*/ 	.word	0xffffffff


	//   ....[165]....
        /*0718*/ 	.word	0xffffffff


	//   ....[166]....
        /*071c*/ 	.word	0xffffffff


	//   ....[167]....
        /*0720*/ 	.word	0xffffffff


	//   ....[168]....
        /*0724*/ 	.word	0xffffffff


	//   ....[169]....
        /*0728*/ 	.word	0xffffffff


	//   ....[170]....
        /*072c*/ 	.word	0xffffffff


	//   ....[171]....
        /*0730*/ 	.word	0xffffffff


	//   ....[172]....
        /*0734*/ 	.word	0xffffffff


	//   ....[173]....
        /*0738*/ 	.word	0xffffffff


	//   ....[174]....
        /*073c*/ 	.word	0xffffffff


	//   ....[175]....
        /*0740*/ 	.word	0xffffffff


	//   ....[176]....
        /*0744*/ 	.word	0xffffffff


	//   ....[177]....
        /*0748*/ 	.word	0xffffffff


	//   ....[178]....
        /*074c*/ 	.word	0xffffffff


	//   ....[179]....
        /*0750*/ 	.word	0xffffffff


	//   ....[180]....
        /*0754*/ 	.word	0xffffffff


	//   ....[181]....
        /*0758*/ 	.word	0xffffffff


	//   ....[182]....
        /*075c*/ 	.word	0xffffffff


	//   ....[183]....
        /*0760*/ 	.word	0xffffffff


	//   ....[184]....
        /*0764*/ 	.word	0xffffffff


	//   ....[185]....
        /*0768*/ 	.word	0xffffffff


	//   ....[186]....
        /*076c*/ 	.word	0xffffffff


	//   ....[187]....
        /*0770*/ 	.word	0xffffffff


	//   ....[188]....
        /*0774*/ 	.word	0xffffffff


	//   ....[189]....
        /*0778*/ 	.word	0xffffffff


	//   ....[190]....
        /*077c*/ 	.word	0xffffffff


	//   ....[191]....
        /*0780*/ 	.word	0xffffffff


	//   ....[192]....
        /*0784*/ 	.word	0xffffffff


	//   ....[193]....
        /*0788*/ 	.word	0xffffffff


	//   ....[194]....
        /*078c*/ 	.word	0xffffffff


	//   ....[195]....
        /*0790*/ 	.word	0xffffffff


	//   ....[196]....
        /*0794*/ 	.word	0xffffffff


	//   ....[197]....
        /*0798*/ 	.word	0xffffffff


	//   ....[198]....
        /*079c*/ 	.word	0xffffffff


	//   ....[199]....
        /*07a0*/ 	.word	0xffffffff


	//----- nvinfo : EIATTR_COOP_GROUP_INSTR_OFFSETS
	.align		4
.L_220:
        /*07a4*/ 	.byte	0x04, 0x28
        /*07a6*/ 	.short	(.L_222 - .L_221)


	//   ....[0]....
.L_221:
        /*07a8*/ 	.word	0x00000050


	//   ....[1]....
        /*07ac*/ 	.word	0x000001e0


	//   ....[2]....
        /*07b0*/ 	.word	0x00000210


	//   ....[3]....
        /*07b4*/ 	.word	0x00000240


	//   ....[4]....
        /*07b8*/ 	.word	0x00000270


	//   ....[5]....
        /*07bc*/ 	.word	0x000002a0


	//   ....[6]....
        /*07c0*/ 	.word	0x000002d0


	//   ....[7]....
        /*07c4*/ 	.word	0x00000440


	//   ....[8]....
        /*07c8*/ 	.word	0x00000480


	//   ....[9]....
        /*07cc*/ 	.word	0x000004b0


	//   ....[10]....
        /*07d0*/ 	.word	0x000004e0


	//   ....[11]....
        /*07d4*/ 	.word	0x00000510


	//   ....[12]....
        /*07d8*/ 	.word	0x00000540


	//   ....[13]....
        /*07dc*/ 	.word	0x000005d0


	//   ....[14]....
        /*07e0*/ 	.word	0x00000600


	//   ....[15]....
        /*07e4*/ 	.word	0x00000620


	//   ....[16]....
        /*07e8*/ 	.word	0x00000680


	//   ....[17]....
        /*07ec*/ 	.word	0x00002450


	//   ....[18]....
        /*07f0*/ 	.word	0x00002480


	//   ....[19]....
        /*07f4*/ 	.word	0x000024b0


	//   ....[20]....
        /*07f8*/ 	.word	0x000024e0


	//   ....[21]....
        /*07fc*/ 	.word	0x00002530


	//   ....[22]....
        /*0800*/ 	.word	0x000025f0


	//   ....[23]....
        /*0804*/ 	.word	0x000026e0


	//   ....[24]....
        /*0808*/ 	.word	0x000026f0


	//   ....[25]....
        /*080c*/ 	.word	0x000027f0


	//   ....[26]....
        /*0810*/ 	.word	0x00002820


	//   ....[27]....
        /*0814*/ 	.word	0x00002850


	//   ....[28]....
        /*0818*/ 	.word	0x00002880


	//   ....[29]....
        /*081c*/ 	.word	0x00002900


	//   ....[30]....
        /*0820*/ 	.word	0x00002930


	//   ....[31]....
        /*0824*/ 	.word	0x00002950


	//   ....[32]....
        /*0828*/ 	.word	0x000029f0


	//   ....[33]....
        /*082c*/ 	.word	0x00002b40


	//   ....[34]....
        /*0830*/ 	.word	0x00002bc0


	//   ....[35]....
        /*0834*/ 	.word	0x00002bd0


	//   ....[36]....
        /*0838*/ 	.word	0x00002be0


	//   ....[37]....
        /*083c*/ 	.word	0x00002bf0


	//   ....[38]....
        /*0840*/ 	.word	0x00002c80


	//   ....[39]....
        /*0844*/ 	.word	0x00002fd0


	//   ....[40]....
        /*0848*/ 	.word	0x00002fe0


	//   ....[41]....
        /*084c*/ 	.word	0x00003d50


	//   ....[42]....
        /*0850*/ 	.word	0x00003d70


	//   ....[43]....
        /*0854*/ 	.word	0x00003e80


	//   ....[44]....
        /*0858*/ 	.word	0x00003e90


	//   ....[45]....
        /*085c*/ 	.word	0x00003fb0


	//   ....[46]....
        /*0860*/ 	.word	0x00003fd0


	//   ....[47]....
        /*0864*/ 	.word	0x000040e0


	//   ....[48]....
        /*0868*/ 	.word	0x000040f0


	//   ....[49]....
        /*086c*/ 	.word	0x00004ab0


	//   ....[50]....
        /*0870*/ 	.word	0x00004ae0


	//   ....[51]....
        /*0874*/ 	.word	0x00004af0


	//   ....[52]....
        /*0878*/ 	.word	0x00004b20


	//   ....[53]....
        /*087c*/ 	.word	0x00006500


	//   ....[54]....
        /*0880*/ 	.word	0x00006510


	//   ....[55]....
        /*0884*/ 	.word	0x000065f0


	//   ....[56]....
        /*0888*/ 	.word	0x00006610


	//   ....[57]....
        /*088c*/ 	.word	0x00006660


	//   ....[58]....
        /*0890*/ 	.word	0x00006680


	//   ....[59]....
        /*0894*/ 	.word	0x000067a0


	//   ....[60]....
        /*0898*/ 	.word	0x000067b0


	//   ....[61]....
        /*089c*/ 	.word	0x00007530


	//   ....[62]....
        /*08a0*/ 	.word	0x00007550


	//   ....[63]....
        /*08a4*/ 	.word	0x00007690


	//   ....[64]....
        /*08a8*/ 	.word	0x000076a0


	//   ....[65]....
        /*08ac*/ 	.word	0x000077f0


	//   ....[66]....
        /*08b0*/ 	.word	0x00007810


	//   ....[67]....
        /*08b4*/ 	.word	0x00007950


	//   ....[68]....
        /*08b8*/ 	.word	0x00007960


	//   ....[69]....
        /*08bc*/ 	.word	0x00007e30


	//   ....[70]....
        /*08c0*/ 	.word	0x00007e60


	//   ....[71]....
        /*08c4*/ 	.word	0x00007e80


	//   ....[72]....
        /*08c8*/ 	.word	0x00007ea0


	//   ....[73]....
        /*08cc*/ 	.word	0x00009a80


	//   ....[74]....
        /*08d0*/ 	.word	0x00009a90


	//   ....[75]....
        /*08d4*/ 	.word	0x00009ac0


	//   ....[76]....
        /*08d8*/ 	.word	0x00009ad0


	//   ....[77]....
        /*08dc*/ 	.word	0x0000ab50


	//   ....[78]....
        /*08e0*/ 	.word	0x0000ab60


	//   ....[79]....
        /*08e4*/ 	.word	0x0000ab80


	//   ....[80]....
        /*08e8*/ 	.word	0x0000ab90


	//   ....[81]....
        /*08ec*/ 	.word	0x0000aec0


	//   ....[82]....
        /*08f0*/ 	.word	0x0000aee0


	//   ....[83]....
        /*08f4*/ 	.word	0x0000aff0


	//   ....[84]....
        /*08f8*/ 	.word	0x0000b000


	//   ....[85]....
        /*08fc*/ 	.word	0x0000b110


	//   ....[86]....
        /*0900*/ 	.word	0x0000b130


	//   ....[87]....
        /*0904*/ 	.word	0x0000b240


	//   ....[88]....
        /*0908*/ 	.word	0x0000b250


	//   ....[89]....
        /*090c*/ 	.word	0x0000b550


	//   ....[90]....
        /*0910*/ 	.word	0x0000b570


	//   ....[91]....
        /*0914*/ 	.word	0x0000bbc0


	//   ....[92]....
        /*0918*/ 	.word	0x0000bbd0


	//   ....[93]....
        /*091c*/ 	.word	0x0000c940


	//   ....[94]....
        /*0920*/ 	.word	0x0000c960


	//   ....[95]....
        /*0924*/ 	.word	0x0000ca80


	//   ....[96]....
        /*0928*/ 	.word	0x0000ca90


	//   ....[97]....
        /*092c*/ 	.word	0x0000cba0


	//   ....[98]....
        /*0930*/ 	.word	0x0000cbc0


	//   ....[99]....
        /*0934*/ 	.word	0x0000ccd0


	//   ....[100]....
        /*0938*/ 	.word	0x0000cce0


	//   ....[101]....
        /*093c*/ 	.word	0x0000ce80


	//   ....[102]....
        /*0940*/ 	.word	0x0000cea0


	//   ....[103]....
        /*0944*/ 	.word	0x0000cfc0


	//   ....[104]....
        /*0948*/ 	.word	0x0000d000


	//   ....[105]....
        /*094c*/ 	.word	0x0000d030


	//   ....[106]....
        /*0950*/ 	.word	0x0000d060


	//   ....[107]....
        /*0954*/ 	.word	0x0000d090


	//   ....[108]....
        /*0958*/ 	.word	0x0000d0c0


	//   ....[109]....
        /*095c*/ 	.word	0x0000d210


	//   ....[110]....
        /*0960*/ 	.word	0x0000d250


	//   ....[111]....
        /*0964*/ 	.word	0x0000d280


	//   ....[112]....
        /*0968*/ 	.word	0x0000d2b0


	//   ....[113]....
        /*096c*/ 	.word	0x0000d2e0


	//   ....[114]....
        /*0970*/ 	.word	0x0000d310


	//   ....[115]....
        /*0974*/ 	.word	0x0000d3a0


	//   ....[116]....
        /*0978*/ 	.word	0x0000d3d0


	//   ....[117]....
        /*097c*/ 	.word	0x0000d3e0


	//   ....[118]....
        /*0980*/ 	.word	0x0000d440


	//   ....[119]....
        /*0984*/ 	.word	0x0000d970


	//   ....[120]....
        /*0988*/ 	.word	0x0000d9d0


	//   ....[121]....
        /*098c*/ 	.word	0x0000da20


	//   ....[122]....
        /*0990*/ 	.word	0x0000da70


	//   ....[123]....
        /*0994*/ 	.word	0x0000dac0


	//   ....[124]....
        /*0998*/ 	.word	0x0000db30


	//   ....[125]....
        /*099c*/ 	.word	0x0000db80


	//   ....[126]....
        /*09a0*/ 	.word	0x0000dbe0


	//   ....[127]....
        /*09a4*/ 	.word	0x0000dc50


	//   ....[128]....
        /*09a8*/ 	.word	0x0000dcb0


	//   ....[129]....
        /*09ac*/ 	.word	0x0000dd20


	//   ....[130]....
        /*09b0*/ 	.word	0x0000dd80


	//   ....[131]....
        /*09b4*/ 	.word	0x0000ddf0


	//   ....[132]....
        /*09b8*/ 	.word	0x0000de60


	//   ....[133]....
        /*09bc*/ 	.word	0x0000ded0


	//   ....[134]....
        /*09c0*/ 	.word	0x0000df30


	//   ....[135]....
        /*09c4*/ 	.word	0x0000dfa0


	//   ....[136]....
        /*09c8*/ 	.word	0x0000e010


	//   ....[137]....
        /*09cc*/ 	.word	0x0000e080


	//   ....[138]....
        /*09d0*/ 	.word	0x0000e0e0


	//   ....[139]....
        /*09d4*/ 	.word	0x0000e140


	//   ....[140]....
        /*09d8*/ 	.word	0x0000e190


	//   ....[141]....
        /*09dc*/ 	.word	0x0000e1e0


	//   ....[142]....
        /*09e0*/ 	.word	0x0000e230


	//   ....[143]....
        /*09e4*/ 	.word	0x0000e2a0


	//   ....[144]....
        /*09e8*/ 	.word	0x0000e310


	//   ....[145]....
        /*09ec*/ 	.word	0x0000e370


	//   ....[146]....
        /*09f0*/ 	.word	0x0000e3e0


	//   ....[147]....
        /*09f4*/ 	.word	0x0000e450


	//   ....[148]....
        /*09f8*/ 	.word	0x0000e4c0


	//   ....[149]....
        /*09fc*/ 	.word	0x0000e520


	//   ....[150]....
        /*0a00*/ 	.word	0x0000e590


	//   ....[151]....
        /*0a04*/ 	.word	0x0000e600


	//   ....[152]....
        /*0a08*/ 	.word	0x0000e670


	//   ....[153]....
        /*0a0c*/ 	.word	0x0000e6d0


	//   ....[154]....
        /*0a10*/ 	.word	0x0000e720


	//   ....[155]....
        /*0a14*/ 	.word	0x0000e760


	//   ....[156]....
        /*0a18*/ 	.word	0x0000e7b0


	//   ....[157]....
        /*0a1c*/ 	.word	0x0000e7f0


	//   ....[158]....
        /*0a20*/ 	.word	0x0000e840


	//   ....[159]....
        /*0a24*/ 	.word	0x0000e880


	//   ....[160]....
        /*0a28*/ 	.word	0x0000e8d0


	//   ....[161]....
        /*0a2c*/ 	.word	0x0000e920


	//   ....[162]....
        /*0a30*/ 	.word	0x0000e990


	//   ....[163]....
        /*0a34*/ 	.word	0x0000ea00


	//   ....[164]....
        /*0a38*/ 	.word	0x0000ea70


	//   ....[165]....
        /*0a3c*/ 	.word	0x0000ead0


	//   ....[166]....
        /*0a40*/ 	.word	0x0000eb40


	//   ....[167]....
        /*0a44*/ 	.word	0x0000ebb0


	//   ....[168]....
        /*0a48*/ 	.word	0x0000ec20


	//   ....[169]....
        /*0a4c*/ 	.word	0x0000ec80


	//   ....[170]....
        /*0a50*/ 	.word	0x0000ecf0


	//   ....[171]....
        /*0a54*/ 	.word	0x0000ed60


	//   ....[172]....
        /*0a58*/ 	.word	0x0000edd0


	//   ....[173]....
        /*0a5c*/ 	.word	0x0000ee30


	//   ....[174]....
        /*0a60*/ 	.word	0x0000eea0


	//   ....[175]....
        /*0a64*/ 	.word	0x0000ef10


	//   ....[176]....
        /*0a68*/ 	.word	0x0000ef80


	//   ....[177]....
        /*0a6c*/ 	.word	0x0000efe0


	//   ....[178]....
        /*0a70*/ 	.word	0x0000f050


	//   ....[179]....
        /*0a74*/ 	.word	0x0000f0c0


	//   ....[180]....
        /*0a78*/ 	.word	0x0000f130


	//   ....[181]....
        /*0a7c*/ 	.word	0x0000f190


	//   ....[182]....
        /*0a80*/ 	.word	0x0000f200


	//   ....[183]....
        /*0a84*/ 	.word	0x0000f270


	//   ....[184]....
        /*0a88*/ 	.word	0x0000f2c0


	//   ....[185]....
        /*0a8c*/ 	.word	0x0000f300


	//   ....[186]....
        /*0a90*/ 	.word	0x0000f350


	//   ....[187]....
        /*0a94*/ 	.word	0x0000f3a0


	//   ....[188]....
        /*0a98*/ 	.word	0x0000f3f0


	//   ....[189]....
        /*0a9c*/ 	.word	0x0000f460


	//   ....[190]....
        /*0aa0*/ 	.word	0x0000f4b0


	//   ....[191]....
        /*0aa4*/ 	.word	0x0000f500


	//   ....[192]....
        /*0aa8*/ 	.word	0x0000f550


	//   ....[193]....
        /*0aac*/ 	.word	0x0000f5a0


	//   ....[194]....
        /*0ab0*/ 	.word	0x0000f5f0


	//   ....[195]....
        /*0ab4*/ 	.word	0x0000f660


	//   ....[196]....
        /*0ab8*/ 	.word	0x0000f6b0


	//   ....[197]....
        /*0abc*/ 	.word	0x0000f710


	//   ....[198]....
        /*0ac0*/ 	.word	0x0000f770


	//   ....[199]....
        /*0ac4*/ 	.word	0x0000f7e0


	//----- nvinfo : EIATTR_EXIT_INSTR_OFFSETS
	.align		4
.L_222:
        /*0ac8*/ 	.byte	0x04, 0x1c
        /*0aca*/ 	.short	(.L_224 - .L_223)


	//   ....[0]....
.L_223:
        /*0acc*/ 	.word	0x00000b40


	//   ....[1]....
        /*0ad0*/ 	.word	0x0000d930


	//----- nvinfo : EIATTR_MAX_THREADS
	.align		4
.L_224:
        /*0ad4*/ 	.byte	0x04, 0x05
        /*0ad6*/ 	.short	(.L_226 - .L_225)
.L_225:
        /*0ad8*/ 	.word	0x00000100
        /*0adc*/ 	.word	0x00000001
        /*0ae0*/ 	.word	0x00000001


	//----- nvinfo : EIATTR_CRS_STACK_SIZE
	.align		4
.L_226:
        /*0ae4*/ 	.byte	0x04, 0x1e
        /*0ae6*/ 	.short	(.L_228 - .L_227)
.L_227:
        /*0ae8*/ 	.word	0x00000000
.L_228:


//--------------------- .nv.info._ZN7cutlass13device_kernelIN5flash19enable_sm80_to_sm89INS1_16FlashAttnFwdSm80INS1_25CollectiveMainloopFwdSm80ILi8ELi1ELb1EN4cute5tupleIJNS5_1CILi128EEENS7_ILi112EEES8_EEELi128ENS_10bfloat16_tEfNS_4arch4Sm80ELb0ELb0ELb0ELb1ELb1ELb1ELb1ELb1EEENS1_21CollectiveEpilogueFwdINS6_IJS8_S8_S9_EEENS6_IJNS7_ILi1EEESH_SH_EEESB_SD_Li256ELb1ELb1ELb1ELb0EEENS1_36VarlenDynamicPersistentTileSchedulerILi128ELi112ELi256ELi256ELb1ELb1ELb0ELb0ELb1ELb1EEEEEEEEEvNT_6ParamsE --------------------------
	.section	.nv.info._ZN7cutlass13device_kernelIN5flash19enable_sm80_to_sm89INS1_16FlashAttnFwdSm80INS1_25CollectiveMainloopFwdSm80ILi8ELi1ELb1EN4cute5tupleIJNS5_1CILi128EEENS7_ILi112EEES8_EEELi128ENS_10bfloat16_tEfNS_4arch4Sm80ELb0ELb0ELb0ELb1ELb1ELb1ELb1ELb1EEENS1_21CollectiveEpilogueFwdINS6_IJS8_S8_S9_EEENS6_IJNS7_ILi1EEESH_SH_EEESB_SD_Li256ELb1ELb1ELb1ELb0EEENS1_36VarlenDynamicPersistentTileSchedulerILi128ELi112ELi256ELi256ELb1ELb1ELb0ELb0ELb1ELb1EEEEEEEEEvNT_6ParamsE,"",@"SHT_CUDA_INFO"
	.sectionflags	@""
	.align	4


	//----- nvinfo : EIATTR_CUDA_API_VERSION
	.align		4
        /*0000*/ 	.byte	0x04, 0x37
        /*0002*/ 	.short	(.L_230 - .L_229)
.L_229:
        /*0004*/ 	.word	0x00000082


	//----- nvinfo : EIATTR_SW2861232_WAR
	.align		4
.L_230:
        /*0008*/ 	.byte	0x01, 0x35
	.zero		2


	//----- nvinfo : EIATTR_PARAM_CBANK
	.align		4
        /*000c*/ 	.byte	0x04, 0x0a
        /*000e*/ 	.short	(.L_232 - .L_231)
	.align		4
.L_231:
        /*0010*/ 	.word	index@(.nv.constant0._ZN7cutlass13device_kernelIN5flash19enable_sm80_to_sm89INS1_16FlashAttnFwdSm80INS1_25CollectiveMainloopFwdSm80ILi8ELi1ELb1EN4cute5tupleIJNS5_1CILi128EEENS7_ILi112EEES8_EEELi128ENS_10bfloat16_tEfNS_4arch4Sm80ELb0ELb0ELb0ELb1ELb1ELb1ELb1ELb1EEENS1_21CollectiveEpilogueFwdINS6_IJS8_S8_S9_EEENS6_IJNS7_ILi1EEESH_SH_EEESB_SD_Li256ELb1ELb1ELb1ELb0EEENS1_36VarlenDynamicPersistentTileSchedulerILi128ELi112ELi256ELi256ELb1ELb1ELb0ELb0ELb1ELb1EEEEEEEEEvNT_6ParamsE)
        /*0014*/ 	.short	0x0160
        /*0016*/ 	.short	0x0438


	//----- nvinfo : EIATTR_CBANK_PARAM_SIZE
	.align		4
.L_232:
        /*0018*/ 	.byte	0x03, 0x19
        /*001a*/ 	.short	0x0438


	//----- nvinfo : EIATTR_KPARAM_INFO
	.align		4
        /*001c*/ 	.byte	0x04, 0x17
        /*001e*/ 	.short	(.L_234 - .L_233)
.L_233:
        /*0020*/ 	.word	0x00000000
        /*0024*/ 	.short	0x0000
        /*0026*/ 	.short	0x0000
        /*0028*/ 	.byte	0x00, 0xf0, 0xe1, 0x10


	//----- nvinfo : EIATTR_MAXREG_COUNT
	.align		4
.L_234:
        /*002c*/ 	.byte	0x03, 0x1b
        /*002e*/ 	.short	0x00ff


	//----- nvinfo : EIATTR_NUM_BARRIERS
	.align		4
        /*0030*/ 	.byte	0x02, 0x4c
        /*0032*/ 	.byte	0x06
	.zero		1


	//----- nvinfo : EIATTR_ANNOTATIONS
	.align		4
        /*0034*/ 	.byte	0x04, 0x55
        /*0036*/ 	.short	(.L_236 - .L_235)


	//   ....[0]....
.L_235:
        /* <DEDUP_REMOVED lines=109> */


	//----- nvinfo : EIATTR_MERCURY_ISA_VERSION
	.align		4
.L_236:
        /*06f0*/ 	.byte	0x03, 0x5f
        /*06f2*/ 	.short	0x0000


	//----- nvinfo : EIATTR_INT_WARP_WIDE_INSTR_OFFSETS
	.align		4
        /*06f4*/ 	.byte	0x04, 0x31
        /*06f6*/ 	.short	(.L_238 - .L_237)


	//   ....[0]....
.L_237:
        /*06f8*/ 	.word	0x000150c0


	//   ....[1]....
        /*06fc*/ 	.word	0x00015140


	//----- nvinfo : EIATTR_COOP_GROUP_MASK_REGIDS
	.align		4
.L_238:
        /*0700*/ 	.byte	0x04, 0x29
        /*0702*/ 	.short	(.L_240 - .L_239)


	//   ....[0]....
.L_239:
        /*0704*/ 	.word	0xffffffff


	//   ....[1]....
        /*0708*/ 	.word	0xffffffff


	//   ....[2]....
        /*070c*/ 	.word	0xffffffff


	//   ....[3]....
        /*0710*/ 	.word	0xffffffff


	//   ....[4]....
        /*0714*/ 	.word	0xffffffff


	//   ....[5]....
        /*0718*/ 	.word	0xffffffff


	//   ....[6]....
        /*071c*/ 	.word	0xffffffff


	//   ....[7]....
        /*0720*/ 	.word	0xffffffff


	//   ....[8]....
        /*0724*/ 	.word	0xffffffff


	//   ....[9]....
        /*0728*/ 	.word	0xffffffff


	//   ....[10]....
        /*072c*/ 	.word	0xffffffff


	//   ....[11]....
        /*0730*/ 	.word	0xffffffff


	//   ....[12]....
        /*0734*/ 	.word	0xffffffff


	//   ....[13]....
        /*0738*/ 	.word	0xffffffff


	//   ....[14]....
        /*073c*/ 	.word	0xffffffff


	//   ....[15]....
        /*0740*/ 	.word	0xffffffff


	//   ....[16]....
        /*0744*/ 	.word	0xffffffff


	//   ....[17]....
        /*0748*/ 	.word	0xffffffff


	//   ....[18]....
        /*074c*/ 	.word	0xffffffff


	//   ....[19]....
        /*0750*/ 	.word	0xffffffff


	//   ....[20]....
        /*0754*/ 	.word	0xffffffff


	//   ....[21]....
        /*0758*/ 	.word	0xffffffff


	//   ....[22]....
        /*075c*/ 	.word	0xffffffff


	//   ....[23]....
        /*0760*/ 	.word	0xffffffff


	//   ....[24]....
        /*0764*/ 	.word	0xffffffff


	//   ....[25]....
        /*0768*/ 	.word	0xffffffff


	//   ....[26]....
        /*076c*/ 	.word	0xffffffff


	//   ....[27]....
        /*0770*/ 	.word	0xffffffff


	//   ....[28]....
        /*0774*/ 	.word	0xffffffff


	//   ....[29]....
        /*0778*/ 	.word	0xffffffff


	//   ....[30]....
        /*077c*/ 	.word	0xffffffff


	//   ....[31]....
        /*0780*/ 	.word	0xffffffff


	//   ....[32]....
        /*0784*/ 	.word	0xffffffff


	//   ....[33]....
        /*0788*/ 	.word	0xffffffff


	//   ....[34]....
        /*078c*/ 	.word	0xffffffff


	//   ....[35]....
        /*0790*/ 	.word	0xffffffff


	//   ....[36]....
        /*0794*/ 	.word	0xffffffff


	//   ....[37]....
        /*0798*/ 	.word	0xffffffff


	//   ....[38]....
        /*079c*/ 	.word	0xffffffff


	//   ....[39]....
        /*07a0*/ 	.word	0xffffffff


	//   ....[40]....
        /*07a4*/ 	.word	0xffffffff


	//   ....[41]....
        /*07a8*/ 	.word	0xffffffff


	//   ....[42]....
        /*07ac*/ 	.word	0xffffffff


	//   ....[43]....
        /*07b0*/ 	.word	0xffffffff


	//   ....[44]....
        /*07b4*/ 	.word	0xffffffff


	//   ....[45]....
        /*07b8*/ 	.word	0xffffffff


	//   ....[46]....
        /*07bc*/ 	.word	0xffffffff


	//   ....[47]....
        /*07c0*/ 	.word	0xffffffff


	//   ....[48]....
        /*07c4*/ 	.word	0xffffffff


	//   ....[49]....
        /*07c8*/ 	.word	0xffffffff


	//   ....[50]....
        /*07cc*/ 	.word	0xffffffff


	//   ....[51]....
        /*07d0*/ 	.word	0xffffffff


	//   ....[52]....
        /*07d4*/ 	.word	0xffffffff


	//   ....[53]....
        /*07d8*/ 	.word	0xffffffff


	//   ....[54]....
        /*07dc*/ 	.word	0xffffffff


	//   ....[55]....
        /*07e0*/ 	.word	0xffffffff


	//   ....[56]....
        /*07e4*/ 	.word	0xffffffff


	//   ....[57]....
        /*07e8*/ 	.word	0xffffffff


	//   ....[58]....
        /*07ec*/ 	.word	0xffffffff


	//   ....[59]....
        /*07f0*/ 	.word	0xffffffff


	//   ....[60]....
        /*07f4*/ 	.word	0xffffffff


	//   ....[61]....
        /*07f8*/ 	.word	0xffffffff


	//   ....[62]....
        /*07fc*/ 	.word	0xffffffff


	//   ....[63]....
        /*0800*/ 	.word	0xffffffff


	//   ....[64]....
        /*0804*/ 	.word	0xffffffff


	//   ....[65]....
        /*0808*/ 	.word	0xffffffff


	//   ....[66]....
        /*080c*/ 	.word	0xffffffff


	//   ....[67]....
        /*0810*/ 	.word	0xffffffff


	//   ....[68]....
        /*0814*/ 	.word	0xffffffff


	//   ....[69]....
        /*0818*/ 	.word	0xffffffff


	//   ....[70]....
        /*081c*/ 	.word	0xffffffff


	//   ....[71]....
        /*0820*/ 	.word	0xffffffff


	//   ....[72]....
        /*0824*/ 	.word	0xffffffff


	//   ....[73]....
        /*0828*/ 	.word	0xffffffff


	//   ....[74]....
        /*082c*/ 	.word	0xffffffff


	//   ....[75]....
        /*0830*/ 	.word	0xffffffff


	//   ....[76]....
        /*0834*/ 	.word	0xffffffff


	//   ....[77]....
        /*0838*/ 	.word	0xffffffff


	//   ....[78]....
        /*083c*/ 	.word	0xffffffff


	//   ....[79]....
        /*0840*/ 	.word	0xffffffff


	//   ....[80]....
        /*0844*/ 	.word	0xffffffff


	//   ....[81]....
        /*0848*/ 	.word	0xffffffff


	//   ....[82]....
        /*084c*/ 	.word	0xffffffff


	//   ....[83]....
        /*0850*/ 	.word	0xffffffff


	//   ....[84]....
        /*0854*/ 	.word	0xffffffff


	//   ....[85]....
        /*0858*/ 	.word	0xffffffff


	//   ....[86]....
        /*085c*/ 	.word	0xffffffff


	//   ....[87]....
        /*0860*/ 	.word	0xffffffff


	//   ....[88]....
        /*0864*/ 	.word	0xffffffff


	//   ....[89]....
        /*0868*/ 	.word	0xffffffff


	//   ....[90]....
        /*086c*/ 	.word	0xffffffff


	//   ....[91]....
        /*0870*/ 	.word	0xffffffff


	//   ....[92]....
        /*0874*/ 	.word	0xffffffff


	//   ....[93]....
        /*0878*/ 	.word	0xffffffff


	//   ....[94]....
        /*087c*/ 	.word	0xffffffff


	//   ....[95]....
        /*0880*/ 	.word	0xffffffff


	//   ....[96]....
        /*0884*/ 	.word	0xffffffff


	//   ....[97]....
        /*0888*/ 	.word	0xffffffff


	//   ....[98]....
        /*088c*/ 	.word	0xffffffff


	//   ....[99]....
        /*0890*/ 	.word	0xffffffff


	//   ....[100]....
        /*0894*/ 	.word	0xffffffff


	//   ....[101]....
        /*0898*/ 	.word	0xffffffff


	//   ....[102]....
        /*089c*/ 	.word	0xffffffff


	//   ....[103]....
        /*08a0*/ 	.word	0xffffffff


	//   ....[104]....
        /*08a4*/ 	.word	0xffffffff


	//   ....[105]....
        /*08a8*/ 	.word	0xffffffff


	//   ....[106]....
        /*08ac*/ 	.word	0xffffffff


	//   ....[107]....
        /*08b0*/ 	.word	0xffffffff


	//   ....[108]....
        /*08b4*/ 	.word	0xffffffff


	//   ....[109]....
        /*08b8*/ 	.word	0xffffffff


	//   ....[110]....
        /*08bc*/ 	.word	0xffffffff


	//   ....[111]....
        /*08c0*/ 	.word	0xffffffff


	//   ....[112]....
        /*08c4*/ 	.word	0xffffffff


	//   ....[113]....
        /*08c8*/ 	.word	0xffffffff


	//   ....[114]....
        /*08cc*/ 	.word	0xffffffff


	//   ....[115]....
        /*08d0*/ 	.word	0xffffffff


	//   ....[116]....
        /*08d4*/ 	.word	0xffffffff


	//   ....[117]....
        /*08d8*/ 	.word	0xffffffff


	//   ....[118]....
        /*08dc*/ 	.word	0xffffffff


	//   ....[119]....
        /*08e0*/ 	.word	0xffffffff


	//   ....[120]....
        /*08e4*/ 	.word	0xffffffff


	//   ....[121]....
        /*08e8*/ 	.word	0xffffffff


	//   ....[122]....
        /*08ec*/ 	.word	0xffffffff


	//   ....[123]....
        /*08f0*/ 	.word	0xffffffff


	//   ....[124]....
        /*08f4*/ 	.word	0xffffffff


	//   ....[125]....
        /*08f8*/ 	.word	0xffffffff


	//   ....[126]....
        /*08fc*/ 	.word	0xffffffff


	//   ....[127]....
        /*0900*/ 	.word	0xffffffff


	//   ....[128]....
        /*0904*/ 	.word	0xffffffff


	//   ....[129]....
        /*0908*/ 	.word	0xffffffff


	//   ....[130]....
        /*090c*/ 	.word	0xffffffff


	//   ....[131]....
        /*0910*/ 	.word	0xffffffff


	//   ....[132]....
        /*0914*/ 	.word	0xffffffff


	//   ....[133]....
        /*0918*/ 	.word	0xffffffff


	//   ....[134]....
        /*091c*/ 	.word	0xffffffff


	//   ....[135]....
        /*0920*/ 	.word	0xffffffff


	//   ....[136]....
        /*0924*/ 	.word	0xffffffff


	//   ....[137]....
        /*0928*/ 	.word	0xffffffff


	//   ....[138]....
        /*092c*/ 	.word	0xffffffff


	//   ....[139]....
        /*0930*/ 	.word	0xffffffff


	//   ....[140]....
        /*0934*/ 	.word	0xffffffff


	//   ....[141]....
        /*0938*/ 	.word	0xffffffff


	//   ....[142]....
        /*093c*/ 	.word	0xffffffff


	//   ....[143]....
        /*0940*/ 	.word	0xffffffff


	//   ....[144]....
        /*0944*/ 	.word	0xffffffff


	//   ....[145]....
        /*0948*/ 	.word	0xffffffff


	//   ....[146]....
        /*094c*/ 	.word	0xffffffff


	//   ....[147]....
        /*0950*/ 	.word	0xffffffff


	//   ....[148]....
        /*0954*/ 	.word	0xffffffff


	//   ....[149]....
        /*0958*/ 	.word	0xffffffff


	//   ....[150]....
        /*095c*/ 	.word	0xffffffff


	//   ....[151]....
        /*0960*/ 	.word	0xffffffff


	//   ....[152]....
        /*0964*/ 	.word	0xffffffff


	//   ....[153]....
        /*0968*/ 	.word	0xffffffff


	//   ....[154]....
        /*096c*/ 	.word	0xffffffff


	//   ....[155]....
        /*0970*/ 	.word	0xffffffff


	//   ....[156]....
        /*0974*/ 	.word	0xffffffff


	//   ....[157]....
        /*0978*/ 	.word	0xffffffff


	//   ....[158]....
        /*097c*/ 	.word	0xffffffff


	//   ....[159]....
        /*0980*/ 	.word	0xffffffff


	//   ....[160]....
        /*0984*/ 	.word	0xffffffff


	//   ....[161]....
        /*0988*/ 	.word	0xffffffff


	//   ....[162]....
        /*098c*/ 	.word	0xffffffff


	//   ....[163]....
        /*0990*/ 	.word	0xffffffff


	//   ....[164]....
        /*0994*/ 	.word	0xffffffff


	//   ....[165]....
        /*0998*/ 	.word	0xffffffff


	//   ....[166]....
        /*099c*/ 	.word	0xffffffff


	//   ....[167]....
        /*09a0*/ 	.word	0xffffffff


	//   ....[168]....
        /*09a4*/ 	.word	0xffffffff


	//   ....[169]....
        /*09a8*/ 	.word	0xffffffff


	//   ....[170]....
        /*09ac*/ 	.word	0xffffffff


	//   ....[171]....
        /*09b0*/ 	.word	0xffffffff


	//   ....[172]....
        /*09b4*/ 	.word	0xffffffff


	//   ....[173]....
        /*09b8*/ 	.word	0xffffffff


	//   ....[174]....
        /*09bc*/ 	.word	0xffffffff


	//   ....[175]....
        /*09c0*/ 	.word	0xffffffff


	//   ....[176]....
        /*09c4*/ 	.word	0xffffffff


	//   ....[177]....
        /*09c8*/ 	.word	0xffffffff


	//   ....[178]....
        /*09cc*/ 	.word	0xffffffff


	//   ....[179]....
        /*09d0*/ 	.word	0xffffffff


	//   ....[180]....
        /*09d4*/ 	.word	0xffffffff


	//   ....[181]....
        /*09d8*/ 	.word	0xffffffff


	//   ....[182]....
        /*09dc*/ 	.word	0xffffffff


	//   ....[183]....
        /*09e0*/ 	.word	0xffffffff


	//   ....[184]....
        /*09e4*/ 	.word	0xffffffff


	//   ....[185]....
        /*09e8*/ 	.word	0xffffffff


	//   ....[186]....
        /*09ec*/ 	.word	0xffffffff


	//   ....[187]....
        /*09f0*/ 	.word	0xffffffff


	//   ....[188]....
        /*09f4*/ 	.word	0xffffffff


	//   ....[189]....
        /*09f8*/ 	.word	0xffffffff


	//   ....[190]....
        /*09fc*/ 	.word	0xffffffff


	//   ....[191]....
        /*0a00*/ 	.word	0xffffffff


	//   ....[192]....
        /*0a04*/ 	.word	0xffffffff


	//   ....[193]....
        /*0a08*/ 	.word	0xffffffff


	//   ....[194]....
        /*0a0c*/ 	.word	0xffffffff


	//   ....[195]....
        /*0a10*/ 	.word	0xffffffff


	//   ....[196]....
        /*0a14*/ 	.word	0xffffffff


	//   ....[197]....
        /*0a18*/ 	.word	0xffffffff


	//   ....[198]....
        /*0a1c*/ 	.word	0xffffffff


	//   ....[199]....
        /*0a20*/ 	.word	0xffffffff


	//   ....[200]....
        /*0a24*/ 	.word	0xffffffff


	//   ....[201]....
        /*0a28*/ 	.word	0xffffffff


	//   ....[202]....
        /*0a2c*/ 	.word	0xffffffff


	//   ....[203]....
        /*0a30*/ 	.word	0xffffffff


	//   ....[204]....
        /*0a34*/ 	.word	0xffffffff


	//   ....[205]....
        /*0a38*/ 	.word	0xffffffff


	//   ....[206]....
        /*0a3c*/ 	.word	0xffffffff


	//   ....[207]....
        /*0a40*/ 	.word	0xffffffff


	//   ....[208]....
        /*0a44*/ 	.word	0xffffffff


	//   ....[209]....
        /*0a48*/ 	.word	0xffffffff


	//   ....[210]....
        /*0a4c*/ 	.word	0xffffffff


	//   ....[211]....
        /*0a50*/ 	.word	0xffffffff


	//   ....[212]....
        /*0a54*/ 	.word	0xffffffff


	//   ....[213]....
        /*0a58*/ 	.word	0xffffffff


	//   ....[214]....
        /*0a5c*/ 	.word	0xffffffff


	//   ....[215]....
        /*0a60*/ 	.word	0xffffffff


	//   ....[216]....
        /*0a64*/ 	.word	0xffffffff


	//   ....[217]....
        /*0a68*/ 	.word	0xffffffff


	//   ....[218]....
        /*0a6c*/ 	.word	0xffffffff


	//   ....[219]....
        /*0a70*/ 	.word	0xffffffff


	//   ....[220]....
        /*0a74*/ 	.word	0xffffffff


	//   ....[221]....
        /*0a78*/ 	.word	0xffffffff


	//   ....[222]....
        /*0a7c*/ 	.word	0xffffffff


	//   ....[223]....
        /*0a80*/ 	.word	0xffffffff


	//   ....[224]....
        /*0a84*/ 	.word	0xffffffff


	//   ....[225]....
        /*0a88*/ 	.word	0xffffffff


	//   ....[226]....
        /*0a8c*/ 	.word	0xffffffff


	//   ....[227]....
        /*0a90*/ 	.word	0xffffffff


	//   ....[228]....
        /*0a94*/ 	.word	0xffffffff


	//   ....[229]....
        /*0a98*/ 	.word	0xffffffff


	//   ....[230]....
        /*0a9c*/ 	.word	0xffffffff


	//   ....[231]....
        /*0aa0*/ 	.word	0xffffffff


	//   ....[232]....
        /*0aa4*/ 	.word	0xffffffff


	//   ....[233]....
        /*0aa8*/ 	.word	0xffffffff


	//   ....[234]....
        /*0aac*/ 	.word	0xffffffff


	//   ....[235]....
        /*0ab0*/ 	.word	0xffffffff


	//   ....[236]....
        /*0ab4*/ 	.word	0xffffffff


	//   ....[237]....
        /*0ab8*/ 	.word	0xffffffff


	//   ....[238]....
        /*0abc*/ 	.word	0xffffffff


	//   ....[239]....
        /*0ac0*/ 	.word	0xffffffff


	//----- nvinfo : EIATTR_COOP_GROUP_INSTR_OFFSETS
	.align		4
.L_240:
        /*0ac4*/ 	.byte	0x04, 0x28
        /*0ac6*/ 	.short	(.L_242 - .L_241)


	//   ....[0]....
.L_241:
        /*0ac8*/ 	.word	0x00000050


	//   ....[1]....
        /*0acc*/ 	.word	0x00000200


	//   ....[2]....
        /*0ad0*/ 	.word	0x00000230


	//   ....[3]....
        /*0ad4*/ 	.word	0x00000260


	//   ....[4]....
        /*0ad8*/ 	.word	0x00000290


	//   ....[5]....
        /*0adc*/ 	.word	0x000002c0


	//   ....[6]....
        /*0ae0*/ 	.word	0x000002f0


	//   ....[7]....
        /*0ae4*/ 	.word	0x00000460


	//   ....[8]....
        /*0ae8*/ 	.word	0x000004a0


	//   ....[9]....
        /*0aec*/ 	.word	0x000004d0


	//   ....[10]....
        /*0af0*/ 	.word	0x00000500


	//   ....[11]....
        /*0af4*/ 	.word	0x00000530


	//   ....[12]....
        /*0af8*/ 	.word	0x00000560


	//   ....[13]....
        /*0afc*/ 	.word	0x000005f0


	//   ....[14]....
        /*0b00*/ 	.word	0x00000620


	//   ....[15]....
        /*0b04*/ 	.word	0x00000640


	//   ....[16]....
        /*0b08*/ 	.word	0x000006a0


	//   ....[17]....
        /*0b0c*/ 	.word	0x00003e80


	//   ....[18]....
        /*0b10*/ 	.word	0x00003ed0


	//   ....[19]....
        /*0b14*/ 	.word	0x000046a0


	//   ....[20]....
        /*0b18*/ 	.word	0x000046d0


	//   ....[21]....
        /*0b1c*/ 	.word	0x00004e20


	//   ....[22]....
        /*0b20*/ 	.word	0x00004e40


	//   ....[23]....
        /*0b24*/ 	.word	0x00005590


	//   ....[24]....
        /*0b28*/ 	.word	0x000055a0


	//   ....[25]....
        /*0b2c*/ 	.word	0x00005e10


	//   ....[26]....
        /*0b30*/ 	.word	0x00005e50


	//   ....[27]....
        /*0b34*/ 	.word	0x00006c20


	//   ....[28]....
        /*0b38*/ 	.word	0x00006c50


	//   ....[29]....
        /*0b3c*/ 	.word	0x00007440


	//   ....[30]....
        /*0b40*/ 	.word	0x00007470


	//   ....[31]....
        /*0b44*/ 	.word	0x00007c60


	//   ....[32]....
        /*0b48*/ 	.word	0x00007c80


	//   ....[33]....
        /*0b4c*/ 	.word	0x00008490


	//   ....[34]....
        /*0b50*/ 	.word	0x000084c0


	//   ....[35]....
        /*0b54*/ 	.word	0x000085d0


	//   ....[36]....
        /*0b58*/ 	.word	0x00008600


	//   ....[37]....
        /*0b5c*/ 	.word	0x000086d0


	//   ....[38]....
        /*0b60*/ 	.word	0x00008700


	//   ....[39]....
        /*0b64*/ 	.word	0x000087d0


	//   ....[40]....
        /*0b68*/ 	.word	0x000087f0


	//   ....[41]....
        /*0b6c*/ 	.word	0x00008cb0


	//   ....[42]....
        /*0b70*/ 	.word	0x00008cd0


	//   ....[43]....
        /*0b74*/ 	.word	0x00008e50


	//   ....[44]....
        /*0b78*/ 	.word	0x00008e70


	//   ....[45]....
        /*0b7c*/ 	.word	0x00008f40


	//   ....[46]....
        /*0b80*/ 	.word	0x00008f60


	//   ....[47]....
        /*0b84*/ 	.word	0x00009030


	//   ....[48]....
        /*0b88*/ 	.word	0x00009050


	//   ....[49]....
        /*0b8c*/ 	.word	0x00009de0


	//   ....[50]....
        /*0b90*/ 	.word	0x00009e00


	//   ....[51]....
        /*0b94*/ 	.word	0x00009e30


	//   ....[52]....
        /*0b98*/ 	.word	0x00009e60


	//   ....[53]....
        /*0b9c*/ 	.word	0x00009f30


	//   ....[54]....
        /*0ba0*/ 	.word	0x00009fd0


	//   ....[55]....
        /*0ba4*/ 	.word	0x00009fe0


	//   ....[56]....
        /*0ba8*/ 	.word	0x0000a020


	//   ....[57]....
        /*0bac*/ 	.word	0x0000a180


	//   ....[58]....
        /*0bb0*/ 	.word	0x0000a1a0


	//   ....[59]....
        /*0bb4*/ 	.word	0x0000a200


	//   ....[60]....
        /*0bb8*/ 	.word	0x0000a240


	//   ....[61]....
        /*0bbc*/ 	.word	0x0000a250


	//   ....[62]....
        /*0bc0*/ 	.word	0x0000a270


	//   ....[63]....
        /*0bc4*/ 	.word	0x0000a400


	//   ....[64]....
        /*0bc8*/ 	.word	0x0000a410


	//   ....[65]....
        /*0bcc*/ 	.word	0x0000a600


	//   ....[66]....
        /*0bd0*/ 	.word	0x0000a640


	//   ....[67]....
        /*0bd4*/ 	.word	0x0000a650


	//   ....[68]....
        /*0bd8*/ 	.word	0x0000a660


	//   ....[69]....
        /*0bdc*/ 	.word	0x0000bf10


	//   ....[70]....
        /*0be0*/ 	.word	0x0000bf50


	//   ....[71]....
        /*0be4*/ 	.word	0x0000bf70


	//   ....[72]....
        /*0be8*/ 	.word	0x0000bf80


	//   ....[73]....
        /*0bec*/ 	.word	0x0000dd50


	//   ....[74]....
        /*0bf0*/ 	.word	0x0000dd80


	//   ....[75]....
        /*0bf4*/ 	.word	0x0000dda0


	//   ....[76]....
        /*0bf8*/ 	.word	0x0000ddb0


	//   ....[77]....
        /*0bfc*/ 	.word	0x0000de70


	//   ....[78]....
        /*0c00*/ 	.word	0x0000de80


	//   ....[79]....
        /*0c04*/ 	.word	0x0000e080


	//   ....[80]....
        /*0c08*/ 	.word	0x0000e090


	//   ....[81]....
        /*0c0c*/ 	.word	0x0000ee10


	//   ....[82]....
        /*0c10*/ 	.word	0x0000ee30


	//   ....[83]....
        /*0c14*/ 	.word	0x0000ef20


	//   ....[84]....
        /*0c18*/ 	.word	0x0000ef30


	//   ....[85]....
        /*0c1c*/ 	.word	0x0000f020


	//   ....[86]....
        /*0c20*/ 	.word	0x0000f040


	//   ....[87]....
        /*0c24*/ 	.word	0x0000f130


	//   ....[88]....
        /*0c28*/ 	.word	0x0000f140


	//   ....[89]....
        /*0c2c*/ 	.word	0x0000faf0


	//   ....[90]....
        /*0c30*/ 	.word	0x0000fb20


	//   ....[91]....
        /*0c34*/ 	.word	0x0000fb30


	//   ....[92]....
        /*0c38*/ 	.word	0x0000fb60


	//   ....[93]....
        /*0c3c*/ 	.word	0x000115a0


	//   ....[94]....
        /*0c40*/ 	.word	0x000115b0


	//   ....[95]....
        /*0c44*/ 	.word	0x000115f0


	//   ....[96]....
        /*0c48*/ 	.word	0x00011690


	//   ....[97]....
        /*0c4c*/ 	.word	0x000116e0


	//   ....[98]....
        /*0c50*/ 	.word	0x00011700


	//   ....[99]....
        /*0c54*/ 	.word	0x00011800


	//   ....[100]....
        /*0c58*/ 	.word	0x00011810


	//   ....[101]....
        /*0c5c*/ 	.word	0x000125a0


	//   ....[102]....
        /*0c60*/ 	.word	0x000125c0


	//   ....[103]....
        /*0c64*/ 	.word	0x000126f0


	//   ....[104]....
        /*0c68*/ 	.word	0x00012700


	//   ....[105]....
        /*0c6c*/ 	.word	0x00012830


	//   ....[106]....
        /*0c70*/ 	.word	0x00012850


	//   ....[107]....
        /*0c74*/ 	.word	0x00012980


	//   ....[108]....
        /*0c78*/ 	.word	0x00012990


	//   ....[109]....
        /*0c7c*/ 	.word	0x00012e60


	//   ....[110]....
        /*0c80*/ 	.word	0x00012e90


	//   ....[111]....
        /*0c84*/ 	.word	0x00012eb0


	//   ....[112]....
        /*0c88*/ 	.word	0x00012ed0


	//   ....[113]....
        /*0c8c*/ 	.word	0x00014ab0


	//   ....[114]....
        /*0c90*/ 	.word	0x00014ac0


	//   ....[115]....
        /*0c94*/ 	.word	0x00014af0


	//   ....[116]....
        /*0c98*/ 	.word	0x00014b00


	//   ....[117]....
        /*0c9c*/ 	.word	0x00015bb0


	//   ....[118]....
        /*0ca0*/ 	.word	0x00015bc0


	//   ....[119]....
        /*0ca4*/ 	.word	0x00015be0


	//   ....[120]....
        /*0ca8*/ 	.word	0x00015c00


	//   ....[121]....
        /*0cac*/ 	.word	0x00015f30


	//   ....[122]....
        /*0cb0*/ 	.word	0x00015f50


	//   ....[123]....
        /*0cb4*/ 	.word	0x00016030


	//   ....[124]....
        /*0cb8*/ 	.word	0x00016040


	//   ....[125]....
        /*0cbc*/ 	.word	0x00016130


	//   ....[126]....
        /*0cc0*/ 	.word	0x00016150


	//   ....[127]....
        /*0cc4*/ 	.word	0x00016240


	//   ....[128]....
        /*0cc8*/ 	.word	0x00016250


	//   ....[129]....
        /*0ccc*/ 	.word	0x00016540


	//   ....[130]....
        /*0cd0*/ 	.word	0x00016560


	//   ....[131]....
        /*0cd4*/ 	.word	0x00016ba0


	//   ....[132]....
        /*0cd8*/ 	.word	0x00016bb0


	//   ....[133]....
        /*0cdc*/ 	.word	0x000179b0


	//   ....[134]....
        /*0ce0*/ 	.word	0x000179d0


	//   ....[135]....
        /*0ce4*/ 	.word	0x00017ac0


	//   ....[136]....
        /*0ce8*/ 	.word	0x00017ad0


	//   ....[137]....
        /*0cec*/ 	.word	0x00017bc0


	//   ....[138]....
        /*0cf0*/ 	.word	0x00017be0


	//   ....[139]....
        /*0cf4*/ 	.word	0x00017cd0


	//   ....[140]....
        /*0cf8*/ 	.word	0x00017ce0


	//   ....[141]....
        /*0cfc*/ 	.word	0x00017e80


	//   ....[142]....
        /*0d00*/ 	.word	0x00017ea0


	//   ....[143]....
        /*0d04*/ 	.word	0x00017fd0


	//   ....[144]....
        /*0d08*/ 	.word	0x00018010


	//   ....[145]....
        /*0d0c*/ 	.word	0x00018040


	//   ....[146]....
        /*0d10*/ 	.word	0x00018070


	//   ....[147]....
        /*0d14*/ 	.word	0x000180a0


	//   ....[148]....
        /*0d18*/ 	.word	0x000180d0


	//   ....[149]....
        /*0d1c*/ 	.word	0x00018240


	//   ....[150]....
        /*0d20*/ 	.word	0x00018280


	//   ....[151]....
        /*0d24*/ 	.word	0x000182b0


	//   ....[152]....
        /*0d28*/ 	.word	0x000182e0


	//   ....[153]....
        /*0d2c*/ 	.word	0x00018310


	//   ....[154]....
        /*0d30*/ 	.word	0x00018340


	//   ....[155]....
        /*0d34*/ 	.word	0x000183d0


	//   ....[156]....
        /*0d38*/ 	.word	0x00018400


	//   ....[157]....
        /*0d3c*/ 	.word	0x00018410


	//   ....[158]....
        /*0d40*/ 	.word	0x00018470


	//   ....[159]....
        /*0d44*/ 	.word	0x00018a40


	//   ....[160]....
        /*0d48*/ 	.word	0x00018a90


	//   ....[161]....
        /*0d4c*/ 	.word	0x00018af0


	//   ....[162]....
        /*0d50*/ 	.word	0x00018b50


	//   ....[163]....
        /*0d54*/ 	.word	0x00018bb0


	//   ....[164]....
        /*0d58*/ 	.word	0x00018c20


	//   ....[165]....
        /*0d5c*/ 	.word	0x00018c70


	//   ....[166]....
        /*0d60*/ 	.word	0x00018cd0


	//   ....[167]....
        /*0d64*/ 	.word	0x00018d40


	//   ....[168]....
        /*0d68*/ 	.word	0x00018da0


	//   ....[169]....
        /*0d6c*/ 	.word	0x00018e10


	//   ....[170]....
        /*0d70*/ 	.word	0x00018e70


	//   ....[171]....
        /*0d74*/ 	.word	0x00018ee0


	//   ....[172]....
        /*0d78*/ 	.word	0x00018f50


	//   ....[173]....
        /*0d7c*/ 	.word	0x00018fc0


	//   ....[174]....
        /*0d80*/ 	.word	0x00019020


	//   ....[175]....
        /*0d84*/ 	.word	0x00019090


	//   ....[176]....
        /*0d88*/ 	.word	0x00019100


	//   ....[177]....
        /*0d8c*/ 	.word	0x00019170


	//   ....[178]....
        /*0d90*/ 	.word	0x000191d0


	//   ....[179]....
        /*0d94*/ 	.word	0x00019230


	//   ....[180]....
        /*0d98*/ 	.word	0x00019290


	//   ....[181]....
        /*0d9c*/ 	.word	0x000192e0


	//   ....[182]....
        /*0da0*/ 	.word	0x00019330


	//   ....[183]....
        /*0da4*/ 	.word	0x000193a0


	//   ....[184]....
        /*0da8*/ 	.word	0x00019410


	//   ....[185]....
        /*0dac*/ 	.word	0x00019470


	//   ....[186]....
        /*0db0*/ 	.word	0x000194e0


	//   ....[187]....
        /*0db4*/ 	.word	0x00019550


	//   ....[188]....
        /*0db8*/ 	.word	0x000195c0


	//   ....[189]....
        /*0dbc*/ 	.word	0x00019620


	//   ....[190]....
        /*0dc0*/ 	.word	0x00019690


	//   ....[191]....
        /*0dc4*/ 	.word	0x00019700


	//   ....[192]....
        /*0dc8*/ 	.word	0x00019770


	//   ....[193]....
        /*0dcc*/ 	.word	0x000197d0


	//   ....[194]....
        /*0dd0*/ 	.word	0x00019820


	//   ....[195]....
        /*0dd4*/ 	.word	0x00019870


	//   ....[196]....
        /*0dd8*/ 	.word	0x000198c0


	//   ....[197]....
        /*0ddc*/ 	.word	0x00019900


	//   ....[198]....
        /*0de0*/ 	.word	0x00019960


	//   ....[199]....
        /*0de4*/ 	.word	0x000199a0


	//   ....[200]....
        /*0de8*/ 	.word	0x000199f0


	//   ....[201]....
        /*0dec*/ 	.word	0x00019a30


	//   ....[202]....
        /*0df0*/ 	.word	0x00019aa0


	//   ....[203]....
        /*0df4*/ 	.word	0x00019b10


	//   ....[204]....
        /*0df8*/ 	.word	0x00019b80


	//   ....[205]....
        /*0dfc*/ 	.word	0x00019be0


	//   ....[206]....
        /*0e00*/ 	.word	0x00019c50


	//   ....[207]....
        /*0e04*/ 	.word	0x00019cc0


	//   ....[208]....
        /*0e08*/ 	.word	0x00019d30


	//   ....[209]....
        /*0e0c*/ 	.word	0x00019d90


	//   ....[210]....
        /*0e10*/ 	.word	0x00019e00


	//   ....[211]....
        /*0e14*/ 	.word	0x00019e70


	//   ....[212]....
        /*0e18*/ 	.word	0x00019ee0


	//   ....[213]....
        /*0e1c*/ 	.word	0x00019f40


	//   ....[214]....
        /*0e20*/ 	.word	0x00019fb0


	//   ....[215]....
        /*0e24*/ 	.word	0x0001a020


	//   ....[216]....
        /*0e28*/ 	.word	0x0001a090


	//   ....[217]....
        /*0e2c*/ 	.word	0x0001a0f0


	//   ....[218]....
        /*0e30*/ 	.word	0x0001a160


	//   ....[219]....
        /*0e34*/ 	.word	0x0001a1d0


	//   ....[220]....
        /*0e38*/ 	.word	0x0001a240


	//   ....[221]....
        /*0e3c*/ 	.word	0x0001a2a0


	//   ....[222]....
        /*0e40*/ 	.word	0x0001a310


	//   ....[223]....
        /*0e44*/ 	.word	0x0001a380


	//   ....[224]....
        /*0e48*/ 	.word	0x0001a3d0


	//   ....[225]....
        /*0e4c*/ 	.word	0x0001a410


	//   ....[226]....
        /*0e50*/ 	.word	0x0001a460


	//   ....[227]....
        /*0e54*/ 	.word	0x0001a4b0


	//   ....[228]....
        /*0e58*/ 	.word	0x0001a500


	//   ....[229]....
        /*0e5c*/ 	.word	0x0001a570


	//   ....[230]....
        /*0e60*/ 	.word	0x0001a5c0


	//   ....[231]....
        /*0e64*/ 	.word	0x0001a600


	//   ....[232]....
        /*0e68*/ 	.word	0x0001a650


	//   ....[233]....
        /*0e6c*/ 	.word	0x0001a6a0


	//   ....[234]....
        /*0e70*/ 	.word	0x0001a6f0


	//   ....[235]....
        /*0e74*/ 	.word	0x0001a760


	//   ....[236]....
        /*0e78*/ 	.word	0x0001a7b0


	//   ....[237]....
        /*0e7c*/ 	.word	0x0001a820


	//   ....[238]....
        /*0e80*/ 	.word	0x0001a880


	//   ....[239]....
        /*0e84*/ 	.word	0x0001a8f0


	//----- nvinfo : EIATTR_EXIT_INSTR_OFFSETS
	.align		4
.L_242:
        /*0e88*/ 	.byte	0x04, 0x1c
        /*0e8a*/ 	.short	(.L_244 - .L_243)


	//   ....[0]....
.L_243:
        /*0e8c*/ 	.word	0x00000c10


	//   ....[1]....
        /*0e90*/ 	.word	0x00018a10


	//----- nvinfo : EIATTR_MAX_THREADS
	.align		4
.L_244:
        /*0e94*/ 	.byte	0x04, 0x05
        /*0e96*/ 	.short	(.L_246 - .L_245)
.L_245:
        /*0e98*/ 	.word	0x00000100
        /*0e9c*/ 	.word	0x00000001
        /*0ea0*/ 	.word	0x00000001


	//----- nvinfo : EIATTR_CRS_STACK_SIZE
	.align		4
.L_246:
        /*0ea4*/ 	.byte	0x04, 0x1e
        /*0ea6*/ 	.short	(.L_248 - .L_247)
.L_247:
        /*0ea8*/ 	.word	0x00000000
.L_248:


//--------------------- .nv.info._ZN7cutlass13device_kernelIN5flash19enable_sm80_to_sm89INS1_16FlashAttnFwdSm80INS1_25CollectiveMainloopFwdSm80ILi4ELi1ELb0EN4cute5tupleIJNS5_1CILi128EEENS7_ILi48EEES8_EEELi128ENS_10bfloat16_tEfNS_4arch4Sm80ELb0ELb1ELb0ELb0ELb1ELb0ELb1ELb1EEENS1_21CollectiveEpilogueFwdINS6_IJS8_S8_S9_EEENS6_IJNS7_ILi1EEESH_SH_EEESB_SD_Li128ELb0ELb1ELb1ELb0EEENS1_19SingleTileSchedulerILb0ELb1ELb1ELi128EEEEEEEEEvNT_6ParamsE --------------------------
	.section	.nv.info._ZN7cutlass13device_kernelIN5flash19enable_sm80_to_sm89INS1_16FlashAttnFwdSm80INS1_25CollectiveMainloopFwdSm80ILi4ELi1ELb0EN4cute5tupleIJNS5_1CILi128EEENS7_ILi48EEES8_EEELi128ENS_10bfloat16_tEfNS_4arch4Sm80ELb0ELb1ELb0ELb0ELb1ELb0ELb1ELb1EEENS1_21CollectiveEpilogueFwdINS6_IJS8_S8_S9_EEENS6_IJNS7_ILi1EEESH_SH_EEESB_SD_Li128ELb0ELb1ELb1ELb0EEENS1_19SingleTileSchedulerILb0ELb1ELb1ELi128EEEEEEEEEvNT_6ParamsE,"",@"SHT_CUDA_INFO"
	.sectionflags	@""
	.align	4


	//----- nvinfo : EIATTR_CUDA_API_VERSION
	.align		4
        /*0000*/ 	.byte	0x04, 0x37
        /*0002*/ 	.short	(.L_250 - .L_249)
.L_249:
        /*0004*/ 	.word	0x00000082


	//----- nvinfo : EIATTR_SW2861232_WAR
	.align		4
.L_250:
        /*0008*/ 	.byte	0x01, 0x35
	.zero		2


	//----- nvinfo : EIATTR_PARAM_CBANK
	.align		4
        /*000c*/ 	.byte	0x04, 0x0a
        /*000e*/ 	.short	(.L_252 - .L_251)
	.align		4
.L_251:
        /*0010*/ 	.word	index@(.nv.constant0._ZN7cutlass13device_kernelIN5flash19enable_sm80_to_sm89INS1_16FlashAttnFwdSm80INS1_25CollectiveMainloopFwdSm80ILi4ELi1ELb0EN4cute5tupleIJNS5_1CILi128EEENS7_ILi48EEES8_EEELi128ENS_10bfloat16_tEfNS_4arch4Sm80ELb0ELb1ELb0ELb0ELb1ELb0ELb1ELb1EEENS1_21CollectiveEpilogueFwdINS6_IJS8_S8_S9_EEENS6_IJNS7_ILi1EEESH_SH_EEESB_SD_Li128ELb0ELb1ELb1ELb0EEENS1_19SingleTileSchedulerILb0ELb1ELb1ELi128EEEEEEEEEvNT_6ParamsE)
        /*0014*/ 	.short	0x0160
        /*0016*/ 	.short	0x0418


	//----- nvinfo : EIATTR_CBANK_PARAM_SIZE
	.align		4
.L_252:
        /*0018*/ 	.byte	0x03, 0x19
        /*001a*/ 	.short	0x0418


	//----- nvinfo : EIATTR_KPARAM_INFO
	.align		4
        /*001c*/ 	.byte	0x04, 0x17
        /*001e*/ 	.short	(.L_254 - .L_253)
.L_253:
        /*0020*/ 	.word	0x00000000
        /*0024*/ 	.short	0x0000
        /*0026*/ 	.short	0x0000
        /*0028*/ 	.byte	0x00, 0xf0, 0x61, 0x10


	//----- nvinfo : EIATTR_MAXREG_COUNT
	.align		4
.L_254:
        /*002c*/ 	.byte	0x03, 0x1b
        /*002e*/ 	.short	0x00ff


	//----- nvinfo : EIATTR_NUM_BARRIERS
	.align		4
        /*0030*/ 	.byte	0x02, 0x4c
        /*0032*/ 	.byte	0x02
	.zero		1


	//----- nvinfo : EIATTR_ANNOTATIONS
	.align		4
        /*0034*/ 	.byte	0x04, 0x55
        /*0036*/ 	.short	(.L_256 - .L_255)


	//   ....[0]....
.L_255:
        /* <DEDUP_REMOVED lines=45> */


	//----- nvinfo : EIATTR_MERCURY_ISA_VERSION
	.align		4
.L_256:
        /*02f8*/ 	.byte	0x03, 0x5f
        /*02fa*/ 	.short	0x0000


	//----- nvinfo : EIATTR_COOP_GROUP_MASK_REGIDS
	.align		4
        /*02fc*/ 	.byte	0x04, 0x29
        /*02fe*/ 	.short	(.L_258 - .L_257)


	//   ....[0]....
.L_257:
        /*0300*/ 	.word	0xffffffff


	//   ....[1]....
        /*0304*/ 	.word	0xffffffff


	//   ....[2]....
        /*0308*/ 	.word	0xffffffff


	//   ....[3]....
        /*030c*/ 	.word	0xffffffff


	//   ....[4]....
        /*0310*/ 	.word	0xffffffff


	//   ....[5]....
        /*0314*/ 	.word	0xffffffff


	//   ....[6]....
        /*0318*/ 	.word	0xffffffff


	//   ....[7]....
        /*031c*/ 	.word	0xffffffff


	//   ....[8]....
        /*0320*/ 	.word	0xffffffff


	//   ....[9]....
        /*0324*/ 	.word	0xffffffff


	//   ....[10]....
        /*0328*/ 	.word	0xffffffff


	//   ....[11]....
        /*032c*/ 	.word	0xffffffff


	//   ....[12]....
        /*0330*/ 	.word	0xffffffff


	//   ....[13]....
        /*0334*/ 	.word	0xffffffff


	//   ....[14]....
        /*0338*/ 	.word	0xffffffff


	//   ....[15]....
        /*033c*/ 	.word	0xffffffff


	//   ....[16]....
        /*0340*/ 	.word	0xffffffff


	//   ....[17]....
        /*0344*/ 	.word	0xffffffff


	//   ....[18]....
        /*0348*/ 	.word	0xffffffff


	//   ....[19]....
        /*034c*/ 	.word	0xffffffff


	//   ....[20]....
        /*0350*/ 	.word	0xffffffff


	//   ....[21]....
        /*0354*/ 	.word	0xffffffff


	//   ....[22]....
        /*0358*/ 	.word	0xffffffff


	//   ....[23]....
        /*035c*/ 	.word	0xffffffff


	//   ....[24]....
        /*0360*/ 	.word	0xffffffff


	//   ....[25]....
        /*0364*/ 	.word	0xffffffff


	//   ....[26]....
        /*0368*/ 	.word	0xffffffff


	//   ....[27]....
        /*036c*/ 	.word	0xffffffff


	//   ....[28]....
        /*0370*/ 	.word	0xffffffff


	//   ....[29]....
        /*0374*/ 	.word	0xffffffff


	//   ....[30]....
        /*0378*/ 	.word	0xffffffff


	//   ....[31]....
        /*037c*/ 	.word	0xffffffff


	//   ....[32]....
        /*0380*/ 	.word	0xffffffff


	//   ....[33]....
        /*0384*/ 	.word	0xffffffff


	//   ....[34]....
        /*0388*/ 	.word	0xffffffff


	//   ....[35]....
        /*038c*/ 	.word	0xffffffff


	//   ....[36]....
        /*0390*/ 	.word	0xffffffff


	//   ....[37]....
        /*0394*/ 	.word	0xffffffff


	//   ....[38]....
        /*0398*/ 	.word	0xffffffff


	//   ....[39]....
        /*039c*/ 	.word	0xffffffff


	//   ....[40]....
        /*03a0*/ 	.word	0xffffffff


	//   ....[41]....
        /*03a4*/ 	.word	0xffffffff


	//   ....[42]....
        /*03a8*/ 	.word	0xffffffff


	//   ....[43]....
        /*03ac*/ 	.word	0xffffffff


	//   ....[44]....
        /*03b0*/ 	.word	0xffffffff


	//   ....[45]....
        /*03b4*/ 	.word	0xffffffff


	//   ....[46]....
        /*03b8*/ 	.word	0xffffffff


	//   ....[47]....
        /*03bc*/ 	.word	0xffffffff


	//   ....[48]....
        /*03c0*/ 	.word	0xffffffff


	//   ....[49]....
        /*03c4*/ 	.word	0xffffffff


	//   ....[50]....
        /*03c8*/ 	.word	0xffffffff


	//   ....[51]....
        /*03cc*/ 	.word	0xffffffff


	//   ....[52]....
        /*03d0*/ 	.word	0xffffffff


	//   ....[53]....
        /*03d4*/ 	.word	0xffffffff


	//   ....[54]....
        /*03d8*/ 	.word	0xffffffff


	//   ....[55]....
        /*03dc*/ 	.word	0xffffffff


	//   ....[56]....
        /*03e0*/ 	.word	0xffffffff


	//   ....[57]....
        /*03e4*/ 	.word	0xffffffff


	//   ....[58]....
        /*03e8*/ 	.word	0xffffffff


	//   ....[59]....
        /*03ec*/ 	.word	0xffffffff


	//   ....[60]....
        /*03f0*/ 	.word	0xffffffff


	//   ....[61]....
        /*03f4*/ 	.word	0xffffffff


	//   ....[62]....
        /*03f8*/ 	.word	0xffffffff


	//   ....[63]....
        /*03fc*/ 	.word	0xffffffff


	//   ....[64]....
        /*0400*/ 	.word	0xffffffff


	//   ....[65]....
        /*0404*/ 	.word	0xffffffff


	//   ....[66]....
        /*0408*/ 	.word	0xffffffff


	//   ....[67]....
        /*040c*/ 	.word	0xffffffff


	//   ....[68]....
        /*0410*/ 	.word	0xffffffff


	//   ....[69]....
        /*0414*/ 	.word	0xffffffff


	//   ....[70]....
        /*0418*/ 	.word	0xffffffff


	//   ....[71]....
        /*041c*/ 	.word	0xffffffff


	//   ....[72]....
        /*0420*/ 	.word	0xffffffff


	//   ....[73]....
        /*0424*/ 	.word	0xffffffff


	//   ....[74]....
        /*0428*/ 	.word	0xffffffff


	//   ....[75]....
        /*042c*/ 	.word	0xffffffff


	//   ....[76]....
        /*0430*/ 	.word	0xffffffff


	//   ....[77]....
        /*0434*/ 	.word	0xffffffff


	//   ....[78]....
        /*0438*/ 	.word	0xffffffff


	//   ....[79]....
        /*043c*/ 	.word	0xffffffff


	//   ....[80]....
        /*0440*/ 	.word	0xffffffff


	//   ....[81]....
        /*0444*/ 	.word	0xffffffff


	//   ....[82]....
        /*0448*/ 	.word	0xffffffff


	//   ....[83]....
        /*044c*/ 	.word	0xffffffff


	//   ....[84]....
        /*0450*/ 	.word	0xffffffff


	//   ....[85]....
        /*0454*/ 	.word	0xffffffff


	//   ....[86]....
        /*0458*/ 	.word	0xffffffff


	//   ....[87]....
        /*045c*/ 	.word	0xffffffff


	//   ....[88]....
        /*0460*/ 	.word	0xffffffff


	//   ....[89]....
        /*0464*/ 	.word	0xffffffff


	//   ....[90]....
        /*0468*/ 	.word	0xffffffff


	//   ....[91]....
        /*046c*/ 	.word	0xffffffff


	//   ....[92]....
        /*0470*/ 	.word	0xffffffff


	//   ....[93]....
        /*0474*/ 	.word	0xffffffff


	//   ....[94]....
        /*0478*/ 	.word	0xffffffff


	//   ....[95]....
        /*047c*/ 	.word	0xffffffff


	//   ....[96]....
        /*0480*/ 	.word	0xffffffff


	//   ....[97]....
        /*0484*/ 	.word	0xffffffff


	//   ....[98]....
        /*0488*/ 	.word	0xffffffff


	//   ....[99]....
        /*048c*/ 	.word	0xffffffff


	//   ....[100]....
        /*0490*/ 	.word	0xffffffff


	//   ....[101]....
        /*0494*/ 	.word	0xffffffff


	//   ....[102]....
        /*0498*/ 	.word	0xffffffff


	//   ....[103]....
        /*049c*/ 	.word	0xffffffff


	//   ....[104]....
        /*04a0*/ 	.word	0xffffffff


	//   ....[105]....
        /*04a4*/ 	.word	0xffffffff


	//   ....[106]....
        /*04a8*/ 	.word	0xffffffff


	//   ....[107]....
        /*04ac*/ 	.word	0xffffffff


	//   ....[108]....
        /*04b0*/ 	.word	0xffffffff


	//   ....[109]....
        /*04b4*/ 	.word	0xffffffff


	//   ....[110]....
        /*04b8*/ 	.word	0xffffffff


	//   ....[111]....
        /*04bc*/ 	.word	0xffffffff


	//   ....[112]....
        /*04c0*/ 	.word	0xffffffff


	//   ....[113]....
        /*04c4*/ 	.word	0xffffffff


	//   ....[114]....
        /*04c8*/ 	.word	0xffffffff


	//   ....[115]....
        /*04cc*/ 	.word	0xffffffff


	//   ....[116]....
        /*04d0*/ 	.word	0xffffffff


	//   ....[117]....
        /*04d4*/ 	.word	0xffffffff


	//   ....[118]....
        /*04d8*/ 	.word	0xffffffff


	//   ....[119]....
        /*04dc*/ 	.word	0xffffffff


	//   ....[120]....
        /*04e0*/ 	.word	0xffffffff


	//   ....[121]....
        /*04e4*/ 	.word	0xffffffff


	//   ....[122]....
        /*04e8*/ 	.word	0xffffffff


	//   ....[123]....
        /*04ec*/ 	.word	0xffffffff


	//   ....[124]....
        /*04f0*/ 	.word	0xffffffff


	//   ....[125]....
        /*04f4*/ 	.word	0xffffffff


	//   ....[126]....
        /*04f8*/ 	.word	0xffffffff


	//   ....[127]....
        /*04fc*/ 	.word	0xffffffff


	//   ....[128]....
        /*0500*/ 	.word	0xffffffff


	//   ....[129]....
        /*0504*/ 	.word	0xffffffff


	//   ....[130]....
        /*0508*/ 	.word	0xffffffff


	//   ....[131]....
        /*050c*/ 	.word	0xffffffff


	//   ....[132]....
        /*0510*/ 	.word	0xffffffff


	//   ....[133]....
        /*0514*/ 	.word	0xffffffff


	//   ....[134]....
        /*0518*/ 	.word	0xffffffff


	//   ....[135]....
        /*051c*/ 	.word	0xffffffff


	//   ....[136]....
        /*0520*/ 	.word	0xffffffff


	//   ....[137]....
        /*0524*/ 	.word	0xffffffff


	//   ....[138]....
        /*0528*/ 	.word	0xffffffff


	//----- nvinfo : EIATTR_COOP_GROUP_INSTR_OFFSETS
	.align		4
.L_258:
        /*052c*/ 	.byte	0x04, 0x28
        /*052e*/ 	.short	(.L_260 - .L_259)


	//   ....[0]....
.L_259:
        /*0530*/ 	.word	0x00000060


	//   ....[1]....
        /*0534*/ 	.word	0x00001440


	//   ....[2]....
        /*0538*/ 	.word	0x00001470


	//   ....[3]....
        /*053c*/ 	.word	0x00001630


	//   ....[4]....
        /*0540*/ 	.word	0x00001660


	//   ....[5]....
        /*0544*/ 	.word	0x00001730


	//   ....[6]....
        /*0548*/ 	.word	0x00001760


	//   ....[7]....
        /*054c*/ 	.word	0x00001830


	//   ....[8]....
        /*0550*/ 	.word	0x00001860


	//   ....[9]....
        /*0554*/ 	.word	0x00001930


	//   ....[10]....
        /*0558*/ 	.word	0x00001960


	//   ....[11]....
        /*055c*/ 	.word	0x00001a30


	//   ....[12]....
        /*0560*/ 	.word	0x00001a60


	//   ....[13]....
        /*0564*/ 	.word	0x00001b30


	//   ....[14]....
        /*0568*/ 	.word	0x00001b60


	//   ....[15]....
        /*056c*/ 	.word	0x00001c40


	//   ....[16]....
        /*0570*/ 	.word	0x00001c90


	//   ....[17]....
        /*0574*/ 	.word	0x00002190


	//   ....[18]....
        /*0578*/ 	.word	0x000021b0


	//   ....[19]....
        /*057c*/ 	.word	0x000021d0


	//   ....[20]....
        /*0580*/ 	.word	0x000021e0


	//   ....[21]....
        /*0584*/ 	.word	0x000021f0


	//   ....[22]....
        /*0588*/ 	.word	0x00002200


	//   ....[23]....
        /*058c*/ 	.word	0x00002670


	//   ....[24]....
        /*0590*/ 	.word	0x000026a0


	//   ....[25]....
        /*0594*/ 	.word	0x000026e0


	//   ....[26]....
        /*0598*/ 	.word	0x00002710


	//   ....[27]....
        /*059c*/ 	.word	0x00002730


	//   ....[28]....
        /*05a0*/ 	.word	0x00002740


	//   ....[29]....
        /*05a4*/ 	.word	0x00003350


	//   ....[30]....
        /*05a8*/ 	.word	0x00003370


	//   ....[31]....
        /*05ac*/ 	.word	0x00003380


	//   ....[32]....
        /*05b0*/ 	.word	0x00003390


	//   ....[33]....
        /*05b4*/ 	.word	0x000033a0


	//   ....[34]....
        /*05b8*/ 	.word	0x000033b0


	//   ....[35]....
        /*05bc*/ 	.word	0x00003790


	//   ....[36]....
        /*05c0*/ 	.word	0x000039e0


	//   ....[37]....
        /*05c4*/ 	.word	0x00003bb0


	//   ....[38]....
        /*05c8*/ 	.word	0x000041a0


	//   ....[39]....
        /*05cc*/ 	.word	0x00004d30


	//   ....[40]....
        /*05d0*/ 	.word	0x00004d70


	//   ....[41]....
        /*05d4*/ 	.word	0x00004ef0


	//   ....[42]....
        /*05d8*/ 	.word	0x00004f20


	//   ....[43]....
        /*05dc*/ 	.word	0x00005360


	//   ....[44]....
        /*05e0*/ 	.word	0x00005460


	//   ....[45]....
        /*05e4*/ 	.word	0x000054f0


	//   ....[46]....
        /*05e8*/ 	.word	0x00005600


	//   ....[47]....
        /*05ec*/ 	.word	0x00007760


	//   ....[48]....
        /*05f0*/ 	.word	0x00007770


	//   ....[49]....
        /*05f4*/ 	.word	0x00007780


	//   ....[50]....
        /*05f8*/ 	.word	0x00007790


	//   ....[51]....
        /*05fc*/ 	.word	0x000077a0


	//   ....[52]....
        /*0600*/ 	.word	0x000077b0


	//   ....[53]....
        /*0604*/ 	.word	0x00008310


	//   ....[54]....
        /*0608*/ 	.word	0x00008320


	//   ....[55]....
        /*060c*/ 	.word	0x00008330


	//   ....[56]....
        /*0610*/ 	.word	0x00008340


	//   ....[57]....
        /*0614*/ 	.word	0x00008350


	//   ....[58]....
        /*0618*/ 	.word	0x00008360


	//   ....[59]....
        /*061c*/ 	.word	0x00008580


	//   ....[60]....
        /*0620*/ 	.word	0x000087b0


	//   ....[61]....
        /*0624*/ 	.word	0x000089b0


	//   ....[62]....
        /*0628*/ 	.word	0x000092b0


	//   ....[63]....
        /*062c*/ 	.word	0x00009b10


	//   ....[64]....
        /*0630*/ 	.word	0x00009b70


	//   ....[65]....
        /*0634*/ 	.word	0x00009c90


	//   ....[66]....
        /*0638*/ 	.word	0x00009d00


	//   ....[67]....
        /*063c*/ 	.word	0x00009e40


	//   ....[68]....
        /*0640*/ 	.word	0x00009f70


	//   ....[69]....
        /*0644*/ 	.word	0x0000a2f0


	//   ....[70]....
        /*0648*/ 	.word	0x0000a370


	//   ....[71]....
        /*064c*/ 	.word	0x0000c770


	//   ....[72]....
        /*0650*/ 	.word	0x0000c780


	//   ....[73]....
        /*0654*/ 	.word	0x0000c790


	//   ....[74]....
        /*0658*/ 	.word	0x0000c7a0


	//   ....[75]....
        /*065c*/ 	.word	0x0000c7b0


	//   ....[76]....
        /*0660*/ 	.word	0x0000c7c0


	//   ....[77]....
        /*0664*/ 	.word	0x0000d320


	//   ....[78]....
        /*0668*/ 	.word	0x0000d330


	//   ....[79]....
        /*066c*/ 	.word	0x0000d340


	//   ....[80]....
        /*0670*/ 	.word	0x0000d350


	//   ....[81]....
        /*0674*/ 	.word	0x0000d360


	//   ....[82]....
        /*0678*/ 	.word	0x0000d370


	//   ....[83]....
        /*067c*/ 	.word	0x0000d6c0


	//   ....[84]....
        /*0680*/ 	.word	0x0000d780


	//   ....[85]....
        /*0684*/ 	.word	0x0000d7a0


	//   ....[86]....
        /*0688*/ 	.word	0x0000d7e0


	//   ....[87]....
        /*068c*/ 	.word	0x0000d830


	//   ....[88]....
        /*0690*/ 	.word	0x0000d870


	//   ....[89]....
        /*0694*/ 	.word	0x0000d930


	//   ....[90]....
        /*0698*/ 	.word	0x0000dce0


	//   ....[91]....
        /*069c*/ 	.word	0x0000f710


	//   ....[92]....
        /*06a0*/ 	.word	0x0000f720


	//   ....[93]....
        /*06a4*/ 	.word	0x0000f730


	//   ....[94]....
        /*06a8*/ 	.word	0x0000f740


	//   ....[95]....
        /*06ac*/ 	.word	0x0000f790


	//   ....[96]....
        /*06b0*/ 	.word	0x0000f8f0


	//   ....[97]....
        /*06b4*/ 	.word	0x00010310


	//   ....[98]....
        /*06b8*/ 	.word	0x00010320


	//   ....[99]....
        /*06bc*/ 	.word	0x00010330


	//   ....[100]....
        /*06c0*/ 	.word	0x00010340


	//   ....[101]....
        /*06c4*/ 	.word	0x00010350


	//   ....[102]....
        /*06c8*/ 	.word	0x00010360


	//   ....[103]....
        /*06cc*/ 	.word	0x00010580


	//   ....[104]....
        /*06d0*/ 	.word	0x00010790


	//   ....[105]....
        /*06d4*/ 	.word	0x00010b00


	//   ....[106]....
        /*06d8*/ 	.word	0x00011430


	//   ....[107]....
        /*06dc*/ 	.word	0x00011be0


	//   ....[108]....
        /*06e0*/ 	.word	0x00011c30


	//   ....[109]....
        /*06e4*/ 	.word	0x00011d50


	//   ....[110]....
        /*06e8*/ 	.word	0x00011da0


	//   ....[111]....
        /*06ec*/ 	.word	0x00011e10


	//   ....[112]....
        /*06f0*/ 	.word	0x00011ff0


	//   ....[113]....
        /*06f4*/ 	.word	0x00012410


	//   ....[114]....
        /*06f8*/ 	.word	0x00012490


	//   ....[115]....
        /*06fc*/ 	.word	0x00014090


	//   ....[116]....
        /*0700*/ 	.word	0x000140a0


	//   ....[117]....
        /*0704*/ 	.word	0x000140b0


	//   ....[118]....
        /*0708*/ 	.word	0x000140c0


	//   ....[119]....
        /*070c*/ 	.word	0x000140f0


	//   ....[120]....
        /*0710*/ 	.word	0x00014110


	//   ....[121]....
        /*0714*/ 	.word	0x00014130


	//   ....[122]....
        /*0718*/ 	.word	0x00014140


	//   ....[123]....
        /*071c*/ 	.word	0x000151c0


	//   ....[124]....
        /*0720*/ 	.word	0x000151f0


	//   ....[125]....
        /*0724*/ 	.word	0x00015220


	//   ....[126]....
        /*0728*/ 	.word	0x00015250


	//   ....[127]....
        /*072c*/ 	.word	0x00015290


	//   ....[128]....
        /*0730*/ 	.word	0x000152c0


	//   ....[129]....
        /*0734*/ 	.word	0x000152e0


	//   ....[130]....
        /*0738*/ 	.word	0x000152f0


	//   ....[131]....
        /*073c*/ 	.word	0x00015310


	//   ....[132]....
        /*0740*/ 	.word	0x00015320


	//   ....[133]....
        /*0744*/ 	.word	0x000159d0


	//   ....[134]....
        /*0748*/ 	.word	0x000159f0


	//   ....[135]....
        /*074c*/ 	.word	0x00015ff0


	//   ....[136]....
        /*0750*/ 	.word	0x00016010


	//   ....[137]....
        /*0754*/ 	.word	0x00016610


	//   ....[138]....
        /*0758*/ 	.word	0x00016620


	//----- nvinfo : EIATTR_EXIT_INSTR_OFFSETS
	.align		4
.L_260:
        /*075c*/ 	.byte	0x04, 0x1c
        /*075e*/ 	.short	(.L_262 - .L_261)


	//   ....[0]....
.L_261:
        /*0760*/ 	.word	0x000001c0


	//   ....[1]....
        /*0764*/ 	.word	0x00016630


	//   ....[2]....
        /*0768*/ 	.word	0x00016bd0


	//   ....[3]....
        /*076c*/ 	.word	0x00016c20


	//   ....[4]....
        /*0770*/ 	.word	0x00016c50


	//   ....[5]....
        /*0774*/ 	.word	0x00016cb0


	//   ....[6]....
        /*0778*/ 	.word	0x00016f40


	//----- nvinfo : EIATTR_CTAIDZ_USED
	.align		4
.L_262:
        /*077c*/ 	.byte	0x01, 0x04
	.zero		2


	//----- nvinfo : EIATTR_MAX_THREADS
	.align		4
        /*0780*/ 	.byte	0x04, 0x05
        /*0782*/ 	.short	(.L_264 - .L_263)
.L_263:
        /*0784*/ 	.word	0x00000080
        /*0788*/ 	.word	0x00000001
        /*078c*/ 	.word	0x00000001


	//----- nvinfo : EIATTR_CRS_STACK_SIZE
	.align		4
.L_264:
        /*0790*/ 	.byte	0x04, 0x1e
        /*0792*/ 	.short	(.L_266 - .L_265)
.L_265:
        /*0794*/ 	.word	0x00000000
.L_266:


//--------------------- .nv.info._ZN7cutlass13device_kernelIN5flash19enable_sm80_to_sm89INS1_16FlashAttnFwdSm80INS1_25CollectiveMainloopFwdSm80ILi8ELi1ELb1EN4cute5tupleIJNS5_1CILi128EEENS7_ILi96EEES8_EEELi128ENS_10bfloat16_tEfNS_4arch4Sm80ELb0ELb1ELb0ELb1ELb1ELb0ELb1ELb1EEENS1_21CollectiveEpilogueFwdINS6_IJS8_S8_S9_EEENS6_IJNS7_ILi1EEESH_SH_EEESB_SD_Li256ELb1ELb1ELb1ELb0EEENS1_36VarlenDynamicPersistentTileSchedulerILi128ELi96ELi256ELi256ELb1ELb1ELb0ELb1ELb0ELb1EEEEEEEEEvNT_6ParamsE --------------------------
	.section	.nv.info._ZN7cutlass13device_kernelIN5flash19enable_sm80_to_sm89INS1_16FlashAttnFwdSm80INS1_25CollectiveMainloopFwdSm80ILi8ELi1ELb1EN4cute5tupleIJNS5_1CILi128EEENS7_ILi96EEES8_EEELi128ENS_10bfloat16_tEfNS_4arch4Sm80ELb0ELb1ELb0ELb1ELb1ELb0ELb1ELb1EEENS1_21CollectiveEpilogueFwdINS6_IJS8_S8_S9_EEENS6_IJNS7_ILi1EEESH_SH_EEESB_SD_Li256ELb1ELb1ELb1ELb0EEENS1_36VarlenDynamicPersistentTileSchedulerILi128ELi96ELi256ELi256ELb1ELb1ELb0ELb1ELb0ELb1EEEEEEEEEvNT_6ParamsE,"",@"SHT_CUDA_INFO"
	.sectionflags	@""
	.align	4


	//----- nvinfo : EIATTR_CUDA_API_VERSION
	.align		4
        /*0000*/ 	.byte	0x04, 0x37
        /*0002*/ 	.short	(.L_268 - .L_267)
.L_267:
        /*0004*/ 	.word	0x00000082


	//----- nvinfo : EIATTR_SW2861232_WAR
	.align		4
.L_268:
        /*0008*/ 	.byte	0x01, 0x35
	.zero		2


	//----- nvinfo : EIATTR_PARAM_CBANK
	.align		4
        /*000c*/ 	.byte	0x04, 0x0a
        /*000e*/ 	.short	(.L_270 - .L_269)
	.align		4
.L_269:
        /*0010*/ 	.word	index@(.nv.constant0._ZN7cutlass13device_kernelIN5flash19enable_sm80_to_sm89INS1_16FlashAttnFwdSm80INS1_25CollectiveMainloopFwdSm80ILi8ELi1ELb1EN4cute5tupleIJNS5_1CILi128EEENS7_ILi96EEES8_EEELi128ENS_10bfloat16_tEfNS_4arch4Sm80ELb0ELb1ELb0ELb1ELb1ELb0ELb1ELb1EEENS1_21CollectiveEpilogueFwdINS6_IJS8_S8_S9_EEENS6_IJNS7_ILi1EEESH_SH_EEESB_SD_Li256ELb1ELb1ELb1ELb0EEENS1_36VarlenDynamicPersistentTileSchedulerILi128ELi96ELi256ELi256ELb1ELb1ELb0ELb1ELb0ELb1EEEEEEEEEvNT_6ParamsE)
        /*0014*/ 	.short	0x0160
        /*0016*/ 	.short	0x0438


	//----- nvinfo : EIATTR_CBANK_PARAM_SIZE
	.align		4
.L_270:
        /*0018*/ 	.byte	0x03, 0x19
        /*001a*/ 	.short	0x0438


	//----- nvinfo : EIATTR_KPARAM_INFO
	.align		4
        /*001c*/ 	.byte	0x04, 0x17
        /*001e*/ 	.short	(.L_272 - .L_271)
.L_271:
        /*0020*/ 	.word	0x00000000
        /*0024*/ 	.short	0x0000
        /*0026*/ 	.short	0x0000
        /*0028*/ 	.byte	0x00, 0xf0, 0xe1, 0x10


	//----- nvinfo : EIATTR_MAXREG_COUNT
	.align		4
.L_272:
        /*002c*/ 	.byte	0x03, 0x1b
        /*002e*/ 	.short	0x00ff


	//----- nvinfo : EIATTR_NUM_BARRIERS
	.align		4
        /*0030*/ 	.byte	0x02, 0x4c
        /*0032*/ 	.byte	0x06
	.zero		1


	//----- nvinfo : EIATTR_ANNOTATIONS
	.align		4
        /*0034*/ 	.byte	0x04, 0x55
        /*0036*/ 	.short	(.L_274 - .L_273)


	//   ....[0]....
.L_273:
        /* <DEDUP_REMOVED lines=11> */


	//----- nvinfo : EIATTR_MERCURY_ISA_VERSION
	.align		4
.L_274:
        /*00d8*/ 	.byte	0x03, 0x5f
        /*00da*/ 	.short	0x0000


	//----- nvinfo : EIATTR_INT_WARP_WIDE_INSTR_OFFSETS
	.align		4
        /*00dc*/ 	.byte	0x04, 0x31
        /*00de*/ 	.short	(.L_276 - .L_275)


	//   ....[0]....
.L_275:
        /*00e0*/ 	.word	0x000127c0


	//   ....[1]....
        /*00e4*/ 	.word	0x00012840


	//----- nvinfo : EIATTR_COOP_GROUP_MASK_REGIDS
	.align		4
.L_276:
        /*00e8*/ 	.byte	0x04, 0x29
        /*00ea*/ 	.short	(.L_278 - .L_277)


	//   ....[0]....
.L_277:
        /*00ec*/ 	.word	0xffffffff


	//   ....[1]....
        /*00f0*/ 	.word	0xffffffff


	//   ....[2]....
        /*00f4*/ 	.word	0xffffffff


	//   ....[3]....
        /*00f8*/ 	.word	0xffffffff


	//   ....[4]....
        /*00fc*/ 	.word	0xffffffff


	//   ....[5]....
        /*0100*/ 	.word	0xffffffff


	//   ....[6]....
        /*0104*/ 	.word	0xffffffff


	//   ....[7]....
        /*0108*/ 	.word	0xffffffff


	//   ....[8]....
        /*010c*/ 	.word	0xffffffff


	//   ....[9]....
        /*0110*/ 	.word	0xffffffff


	//   ....[10]....
        /*0114*/ 	.word	0xffffffff


	//   ....[11]....
        /*0118*/ 	.word	0xffffffff


	//   ....[12]....
        /*011c*/ 	.word	0xffffffff


	//   ....[13]....
        /*0120*/ 	.word	0xffffffff


	//   ....[14]....
        /*0124*/ 	.word	0xffffffff


	//   ....[15]....
        /*0128*/ 	.word	0xffffffff


	//   ....[16]....
        /*012c*/ 	.word	0xffffffff


	//   ....[17]....
        /*0130*/ 	.word	0xffffffff


	//   ....[18]....
        /*0134*/ 	.word	0xffffffff


	//   ....[19]....
        /*0138*/ 	.word	0xffffffff


	//   ....[20]....
        /*013c*/ 	.word	0xffffffff


	//   ....[21]....
        /*0140*/ 	.word	0xffffffff


	//   ....[22]....
        /*0144*/ 	.word	0xffffffff


	//   ....[23]....
        /*0148*/ 	.word	0xffffffff


	//   ....[24]....
        /*014c*/ 	.word	0xffffffff


	//   ....[25]....
        /*0150*/ 	.word	0xffffffff


	//   ....[26]....
        /*0154*/ 	.word	0xffffffff


	//   ....[27]....
        /*0158*/ 	.word	0xffffffff


	//   ....[28]....
        /*015c*/ 	.word	0xffffffff


	//   ....[29]....
        /*0160*/ 	.word	0xffffffff


	//   ....[30]....
        /*0164*/ 	.word	0xffffffff


	//   ....[31]....
        /*0168*/ 	.word	0xffffffff


	//   ....[32]....
        /*016c*/ 	.word	0xffffffff


	//   ....[33]....
        /*0170*/ 	.word	0xffffffff


	//   ....[34]....
        /*0174*/ 	.word	0xffffffff


	//   ....[35]....
        /*0178*/ 	.word	0xffffffff


	//   ....[36]....
        /*017c*/ 	.word	0xffffffff


	//   ....[37]....
        /*0180*/ 	.word	0xffffffff


	//   ....[38]....
        /*0184*/ 	.word	0xffffffff


	//   ....[39]....
        /*0188*/ 	.word	0xffffffff


	//   ....[40]....
        /*018c*/ 	.word	0xffffffff


	//   ....[41]....
        /*0190*/ 	.word	0xffffffff


	//   ....[42]....
        /*0194*/ 	.word	0xffffffff


	//   ....[43]....
        /*0198*/ 	.word	0xffffffff


	//   ....[44]....
        /*019c*/ 	.word	0xffffffff


	//   ....[45]....
        /*01a0*/ 	.word	0xffffffff


	//   ....[46]....
        /*01a4*/ 	.word	0xffffffff


	//   ....[47]....
        /*01a8*/ 	.word	0xffffffff


	//   ....[48]....
        /*01ac*/ 	.word	0xffffffff


	//   ....[49]....
        /*01b0*/ 	.word	0xffffffff


	//   ....[50]....
        /*01b4*/ 	.word	0xffffffff


	//   ....[51]....
        /*01b8*/ 	.word	0xffffffff


	//   ....[52]....
        /*01bc*/ 	.word	0xffffffff


	//   ....[53]....
        /*01c0*/ 	.word	0xffffffff


	//   ....[54]....
        /*01c4*/ 	.word	0xffffffff


	//   ....[55]....
        /*01c8*/ 	.word	0xffffffff


	//   ....[56]....
        /*01cc*/ 	.word	0xffffffff


	//   ....[57]....
        /*01d0*/ 	.word	0xffffffff


	//   ....[58]....
        /*01d4*/ 	.word	0xffffffff


	//   ....[59]....
        /*01d8*/ 	.word	0xffffffff


	//   ....[60]....
        /*01dc*/ 	.word	0xffffffff


	//   ....[61]....
        /*01e0*/ 	.word	0xffffffff


	//   ....[62]....
        /*01e4*/ 	.word	0xffffffff


	//   ....[63]....
        /*01e8*/ 	.word	0xffffffff


	//   ....[64]....
        /*01ec*/ 	.word	0xffffffff


	//   ....[65]....
        /*01f0*/ 	.word	0xffffffff


	//   ....[66]....
        /*01f4*/ 	.word	0xffffffff


	//   ....[67]....
        /*01f8*/ 	.word	0xffffffff


	//   ....[68]....
        /*01fc*/ 	.word	0xffffffff


	//   ....[69]....
        /*0200*/ 	.word	0xffffffff


	//   ....[70]....
        /*0204*/ 	.word	0xffffffff


	//   ....[71]....
        /*0208*/ 	.word	0xffffffff


	//   ....[72]....
        /*020c*/ 	.word	0xffffffff


	//   ....[73]....
        /*0210*/ 	.word	0xffffffff


	//   ....[74]....
        /*0214*/ 	.word	0xffffffff


	//   ....[75]....
        /*0218*/ 	.word	0xffffffff


	//   ....[76]....
        /*021c*/ 	.word	0xffffffff


	//   ....[77]....
        /*0220*/ 	.word	0xffffffff


	//   ....[78]....
        /*0224*/ 	.word	0xffffffff


	//   ....[79]....
        /*0228*/ 	.word	0xffffffff


	//   ....[80]....
        /*022c*/ 	.word	0xffffffff


	//   ....[81]....
        /*0230*/ 	.word	0xffffffff


	//   ....[82]....
        /*0234*/ 	.word	0xffffffff


	//   ....[83]....
        /*0238*/ 	.word	0xffffffff


	//   ....[84]....
        /*023c*/ 	.word	0xffffffff


	//   ....[85]....
        /*0240*/ 	.word	0xffffffff


	//   ....[86]....
        /*0244*/ 	.word	0xffffffff


	//   ....[87]....
        /*0248*/ 	.word	0xffffffff


	//   ....[88]....
        /*024c*/ 	.word	0xffffffff


	//   ....[89]....
        /*0250*/ 	.word	0xffffffff


	//   ....[90]....
        /*0254*/ 	.word	0xffffffff


	//   ....[91]....
        /*0258*/ 	.word	0xffffffff


	//   ....[92]....
        /*025c*/ 	.word	0xffffffff


	//   ....[93]....
        /*0260*/ 	.word	0xffffffff


	//   ....[94]....
        /*0264*/ 	.word	0xffffffff


	//   ....[95]....
        /*0268*/ 	.word	0xffffffff


	//   ....[96]....
        /*026c*/ 	.word	0xffffffff


	//   ....[97]....
        /*0270*/ 	.word	0xffffffff


	//   ....[98]....
        /*0274*/ 	.word	0xffffffff


	//   ....[99]....
        /*0278*/ 	.word	0xffffffff


	//   ....[100]....
        /*027c*/ 	.word	0xffffffff


	//   ....[101]....
        /*0280*/ 	.word	0xffffffff


	//   ....[102]....
        /*0284*/ 	.word	0xffffffff


	//   ....[103]....
        /*0288*/ 	.word	0xffffffff


	//   ....[104]....
        /*028c*/ 	.word	0xffffffff


	//   ....[105]....
        /*0290*/ 	.word	0xffffffff


	//   ....[106]....
        /*0294*/ 	.word	0xffffffff


	//   ....[107]....
        /*0298*/ 	.word	0xffffffff


	//   ....[108]....
        /*029c*/ 	.word	0xffffffff


	//   ....[109]....
        /*02a0*/ 	.word	0xffffffff


	//   ....[110]....
        /*02a4*/ 	.word	0xffffffff


	//   ....[111]....
        /*02a8*/ 	.word	0xffffffff


	//   ....[112]....
        /*02ac*/ 	.word	0xffffffff


	//   ....[113]....
        /*02b0*/ 	.word	0xffffffff


	//   ....[114]....
        /*02b4*/ 	.word	0xffffffff


	//   ....[115]....
        /*02b8*/ 	.word	0xffffffff


	//   ....[116]....
        /*02bc*/ 	.word	0xffffffff


	//   ....[117]....
        /*02c0*/ 	.word	0xffffffff


	//   ....[118]....
        /*02c4*/ 	.word	0xffffffff


	//   ....[119]....
        /*02c8*/ 	.word	0xffffffff


	//   ....[120]....
        /*02cc*/ 	.word	0xffffffff


	//   ....[121]....
        /*02d0*/ 	.word	0xffffffff


	//   ....[122]....
        /*02d4*/ 	.word	0xffffffff


	//   ....[123]....
        /*02d8*/ 	.word	0xffffffff


	//   ....[124]....
        /*02dc*/ 	.word	0xffffffff


	//   ....[125]....
        /*02e0*/ 	.word	0xffffffff


	//   ....[126]....
        /*02e4*/ 	.word	0xffffffff


	//   ....[127]....
        /*02e8*/ 	.word	0xffffffff


	//   ....[128]....
        /*02ec*/ 	.word	0xffffffff


	//   ....[129]....
        /*02f0*/ 	.word	0xffffffff


	//   ....[130]....
        /*02f4*/ 	.word	0xffffffff


	//   ....[131]....
        /*02f8*/ 	.word	0xffffffff


	//   ....[132]....
        /*02fc*/ 	.word	0xffffffff


	//   ....[133]....
        /*0300*/ 	.word	0xffffffff


	//   ....[134]....
        /*0304*/ 	.word	0xffffffff


	//   ....[135]....
        /*0308*/ 	.word	0xffffffff


	//   ....[136]....
        /*030c*/ 	.word	0xffffffff


	//   ....[137]....
        /*0310*/ 	.word	0xffffffff


	//   ....[138]....
        /*0314*/ 	.word	0xffffffff


	//   ....[139]....
        /*0318*/ 	.word	0xffffffff


	//   ....[140]....
        /*031c*/ 	.word	0xffffffff


	//   ....[141]....
        /*0320*/ 	.word	0xffffffff


	//   ....[142]....
        /*0324*/ 	.word	0xffffffff


	//   ....[143]....
        /*0328*/ 	.word	0xffffffff


	//   ....[144]....
        /*032c*/ 	.word	0xffffffff


	//   ....[145]....
        /*0330*/ 	.word	0xffffffff


	//   ....[146]....
        /*0334*/ 	.word	0xffffffff


	//   ....[147]....
        /*0338*/ 	.word	0xffffffff


	//   ....[148]....
        /*033c*/ 	.word	0xffffffff


	//   ....[149]....
        /*0340*/ 	.word	0xffffffff


	//   ....[150]....
        /*0344*/ 	.word	0xffffffff


	//   ....[151]....
        /*0348*/ 	.word	0xffffffff


	//   ....[152]....
        /*034c*/ 	.word	0xffffffff


	//   ....[153]....
        /*0350*/ 	.word	0xffffffff


	//   ....[154]....
        /*0354*/ 	.word	0xffffffff


	//   ....[155]....
        /*0358*/ 	.word	0xffffffff


	//   ....[156]....
        /*035c*/ 	.word	0xffffffff


	//   ....[157]....
        /*0360*/ 	.word	0xffffffff


	//   ....[158]....
        /*0364*/ 	.word	0xffffffff


	//   ....[159]....
        /*0368*/ 	.word	0xffffffff


	//   ....[160]....
        /*036c*/ 	.word	0xffffffff


	//   ....[161]....
        /*0370*/ 	.word	0xffffffff


	//   ....[162]....
        /*0374*/ 	.word	0xffffffff


	//   ....[163]....
        /*0378*/ 	.word	0xffffffff


	//   ....[164]....
        /*037c*/ 	.word	0xffffffff


	//   ....[165]....
        /*0380*/ 	.word	0xffffffff


	//   ....[166]....
        /*0384*/ 	.word	0xffffffff


	//   ....[167]....
        /*0388*/ 	.word	0xffffffff


	//   ....[168]....
        /*038c*/ 	.word	0xffffffff


	//   ....[169]....
        /*0390*/ 	.word	0xffffffff


	//   ....[170]....
        /*0394*/ 	.word	0xffffffff


	//   ....[171]....
        /*0398*/ 	.word	0xffffffff


	//   ....[172]....
        /*039c*/ 	.word	0xffffffff


	//   ....[173]....
        /*03a0*/ 	.word	0xffffffff


	//   ....[174]....
        /*03a4*/ 	.word	0xffffffff


	//   ....[175]....
        /*03a8*/ 	.word	0xffffffff


	//   ....[176]....
        /*03ac*/ 	.word	0xffffffff


	//   ....[177]....
        /*03b0*/ 	.word	0xffffffff


	//   ....[178]....
        /*03b4*/ 	.word	0xffffffff


	//   ....[179]....
        /*03b8*/ 	.word	0xffffffff


	//   ....[180]....
        /*03bc*/ 	.word	0xffffffff


	//   ....[181]....
        /*03c0*/ 	.word	0xffffffff


	//   ....[182]....
        /*03c4*/ 	.word	0xffffffff


	//   ....[183]....
        /*03c8*/ 	.word	0xffffffff


	//   ....[184]....
        /*03cc*/ 	.word	0xffffffff


	//   ....[185]....
        /*03d0*/ 	.word	0xffffffff


	//   ....[186]....
        /*03d4*/ 	.word	0xffffffff


	//   ....[187]....
        /*03d8*/ 	.word	0xffffffff


	//   ....[188]....
        /*03dc*/ 	.word	0xffffffff


	//   ....[189]....
        /*03e0*/ 	.word	0xffffffff


	//   ....[190]....
        /*03e4*/ 	.word	0xffffffff


	//   ....[191]....
        /*03e8*/ 	.word	0xffffffff


	//   ....[192]....
        /*03ec*/ 	.word	0xffffffff


	//   ....[193]....
        /*03f0*/ 	.word	0xffffffff


	//   ....[194]....
        /*03f4*/ 	.word	0xffffffff


	//   ....[195]....
        /*03f8*/ 	.word	0xffffffff


	//   ....[196]....
        /*03fc*/ 	.word	0xffffffff


	//   ....[197]....
        /*0400*/ 	.word	0xffffffff


	//   ....[198]....
        /*0404*/ 	.word	0xffffffff


	//   ....[199]....
        /*0408*/ 	.word	0xffffffff


	//   ....[200]....
        /*040c*/ 	.word	0xffffffff


	//   ....[201]....
        /*0410*/ 	.word	0xffffffff


	//   ....[202]....
        /*0414*/ 	.word	0xffffffff


	//   ....[203]....
        /*0418*/ 	.word	0xffffffff


	//   ....[204]....
        /*041c*/ 	.word	0xffffffff


	//   ....[205]....
        /*0420*/ 	.word	0xffffffff


	//   ....[206]....
        /*0424*/ 	.word	0xffffffff


	//   ....[207]....
        /*0428*/ 	.word	0xffffffff


	//   ....[208]....
        /*042c*/ 	.word	0xffffffff


	//   ....[209]....
        /*0430*/ 	.word	0xffffffff


	//   ....[210]....
        /*0434*/ 	.word	0xffffffff


	//   ....[211]....
        /*0438*/ 	.word	0xffffffff


	//   ....[212]....
        /*043c*/ 	.word	0xffffffff


	//   ....[213]....
        /*0440*/ 	.word	0xffffffff


	//   ....[214]....
        /*0444*/ 	.word	0xffffffff


	//   ....[215]....
        /*0448*/ 	.word	0xffffffff


	//   ....[216]....
        /*044c*/ 	.word	0xffffffff


	//   ....[217]....
        /*0450*/ 	.word	0xffffffff


	//   ....[218]....
        /*0454*/ 	.word	0xffffffff


	//   ....[219]....
        /*0458*/ 	.word	0xffffffff


	//   ....[220]....
        /*045c*/ 	.word	0xffffffff


	//   ....[221]....
        /*0460*/ 	.word	0xffffffff


	//   ....[222]....
        /*0464*/ 	.word	0xffffffff


	//   ....[223]....
        /*0468*/ 	.word	0xffffffff


	//   ....[224]....
        /*046c*/ 	.word	0xffffffff


	//   ....[225]....
        /*0470*/ 	.word	0xffffffff


	//   ....[226]....
        /*0474*/ 	.word	0xffffffff


	//   ....[227]....
        /*0478*/ 	.word	0xffffffff


	//   ....[228]....
        /*047c*/ 	.word	0xffffffff


	//   ....[229]....
        /*0480*/ 	.word	0xffffffff


	//   ....[230]....
        /*0484*/ 	.word	0xffffffff


	//   ....[231]....
        /*0488*/ 	.word	0xffffffff


	//   ....[232]....
        /*048c*/ 	.word	0xffffffff


	//   ....[233]....
        /*0490*/ 	.word	0xffffffff


	//   ....[234]....
        /*0494*/ 	.word	0xffffffff


	//   ....[235]....
        /*0498*/ 	.word	0xffffffff


	//   ....[236]....
        /*049c*/ 	.word	0xffffffff


	//   ....[237]....
        /*04a0*/ 	.word	0xffffffff


	//   ....[238]....
        /*04a4*/ 	.word	0xffffffff


	//   ....[239]....
        /*04a8*/ 	.word	0xffffffff


	//   ....[240]....
        /*04ac*/ 	.word	0xffffffff


	//   ....[241]....
        /*04b0*/ 	.word	0xffffffff


	//   ....[242]....
        /*04b4*/ 	.word	0xffffffff


	//   ....[243]....
        /*04b8*/ 	.word	0xffffffff


	//   ....[244]....
        /*04bc*/ 	.word	0xffffffff


	//   ....[245]....
        /*04c0*/ 	.word	0xffffffff


	//   ....[246]....
        /*04c4*/ 	.word	0xffffffff


	//   ....[247]....
        /*04c8*/ 	.word	0xffffffff


	//   ....[248]....
        /*04cc*/ 	.word	0xffffffff


	//   ....[249]....
        /*04d0*/ 	.word	0xffffffff


	//   ....[250]....
        /*04d4*/ 	.word	0xffffffff


	//   ....[251]....
        /*04d8*/ 	.word	0xffffffff


	//   ....[252]....
        /*04dc*/ 	.word	0xffffffff


	//   ....[253]....
        /*04e0*/ 	.word	0xffffffff


	//   ....[254]....
        /*04e4*/ 	.word	0xffffffff


	//   ....[255]....
        /*04e8*/ 	.word	0xffffffff


	//   ....[0]....
        /*04ec*/ 	.word	0xffffffff


	//   ....[1]....
        /*04f0*/ 	.word	0xffffffff


	//----- nvinfo : EIATTR_COOP_GROUP_INSTR_OFFSETS
	.align		4
.L_278:
        /*04f4*/ 	.byte	0x04, 0x28
        /*04f6*/ 	.short	(.L_280 - .L_279)


	//   ....[0]....
.L_279:
        /*04f8*/ 	.word	0x00000050


	//   ....[1]....
        /*04fc*/ 	.word	0x000001e0


	//   ....[2]....
        /*0500*/ 	.word	0x00000210


	//   ....[3]....
        /*0504*/ 	.word	0x00000240


	//   ....[4]....
        /*0508*/ 	.word	0x00000270


	//   ....[5]....
        /*050c*/ 	.word	0x000002a0


	//   ....[6]....
        /*0510*/ 	.word	0x000002d0


	//   ....[7]....
        /*0514*/ 	.word	0x00000430


	//   ....[8]....
        /*0518*/ 	.word	0x00000470


	//   ....[9]....
        /*051c*/ 	.word	0x000004a0


	//   ....[10]....
        /*0520*/ 	.word	0x000004d0


	//   ....[11]....
        /*0524*/ 	.word	0x00000500


	//   ....[12]....
        /*0528*/ 	.word	0x00000530


	//   ....[13]....
        /*052c*/ 	.word	0x000005c0


	//   ....[14]....
        /*0530*/ 	.word	0x00000600


	//   ....[15]....
        /*0534*/ 	.word	0x00000620


	//   ....[16]....
        /*0538*/ 	.word	0x00000680


	//   ....[17]....
        /*053c*/ 	.word	0x00002830


	//   ....[18]....
        /*0540*/ 	.word	0x00002860


	//   ....[19]....
        /*0544*/ 	.word	0x000028a0


	//   ....[20]....
        /*0548*/ 	.word	0x000028e0


	//   ....[21]....
        /*054c*/ 	.word	0x00002af0


	//   ....[22]....
        /*0550*/ 	.word	0x00002b10


	//   ....[23]....
        /*0554*/ 	.word	0x00002b60


	//   ....[24]....
        /*0558*/ 	.word	0x00002bc0


	//   ....[25]....
        /*055c*/ 	.word	0x00002cf0


	//   ....[26]....
        /*0560*/ 	.word	0x00002d20


	//   ....[27]....
        /*0564*/ 	.word	0x00002d60


	//   ....[28]....
        /*0568*/ 	.word	0x00002d90


	//   ....[29]....
        /*056c*/ 	.word	0x00002e20


	//   ....[30]....
        /*0570*/ 	.word	0x00002e60


	//   ....[31]....
        /*0574*/ 	.word	0x00003220


	//   ....[32]....
        /*0578*/ 	.word	0x00003230


	//   ....[33]....
        /*057c*/ 	.word	0x00003240


	//   ....[34]....
        /*0580*/ 	.word	0x00003250


	//   ....[35]....
        /*0584*/ 	.word	0x00003260


	//   ....[36]....
        /*0588*/ 	.word	0x00003280


	//   ....[37]....
        /*058c*/ 	.word	0x00003f80


	//   ....[38]....
        /*0590*/ 	.word	0x00003fa0


	//   ....[39]....
        /*0594*/ 	.word	0x00003fc0


	//   ....[40]....
        /*0598*/ 	.word	0x00003fd0


	//   ....[41]....
        /*059c*/ 	.word	0x00003fe0


	//   ....[42]....
        /*05a0*/ 	.word	0x000040c0


	//   ....[43]....
        /*05a4*/ 	.word	0x000042f0


	//   ....[44]....
        /*05a8*/ 	.word	0x00004ce0


	//   ....[45]....
        /*05ac*/ 	.word	0x00005710


	//   ....[46]....
        /*05b0*/ 	.word	0x00005740


	//   ....[47]....
        /*05b4*/ 	.word	0x00005750


	//   ....[48]....
        /*05b8*/ 	.word	0x00005780


	//   ....[49]....
        /*05bc*/ 	.word	0x00007020


	//   ....[50]....
        /*05c0*/ 	.word	0x00007040


	//   ....[51]....
        /*05c4*/ 	.word	0x00007100


	//   ....[52]....
        /*05c8*/ 	.word	0x00007110


	//   ....[53]....
        /*05cc*/ 	.word	0x00007180


	//   ....[54]....
        /*05d0*/ 	.word	0x000071a0


	//   ....[55]....
        /*05d4*/ 	.word	0x00007dd0


	//   ....[56]....
        /*05d8*/ 	.word	0x00007df0


	//   ....[57]....
        /*05dc*/ 	.word	0x00007eb0


	//   ....[58]....
        /*05e0*/ 	.word	0x00007ec0


	//   ....[59]....
        /*05e4*/ 	.word	0x00007f30


	//   ....[60]....
        /*05e8*/ 	.word	0x00007f50


	//   ....[61]....
        /*05ec*/ 	.word	0x00008130


	//   ....[62]....
        /*05f0*/ 	.word	0x00008b70


	//   ....[63]....
        /*05f4*/ 	.word	0x000095f0


	//   ....[64]....
        /*05f8*/ 	.word	0x00009620


	//   ....[65]....
        /*05fc*/ 	.word	0x00009630


	//   ....[66]....
        /*0600*/ 	.word	0x00009660


	//   ....[67]....
        /*0604*/ 	.word	0x0000b3f0


	//   ....[68]....
        /*0608*/ 	.word	0x0000b410


	//   ....[69]....
        /*060c*/ 	.word	0x0000b4d0


	//   ....[70]....
        /*0610*/ 	.word	0x0000b4e0


	//   ....[71]....
        /*0614*/ 	.word	0x0000b550


	//   ....[72]....
        /*0618*/ 	.word	0x0000b570


	//   ....[73]....
        /*061c*/ 	.word	0x0000c1a0


	//   ....[74]....
        /*0620*/ 	.word	0x0000c1c0


	//   ....[75]....
        /*0624*/ 	.word	0x0000c280


	//   ....[76]....
        /*0628*/ 	.word	0x0000c290


	//   ....[77]....
        /*062c*/ 	.word	0x0000c300


	//   ....[78]....
        /*0630*/ 	.word	0x0000c320


	//   ....[79]....
        /*0634*/ 	.word	0x0000c760


	//   ....[80]....
        /*0638*/ 	.word	0x0000c790


	//   ....[81]....
        /*063c*/ 	.word	0x0000c7a0


	//   ....[82]....
        /*0640*/ 	.word	0x0000c7d0


	//   ....[83]....
        /*0644*/ 	.word	0x0000e330


	//   ....[84]....
        /*0648*/ 	.word	0x0000e340


	//   ....[85]....
        /*064c*/ 	.word	0x0000e390


	//   ....[86]....
        /*0650*/ 	.word	0x0000e3d0


	//   ....[87]....
        /*0654*/ 	.word	0x0000e430


	//   ....[88]....
        /*0658*/ 	.word	0x0000e460


	//   ....[89]....
        /*065c*/ 	.word	0x0000f050


	//   ....[90]....
        /*0660*/ 	.word	0x0000f070


	//   ....[91]....
        /*0664*/ 	.word	0x0000f120


	//   ....[92]....
        /*0668*/ 	.word	0x0000f140


	//   ....[93]....
        /*066c*/ 	.word	0x0000f150


	//   ....[94]....
        /*0670*/ 	.word	0x0000f1c0


	//   ....[95]....
        /*0674*/ 	.word	0x0000f360


	//   ....[96]....
        /*0678*/ 	.word	0x0000fda0


	//   ....[97]....
        /*067c*/ 	.word	0x00010820


	//   ....[98]....
        /*0680*/ 	.word	0x00010850


	//   ....[99]....
        /*0684*/ 	.word	0x00010860


	//   ....[100]....
        /*0688*/ 	.word	0x00010890


	//   ....[101]....
        /*068c*/ 	.word	0x000121a0


	//   ....[102]....
        /*0690*/ 	.word	0x000121d0


	//   ....[103]....
        /*0694*/ 	.word	0x000121e0


	//   ....[104]....
        /*0698*/ 	.word	0x00012210


	//   ....[105]....
        /*069c*/ 	.word	0x00013220


	//   ....[106]....
        /*06a0*/ 	.word	0x00013250


	//   ....[107]....
        /*06a4*/ 	.word	0x00013260


	//   ....[108]....
        /*06a8*/ 	.word	0x00013270


	//   ....[109]....
        /*06ac*/ 	.word	0x000135a0


	//   ....[110]....
        /*06b0*/ 	.word	0x000135c0


	//   ....[111]....
        /*06b4*/ 	.word	0x000136d0


	//   ....[112]....
        /*06b8*/ 	.word	0x000136e0


	//   ....[113]....
        /*06bc*/ 	.word	0x000137f0


	//   ....[114]....
        /*06c0*/ 	.word	0x00013810


	//   ....[115]....
        /*06c4*/ 	.word	0x00013920


	//   ....[116]....
        /*06c8*/ 	.word	0x00013930


	//   ....[117]....
        /*06cc*/ 	.word	0x00013c30


	//   ....[118]....
        /*06d0*/ 	.word	0x00013c50


	//   ....[119]....
        /*06d4*/ 	.word	0x00014360


	//   ....[120]....
        /*06d8*/ 	.word	0x00014370


	//   ....[121]....
        /*06dc*/ 	.word	0x000151b0


	//   ....[122]....
        /*06e0*/ 	.word	0x000151d0


	//   ....[123]....
        /*06e4*/ 	.word	0x000152f0


	//   ....[124]....
        /*06e8*/ 	.word	0x00015300


	//   ....[125]....
        /*06ec*/ 	.word	0x00015410


	//   ....[126]....
        /*06f0*/ 	.word	0x00015430


	//   ....[127]....
        /*06f4*/ 	.word	0x00015540


	//   ....[128]....
        /*06f8*/ 	.word	0x00015550


	//   ....[129]....
        /*06fc*/ 	.word	0x00015700


	//   ....[130]....
        /*0700*/ 	.word	0x00015720


	//   ....[131]....
        /*0704*/ 	.word	0x00015840


	//   ....[132]....
        /*0708*/ 	.word	0x00015880


	//   ....[133]....
        /*070c*/ 	.word	0x000158b0


	//   ....[134]....
        /*0710*/ 	.word	0x000158e0


	//   ....[135]....
        /*0714*/ 	.word	0x00015910


	//   ....[136]....
        /*0718*/ 	.word	0x00015940


	//   ....[137]....
        /*071c*/ 	.word	0x00015a90


	//   ....[138]....
        /*0720*/ 	.word	0x00015ad0


	//   ....[139]....
        /*0724*/ 	.word	0x00015b00


	//   ....[140]....
        /*0728*/ 	.word	0x00015b30


	//   ....[141]....
        /*072c*/ 	.word	0x00015b60


	//   ....[142]....
        /*0730*/ 	.word	0x00015b90


	//   ....[143]....
        /*0734*/ 	.word	0x00015c20


	//   ....[144]....
        /*0738*/ 	.word	0x00015c60


	//   ....[145]....
        /*073c*/ 	.word	0x00015c70


	//   ....[146]....
        /*0740*/ 	.word	0x00015cd0


	//   ....[147]....
        /*0744*/ 	.word	0x00016680


	//   ....[148]....
        /*0748*/ 	.word	0x000166e0


	//   ....[149]....
        /*074c*/ 	.word	0x00016730


	//   ....[150]....
        /*0750*/ 	.word	0x00016780


	//   ....[151]....
        /*0754*/ 	.word	0x000167d0


	//   ....[152]....
        /*0758*/ 	.word	0x00016840


	//   ....[153]....
        /*075c*/ 	.word	0x00016890


	//   ....[154]....
        /*0760*/ 	.word	0x00016900


	//   ....[155]....
        /*0764*/ 	.word	0x00016970


	//   ....[156]....
        /*0768*/ 	.word	0x000169e0


	//   ....[157]....
        /*076c*/ 	.word	0x00016a50


	//   ....[158]....
        /*0770*/ 	.word	0x00016ac0


	//   ....[159]....
        /*0774*/ 	.word	0x00016be0


	//   ....[160]....
        /*0778*/ 	.word	0x00016c40


	//   ....[161]....
        /*077c*/ 	.word	0x00016d80


	//   ....[162]....
        /*0780*/ 	.word	0x00016de0


	//   ....[163]....
        /*0784*/ 	.word	0x00016e50


	//   ....[164]....
        /*0788*/ 	.word	0x00016ec0


	//   ....[165]....
        /*078c*/ 	.word	0x00016f20


	//   ....[166]....
        /*0790*/ 	.word	0x00016f70


	//   ....[167]....
        /*0794*/ 	.word	0x00016fc0


	//   ....[168]....
        /*0798*/ 	.word	0x00017010


	//   ....[169]....
        /*079c*/ 	.word	0x00017080


	//   ....[170]....
        /*07a0*/ 	.word	0x000170f0


	//   ....[171]....
        /*07a4*/ 	.word	0x00017210


	//   ....[172]....
        /*07a8*/ 	.word	0x00017270


	//   ....[173]....
        /*07ac*/ 	.word	0x000173b0


	//   ....[174]....
        /*07b0*/ 	.word	0x00017410


	//   ....[175]....
        /*07b4*/ 	.word	0x00017480


	//   ....[176]....
        /*07b8*/ 	.word	0x000174f0


	//   ....[177]....
        /*07bc*/ 	.word	0x00017610


	//   ....[178]....
        /*07c0*/ 	.word	0x00017670


	//   ....[179]....
        /*07c4*/ 	.word	0x000177b0


	//   ....[180]....
        /*07c8*/ 	.word	0x00017810


	//   ....[181]....
        /*07cc*/ 	.word	0x00017880


	//   ....[182]....
        /*07d0*/ 	.word	0x000178f0


	//   ....[183]....
        /*07d4*/ 	.word	0x00017940


	//   ....[184]....
        /*07d8*/ 	.word	0x00017990


	//   ....[185]....
        /*07dc*/ 	.word	0x000179e0


	//   ....[186]....
        /*07e0*/ 	.word	0x00017a20


	//   ....[187]....
        /*07e4*/ 	.word	0x00017a80


	//   ....[188]....
        /*07e8*/ 	.word	0x00017af0


	//   ....[189]....
        /*07ec*/ 	.word	0x00017c10


	//   ....[190]....
        /*07f0*/ 	.word	0x00017c70


	//   ....[191]....
        /*07f4*/ 	.word	0x00017db0


	//   ....[192]....
        /*07f8*/ 	.word	0x00017e10


	//   ....[193]....
        /*07fc*/ 	.word	0x00017e80


	//   ....[194]....
        /*0800*/ 	.word	0x00017ef0


	//   ....[195]....
        /*0804*/ 	.word	0x00018010


	//   ....[196]....
        /*0808*/ 	.word	0x00018070


	//   ....[197]....
        /*080c*/ 	.word	0x000181b0


	//   ....[198]....
        /*0810*/ 	.word	0x00018210


	//   ....[199]....
        /*0814*/ 	.word	0x00018260


	//   ....[200]....
        /*0818*/ 	.word	0x000182b0


	//   ....[201]....
        /*081c*/ 	.word	0x00018300


	//   ....[202]....
        /*0820*/ 	.word	0x00018340


	//   ....[203]....
        /*0824*/ 	.word	0x000183a0


	//   ....[204]....
        /*0828*/ 	.word	0x00018410


	//   ....[205]....
        /*082c*/ 	.word	0x00018480


	//   ....[206]....
        /*0830*/ 	.word	0x00018590


	//   ....[207]....
        /*0834*/ 	.word	0x000185f0


	//   ....[208]....
        /*0838*/ 	.word	0x00018700


	//   ....[209]....
        /*083c*/ 	.word	0x00018760


	//   ....[210]....
        /*0840*/ 	.word	0x000187d0


	//   ....[211]....
        /*0844*/ 	.word	0x00018840


	//   ....[212]....
        /*0848*/ 	.word	0x00018890


	//   ....[213]....
        /*084c*/ 	.word	0x000188d0


	//   ....[214]....
        /*0850*/ 	.word	0x00018920


	//   ....[215]....
        /*0854*/ 	.word	0x00018970


	//   ....[216]....
        /*0858*/ 	.word	0x000189c0


	//   ....[217]....
        /*085c*/ 	.word	0x00018a10


	//   ....[218]....
        /*0860*/ 	.word	0x00018a60


	//   ....[219]....
        /*0864*/ 	.word	0x00018ab0


	//   ....[220]....
        /*0868*/ 	.word	0x00018b20


	//   ....[221]....
        /*086c*/ 	.word	0x00018b90


	//   ....[222]....
        /*0870*/ 	.word	0x00018c00


	//   ....[223]....
        /*0874*/ 	.word	0x00018c60


	//   ....[224]....
        /*0878*/ 	.word	0x00018cd0


	//   ....[225]....
        /*087c*/ 	.word	0x00018d40


	//   ....[226]....
        /*0880*/ 	.word	0x00018db0


	//   ....[227]....
        /*0884*/ 	.word	0x00018e10


	//   ....[228]....
        /*0888*/ 	.word	0x00018e80


	//   ....[229]....
        /*088c*/ 	.word	0x00018ef0


	//   ....[230]....
        /*0890*/ 	.word	0x00018f60


	//   ....[231]....
        /*0894*/ 	.word	0x00018fc0


	//   ....[232]....
        /*0898*/ 	.word	0x00019030


	//   ....[233]....
        /*089c*/ 	.word	0x000190a0


	//   ....[234]....
        /*08a0*/ 	.word	0x00019110


	//   ....[235]....
        /*08a4*/ 	.word	0x00019170


	//   ....[236]....
        /*08a8*/ 	.word	0x000191e0


	//   ....[237]....
        /*08ac*/ 	.word	0x00019250


	//   ....[238]....
        /*08b0*/ 	.word	0x000192c0


	//   ....[239]....
        /*08b4*/ 	.word	0x00019320


	//   ....[240]....
        /*08b8*/ 	.word	0x00019390


	//   ....[241]....
        /*08bc*/ 	.word	0x00019400


	//   ....[242]....
        /*08c0*/ 	.word	0x00019450


	//   ....[243]....
        /*08c4*/ 	.word	0x00019490


	//   ....[244]....
        /*08c8*/ 	.word	0x000194e0


	//   ....[245]....
        /*08cc*/ 	.word	0x00019530


	//   ....[246]....
        /*08d0*/ 	.word	0x00019580


	//   ....[247]....
        /*08d4*/ 	.word	0x000195f0


	//   ....[248]....
        /*08d8*/ 	.word	0x00019640


	//   ....[249]....
        /*08dc*/ 	.word	0x00019690


	//   ....[250]....
        /*08e0*/ 	.word	0x000196e0


	//   ....[251]....
        /*08e4*/ 	.word	0x00019730


	//   ....[252]....
        /*08e8*/ 	.word	0x00019780


	//   ....[253]....
        /*08ec*/ 	.word	0x000197f0


	//   ....[254]....
        /*08f0*/ 	.word	0x00019840


	//   ....[255]....
        /*08f4*/ 	.word	0x000198b0


	//   ....[0]....
        /*08f8*/ 	.word	0x00019910


	//   ....[1]....
        /*08fc*/ 	.word	0x00019980


	//----- nvinfo : EIATTR_EXIT_INSTR_OFFSETS
	.align		4
.L_280:
        /*0900*/ 	.byte	0x04, 0x1c
        /*0902*/ 	.short	(.L_282 - .L_281)


	//   ....[0]....
.L_281:
        /*0904*/ 	.word	0x00000fe0


	//   ....[1]....
        /*0908*/ 	.word	0x00016640


	//----- nvinfo : EIATTR_MAX_THREADS
	.align		4
.L_282:
        /*090c*/ 	.byte	0x04, 0x05
        /*090e*/ 	.short	(.L_284 - .L_283)
.L_283:
        /*0910*/ 	.word	0x00000100
        /*0914*/ 	.word	0x00000001
        /*0918*/ 	.word	0x00000001


	//----- nvinfo : EIATTR_CRS_STACK_SIZE
	.align		4
.L_284:
        /*091c*/ 	.byte	0x04, 0x1e
        /*091e*/ 	.short	(.L_286 - .L_285)
.L_285:
        /*0920*/ 	.word	0x00000000
.L_286:


//--------------------- .nv.info._ZN7cutlass13device_kernelIN5flash19enable_sm80_to_sm89INS1_16FlashAttnFwdSm80INS1_25CollectiveMainloopFwdSm80ILi8ELi1ELb1EN4cute5tupleIJNS5_1CILi128EEENS7_ILi96EEES8_EEELi128ENS_10bfloat16_tEfNS_4arch4Sm80ELb0ELb1ELb0ELb1ELb1ELb1ELb1ELb1EEENS1_21CollectiveEpilogueFwdINS6_IJS8_S8_S9_EEENS6_IJNS7_ILi1EEESH_SH_EEESB_SD_Li256ELb1ELb1ELb1ELb0EEENS1_36VarlenDynamicPersistentTileSchedulerILi128ELi96ELi256ELi256ELb1ELb1ELb0ELb1ELb0ELb1EEEEEEEEEvNT_6ParamsE --------------------------
	.section	.nv.info._ZN7cutlass13device_kernelIN5flash19enable_sm80_to_sm89INS1_16FlashAttnFwdSm80INS1_25CollectiveMainloopFwdSm80ILi8ELi1ELb1EN4cute5tupleIJNS5_1CILi128EEENS7_ILi96EEES8_EEELi128ENS_10bfloat16_tEfNS_4arch4Sm80ELb0ELb1ELb0ELb1ELb1ELb1ELb1ELb1EEENS1_21CollectiveEpilogueFwdINS6_IJS8_S8_S9_EEENS6_IJNS7_ILi1EEESH_SH_EEESB_SD_Li256ELb1ELb1ELb1ELb0EEENS1_36VarlenDynamicPersistentTileSchedulerILi128ELi96ELi256ELi256ELb1ELb1ELb0ELb1ELb0ELb1EEEEEEEEEvNT_6ParamsE,"",@"SHT_CUDA_INFO"
	.sectionflags	@""
	.align	4


	//----- nvinfo : EIATTR_CUDA_API_VERSION
	.align		4
        /*0000*/ 	.byte	0x04, 0x37
        /*0002*/ 	.short	(.L_288 - .L_287)
.L_287:
        /*0004*/ 	.word	0x00000082


	//----- nvinfo : EIATTR_SW2861232_WAR
	.align		4
.L_288:
        /*0008*/ 	.byte	0x01, 0x35
	.zero		2


	//----- nvinfo : EIATTR_PARAM_CBANK
	.align		4
        /*000c*/ 	.byte	0x04, 0x0a
        /*000e*/ 	.short	(.L_290 - .L_289)
	.align		4
.L_289:
        /*0010*/ 	.word	index@(.nv.constant0._ZN7cutlass13device_kernelIN5flash19enable_sm80_to_sm89INS1_16FlashAttnFwdSm80INS1_25CollectiveMainloopFwdSm80ILi8ELi1ELb1EN4cute5tupleIJNS5_1CILi128EEENS7_ILi96EEES8_EEELi128ENS_10bfloat16_tEfNS_4arch4Sm80ELb0ELb1ELb0ELb1ELb1ELb1ELb1ELb1EEENS1_21CollectiveEpilogueFwdINS6_IJS8_S8_S9_EEENS6_IJNS7_ILi1EEESH_SH_EEESB_SD_Li256ELb1ELb1ELb1ELb0EEENS1_36VarlenDynamicPersistentTileSchedulerILi128ELi96ELi256ELi256ELb1ELb1ELb0ELb1ELb0ELb1EEEEEEEEEvNT_6ParamsE)
        /*0014*/ 	.short	0x0160
        /*0016*/ 	.short	0x0438


	//----- nvinfo : EIATTR_CBANK_PARAM_SIZE
	.align		4
.L_290:
        /*0018*/ 	.byte	0x03, 0x19
        /*001a*/ 	.short	0x0438


	//----- nvinfo : EIATTR_KPARAM_INFO
	.align		4
        /*001c*/ 	.byte	0x04, 0x17
        /*001e*/ 	.short	(.L_292 - .L_291)
.L_291:
        /*0020*/ 	.word	0x00000000
        /*0024*/ 	.short	0x0000
        /*0026*/ 	.short	0x0000
        /*0028*/ 	.byte	0x00, 0xf0, 0xe1, 0x10


	//----- nvinfo : EIATTR_MAXREG_COUNT
	.align		4
.L_292:
        /*002c*/ 	.byte	0x03, 0x1b
        /*002e*/ 	.short	0x00ff


	//----- nvinfo : EIATTR_NUM_BARRIERS
	.align		4
        /*0030*/ 	.byte	0x02, 0x4c
        /*0032*/ 	.byte	0x06
	.zero		1


	//----- nvinfo : EIATTR_ANNOTATIONS
	.align		4
        /*0034*/ 	.byte	0x04, 0x55
        /*0036*/ 	.short	(.L_294 - .L_293)


	//   ....[0]....
.L_293:
        /* <DEDUP_REMOVED lines=60> */


	//----- nvinfo : EIATTR_MERCURY_ISA_VERSION
	.align		4
.L_294:
        /*03e0*/ 	.byte	0x03, 0x5f
        /*03e2*/ 	.short	0x0000


	//----- nvinfo : EIATTR_INT_WARP_WIDE_INSTR_OFFSETS
	.align		4
        /*03e4*/ 	.byte	0x04, 0x31
        /*03e6*/ 	.short	(.L_296 - .L_295)


	//   ....[0]....
.L_295:
        /*03e8*/ 	.word	0x0001d890


	//   ....[1]....
        /*03ec*/ 	.word	0x0001d910


	//----- nvinfo : EIATTR_COOP_GROUP_MASK_REGIDS
	.align		4
.L_296:
        /*03f0*/ 	.byte	0x04, 0x29
        /*03f2*/ 	.short	(.L_298 - .L_297)


	//   ....[0]....
.L_297:
        /*03f4*/ 	.word	0xffffffff


	//   ....[1]....
        /*03f8*/ 	.word	0xffffffff


	//   ....[2]....
        /*03fc*/ 	.word	0xffffffff


	//   ....[3]....
        /*0400*/ 	.word	0xffffffff


	//   ....[4]....
        /*0404*/ 	.word	0xffffffff


	//   ....[5]....
        /*0408*/ 	.word	0xffffffff


	//   ....[6]....
        /*040c*/ 	.word	0xffffffff


	//   ....[7]....
        /*0410*/ 	.word	0xffffffff


	//   ....[8]....
        /*0414*/ 	.word	0xffffffff


	//   ....[9]....
        /*0418*/ 	.word	0xffffffff


	//   ....[10]....
        /*041c*/ 	.word	0xffffffff


	//   ....[11]....
        /*0420*/ 	.word	0xffffffff


	//   ....[12]....
        /*0424*/ 	.word	0xffffffff


	//   ....[13]....
        /*0428*/ 	.word	0xffffffff


	//   ....[14]....
        /*042c*/ 	.word	0xffffffff


	//   ....[15]....
        /*0430*/ 	.word	0xffffffff


	//   ....[16]....
        /*0434*/ 	.word	0xffffffff


	//   ....[17]....
        /*0438*/ 	.word	0xffffffff


	//   ....[18]....
        /*043c*/ 	.word	0xffffffff


	//   ....[19]....
        /*0440*/ 	.word	0xffffffff


	//   ....[20]....
        /*0444*/ 	.word	0xffffffff


	//   ....[21]....
        /*0448*/ 	.word	0xffffffff


	//   ....[22]....
        /*044c*/ 	.word	0xffffffff


	//   ....[23]....
        /*0450*/ 	.word	0xffffffff


	//   ....[24]....
        /*0454*/ 	.word	0xffffffff


	//   ....[25]....
        /*0458*/ 	.word	0xffffffff


	//   ....[26]....
        /*045c*/ 	.word	0xffffffff


	//   ....[27]....
        /*0460*/ 	.word	0xffffffff


	//   ....[28]....
        /*0464*/ 	.word	0xffffffff


	//   ....[29]....
        /*0468*/ 	.word	0xffffffff


	//   ....[30]....
        /*046c*/ 	.word	0xffffffff


	//   ....[31]....
        /*0470*/ 	.word	0xffffffff


	//   ....[32]....
        /*0474*/ 	.word	0xffffffff


	//   ....[33]....
        /*0478*/ 	.word	0xffffffff


	//   ....[34]....
        /*047c*/ 	.word	0xffffffff


	//   ....[35]....
        /*0480*/ 	.word	0xffffffff


	//   ....[36]....
        /*0484*/ 	.word	0xffffffff


	//   ....[37]....
        /*0488*/ 	.word	0xffffffff


	//   ....[38]....
        /*048c*/ 	.word	0xffffffff


	//   ....[39]....
        /*0490*/ 	.word	0xffffffff


	//   ....[40]....
        /*0494*/ 	.word	0xffffffff


	//   ....[41]....
        /*0498*/ 	.word	0xffffffff


	//   ....[42]....
        /*049c*/ 	.word	0xffffffff


	//   ....[43]....
        /*04a0*/ 	.word	0xffffffff


	//   ....[44]....
        /*04a4*/ 	.word	0xffffffff


	//   ....[45]....
        /*04a8*/ 	.word	0xffffffff


	//   ....[46]....
        /*04ac*/ 	.word	0xffffffff


	//   ....[47]....
        /*04b0*/ 	.word	0xffffffff


	//   ....[48]....
        /*04b4*/ 	.word	0xffffffff


	//   ....[49]....
        /*04b8*/ 	.word	0xffffffff


	//   ....[50]....
        /*04bc*/ 	.word	0xffffffff


	//   ....[51]....
        /*04c0*/ 	.word	0xffffffff


	//   ....[52]....
        /*04c4*/ 	.word	0xffffffff


	//   ....[53]....
        /*04c8*/ 	.word	0xffffffff


	//   ....[54]....
        /*04cc*/ 	.word	0xffffffff


	//   ....[55]....
        /*04d0*/ 	.word	0xffffffff


	//   ....[56]....
        /*04d4*/ 	.word	0xffffffff


	//   ....[57]....
        /*04d8*/ 	.word	0xffffffff


	//   ....[58]....
        /*04dc*/ 	.word	0xffffffff


	//   ....[59]....
        /*04e0*/ 	.word	0xffffffff


	//   ....[60]....
        /*04e4*/ 	.word	0xffffffff


	//   ....[61]....
        /*04e8*/ 	.word	0xffffffff


	//   ....[62]....
        /*04ec*/ 	.word	0xffffffff


	//   ....[63]....
        /*04f0*/ 	.word	0xffffffff


	//   ....[64]....
        /*04f4*/ 	.word	0xffffffff


	//   ....[65]....
        /*04f8*/ 	.word	0xffffffff


	//   ....[66]....
        /*04fc*/ 	.word	0xffffffff


	//   ....[67]....
        /*0500*/ 	.word	0xffffffff


	//   ....[68]....
        /*0504*/ 	.word	0xffffffff


	//   ....[69]....
        /*0508*/ 	.word	0xffffffff


	//   ....[70]....
        /*050c*/ 	.word	0xffffffff


	//   ....[71]....
        /*0510*/ 	.word	0xffffffff


	//   ....[72]....
        /*0514*/ 	.word	0xffffffff


	//   ....[73]....
        /*0518*/ 	.word	0xffffffff


	//   ....[74]....
        /*051c*/ 	.word	0xffffffff


	//   ....[75]....
        /*0520*/ 	.word	0xffffffff


	//   ....[76]....
        /*0524*/ 	.word	0xffffffff


	//   ....[77]....
        /*0528*/ 	.word	0xffffffff


	//   ....[78]....
        /*052c*/ 	.word	0xffffffff


	//   ....[79]....
        /*0530*/ 	.word	0xffffffff


	//   ....[80]....
        /*0534*/ 	.word	0xffffffff


	//   ....[81]....
        /*0538*/ 	.word	0xffffffff


	//   ....[82]....
        /*053c*/ 	.word	0xffffffff


	//   ....[83]....
        /*0540*/ 	.word	0xffffffff


	//   ....[84]....
        /*0544*/ 	.word	0xffffffff


	//   ....[85]....
        /*0548*/ 	.word	0xffffffff


	//   ....[86]....
        /*054c*/ 	.word	0xffffffff


	//   ....[87]....
        /*0550*/ 	.word	0xffffffff


	//   ....[88]....
        /*0554*/ 	.word	0xffffffff


	//   ....[89]....
        /*0558*/ 	.word	0xffffffff


	//   ....[90]....
        /*055c*/ 	.word	0xffffffff


	//   ....[91]....
        /*0560*/ 	.word	0xffffffff


	//   ....[92]....
        /*0564*/ 	.word	0xffffffff


	//   ....[93]....
        /*0568*/ 	.word	0xffffffff


	//   ....[94]....
        /*056c*/ 	.word	0xffffffff


	//   ....[95]....
        /*0570*/ 	.word	0xffffffff


	//   ....[96]....
        /*0574*/ 	.word	0xffffffff


	//   ....[97]....
        /*0578*/ 	.word	0xffffffff


	//   ....[98]....
        /*057c*/ 	.word	0xffffffff


	//   ....[99]....
        /*0580*/ 	.word	0xffffffff


	//   ....[100]....
        /*0584*/ 	.word	0xffffffff


	//   ....[101]....
        /*0588*/ 	.word	0xffffffff


	//   ....[102]....
        /*058c*/ 	.word	0xffffffff


	//   ....[103]....
        /*0590*/ 	.word	0xffffffff


	//   ....[104]....
        /*0594*/ 	.word	0xffffffff


	//   ....[105]....
        /*0598*/ 	.word	0xffffffff


	//   ....[106]....
        /*059c*/ 	.word	0xffffffff


	//   ....[107]....
        /*05a0*/ 	.word	0xffffffff


	//   ....[108]....
        /*05a4*/ 	.word	0xffffffff


	//   ....[109]....
        /*05a8*/ 	.word	0xffffffff


	//   ....[110]....
        /*05ac*/ 	.word	0xffffffff


	//   ....[111]....
        /*05b0*/ 	.word	0xffffffff


	//   ....[112]....
        /*05b4*/ 	.word	0xffffffff


	//   ....[113]....
        /*05b8*/ 	.word	0xffffffff


	//   ....[114]....
        /*05bc*/ 	.word	0xffffffff


	//   ....[115]....
        /*05c0*/ 	.word	0xffffffff


	//   ....[116]....
        /*05c4*/ 	.word	0xffffffff


	//   ....[117]....
        /*05c8*/ 	.word	0xffffffff


	//   ....[118]....
        /*05cc*/ 	.word	0xffffffff


	//   ....[119]....
        /*05d0*/ 	.word	0xffffffff


	//   ....[120]....
        /*05d4*/ 	.word	0xffffffff


	//   ....[121]....
        /*05d8*/ 	.word	0xffffffff


	//   ....[122]....
        /*05dc*/ 	.word	0xffffffff


	//   ....[123]....
        /*05e0*/ 	.word	0xffffffff


	//   ....[124]....
        /*05e4*/ 	.word	0xffffffff


	//   ....[125]....
        /*05e8*/ 	.word	0xffffffff


	//   ....[126]....
        /*05ec*/ 	.word	0xffffffff


	//   ....[127]....
        /*05f0*/ 	.word	0xffffffff


	//   ....[128]....
        /*05f4*/ 	.word	0xffffffff


	//   ....[129]....
        /*05f8*/ 	.word	0xffffffff


	//   ....[130]....
        /*05fc*/ 	.word	0xffffffff


	//   ....[131]....
        /*0600*/ 	.word	0xffffffff


	//   ....[132]....
        /*0604*/ 	.word	0xffffffff


	//   ....[133]....
        /*0608*/ 	.word	0xffffffff


	//   ....[134]....
        /*060c*/ 	.word	0xffffffff


	//   ....[135]....
        /*0610*/ 	.word	0xffffffff


	//   ....[136]....
        /*0614*/ 	.word	0xffffffff


	//   ....[137]....
        /*0618*/ 	.word	0xffffffff


	//   ....[138]....
        /*061c*/ 	.word	0xffffffff


	//   ....[139]....
        /*0620*/ 	.word	0xffffffff


	//   ....[140]....
        /*0624*/ 	.word	0xffffffff


	//   ....[141]....
        /*0628*/ 	.word	0xffffffff


	//   ....[142]....
        /*062c*/ 	.word	0xffffffff


	//   ....[143]....
        /*0630*/ 	.word	0xffffffff


	//   ....[144]....
        /*0634*/ 	.word	0xffffffff


	//   ....[145]....
        /*0638*/ 	.word	0xffffffff


	//   ....[146]....
        /*063c*/ 	.word	0xffffffff


	//   ....[147]....
        /*0640*/ 	.word	0xffffffff


	//   ....[148]....
        /*0644*/ 	.word	0xffffffff


	//   ....[149]....
        /*0648*/ 	.word	0xffffffff


	//   ....[150]....
        /*064c*/ 	.word	0xffffffff


	//   ....[151]....
        /*0650*/ 	.word	0xffffffff


	//   ....[152]....
        /*0654*/ 	.word	0xffffffff


	//   ....[153]....
        /*0658*/ 	.word	0xffffffff


	//   ....[154]....
        /*065c*/ 	.word	0xffffffff


	//   ....[155]....
        /*0660*/ 	.word	0xffffffff


	//   ....[156]....
        /*0664*/ 	.word	0xffffffff


	//   ....[157]....
        /*0668*/ 	.word	0xffffffff


	//   ....[158]....
        /*066c*/ 	.word	0xffffffff


	//   ....[159]....
        /*0670*/ 	.word	0xffffffff


	//   ....[160]....
        /*0674*/ 	.word	0xffffffff


	//   ....[161]....
        /*0678*/ 	.word	0xffffffff


	//   ....[162]....
        /*067c*/ 	.word	0xffffffff


	//   ....[163]....
        /*0680*/ 	.word	0xffffffff


	//   ....[164]....
        /*0684*/ 	.word	0xffffffff


	//   ....[165]....
        /*0688*/ 	.word	0xffffffff


	//   ....[166]....
        /*068c*/ 	.word	0xffffffff


	//   ....[167]....
        /*0690*/ 	.word	0xffffffff


	//   ....[168]....
        /*0694*/ 	.word	0xffffffff


	//   ....[169]....
        /*0698*/ 	.word	0xffffffff


	//   ....[170]....
        /*069c*/ 	.word	0xffffffff


	//   ....[171]....
        /*06a0*/ 	.word	0xffffffff


	//   ....[172]....
        /*06a4*/ 	.word	0xffffffff


	//   ....[173]....
        /*06a8*/ 	.word	0xffffffff


	//   ....[174]....
        /*06ac*/ 	.word	0xffffffff


	//   ....[175]....
        /*06b0*/ 	.word	0xffffffff


	//   ....[176]....
        /*06b4*/ 	.word	0xffffffff


	//   ....[177]....
        /*06b8*/ 	.word	0xffffffff


	//   ....[178]....
        /*06bc*/ 	.word	0xffffffff


	//   ....[179]....
        /*06c0*/ 	.word	0xffffffff


	//   ....[180]....
        /*06c4*/ 	.word	0xffffffff


	//   ....[181]....
        /*06c8*/ 	.word	0xffffffff


	//   ....[182]....
        /*06cc*/ 	.word	0xffffffff


	//   ....[183]....
        /*06d0*/ 	.word	0xffffffff


	//   ....[184]....
        /*06d4*/ 	.word	0xffffffff


	//   ....[185]....
        /*06d8*/ 	.word	0xffffffff


	//   ....[186]....
        /*06dc*/ 	.word	0xffffffff


	//   ....[187]....
        /*06e0*/ 	.word	0xffffffff


	//   ....[188]....
        /*06e4*/ 	.word	0xffffffff


	//   ....[189]....
        /*06e8*/ 	.word	0xffffffff


	//   ....[190]....
        /*06ec*/ 	.word	0xffffffff


	//   ....[191]....
        /*06f0*/ 	.word	0xffffffff


	//   ....[192]....
        /*06f4*/ 	.word	0xffffffff


	//   ....[193]....
        /*06f8*/ 	.word	0xffffffff


	//   ....[194]....
        /*06fc*/ 	.word	0xffffffff


	//   ....[195]....
        /*0700*/ 	.word	0xffffffff


	//   ....[196]....
        /*0704*/ 	.word	0xffffffff


	//   ....[197]....
        /*0708*/ 	.word	0xffffffff


	//   ....[198]....
        /*070c*/ 	.word	0xffffffff


	//   ....[199]....
        /*0710*/ 	.word	0xffffffff


	//   ....[200]....
        /*0714*/ 	.word	0xffffffff


	//   ....[201]....
        /*0718*/ 	.word	0xffffffff


	//   ....[202]....
        /*071c*/ 	.word	0xffffffff


	//   ....[203]....
        /*0720*/ 	.word	0xffffffff


	//   ....[204]....
        /*0724*/ 	.word	0xffffffff


	//   ....[205]....
        /*0728*/ 	.word	0xffffffff


	//   ....[206]....
        /*072c*/ 	.word	0xffffffff


	//   ....[207]....
        /*0730*/ 	.word	0xffffffff


	//   ....[208]....
        /*0734*/ 	.word	0xffffffff


	//   ....[209]....
        /*0738*/ 	.word	0xffffffff


	//   ....[210]....
        /*073c*/ 	.word	0xffffffff


	//   ....[211]....
        /*0740*/ 	.word	0xffffffff


	//   ....[212]....
        /*0744*/ 	.word	0xffffffff


	//   ....[213]....
        /*0748*/ 	.word	0xffffffff


	//   ....[214]....
        /*074c*/ 	.word	0xffffffff


	//   ....[215]....
        /*0750*/ 	.word	0xffffffff


	//   ....[216]....
        /*0754*/ 	.word	0xffffffff


	//   ....[217]....
        /*0758*/ 	.word	0xffffffff


	//   ....[218]....
        /*075c*/ 	.word	0xffffffff


	//   ....[219]....
        /*0760*/ 	.word	0xffffffff


	//   ....[220]....
        /*0764*/ 	.word	0xffffffff


	//   ....[221]....
        /*0768*/ 	.word	0xffffffff


	//   ....[222]....
        /*076c*/ 	.word	0xffffffff


	//   ....[223]....
        /*0770*/ 	.word	0xffffffff


	//   ....[224]....
        /*0774*/ 	.word	0xffffffff


	//   ....[225]....
        /*0778*/ 	.word	0xffffffff


	//   ....[226]....
        /*077c*/ 	.word	0xffffffff


	//   ....[227]....
        /*0780*/ 	.word	0xffffffff


	//   ....[228]....
        /*0784*/ 	.word	0xffffffff


	//   ....[229]....
        /*0788*/ 	.word	0xffffffff


	//   ....[230]....
        /*078c*/ 	.word	0xffffffff


	//   ....[231]....
        /*0790*/ 	.word	0xffffffff


	//   ....[232]....
        /*0794*/ 	.word	0xffffffff


	//   ....[233]....
        /*0798*/ 	.word	0xffffffff


	//   ....[234]....
        /*079c*/ 	.word	0xffffffff


	//   ....[235]....
        /*07a0*/ 	.word	0xffffffff


	//   ....[236]....
        /*07a4*/ 	.word	0xffffffff


	//   ....[237]....
        /*07a8*/ 	.word	0xffffffff


	//   ....[238]....
        /*07ac*/ 	.word	0xffffffff


	//   ....[239]....
        /*07b0*/ 	.word	0xffffffff


	//   ....[240]....
        /*07b4*/ 	.word	0xffffffff


	//   ....[241]....
        /*07b8*/ 	.word	0xffffffff


	//   ....[242]....
        /*07bc*/ 	.word	0xffffffff


	//   ....[243]....
        /*07c0*/ 	.word	0xffffffff


	//   ....[244]....
        /*07c4*/ 	.word	0xffffffff


	//   ....[245]....
        /*07c8*/ 	.word	0xffffffff


	//   ....[246]....
        /*07cc*/ 	.word	0xffffffff


	//   ....[247]....
        /*07d0*/ 	.word	0xffffffff


	//   ....[248]....
        /*07d4*/ 	.word	0xffffffff


	//   ....[249]....
        /*07d8*/ 	.word	0xffffffff


	//   ....[250]....
        /*07dc*/ 	.word	0xffffffff


	//   ....[251]....
        /*07e0*/ 	.word	0xffffffff


	//   ....[252]....
        /*07e4*/ 	.word	0xffffffff


	//   ....[253]....
        /*07e8*/ 	.word	0xffffffff


	//   ....[254]....
        /*07ec*/ 	.word	0xffffffff


	//   ....[255]....
        /*07f0*/ 	.word	0xffffffff


	//   ....[0]....
        /*07f4*/ 	.word	0xffffffff


	//   ....[1]....
        /*07f8*/ 	.word	0xffffffff


	//   ....[2]....
        /*07fc*/ 	.word	0xffffffff


	//   ....[3]....
        /*0800*/ 	.word	0xffffffff


	//   ....[4]....
        /*0804*/ 	.word	0xffffffff


	//   ....[5]....
        /*0808*/ 	.word	0xffffffff


	//   ....[6]....
        /*080c*/ 	.word	0xffffffff


	//   ....[7]....
        /*0810*/ 	.word	0xffffffff


	//   ....[8]....
        /*0814*/ 	.word	0xffffffff


	//   ....[9]....
        /*0818*/ 	.word	0xffffffff


	//   ....[10]....
        /*081c*/ 	.word	0xffffffff


	//   ....[11]....
        /*0820*/ 	.word	0xffffffff


	//   ....[12]....
        /*0824*/ 	.word	0xffffffff


	//   ....[13]....
        /*0828*/ 	.word	0xffffffff


	//   ....[14]....
        /*082c*/ 	.word	0xffffffff


	//   ....[15]....
        /*0830*/ 	.word	0xffffffff


	//   ....[16]....
        /*0834*/ 	.word	0xffffffff


	//   ....[17]....
        /*0838*/ 	.word	0xffffffff


	//   ....[18]....
        /*083c*/ 	.word	0xffffffff


	//   ....[19]....
        /*0840*/ 	.word	0xffffffff


	//   ....[20]....
        /*0844*/ 	.word	0xffffffff


	//   ....[21]....
        /*0848*/ 	.word	0xffffffff


	//   ....[22]....
        /*084c*/ 	.word	0xffffffff


	//   ....[23]....
        /*0850*/ 	.word	0xffffffff


	//   ....[24]....
        /*0854*/ 	.word	0xffffffff


	//   ....[25]....
        /*0858*/ 	.word	0xffffffff


	//   ....[26]....
        /*085c*/ 	.word	0xffffffff


	//   ....[27]....
        /*0860*/ 	.word	0xffffffff


	//   ....[28]....
        /*0864*/ 	.word	0xffffffff


	//   ....[29]....
        /*0868*/ 	.word	0xffffffff


	//   ....[30]....
        /*086c*/ 	.word	0xffffffff


	//   ....[31]....
        /*0870*/ 	.word	0xffffffff


	//   ....[32]....
        /*0874*/ 	.word	0xffffffff


	//   ....[33]....
        /*0878*/ 	.word	0xffffffff


	//   ....[34]....
        /*087c*/ 	.word	0xffffffff


	//   ....[35]....
        /*0880*/ 	.word	0xffffffff


	//   ....[36]....
        /*0884*/ 	.word	0xffffffff


	//   ....[37]....
        /*0888*/ 	.word	0xffffffff


	//   ....[38]....
        /*088c*/ 	.word	0xffffffff


	//   ....[39]....
        /*0890*/ 	.word	0xffffffff


	//   ....[40]....
        /*0894*/ 	.word	0xffffffff


	//   ....[41]....
        /*0898*/ 	.word	0xffffffff


	//   ....[42]....
        /*089c*/ 	.word	0xffffffff


	//   ....[43]....
        /*08a0*/ 	.word	0xffffffff


	//   ....[44]....
        /*08a4*/ 	.word	0xffffffff


	//   ....[45]....
        /*08a8*/ 	.word	0xffffffff


	//   ....[46]....
        /*08ac*/ 	.word	0xffffffff


	//   ....[47]....
        /*08b0*/ 	.word	0xffffffff


	//   ....[48]....
        /*08b4*/ 	.word	0xffffffff


	//   ....[49]....
        /*08b8*/ 	.word	0xffffffff


	//   ....[50]....
        /*08bc*/ 	.word	0xffffffff


	//   ....[51]....
        /*08c0*/ 	.word	0xffffffff


	//   ....[52]....
        /*08c4*/ 	.word	0xffffffff


	//   ....[53]....
        /*08c8*/ 	.word	0xffffffff


	//   ....[54]....
        /*08cc*/ 	.word	0xffffffff


	//   ....[55]....
        /*08d0*/ 	.word	0xffffffff


	//   ....[56]....
        /*08d4*/ 	.word	0xffffffff


	//   ....[57]....
        /*08d8*/ 	.word	0xffffffff


	//----- nvinfo : EIATTR_COOP_GROUP_INSTR_OFFSETS
	.align		4
.L_298:
        /*08dc*/ 	.byte	0x04, 0x28
        /*08de*/ 	.short	(.L_300 - .L_299)


	//   ....[0]....
.L_299:
        /*08e0*/ 	.word	0x00000050


	//   ....[1]....
        /*08e4*/ 	.word	0x00000200


	//   ....[2]....
        /*08e8*/ 	.word	0x00000230


	//   ....[3]....
        /*08ec*/ 	.word	0x00000260


	//   ....[4]....
        /*08f0*/ 	.word	0x00000290


	//   ....[5]....
        /*08f4*/ 	.word	0x000002c0


	//   ....[6]....
        /*08f8*/ 	.word	0x000002f0


	//   ....[7]....
        /*08fc*/ 	.word	0x00000450


	//   ....[8]....
        /*0900*/ 	.word	0x00000490


	//   ....[9]....
        /*0904*/ 	.word	0x000004c0


	//   ....[10]....
        /*0908*/ 	.word	0x000004f0


	//   ....[11]....
        /*090c*/ 	.word	0x00000520


	//   ....[12]....
        /*0910*/ 	.word	0x00000550


	//   ....[13]....
        /*0914*/ 	.word	0x000005e0


	//   ....[14]....
        /*0918*/ 	.word	0x00000630


	//   ....[15]....
        /*091c*/ 	.word	0x00000650


	//   ....[16]....
        /*0920*/ 	.word	0x000006b0


	//   ....[17]....
        /*0924*/ 	.word	0x00003e70


	//   ....[18]....
        /*0928*/ 	.word	0x00003ec0


	//   ....[19]....
        /*092c*/ 	.word	0x00004690


	//   ....[20]....
        /*0930*/ 	.word	0x000046b0


	//   ....[21]....
        /*0934*/ 	.word	0x00004e00


	//   ....[22]....
        /*0938*/ 	.word	0x00004e10


	//   ....[23]....
        /*093c*/ 	.word	0x00005640


	//   ....[24]....
        /*0940*/ 	.word	0x00005670


	//   ....[25]....
        /*0944*/ 	.word	0x000062c0


	//   ....[26]....
        /*0948*/ 	.word	0x000062f0


	//   ....[27]....
        /*094c*/ 	.word	0x00006ae0


	//   ....[28]....
        /*0950*/ 	.word	0x00006b00


	//   ....[29]....
        /*0954*/ 	.word	0x00007310


	//   ....[30]....
        /*0958*/ 	.word	0x00007340


	//   ....[31]....
        /*095c*/ 	.word	0x00007450


	//   ....[32]....
        /*0960*/ 	.word	0x00007480


	//   ....[33]....
        /*0964*/ 	.word	0x00007550


	//   ....[34]....
        /*0968*/ 	.word	0x00007570


	//   ....[35]....
        /*096c*/ 	.word	0x00007940


	//   ....[36]....
        /*0970*/ 	.word	0x00007960


	//   ....[37]....
        /*0974*/ 	.word	0x00007b20


	//   ....[38]....
        /*0978*/ 	.word	0x00007b50


	//   ....[39]....
        /*097c*/ 	.word	0x00007c20


	//   ....[40]....
        /*0980*/ 	.word	0x00007c50


	//   ....[41]....
        /*0984*/ 	.word	0x00008cb0


	//   ....[42]....
        /*0988*/ 	.word	0x00008ce0


	//   ....[43]....
        /*098c*/ 	.word	0x00008d00


	//   ....[44]....
        /*0990*/ 	.word	0x00008d20


	//   ....[45]....
        /*0994*/ 	.word	0x00008d40


	//   ....[46]....
        /*0998*/ 	.word	0x00008d60


	//   ....[47]....
        /*099c*/ 	.word	0x00008e90


	//   ....[48]....
        /*09a0*/ 	.word	0x00008ef0


	//   ....[49]....
        /*09a4*/ 	.word	0x00008f50


	//   ....[50]....
        /*09a8*/ 	.word	0x00008f70


	//   ....[51]....
        /*09ac*/ 	.word	0x000090e0


	//   ....[52]....
        /*09b0*/ 	.word	0x000090f0


	//   ....[53]....
        /*09b4*/ 	.word	0x00009190


	//   ....[54]....
        /*09b8*/ 	.word	0x000091a0


	//   ....[55]....
        /*09bc*/ 	.word	0x00009460


	//   ....[56]....
        /*09c0*/ 	.word	0x000094d0


	//   ....[57]....
        /*09c4*/ 	.word	0x00009520


	//   ....[58]....
        /*09c8*/ 	.word	0x00009540


	//   ....[59]....
        /*09cc*/ 	.word	0x00009700


	//   ....[60]....
        /*09d0*/ 	.word	0x00009790


	//   ....[61]....
        /*09d4*/ 	.word	0x000097c0


	//   ....[62]....
        /*09d8*/ 	.word	0x00009800


	//   ....[63]....
        /*09dc*/ 	.word	0x000099c0


	//   ....[64]....
        /*09e0*/ 	.word	0x00009a50


	//   ....[65]....
        /*09e4*/ 	.word	0x00009a90


	//   ....[66]....
        /*09e8*/ 	.word	0x00009ad0


	//   ....[67]....
        /*09ec*/ 	.word	0x00009ca0


	//   ....[68]....
        /*09f0*/ 	.word	0x00009d30


	//   ....[69]....
        /*09f4*/ 	.word	0x00009d60


	//   ....[70]....
        /*09f8*/ 	.word	0x00009d80


	//   ....[71]....
        /*09fc*/ 	.word	0x0000baf0


	//   ....[72]....
        /*0a00*/ 	.word	0x0000bb10


	//   ....[73]....
        /*0a04*/ 	.word	0x0000bb30


	//   ....[74]....
        /*0a08*/ 	.word	0x0000bb50


	//   ....[75]....
        /*0a0c*/ 	.word	0x0000bc10


	//   ....[76]....
        /*0a10*/ 	.word	0x0000bc30


	//   ....[77]....
        /*0a14*/ 	.word	0x0000bc50


	//   ....[78]....
        /*0a18*/ 	.word	0x0000bc70


	//   ....[79]....
        /*0a1c*/ 	.word	0x0000be60


	//   ....[80]....
        /*0a20*/ 	.word	0x0000bea0


	//   ....[81]....
        /*0a24*/ 	.word	0x0000beb0


	//   ....[82]....
        /*0a28*/ 	.word	0x0000bec0


	//   ....[83]....
        /*0a2c*/ 	.word	0x0000c030


	//   ....[84]....
        /*0a30*/ 	.word	0x0000c050


	//   ....[85]....
        /*0a34*/ 	.word	0x0000c070


	//   ....[86]....
        /*0a38*/ 	.word	0x0000c090


	//   ....[87]....
        /*0a3c*/ 	.word	0x0000e230


	//   ....[88]....
        /*0a40*/ 	.word	0x0000e2a0


	//   ....[89]....
        /*0a44*/ 	.word	0x0000e2d0


	//   ....[90]....
        /*0a48*/ 	.word	0x0000e2f0


	//   ....[91]....
        /*0a4c*/ 	.word	0x0000e550


	//   ....[92]....
        /*0a50*/ 	.word	0x0000e570


	//   ....[93]....
        /*0a54*/ 	.word	0x0000f090


	//   ....[94]....
        /*0a58*/ 	.word	0x0000f0b0


	//   ....[95]....
        /*0a5c*/ 	.word	0x0000f0e0


	//   ....[96]....
        /*0a60*/ 	.word	0x0000f0f0


	//   ....[97]....
        /*0a64*/ 	.word	0x0000f1d0


	//   ....[98]....
        /*0a68*/ 	.word	0x0000f1f0


	//   ....[99]....
        /*0a6c*/ 	.word	0x0000f420


	//   ....[100]....
        /*0a70*/ 	.word	0x0000fe20


	//   ....[101]....
        /*0a74*/ 	.word	0x00010860


	//   ....[102]....
        /*0a78*/ 	.word	0x00010890


	//   ....[103]....
        /*0a7c*/ 	.word	0x000108a0


	//   ....[104]....
        /*0a80*/ 	.word	0x000108d0


	//   ....[105]....
        /*0a84*/ 	.word	0x000121a0


	//   ....[106]....
        /*0a88*/ 	.word	0x000121c0


	//   ....[107]....
        /*0a8c*/ 	.word	0x000121f0


	//   ....[108]....
        /*0a90*/ 	.word	0x00012280


	//   ....[109]....
        /*0a94*/ 	.word	0x00012290


	//   ....[110]....
        /*0a98*/ 	.word	0x000122a0


	//   ....[111]....
        /*0a9c*/ 	.word	0x00012f30


	//   ....[112]....
        /*0aa0*/ 	.word	0x00012f50


	//   ....[113]....
        /*0aa4*/ 	.word	0x00012f80


	//   ....[114]....
        /*0aa8*/ 	.word	0x00013010


	//   ....[115]....
        /*0aac*/ 	.word	0x00013020


	//   ....[116]....
        /*0ab0*/ 	.word	0x00013030


	//   ....[117]....
        /*0ab4*/ 	.word	0x00013290


	//   ....[118]....
        /*0ab8*/ 	.word	0x00013ce0


	//   ....[119]....
        /*0abc*/ 	.word	0x00014780


	//   ....[120]....
        /*0ac0*/ 	.word	0x000147b0


	//   ....[121]....
        /*0ac4*/ 	.word	0x000147d0


	//   ....[122]....
        /*0ac8*/ 	.word	0x000147f0


	//   ....[123]....
        /*0acc*/ 	.word	0x00016580


	//   ....[124]....
        /*0ad0*/ 	.word	0x000165a0


	//   ....[125]....
        /*0ad4*/ 	.word	0x000165d0


	//   ....[126]....
        /*0ad8*/ 	.word	0x00016660


	//   ....[127]....
        /*0adc*/ 	.word	0x00016670


	//   ....[128]....
        /*0ae0*/ 	.word	0x00016680


	//   ....[129]....
        /*0ae4*/ 	.word	0x00017310


	//   ....[130]....
        /*0ae8*/ 	.word	0x00017330


	//   ....[131]....
        /*0aec*/ 	.word	0x00017360


	//   ....[132]....
        /*0af0*/ 	.word	0x000173f0


	//   ....[133]....
        /*0af4*/ 	.word	0x00017400


	//   ....[134]....
        /*0af8*/ 	.word	0x00017410


	//   ....[135]....
        /*0afc*/ 	.word	0x000178b0


	//   ....[136]....
        /*0b00*/ 	.word	0x000178e0


	//   ....[137]....
        /*0b04*/ 	.word	0x00017900


	//   ....[138]....
        /*0b08*/ 	.word	0x00017920


	//   ....[139]....
        /*0b0c*/ 	.word	0x00019400


	//   ....[140]....
        /*0b10*/ 	.word	0x00019410


	//   ....[141]....
        /*0b14*/ 	.word	0x00019460


	//   ....[142]....
        /*0b18*/ 	.word	0x000194a0


	//   ....[143]....
        /*0b1c*/ 	.word	0x00019500


	//   ....[144]....
        /*0b20*/ 	.word	0x00019520


	//   ....[145]....
        /*0b24*/ 	.word	0x0001a120


	//   ....[146]....
        /*0b28*/ 	.word	0x0001a140


	//   ....[147]....
        /*0b2c*/ 	.word	0x0001a150


	//   ....[148]....
        /*0b30*/ 	.word	0x0001a1d0


	//   ....[149]....
        /*0b34*/ 	.word	0x0001a1e0


	//   ....[150]....
        /*0b38*/ 	.word	0x0001a1f0


	//   ....[151]....
        /*0b3c*/ 	.word	0x0001a3e0


	//   ....[152]....
        /*0b40*/ 	.word	0x0001ae30


	//   ....[153]....
        /*0b44*/ 	.word	0x0001b8d0


	//   ....[154]....
        /*0b48*/ 	.word	0x0001b900


	//   ....[155]....
        /*0b4c*/ 	.word	0x0001b920


	//   ....[156]....
        /*0b50*/ 	.word	0x0001b940


	//   ....[157]....
        /*0b54*/ 	.word	0x0001d260


	//   ....[158]....
        /*0b58*/ 	.word	0x0001d290


	//   ....[159]....
        /*0b5c*/ 	.word	0x0001d2a0


	//   ....[160]....
        /*0b60*/ 	.word	0x0001d2d0


	//   ....[161]....
        /*0b64*/ 	.word	0x0001e350


	//   ....[162]....
        /*0b68*/ 	.word	0x0001e360


	//   ....[163]....
        /*0b6c*/ 	.word	0x0001e380


	//   ....[164]....
        /*0b70*/ 	.word	0x0001e3a0


	//   ....[165]....
        /*0b74*/ 	.word	0x0001e6d0


	//   ....[166]....
        /*0b78*/ 	.word	0x0001e6f0


	//   ....[167]....
        /*0b7c*/ 	.word	0x0001e7d0


	//   ....[168]....
        /*0b80*/ 	.word	0x0001e7e0


	//   ....[169]....
        /*0b84*/ 	.word	0x0001e8d0


	//   ....[170]....
        /*0b88*/ 	.word	0x0001e8f0


	//   ....[171]....
        /*0b8c*/ 	.word	0x0001e9e0


	//   ....[172]....
        /*0b90*/ 	.word	0x0001e9f0


	//   ....[173]....
        /*0b94*/ 	.word	0x0001ece0


	//   ....[174]....
        /*0b98*/ 	.word	0x0001ed00


	//   ....[175]....
        /*0b9c*/ 	.word	0x0001f420


	//   ....[176]....
        /*0ba0*/ 	.word	0x0001f430


	//   ....[177]....
        /*0ba4*/ 	.word	0x000202e0


	//   ....[178]....
        /*0ba8*/ 	.word	0x00020300


	//   ....[179]....
        /*0bac*/ 	.word	0x000203f0


	//   ....[180]....
        /*0bb0*/ 	.word	0x00020400


	//   ....[181]....
        /*0bb4*/ 	.word	0x000204f0


	//   ....[182]....
        /*0bb8*/ 	.word	0x00020510


	//   ....[183]....
        /*0bbc*/ 	.word	0x00020600


	//   ....[184]....
        /*0bc0*/ 	.word	0x00020610


	//   ....[185]....
        /*0bc4*/ 	.word	0x000207c0


	//   ....[186]....
        /*0bc8*/ 	.word	0x000207e0


	//   ....[187]....
        /*0bcc*/ 	.word	0x00020910


	//   ....[188]....
        /*0bd0*/ 	.word	0x00020950


	//   ....[189]....
        /*0bd4*/ 	.word	0x00020980


	//   ....[190]....
        /*0bd8*/ 	.word	0x000209b0


	//   ....[191]....
        /*0bdc*/ 	.word	0x000209e0


	//   ....[192]....
        /*0be0*/ 	.word	0x00020a10


	//   ....[193]....
        /*0be4*/ 	.word	0x00020b80


	//   ....[194]....
        /*0be8*/ 	.word	0x00020bc0


	//   ....[195]....
        /*0bec*/ 	.word	0x00020bf0


	//   ....[196]....
        /*0bf0*/ 	.word	0x00020c20


	//   ....[197]....
        /*0bf4*/ 	.word	0x00020c50


	//   ....[198]....
        /*0bf8*/ 	.word	0x00020c80


	//   ....[199]....
        /*0bfc*/ 	.word	0x00020d10


	//   ....[200]....
        /*0c00*/ 	.word	0x00020d70


	//   ....[201]....
        /*0c04*/ 	.word	0x00020d80


	//   ....[202]....
        /*0c08*/ 	.word	0x00020de0


	//   ....[203]....
        /*0c0c*/ 	.word	0x00021830


	//   ....[204]....
        /*0c10*/ 	.word	0x00021880


	//   ....[205]....
        /*0c14*/ 	.word	0x000218e0


	//   ....[206]....
        /*0c18*/ 	.word	0x00021940


	//   ....[207]....
        /*0c1c*/ 	.word	0x000219a0


	//   ....[208]....
        /*0c20*/ 	.word	0x00021a10


	//   ....[209]....
        /*0c24*/ 	.word	0x00021a60


	//   ....[210]....
        /*0c28*/ 	.word	0x00021ac0


	//   ....[211]....
        /*0c2c*/ 	.word	0x00021b30


	//   ....[212]....
        /*0c30*/ 	.word	0x00021ba0


	//   ....[213]....
        /*0c34*/ 	.word	0x00021c10


	//   ....[214]....
        /*0c38*/ 	.word	0x00021c80


	//   ....[215]....
        /*0c3c*/ 	.word	0x00021da0


	//   ....[216]....
        /*0c40*/ 	.word	0x00021e00


	//   ....[217]....
        /*0c44*/ 	.word	0x00021f40


	//   ....[218]....
        /*0c48*/ 	.word	0x00021fa0


	//   ....[219]....
        /*0c4c*/ 	.word	0x00022010


	//   ....[220]....
        /*0c50*/ 	.word	0x00022080


	//   ....[221]....
        /*0c54*/ 	.word	0x000220e0


	//   ....[222]....
        /*0c58*/ 	.word	0x00022140


	//   ....[223]....
        /*0c5c*/ 	.word	0x00022190


	//   ....[224]....
        /*0c60*/ 	.word	0x000221d0


	//   ....[225]....
        /*0c64*/ 	.word	0x00022240


	//   ....[226]....
        /*0c68*/ 	.word	0x000222b0


	//   ....[227]....
        /*0c6c*/ 	.word	0x000223d0


	//   ....[228]....
        /*0c70*/ 	.word	0x00022430


	//   ....[229]....
        /*0c74*/ 	.word	0x00022570


	//   ....[230]....
        /*0c78*/ 	.word	0x000225d0


	//   ....[231]....
        /*0c7c*/ 	.word	0x00022630


	//   ....[232]....
        /*0c80*/ 	.word	0x000226a0


	//   ....[233]....
        /*0c84*/ 	.word	0x000227c0


	//   ....[234]....
        /*0c88*/ 	.word	0x00022820


	//   ....[235]....
        /*0c8c*/ 	.word	0x00022960


	//   ....[236]....
        /*0c90*/ 	.word	0x000229c0


	//   ....[237]....
        /*0c94*/ 	.word	0x00022a20


	//   ....[238]....
        /*0c98*/ 	.word	0x00022a80


	//   ....[239]....
        /*0c9c*/ 	.word	0x00022ac0


	//   ....[240]....
        /*0ca0*/ 	.word	0x00022b10


	//   ....[241]....
        /*0ca4*/ 	.word	0x00022b60


	//   ....[242]....
        /*0ca8*/ 	.word	0x00022ba0


	//   ....[243]....
        /*0cac*/ 	.word	0x00022c10


	//   ....[244]....
        /*0cb0*/ 	.word	0x00022c80


	//   ....[245]....
        /*0cb4*/ 	.word	0x00022da0


	//   ....[246]....
        /*0cb8*/ 	.word	0x00022e00


	//   ....[247]....
        /*0cbc*/ 	.word	0x00022f40


	//   ....[248]....
        /*0cc0*/ 	.word	0x00022fa0


	//   ....[249]....
        /*0cc4*/ 	.word	0x00023000


	//   ....[250]....
        /*0cc8*/ 	.word	0x00023070


	//   ....[251]....
        /*0ccc*/ 	.word	0x00023190


	//   ....[252]....
        /*0cd0*/ 	.word	0x000231f0


	//   ....[253]....
        /*0cd4*/ 	.word	0x00023330


	//   ....[254]....
        /*0cd8*/ 	.word	0x00023390


	//   ....[255]....
        /*0cdc*/ 	.word	0x000233d0


	//   ....[0]....
        /*0ce0*/ 	.word	0x00023420


	//   ....[1]....
        /*0ce4*/ 	.word	0x00023470


	//   ....[2]....
        /*0ce8*/ 	.word	0x000234b0


	//   ....[3]....
        /*0cec*/ 	.word	0x00023520


	//   ....[4]....
        /*0cf0*/ 	.word	0x00023580


	//   ....[5]....
        /*0cf4*/ 	.word	0x000235f0


	//   ....[6]....
        /*0cf8*/ 	.word	0x000236d0


	//   ....[7]....
        /*0cfc*/ 	.word	0x00023730


	//   ....[8]....
        /*0d00*/ 	.word	0x00023810


	//   ....[9]....
        /*0d04*/ 	.word	0x00023870


	//   ....[10]....
        /*0d08*/ 	.word	0x000238d0


	//   ....[11]....
        /*0d0c*/ 	.word	0x00023930


	//   ....[12]....
        /*0d10*/ 	.word	0x00023970


	//   ....[13]....
        /*0d14*/ 	.word	0x000239c0


	//   ....[14]....
        /*0d18*/ 	.word	0x00023a10


	//   ....[15]....
        /*0d1c*/ 	.word	0x00023a50


	//   ....[16]....
        /*0d20*/ 	.word	0x00023ab0


	//   ....[17]....
        /*0d24*/ 	.word	0x00023b10


	//   ....[18]....
        /*0d28*/ 	.word	0x00023b60


	//   ....[19]....
        /*0d2c*/ 	.word	0x00023ba0


	//   ....[20]....
        /*0d30*/ 	.word	0x00023c10


	//   ....[21]....
        /*0d34*/ 	.word	0x00023c80


	//   ....[22]....
        /*0d38*/ 	.word	0x00023cf0


	//   ....[23]....
        /*0d3c*/ 	.word	0x00023d50


	//   ....[24]....
        /*0d40*/ 	.word	0x00023dc0


	//   ....[25]....
        /*0d44*/ 	.word	0x00023e30


	//   ....[26]....
        /*0d48*/ 	.word	0x00023ea0


	//   ....[27]....
        /*0d4c*/ 	.word	0x00023f00


	//   ....[28]....
        /*0d50*/ 	.word	0x00023f60


	//   ....[29]....
        /*0d54*/ 	.word	0x00023fd0


	//   ....[30]....
        /*0d58*/ 	.word	0x00024040


	//   ....[31]....
        /*0d5c*/ 	.word	0x000240a0


	//   ....[32]....
        /*0d60*/ 	.word	0x00024110


	//   ....[33]....
        /*0d64*/ 	.word	0x00024180


	//   ....[34]....
        /*0d68*/ 	.word	0x000241f0


	//   ....[35]....
        /*0d6c*/ 	.word	0x00024250


	//   ....[36]....
        /*0d70*/ 	.word	0x000242c0


	//   ....[37]....
        /*0d74*/ 	.word	0x00024330


	//   ....[38]....
        /*0d78*/ 	.word	0x000243a0


	//   ....[39]....
        /*0d7c*/ 	.word	0x00024400


	//   ....[40]....
        /*0d80*/ 	.word	0x00024470


	//   ....[41]....
        /*0d84*/ 	.word	0x000244e0


	//   ....[42]....
        /*0d88*/ 	.word	0x00024530


	//   ....[43]....
        /*0d8c*/ 	.word	0x00024570


	//   ....[44]....
        /*0d90*/ 	.word	0x000245c0


	//   ....[45]....
        /*0d94*/ 	.word	0x00024610


	//   ....[46]....
        /*0d98*/ 	.word	0x00024660


	//   ....[47]....
        /*0d9c*/ 	.word	0x000246d0


	//   ....[48]....
        /*0da0*/ 	.word	0x00024720


	//   ....[49]....
        /*0da4*/ 	.word	0x00024760


	//   ....[50]....
        /*0da8*/ 	.word	0x000247b0


	//   ....[51]....
        /*0dac*/ 	.word	0x00024800


	//   ....[52]....
        /*0db0*/ 	.word	0x00024850


	//   ....[53]....
        /*0db4*/ 	.word	0x000248c0


	//   ....[54]....
        /*0db8*/ 	.word	0x00024910


	//   ....[55]....
        /*0dbc*/ 	.word	0x00024970


	//   ....[56]....
        /*0dc0*/ 	.word	0x000249d0


	//   ....[57]....
        /*0dc4*/ 	.word	0x00024a40


	//----- nvinfo : EIATTR_EXIT_INSTR_OFFSETS
	.align		4
.L_300:
        /*0dc8*/ 	.byte	0x04, 0x1c
        /*0dca*/ 	.short	(.L_302 - .L_301)


	//   ....[0]....
.L_301:
        /*0dcc*/ 	.word	0x000010d0


	//   ....[1]....
        /*0dd0*/ 	.word	0x00021800


	//----- nvinfo : EIATTR_MAX_THREADS
	.align		4
.L_302:
        /*0dd4*/ 	.byte	0x04, 0x05
        /*0dd6*/ 	.short	(.L_304 - .L_303)
.L_303:
        /*0dd8*/ 	.word	0x00000100
        /*0ddc*/ 	.word	0x00000001
        /*0de0*/ 	.word	0x00000001


	//----- nvinfo : EIATTR_CRS_STACK_SIZE
	.align		4
.L_304:
        /*0de4*/ 	.byte	0x04, 0x1e
        /*0de6*/ 	.short	(.L_306 - .L_305)
.L_305:
        /*0de8*/ 	.word	0x00000000
.L_306:


//--------------------- .nv.info._ZN7cutlass13device_kernelIN5flash19enable_sm80_to_sm89INS1_16FlashAttnFwdSm80INS1_25CollectiveMainloopFwdSm80ILi4ELi1ELb0EN4cute5tupleIJNS5_1CILi128EEENS7_ILi64EEES8_EEELi128ENS_10bfloat16_tEfNS_4arch4Sm80ELb1ELb0ELb0ELb0ELb1ELb0ELb1ELb1EEENS1_21CollectiveEpilogueFwdINS6_IJS8_S8_S9_EEENS6_IJNS7_ILi1EEESH_SH_EEESB_SD_Li128ELb0ELb1ELb1ELb0EEENS1_30DynamicPersistentTileSchedulerILi128ELi128ELb1ELb1ELb0EEEEEEEEEvNT_6ParamsE --------------------------
	.section	.nv.info._ZN7cutlass13device_kernelIN5flash19enable_sm80_to_sm89INS1_16FlashAttnFwdSm80INS1_25CollectiveMainloopFwdSm80ILi4ELi1ELb0EN4cute5tupleIJNS5_1CILi128EEENS7_ILi64EEES8_EEELi128ENS_10bfloat16_tEfNS_4arch4Sm80ELb1ELb0ELb0ELb0ELb1ELb0ELb1ELb1EEENS1_21CollectiveEpilogueFwdINS6_IJS8_S8_S9_EEENS6_IJNS7_ILi1EEESH_SH_EEESB_SD_Li128ELb0ELb1ELb1ELb0EEENS1_30DynamicPersistentTileSchedulerILi128ELi128ELb1ELb1ELb0EEEEEEEEEvNT_6ParamsE,"",@"SHT_CUDA_INFO"
	.sectionflags	@""
	.align	4


	//----- nvinfo : EIATTR_CUDA_API_VERSION
	.align		4
        /*0000*/ 	.byte	0x04, 0x37
        /*0002*/ 	.short	(.L_308 - .L_307)
.L_307:
        /*0004*/ 	.word	0x00000082


	//----- nvinfo : EIATTR_SW2861232_WAR
	.align		4
.L_308:
        /*0008*/ 	.byte	0x01, 0x35
	.zero		2


	//----- nvinfo : EIATTR_PARAM_CBANK
	.align		4
        /*000c*/ 	.byte	0x04, 0x0a
        /*000e*/ 	.short	(.L_310 - .L_309)
	.align		4
.L_309:
        /*0010*/ 	.word	index@(.nv.constant0._ZN7cutlass13device_kernelIN5flash19enable_sm80_to_sm89INS1_16FlashAttnFwdSm80INS1_25CollectiveMainloopFwdSm80ILi4ELi1ELb0EN4cute5tupleIJNS5_1CILi128EEENS7_ILi64EEES8_EEELi128ENS_10bfloat16_tEfNS_4arch4Sm80ELb1ELb0ELb0ELb0ELb1ELb0ELb1ELb1EEENS1_21CollectiveEpilogueFwdINS6_IJS8_S8_S9_EEENS6_IJNS7_ILi1EEESH_SH_EEESB_SD_Li128ELb0ELb1ELb1ELb0EEENS1_30DynamicPersistentTileSchedulerILi128ELi128ELb1ELb1ELb0EEEEEEEEEvNT_6ParamsE)
        /*0014*/ 	.short	0x0160
        /*0016*/ 	.short	0x0428


	//----- nvinfo : EIATTR_CBANK_PARAM_SIZE
	.align		4
.L_310:
        /*0018*/ 	.byte	0x03, 0x19
        /*001a*/ 	.short	0x0428


	//----- nvinfo : EIATTR_KPARAM_INFO
	.align		4
        /*001c*/ 	.byte	0x04, 0x17
        /*001e*/ 	.short	(.L_312 - .L_311)
.L_311:
        /*0020*/ 	.word	0x00000000
        /*0024*/ 	.short	0x0000
        /*0026*/ 	.short	0x0000
        /*0028*/ 	.byte	0x00, 0xf0, 0xa1, 0x10


	//----- nvinfo : EIATTR_MAXREG_COUNT
	.align		4
.L_312:
        /*002c*/ 	.byte	0x03, 0x1b
        /*002e*/ 	.short	0x00ff


	//----- nvinfo : EIATTR_NUM_BARRIERS
	.align		4
        /*0030*/ 	.byte	0x02, 0x4c
        /*0032*/ 	.byte	0x06
	.zero		1


	//----- nvinfo : EIATTR_ANNOTATIONS
	.align		4
        /*0034*/ 	.byte	0x04, 0x55
        /*0036*/ 	.short	(.L_314 - .L_313)


	//   ....[0]....
.L_313:
        /* <DEDUP_REMOVED lines=158> */


	//----- nvinfo : EIATTR_MERCURY_ISA_VERSION
	.align		4
.L_314:
        /*0a08*/ 	.byte	0x03, 0x5f
        /*0a0a*/ 	.short	0x0000


	//----- nvinfo : EIATTR_INT_WARP_WIDE_INSTR_OFFSETS
	.align		4
        /*0a0c*/ 	.byte	0x04, 0x31
        /*0a0e*/ 	.short	(.L_316 - .L_315)


	//   ....[0]....
.L_315:
        /*0a10*/ 	.word	0x00010660


	//   ....[1]....
        /*0a14*/ 	.word	0x000106e0


	//----- nvinfo : EIATTR_COOP_GROUP_MASK_REGIDS
	.align		4
.L_316:
        /*0a18*/ 	.byte	0x04, 0x29
        /*0a1a*/ 	.short	(.L_318 - .L_317)


	//   ....[0]....
.L_317:
        /*0a1c*/ 	.word	0xffffffff


	//   ....[1]....
        /*0a20*/ 	.word	0xffffffff


	//   ....[2]....
        /*0a24*/ 	.word	0xffffffff


	//   ....[3]....
        /*0a28*/ 	.word	0xffffffff


	//   ....[4]....
        /*0a2c*/ 	.word	0xffffffff


	//   ....[5]....
        /*0a30*/ 	.word	0xffffffff


	//   ....[6]....
        /*0a34*/ 	.word	0xffffffff


	//   ....[7]....
        /*0a38*/ 	.word	0xffffffff


	//   ....[8]....
        /*0a3c*/ 	.word	0xffffffff


	//   ....[9]....
        /*0a40*/ 	.word	0xffffffff


	//   ....[10]....
        /*0a44*/ 	.word	0xffffffff


	//   ....[11]....
        /*0a48*/ 	.word	0xffffffff


	//   ....[12]....
        /*0a4c*/ 	.word	0xffffffff


	//   ....[13]....
        /*0a50*/ 	.word	0xffffffff


	//   ....[14]....
        /*0a54*/ 	.word	0xffffffff


	//   ....[15]....
        /*0a58*/ 	.word	0xffffffff


	//   ....[16]....
        /*0a5c*/ 	.word	0xffffffff


	//   ....[17]....
        /*0a60*/ 	.word	0xffffffff


	//   ....[18]....
        /*0a64*/ 	.word	0xffffffff


	//   ....[19]....
        /*0a68*/ 	.word	0xffffffff


	//   ....[20]....
        /*0a6c*/ 	.word	0xffffffff


	//   ....[21]....
        /*0a70*/ 	.word	0xffffffff


	//   ....[22]....
        /*0a74*/ 	.word	0xffffffff


	//   ....[23]....
        /*0a78*/ 	.word	0xffffffff


	//   ....[24]....
        /*0a7c*/ 	.word	0xffffffff


	//   ....[25]....
        /*0a80*/ 	.word	0xffffffff


	//   ....[26]....
        /*0a84*/ 	.word	0xffffffff


	//   ....[27]....
        /*0a88*/ 	.word	0xffffffff


	//   ....[28]....
        /*0a8c*/ 	.word	0xffffffff


	//   ....[29]....
        /*0a90*/ 	.word	0xffffffff


	//   ....[30]....
        /*0a94*/ 	.word	0xffffffff


	//   ....[31]....
        /*0a98*/ 	.word	0xffffffff


	//   ....[32]....
        /*0a9c*/ 	.word	0xffffffff


	//   ....[33]....
        /*0aa0*/ 	.word	0xffffffff


	//   ....[34]....
        /*0aa4*/ 	.word	0xffffffff


	//   ....[35]....
        /*0aa8*/ 	.word	0xffffffff


	//   ....[36]....
        /*0aac*/ 	.word	0xffffffff


	//   ....[37]....
        /*0ab0*/ 	.word	0xffffffff


	//   ....[38]....
        /*0ab4*/ 	.word	0xffffffff


	//   ....[39]....
        /*0ab8*/ 	.word	0xffffffff


	//   ....[40]....
        /*0abc*/ 	.word	0xffffffff


	//   ....[41]....
        /*0ac0*/ 	.word	0xffffffff


	//   ....[42]....
        /*0ac4*/ 	.word	0xffffffff


	//   ....[43]....
        /*0ac8*/ 	.word	0xffffffff


	//   ....[44]....
        /*0acc*/ 	.word	0xffffffff


	//   ....[45]....
        /*0ad0*/ 	.word	0xffffffff


	//   ....[46]....
        /*0ad4*/ 	.word	0xffffffff


	//   ....[47]....
        /*0ad8*/ 	.word	0xffffffff


	//   ....[48]....
        /*0adc*/ 	.word	0xffffffff


	//   ....[49]....
        /*0ae0*/ 	.word	0xffffffff


	//   ....[50]....
        /*0ae4*/ 	.word	0xffffffff


	//   ....[51]....
        /*0ae8*/ 	.word	0xffffffff


	//   ....[52]....
        /*0aec*/ 	.word	0xffffffff


	//   ....[53]....
        /*0af0*/ 	.word	0xffffffff


	//   ....[54]....
        /*0af4*/ 	.word	0xffffffff


	//   ....[55]....
        /*0af8*/ 	.word	0xffffffff


	//   ....[56]....
        /*0afc*/ 	.word	0xffffffff


	//   ....[57]....
        /*0b00*/ 	.word	0xffffffff


	//   ....[58]....
        /*0b04*/ 	.word	0xffffffff


	//   ....[59]....
        /*0b08*/ 	.word	0xffffffff


	//   ....[60]....
        /*0b0c*/ 	.word	0xffffffff


	//   ....[61]....
        /*0b10*/ 	.word	0xffffffff


	//   ....[62]....
        /*0b14*/ 	.word	0xffffffff


	//   ....[63]....
        /*0b18*/ 	.word	0xffffffff


	//   ....[64]....
        /*0b1c*/ 	.word	0xffffffff


	//   ....[65]....
        /*0b20*/ 	.word	0xffffffff


	//   ....[66]....
        /*0b24*/ 	.word	0xffffffff


	//   ....[67]....
        /*0b28*/ 	.word	0xffffffff


	//   ....[68]....
        /*0b2c*/ 	.word	0xffffffff


	//   ....[69]....
        /*0b30*/ 	.word	0xffffffff


	//   ....[70]....
        /*0b34*/ 	.word	0xffffffff


	//   ....[71]....
        /*0b38*/ 	.word	0xffffffff


	//   ....[72]....
        /*0b3c*/ 	.word	0xffffffff


	//   ....[73]....
        /*0b40*/ 	.word	0xffffffff


	//   ....[74]....
        /*0b44*/ 	.word	0xffffffff


	//   ....[75]....
        /*0b48*/ 	.word	0xffffffff


	//   ....[76]....
        /*0b4c*/ 	.word	0xffffffff


	//   ....[77]....
        /*0b50*/ 	.word	0xffffffff


	//   ....[78]....
        /*0b54*/ 	.word	0xffffffff


	//   ....[79]....
        /*0b58*/ 	.word	0xffffffff


	//   ....[80]....
        /*0b5c*/ 	.word	0xffffffff


	//   ....[81]....
        /*0b60*/ 	.word	0xffffffff


	//   ....[82]....
        /*0b64*/ 	.word	0xffffffff


	//   ....[83]....
        /*0b68*/ 	.word	0xffffffff


	//   ....[84]....
        /*0b6c*/ 	.word	0xffffffff


	//   ....[85]....
        /*0b70*/ 	.word	0xffffffff


	//   ....[86]....
        /*0b74*/ 	.word	0xffffffff


	//   ....[87]....
        /*0b78*/ 	.word	0xffffffff


	//   ....[88]....
        /*0b7c*/ 	.word	0xffffffff


	//   ....[89]....
        /*0b80*/ 	.word	0xffffffff


	//   ....[90]....
        /*0b84*/ 	.word	0xffffffff


	//   ....[91]....
        /*0b88*/ 	.word	0xffffffff


	//   ....[92]....
        /*0b8c*/ 	.word	0xffffffff


	//   ....[93]....
        /*0b90*/ 	.word	0xffffffff


	//   ....[94]....
        /*0b94*/ 	.word	0xffffffff


	//   ....[95]....
        /*0b98*/ 	.word	0xffffffff


	//   ....[96]....
        /*0b9c*/ 	.word	0xffffffff


	//   ....[97]....
        /*0ba0*/ 	.word	0xffffffff


	//   ....[98]....
        /*0ba4*/ 	.word	0xffffffff


	//   ....[99]....
        /*0ba8*/ 	.word	0xffffffff


	//   ....[100]....
        /*0bac*/ 	.word	0xffffffff


	//   ....[101]....
        /*0bb0*/ 	.word	0xffffffff


	//   ....[102]....
        /*0bb4*/ 	.word	0xffffffff


	//   ....[103]....
        /*0bb8*/ 	.word	0xffffffff


	//   ....[104]....
        /*0bbc*/ 	.word	0xffffffff


	//   ....[105]....
        /*0bc0*/ 	.word	0xffffffff


	//   ....[106]....
        /*0bc4*/ 	.word	0xffffffff


	//   ....[107]....
        /*0bc8*/ 	.word	0xffffffff


	//   ....[108]....
        /*0bcc*/ 	.word	0xffffffff


	//   ....[109]....
        /*0bd0*/ 	.word	0xffffffff


	//   ....[110]....
        /*0bd4*/ 	.word	0xffffffff


	//   ....[111]....
        /*0bd8*/ 	.word	0xffffffff


	//   ....[112]....
        /*0bdc*/ 	.word	0xffffffff


	//   ....[113]....
        /*0be0*/ 	.word	0xffffffff


	//   ....[114]....
        /*0be4*/ 	.word	0xffffffff


	//   ....[115]....
        /*0be8*/ 	.word	0xffffffff


	//   ....[116]....
        /*0bec*/ 	.word	0xffffffff


	//   ....[117]....
        /*0bf0*/ 	.word	0xffffffff


	//   ....[118]....
        /*0bf4*/ 	.word	0xffffffff


	//   ....[119]....
        /*0bf8*/ 	.word	0xffffffff


	//   ....[120]....
        /*0bfc*/ 	.word	0xffffffff


	//   ....[121]....
        /*0c00*/ 	.word	0xffffffff


	//   ....[122]....
        /*0c04*/ 	.word	0xffffffff


	//   ....[123]....
        /*0c08*/ 	.word	0xffffffff


	//   ....[124]....
        /*0c0c*/ 	.word	0xffffffff


	//   ....[125]....
        /*0c10*/ 	.word	0xffffffff


	//   ....[126]....
        /*0c14*/ 	.word	0xffffffff


	//   ....[127]....
        /*0c18*/ 	.word	0xffffffff


	//   ....[128]....
        /*0c1c*/ 	.word	0xffffffff


	//   ....[129]....
        /*0c20*/ 	.word	0xffffffff


	//   ....[130]....
        /*0c24*/ 	.word	0xffffffff


	//   ....[131]....
        /*0c28*/ 	.word	0xffffffff


	//   ....[132]....
        /*0c2c*/ 	.word	0xffffffff


	//   ....[133]....
        /*0c30*/ 	.word	0xffffffff


	//   ....[134]....
        /*0c34*/ 	.word	0xffffffff


	//   ....[135]....
        /*0c38*/ 	.word	0xffffffff


	//   ....[136]....
        /*0c3c*/ 	.word	0xffffffff


	//   ....[137]....
        /*0c40*/ 	.word	0xffffffff


	//   ....[138]....
        /*0c44*/ 	.word	0xffffffff


	//   ....[139]....
        /*0c48*/ 	.word	0xffffffff


	//   ....[140]....
        /*0c4c*/ 	.word	0xffffffff


	//   ....[141]....
        /*0c50*/ 	.word	0xffffffff


	//   ....[142]....
        /*0c54*/ 	.word	0xffffffff


	//   ....[143]....
        /*0c58*/ 	.word	0xffffffff


	//   ....[144]....
        /*0c5c*/ 	.word	0xffffffff


	//   ....[145]....
        /*0c60*/ 	.word	0xffffffff


	//   ....[146]....
        /*0c64*/ 	.word	0xffffffff


	//   ....[147]....
        /*0c68*/ 	.word	0xffffffff


	//   ....[148]....
        /*0c6c*/ 	.word	0xffffffff


	//   ....[149]....
        /*0c70*/ 	.word	0xffffffff


	//   ....[150]....
        /*0c74*/ 	.word	0xffffffff


	//   ....[151]....
        /*0c78*/ 	.word	0xffffffff


	//   ....[152]....
        /*0c7c*/ 	.word	0xffffffff


	//   ....[153]....
        /*0c80*/ 	.word	0xffffffff


	//   ....[154]....
        /*0c84*/ 	.word	0xffffffff


	//   ....[155]....
        /*0c88*/ 	.word	0xffffffff


	//   ....[156]....
        /*0c8c*/ 	.word	0xffffffff


	//   ....[157]....
        /*0c90*/ 	.word	0xffffffff


	//   ....[158]....
        /*0c94*/ 	.word	0xffffffff


	//   ....[159]....
        /*0c98*/ 	.word	0xffffffff


	//   ....[160]....
        /*0c9c*/ 	.word	0xffffffff


	//   ....[161]....
        /*0ca0*/ 	.word	0xffffffff


	//   ....[162]....
        /*0ca4*/ 	.word	0xffffffff


	//   ....[163]....
        /*0ca8*/ 	.word	0xffffffff


	//   ....[164]....
        /*0cac*/ 	.word	0xffffffff


	//   ....[165]....
        /*0cb0*/ 	.word	0xffffffff


	//   ....[166]....
        /*0cb4*/ 	.word	0xffffffff


	//   ....[167]....
        /*0cb8*/ 	.word	0xffffffff


	//   ....[168]....
        /*0cbc*/ 	.word	0xffffffff


	//   ....[169]....
        /*0cc0*/ 	.word	0xffffffff


	//   ....[170]....
        /*0cc4*/ 	.word	0xffffffff


	//   ....[171]....
        /*0cc8*/ 	.word	0xffffffff


	//   ....[172]....
        /*0ccc*/ 	.word	0xffffffff


	//   ....[173]....
        /*0cd0*/ 	.word	0xffffffff


	//   ....[174]....
        /*0cd4*/ 	.word	0xffffffff


	//   ....[175]....
        /*0cd8*/ 	.word	0xffffffff


	//   ....[176]....
        /*0cdc*/ 	.word	0xffffffff


	//   ....[177]....
        /*0ce0*/ 	.word	0xffffffff


	//   ....[178]....
        /*0ce4*/ 	.word	0xffffffff


	//   ....[179]....
        /*0ce8*/ 	.word	0xffffffff


	//   ....[180]....
        /*0cec*/ 	.word	0xffffffff


	//   ....[181]....
        /*0cf0*/ 	.word	0xffffffff


	//   ....[182]....
        /*0cf4*/ 	.word	0xffffffff


	//   ....[183]....
        /*0cf8*/ 	.word	0xffffffff


	//   ....[184]....
        /*0cfc*/ 	.word	0xffffffff


	//   ....[185]....
        /*0d00*/ 	.word	0xffffffff


	//   ....[186]....
        /*0d04*/ 	.word	0xffffffff


	//   ....[187]....
        /*0d08*/ 	.word	0xffffffff


	//   ....[188]....
        /*0d0c*/ 	.word	0xffffffff


	//   ....[189]....
        /*0d10*/ 	.word	0xffffffff


	//   ....[190]....
        /*0d14*/ 	.word	0xffffffff


	//   ....[191]....
        /*0d18*/ 	.word	0xffffffff


	//   ....[192]....
        /*0d1c*/ 	.word	0xffffffff


	//   ....[193]....
        /*0d20*/ 	.word	0xffffffff


	//   ....[194]....
        /*0d24*/ 	.word	0xffffffff


	//   ....[195]....
        /*0d28*/ 	.word	0xffffffff


	//   ....[196]....
        /*0d2c*/ 	.word	0xffffffff


	//   ....[197]....
        /*0d30*/ 	.word	0xffffffff


	//   ....[198]....
        /*0d34*/ 	.word	0xffffffff


	//   ....[199]....
        /*0d38*/ 	.word	0xffffffff


	//   ....[200]....
        /*0d3c*/ 	.word	0xffffffff


	//   ....[201]....
        /*0d40*/ 	.word	0xffffffff


	//   ....[202]....
        /*0d44*/ 	.word	0xffffffff


	//   ....[203]....
        /*0d48*/ 	.word	0xffffffff


	//   ....[204]....
        /*0d4c*/ 	.word	0xffffffff


	//   ....[205]....
        /*0d50*/ 	.word	0xffffffff


	//   ....[206]....
        /*0d54*/ 	.word	0xffffffff


	//   ....[207]....
        /*0d58*/ 	.word	0xffffffff


	//   ....[208]....
        /*0d5c*/ 	.word	0xffffffff


	//   ....[209]....
        /*0d60*/ 	.word	0xffffffff


	//   ....[210]....
        /*0d64*/ 	.word	0xffffffff


	//   ....[211]....
        /*0d68*/ 	.word	0xffffffff


	//   ....[212]....
        /*0d6c*/ 	.word	0xffffffff


	//   ....[213]....
        /*0d70*/ 	.word	0xffffffff


	//   ....[214]....
        /*0d74*/ 	.word	0xffffffff


	//   ....[215]....
        /*0d78*/ 	.word	0xffffffff


	//   ....[216]....
        /*0d7c*/ 	.word	0xffffffff


	//   ....[217]....
        /*0d80*/ 	.word	0xffffffff


	//   ....[218]....
        /*0d84*/ 	.word	0xffffffff


	//   ....[219]....
        /*0d88*/ 	.word	0xffffffff


	//   ....[220]....
        /*0d8c*/ 	.word	0xffffffff


	//   ....[221]....
        /*0d90*/ 	.word	0xffffffff


	//----- nvinfo : EIATTR_COOP_GROUP_INSTR_OFFSETS
	.align		4
.L_318:
        /*0d94*/ 	.byte	0x04, 0x28
        /*0d96*/ 	.short	(.L_320 - .L_319)


	//   ....[0]....
.L_319:
        /*0d98*/ 	.word	0x00000050


	//   ....[1]....
        /*0d9c*/ 	.word	0x00000060


	//   ....[2]....
        /*0da0*/ 	.word	0x00001940


	//   ....[3]....
        /*0da4*/ 	.word	0x00001960


	//   ....[4]....
        /*0da8*/ 	.word	0x00001b10


	//   ....[5]....
        /*0dac*/ 	.word	0x00001b20


	//   ....[6]....
        /*0db0*/ 	.word	0x00001c60


	//   ....[7]....
        /*0db4*/ 	.word	0x00001c80


	//   ....[8]....
        /*0db8*/ 	.word	0x00001dc0


	//   ....[9]....
        /*0dbc*/ 	.word	0x00001dd0


	//   ....[10]....
        /*0dc0*/ 	.word	0x00001f10


	//   ....[11]....
        /*0dc4*/ 	.word	0x00001f30


	//   ....[12]....
        /*0dc8*/ 	.word	0x00002070


	//   ....[13]....
        /*0dcc*/ 	.word	0x00002080


	//   ....[14]....
        /*0dd0*/ 	.word	0x000021c0


	//   ....[15]....
        /*0dd4*/ 	.word	0x000021e0


	//   ....[16]....
        /*0dd8*/ 	.word	0x00002320


	//   ....[17]....
        /*0ddc*/ 	.word	0x00002330


	//   ....[18]....
        /*0de0*/ 	.word	0x00002850


	//   ....[19]....
        /*0de4*/ 	.word	0x00002860


	//   ....[20]....
        /*0de8*/ 	.word	0x00002870


	//   ....[21]....
        /*0dec*/ 	.word	0x00002880


	//   ....[22]....
        /*0df0*/ 	.word	0x00002890


	//   ....[23]....
        /*0df4*/ 	.word	0x000028c0


	//   ....[24]....
        /*0df8*/ 	.word	0x00002900


	//   ....[25]....
        /*0dfc*/ 	.word	0x00002910


	//   ....[26]....
        /*0e00*/ 	.word	0x00002ca0


	//   ....[27]....
        /*0e04*/ 	.word	0x00002cb0


	//   ....[28]....
        /*0e08*/ 	.word	0x00002cc0


	//   ....[29]....
        /*0e0c*/ 	.word	0x00002d00


	//   ....[30]....
        /*0e10*/ 	.word	0x00002d20


	//   ....[31]....
        /*0e14*/ 	.word	0x00002d30


	//   ....[32]....
        /*0e18*/ 	.word	0x00002d40


	//   ....[33]....
        /*0e1c*/ 	.word	0x00002d50


	//   ....[34]....
        /*0e20*/ 	.word	0x00003d60


	//   ....[35]....
        /*0e24*/ 	.word	0x00003da0


	//   ....[36]....
        /*0e28*/ 	.word	0x00003db0


	//   ....[37]....
        /*0e2c*/ 	.word	0x00003dc0


	//   ....[38]....
        /*0e30*/ 	.word	0x00003dd0


	//   ....[39]....
        /*0e34*/ 	.word	0x00003de0


	//   ....[40]....
        /*0e38*/ 	.word	0x00003f20


	//   ....[41]....
        /*0e3c*/ 	.word	0x00003f30


	//   ....[42]....
        /*0e40*/ 	.word	0x00004160


	//   ....[43]....
        /*0e44*/ 	.word	0x000043a0


	//   ....[44]....
        /*0e48*/ 	.word	0x000043b0


	//   ....[45]....
        /*0e4c*/ 	.word	0x000043c0


	//   ....[46]....
        /*0e50*/ 	.word	0x00004dc0


	//   ....[47]....
        /*0e54*/ 	.word	0x00004df0


	//   ....[48]....
        /*0e58*/ 	.word	0x00004e10


	//   ....[49]....
        /*0e5c*/ 	.word	0x00004e20


	//   ....[50]....
        /*0e60*/ 	.word	0x00004e50


	//   ....[51]....
        /*0e64*/ 	.word	0x00004e70


	//   ....[52]....
        /*0e68*/ 	.word	0x00004e90


	//   ....[53]....
        /*0e6c*/ 	.word	0x00004ea0


	//   ....[54]....
        /*0e70*/ 	.word	0x00006ce0


	//   ....[55]....
        /*0e74*/ 	.word	0x00006d20


	//   ....[56]....
        /*0e78*/ 	.word	0x00006d90


	//   ....[57]....
        /*0e7c*/ 	.word	0x00006dd0


	//   ....[58]....
        /*0e80*/ 	.word	0x00006de0


	//   ....[59]....
        /*0e84*/ 	.word	0x00006df0


	//   ....[60]....
        /*0e88*/ 	.word	0x00006e60


	//   ....[61]....
        /*0e8c*/ 	.word	0x00006e70


	//   ....[62]....
        /*0e90*/ 	.word	0x00007e10


	//   ....[63]....
        /*0e94*/ 	.word	0x00007e50


	//   ....[64]....
        /*0e98*/ 	.word	0x00007e60


	//   ....[65]....
        /*0e9c*/ 	.word	0x00007ed0


	//   ....[66]....
        /*0ea0*/ 	.word	0x00007f00


	//   ....[67]....
        /*0ea4*/ 	.word	0x00007f10


	//   ....[68]....
        /*0ea8*/ 	.word	0x00007f20


	//   ....[69]....
        /*0eac*/ 	.word	0x00007f30


	//   ....[70]....
        /*0eb0*/ 	.word	0x000081f0


	//   ....[71]....
        /*0eb4*/ 	.word	0x00008430


	//   ....[72]....
        /*0eb8*/ 	.word	0x00008460


	//   ....[73]....
        /*0ebc*/ 	.word	0x00008490


	//   ....[74]....
        /*0ec0*/ 	.word	0x00008af0


	//   ....[75]....
        /*0ec4*/ 	.word	0x00008bf0


	//   ....[76]....
        /*0ec8*/ 	.word	0x00008ce0


	//   ....[77]....
        /*0ecc*/ 	.word	0x00008de0


	//   ....[78]....
        /*0ed0*/ 	.word	0x00008e00


	//   ....[79]....
        /*0ed4*/ 	.word	0x00008e20


	//   ....[80]....
        /*0ed8*/ 	.word	0x00008f40


	//   ....[81]....
        /*0edc*/ 	.word	0x00008f60


	//   ....[82]....
        /*0ee0*/ 	.word	0x0000bad0


	//   ....[83]....
        /*0ee4*/ 	.word	0x0000bb30


	//   ....[84]....
        /*0ee8*/ 	.word	0x0000bb50


	//   ....[85]....
        /*0eec*/ 	.word	0x0000bb70


	//   ....[86]....
        /*0ef0*/ 	.word	0x0000bb90


	//   ....[87]....
        /*0ef4*/ 	.word	0x0000bbb0


	//   ....[88]....
        /*0ef8*/ 	.word	0x0000bbc0


	//   ....[89]....
        /*0efc*/ 	.word	0x0000bbd0


	//   ....[90]....
        /*0f00*/ 	.word	0x0000cb70


	//   ....[91]....
        /*0f04*/ 	.word	0x0000cb90


	//   ....[92]....
        /*0f08*/ 	.word	0x0000cbc0


	//   ....[93]....
        /*0f0c*/ 	.word	0x0000cbe0


	//   ....[94]....
        /*0f10*/ 	.word	0x0000cc40


	//   ....[95]....
        /*0f14*/ 	.word	0x0000cc60


	//   ....[96]....
        /*0f18*/ 	.word	0x0000ccc0


	//   ....[97]....
        /*0f1c*/ 	.word	0x0000cce0


	//   ....[98]....
        /*0f20*/ 	.word	0x0000d240


	//   ....[99]....
        /*0f24*/ 	.word	0x0000d260


	//   ....[100]....
        /*0f28*/ 	.word	0x0000d270


	//   ....[101]....
        /*0f2c*/ 	.word	0x0000d2a0


	//   ....[102]....
        /*0f30*/ 	.word	0x0000d2b0


	//   ....[103]....
        /*0f34*/ 	.word	0x0000d2d0


	//   ....[104]....
        /*0f38*/ 	.word	0x0000d300


	//   ....[105]....
        /*0f3c*/ 	.word	0x0000d320


	//   ....[106]....
        /*0f40*/ 	.word	0x0000fa60


	//   ....[107]....
        /*0f44*/ 	.word	0x0000fad0


	//   ....[108]....
        /*0f48*/ 	.word	0x0000fae0


	//   ....[109]....
        /*0f4c*/ 	.word	0x0000faf0


	//   ....[110]....
        /*0f50*/ 	.word	0x0000fb20


	//   ....[111]....
        /*0f54*/ 	.word	0x0000fb40


	//   ....[112]....
        /*0f58*/ 	.word	0x0000fb50


	//   ....[113]....
        /*0f5c*/ 	.word	0x0000fb60


	//   ....[114]....
        /*0f60*/ 	.word	0x00010830


	//   ....[115]....
        /*0f64*/ 	.word	0x00010e60


	//   ....[116]....
        /*0f68*/ 	.word	0x00010e70


	//   ....[117]....
        /*0f6c*/ 	.word	0x00010e80


	//   ....[118]....
        /*0f70*/ 	.word	0x00010eb0


	//   ....[119]....
        /*0f74*/ 	.word	0x00010f10


	//   ....[120]....
        /*0f78*/ 	.word	0x00010f40


	//   ....[121]....
        /*0f7c*/ 	.word	0x00010f50


	//   ....[122]....
        /*0f80*/ 	.word	0x00010f60


	//   ....[123]....
        /*0f84*/ 	.word	0x00011050


	//   ....[124]....
        /*0f88*/ 	.word	0x000110a0


	//   ....[125]....
        /*0f8c*/ 	.word	0x000114e0


	//   ....[126]....
        /*0f90*/ 	.word	0x00011500


	//   ....[127]....
        /*0f94*/ 	.word	0x00011930


	//   ....[128]....
        /*0f98*/ 	.word	0x00011950


	//   ....[129]....
        /*0f9c*/ 	.word	0x00011d80


	//   ....[130]....
        /*0fa0*/ 	.word	0x00011d90


	//   ....[131]....
        /*0fa4*/ 	.word	0x00012520


	//   ....[132]....
        /*0fa8*/ 	.word	0x00012630


	//   ....[133]....
        /*0fac*/ 	.word	0x000126a0


	//   ....[134]....
        /*0fb0*/ 	.word	0x00012720


	//   ....[135]....
        /*0fb4*/ 	.word	0x00012790


	//   ....[136]....
        /*0fb8*/ 	.word	0x00012810


	//   ....[137]....
        /*0fbc*/ 	.word	0x00012890


	//   ....[138]....
        /*0fc0*/ 	.word	0x00012910


	//   ....[139]....
        /*0fc4*/ 	.word	0x00012980


	//   ....[140]....
        /*0fc8*/ 	.word	0x00012a00


	//   ....[141]....
        /*0fcc*/ 	.word	0x00012a80


	//   ....[142]....
        /*0fd0*/ 	.word	0x00012b00


	//   ....[143]....
        /*0fd4*/ 	.word	0x00012b70


	//   ....[144]....
        /*0fd8*/ 	.word	0x00012bf0


	//   ....[145]....
        /*0fdc*/ 	.word	0x00012c70


	//   ....[146]....
        /*0fe0*/ 	.word	0x00012cf0


	//   ....[147]....
        /*0fe4*/ 	.word	0x00012d60


	//   ....[148]....
        /*0fe8*/ 	.word	0x00012dd0


	//   ....[149]....
        /*0fec*/ 	.word	0x00012e40


	//   ....[150]....
        /*0ff0*/ 	.word	0x00012f90


	//   ....[151]....
        /*0ff4*/ 	.word	0x00013000


	//   ....[152]....
        /*0ff8*/ 	.word	0x00013150


	//   ....[153]....
        /*0ffc*/ 	.word	0x000131c0


	//   ....[154]....
        /*1000*/ 	.word	0x00013310


	//   ....[155]....
        /*1004*/ 	.word	0x00013380


	//   ....[156]....
        /*1008*/ 	.word	0x000133f0


	//   ....[157]....
        /*100c*/ 	.word	0x00013470


	//   ....[158]....
        /*1010*/ 	.word	0x000136f0


	//   ....[159]....
        /*1014*/ 	.word	0x00013970


	//   ....[160]....
        /*1018*/ 	.word	0x00013f90


	//   ....[161]....
        /*101c*/ 	.word	0x00013fe0


	//   ....[162]....
        /*1020*/ 	.word	0x00014030


	//   ....[163]....
        /*1024*/ 	.word	0x00014080


	//   ....[164]....
        /*1028*/ 	.word	0x000140d0


	//   ....[165]....
        /*102c*/ 	.word	0x00014120


	//   ....[166]....
        /*1030*/ 	.word	0x00014170


	//   ....[167]....
        /*1034*/ 	.word	0x000141c0


	//   ....[168]....
        /*1038*/ 	.word	0x00014230


	//   ....[169]....
        /*103c*/ 	.word	0x000142a0


	//   ....[170]....
        /*1040*/ 	.word	0x000143f0


	//   ....[171]....
        /*1044*/ 	.word	0x00014460


	//   ....[172]....
        /*1048*/ 	.word	0x000145b0


	//   ....[173]....
        /*104c*/ 	.word	0x00014620


	//   ....[174]....
        /*1050*/ 	.word	0x00014770


	//   ....[175]....
        /*1054*/ 	.word	0x000147e0


	//   ....[176]....
        /*1058*/ 	.word	0x00014850


	//   ....[177]....
        /*105c*/ 	.word	0x000148c0


	//   ....[178]....
        /*1060*/ 	.word	0x00014a10


	//   ....[179]....
        /*1064*/ 	.word	0x00014a80


	//   ....[180]....
        /*1068*/ 	.word	0x00014bd0


	//   ....[181]....
        /*106c*/ 	.word	0x00014c40


	//   ....[182]....
        /*1070*/ 	.word	0x00014d90


	//   ....[183]....
        /*1074*/ 	.word	0x00014e00


	//   ....[184]....
        /*1078*/ 	.word	0x00014e70


	//   ....[185]....
        /*107c*/ 	.word	0x00014ef0


	//   ....[186]....
        /*1080*/ 	.word	0x00015160


	//   ....[187]....
        /*1084*/ 	.word	0x000153d0


	//   ....[188]....
        /*1088*/ 	.word	0x00015a10


	//   ....[189]....
        /*108c*/ 	.word	0x00015a50


	//   ....[190]....
        /*1090*/ 	.word	0x00015aa0


	//   ....[191]....
        /*1094*/ 	.word	0x00015ae0


	//   ....[192]....
        /*1098*/ 	.word	0x00015b30


	//   ....[193]....
        /*109c*/ 	.word	0x00015b70


	//   ....[194]....
        /*10a0*/ 	.word	0x00015bc0


	//   ....[195]....
        /*10a4*/ 	.word	0x00015c00


	//   ....[196]....
        /*10a8*/ 	.word	0x00015c60


	//   ....[197]....
        /*10ac*/ 	.word	0x00015cd0


	//   ....[198]....
        /*10b0*/ 	.word	0x00015d40


	//   ....[199]....
        /*10b4*/ 	.word	0x00015e60


	//   ....[200]....
        /*10b8*/ 	.word	0x00015ed0


	//   ....[201]....
        /*10bc*/ 	.word	0x00015ff0


	//   ....[202]....
        /*10c0*/ 	.word	0x00016060


	//   ....[203]....
        /*10c4*/ 	.word	0x00016180


	//   ....[204]....
        /*10c8*/ 	.word	0x000161f0


	//   ....[205]....
        /*10cc*/ 	.word	0x00016240


	//   ....[206]....
        /*10d0*/ 	.word	0x00016280


	//   ....[207]....
        /*10d4*/ 	.word	0x000162d0


	//   ....[208]....
        /*10d8*/ 	.word	0x00016310


	//   ....[209]....
        /*10dc*/ 	.word	0x00016360


	//   ....[210]....
        /*10e0*/ 	.word	0x000163a0


	//   ....[211]....
        /*10e4*/ 	.word	0x000163f0


	//   ....[212]....
        /*10e8*/ 	.word	0x00016430


	//   ....[213]....
        /*10ec*/ 	.word	0x00016480


	//   ....[214]....
        /*10f0*/ 	.word	0x000164e0


	//   ....[215]....
        /*10f4*/ 	.word	0x00016530


	//   ....[216]....
        /*10f8*/ 	.word	0x00016590


	//   ....[217]....
        /*10fc*/ 	.word	0x000165e0


	//   ....[218]....
        /*1100*/ 	.word	0x00016640


	//   ....[219]....
        /*1104*/ 	.word	0x00016690


	//   ....[220]....
        /*1108*/ 	.word	0x000166f0


	//   ....[221]....
        /*110c*/ 	.word	0x00016760


	//----- nvinfo : EIATTR_EXIT_INSTR_OFFSETS
	.align		4
.L_320:
        /*1110*/ 	.byte	0x04, 0x1c
        /*1112*/ 	.short	(.L_322 - .L_321)


	//   ....[0]....
.L_321:
        /*1114*/ 	.word	0x000000b0


	//   ....[1]....
        /*1118*/ 	.word	0x000125e0


	//----- nvinfo : EIATTR_MAX_THREADS
	.align		4
.L_322:
        /*111c*/ 	.byte	0x04, 0x05
        /*111e*/ 	.short	(.L_324 - .L_323)
.L_323:
        /*1120*/ 	.word	0x00000080
        /*1124*/ 	.word	0x00000001
        /*1128*/ 	.word	0x00000001


	//----- nvinfo : EIATTR_CRS_STACK_SIZE
	.align		4
.L_324:
        /*112c*/ 	.byte	0x04, 0x1e
        /*112e*/ 	.short	(.L_326 - .L_325)
.L_325:
        /*1130*/ 	.word	0x00000000
.L_326:


//--------------------- .nv.info._ZN7cutlass13device_kernelIN5flash19enable_sm80_to_sm89INS1_16FlashAttnFwdSm80INS1_25CollectiveMainloopFwdSm80ILi8ELi1ELb1EN4cute5tupleIJNS5_1CILi128EEENS7_ILi112EEES8_EEELi128ENS_10bfloat16_tEfNS_4arch4Sm80ELb1ELb0ELb0ELb1ELb1ELb0ELb1ELb1EEENS1_21CollectiveEpilogueFwdINS6_IJS8_S8_S9_EEENS6_IJNS7_ILi1EEESH_SH_EEESB_SD_Li256ELb1ELb1ELb1ELb0EEENS1_36VarlenDynamicPersistentTileSchedulerILi128ELi112ELi256ELi256ELb1ELb1ELb0ELb1ELb1ELb1EEEEEEEEEvNT_6ParamsE --------------------------
	.section	.nv.info._ZN7cutlass13device_kernelIN5flash19enable_sm80_to_sm89INS1_16FlashAttnFwdSm80INS1_25CollectiveMainloopFwdSm80ILi8ELi1ELb1EN4cute5tupleIJNS5_1CILi128EEENS7_ILi112EEES8_EEELi128ENS_10bfloat16_tEfNS_4arch4Sm80ELb1ELb0ELb0ELb1ELb1ELb0ELb1ELb1EEENS1_21CollectiveEpilogueFwdINS6_IJS8_S8_S9_EEENS6_IJNS7_ILi1EEESH_SH_EEESB_SD_Li256ELb1ELb1ELb1ELb0EEENS1_36VarlenDynamicPersistentTileSchedulerILi128ELi112ELi256ELi256ELb1ELb1ELb0ELb1ELb1ELb1EEEEEEEEEvNT_6ParamsE,"",@"SHT_CUDA_INFO"
	.sectionflags	@""
	.align	4


	//----- nvinfo : EIATTR_CUDA_API_VERSION
	.align		4
        /*0000*/ 	.byte	0x04, 0x37
        /*0002*/ 	.short	(.L_328 - .L_327)
.L_327:
        /*0004*/ 	.word	0x00000082


	//----- nvinfo : EIATTR_SW2861232_WAR
	.align		4
.L_328:
        /*0008*/ 	.byte	0x01, 0x35
	.zero		2


	//----- nvinfo : EIATTR_PARAM_CBANK
	.align		4
        /*000c*/ 	.byte	0x04, 0x0a
        /*000e*/ 	.short	(.L_330 - .L_329)
	.align		4
.L_329:
        /*0010*/ 	.word	index@(.nv.constant0._ZN7cutlass13device_kernelIN5flash19enable_sm80_to_sm89INS1_16FlashAttnFwdSm80INS1_25CollectiveMainloopFwdSm80ILi8ELi1ELb1EN4cute5tupleIJNS5_1CILi128EEENS7_ILi112EEES8_EEELi128ENS_10bfloat16_tEfNS_4arch4Sm80ELb1ELb0ELb0ELb1ELb1ELb0ELb1ELb1EEENS1_21CollectiveEpilogueFwdINS6_IJS8_S8_S9_EEENS6_IJNS7_ILi1EEESH_SH_EEESB_SD_Li256ELb1ELb1ELb1ELb0EEENS1_36VarlenDynamicPersistentTileSchedulerILi128ELi112ELi256ELi256ELb1ELb1ELb0ELb1ELb1ELb1EEEEEEEEEvNT_6ParamsE)
        /*0014*/ 	.short	0x0160
        /*0016*/ 	.short	0x0438


	//----- nvinfo : EIATTR_CBANK_PARAM_SIZE
	.align		4
.L_330:
        /*0018*/ 	.byte	0x03, 0x19
        /*001a*/ 	.short	0x0438


	//----- nvinfo : EIATTR_KPARAM_INFO
	.align		4
        /*001c*/ 	.byte	0x04, 0x17
        /*001e*/ 	.short	(.L_332 - .L_331)
.L_331:
        /*0020*/ 	.word	0x00000000
        /*0024*/ 	.short	0x0000
        /*0026*/ 	.short	0x0000
        /*0028*/ 	.byte	0x00, 0xf0, 0xe1, 0x10


	//----- nvinfo : EIATTR_MAXREG_COUNT
	.align		4
.L_332:
        /*002c*/ 	.byte	0x03, 0x1b
        /*002e*/ 	.short	0x00ff


	//----- nvinfo : EIATTR_NUM_BARRIERS
	.align		4
        /*0030*/ 	.byte	0x02, 0x4c
        /*0032*/ 	.byte	0x06
	.zero		1


	//----- nvinfo : EIATTR_ANNOTATIONS
	.align		4
        /*0034*/ 	.byte	0x04, 0x55
        /*0036*/ 	.short	(.L_334 - .L_333)


	//   ....[0]....
.L_333:
        /* <DEDUP_REMOVED lines=124> */


	//----- nvinfo : EIATTR_MERCURY_ISA_VERSION
	.align		4
.L_334:
        /*07e0*/ 	.byte	0x03, 0x5f
        /*07e2*/ 	.short	0x0000


	//----- nvinfo : EIATTR_INT_WARP_WIDE_INSTR_OFFSETS
	.align		4
        /*07e4*/ 	.byte	0x04, 0x31
        /*07e6*/ 	.short	(.L_336 - .L_335)


	//   ....[0]....
.L_335:
        /*07e8*/ 	.word	0x0000ef20


	//   ....[1]....
        /*07ec*/ 	.word	0x0000efa0


	//----- nvinfo : EIATTR_COOP_GROUP_MASK_REGIDS
	.align		4
.L_336:
        /*07f0*/ 	.byte	0x04, 0x29
        /*07f2*/ 	.short	(.L_338 - .L_337)


	//   ....[0]....
.L_337:
        /*07f4*/ 	.word	0xffffffff


	//   ....[1]....
        /*07f8*/ 	.word	0xffffffff


	//   ....[2]....
        /*07fc*/ 	.word	0xffffffff


	//   ....[3]....
        /*0800*/ 	.word	0xffffffff


	//   ....[4]....
        /*0804*/ 	.word	0xffffffff


	//   ....[5]....
        /*0808*/ 	.word	0xffffffff


	//   ....[6]....
        /*080c*/ 	.word	0xffffffff


	//   ....[7]....
        /*0810*/ 	.word	0xffffffff


	//   ....[8]....
        /*0814*/ 	.word	0xffffffff


	//   ....[9]....
        /*0818*/ 	.word	0xffffffff


	//   ....[10]....
        /*081c*/ 	.word	0xffffffff


	//   ....[11]....
        /*0820*/ 	.word	0xffffffff


	//   ....[12]....
        /*0824*/ 	.word	0xffffffff


	//   ....[13]....
        /*0828*/ 	.word	0xffffffff


	//   ....[14]....
        /*082c*/ 	.word	0xffffffff


	//   ....[15]....
        /*0830*/ 	.word	0xffffffff


	//   ....[16]....
        /*0834*/ 	.word	0xffffffff


	//   ....[17]....
        /*0838*/ 	.word	0xffffffff


	//   ....[18]....
        /*083c*/ 	.word	0xffffffff


	//   ....[19]....
        /*0840*/ 	.word	0xffffffff


	//   ....[20]....
        /*0844*/ 	.word	0xffffffff


	//   ....[21]....
        /*0848*/ 	.word	0xffffffff


	//   ....[22]....
        /*084c*/ 	.word	0xffffffff


	//   ....[23]....
        /*0850*/ 	.word	0xffffffff


	//   ....[24]....
        /*0854*/ 	.word	0xffffffff


	//   ....[25]....
        /*0858*/ 	.word	0xffffffff


	//   ....[26]....
        /*085c*/ 	.word	0xffffffff


	//   ....[27]....
        /*0860*/ 	.word	0xffffffff


	//   ....[28]....
        /*0864*/ 	.word	0xffffffff


	//   ....[29]....
        /*0868*/ 	.word	0xffffffff


	//   ....[30]....
        /*086c*/ 	.word	0xffffffff


	//   ....[31]....
        /*0870*/ 	.word	0xffffffff


	//   ....[32]....
        /*0874*/ 	.word	0xffffffff


	//   ....[33]....
        /*0878*/ 	.word	0xffffffff


	//   ....[34]....
        /*087c*/ 	.word	0xffffffff


	//   ....[35]....
        /*0880*/ 	.word	0xffffffff


	//   ....[36]....
        /*0884*/ 	.word	0xffffffff


	//   ....[37]....
        /*0888*/ 	.word	0xffffffff


	//   ....[38]....
        /*088c*/ 	.word	0xffffffff


	//   ....[39]....
        /*0890*/ 	.word	0xffffffff


	//   ....[40]....
        /*0894*/ 	.word	0xffffffff


	//   ....[41]....
        /*0898*/ 	.word	0xffffffff


	//   ....[42]....
        /*089c*/ 	.word	0xffffffff


	//   ....[43]....
        /*08a0*/ 	.word	0xffffffff


	//   ....[44]....
        /*08a4*/ 	.word	0xffffffff


	//   ....[45]....
        /*08a8*/ 	.word	0xffffffff


	//   ....[46]....
        /*08ac*/ 	.word	0xffffffff


	//   ....[47]....
        /*08b0*/ 	.word	0xffffffff


	//   ....[48]....
        /*08b4*/ 	.word	0xffffffff


	//   ....[49]....
        /*08b8*/ 	.word	0xffffffff


	//   ....[50]....
        /*08bc*/ 	.word	0xffffffff


	//   ....[51]....
        /*08c0*/ 	.word	0xffffffff


	//   ....[52]....
        /*08c4*/ 	.word	0xffffffff


	//   ....[53]....
        /*08c8*/ 	.word	0xffffffff


	//   ....[54]....
        /*08cc*/ 	.word	0xffffffff


	//   ....[55]....
        /*08d0*/ 	.word	0xffffffff


	//   ....[56]....
        /*08d4*/ 	.word	0xffffffff


	//   ....[57]....
        /*08d8*/ 	.word	0xffffffff


	//   ....[58]....
        /*08dc*/ 	.word	0xffffffff


	//   ....[59]....
        /*08e0*/ 	.word	0xffffffff


	//   ....[60]....
        /*08e4*/ 	.word	0xffffffff


	//   ....[61]....
        /*08e8*/ 	.word	0xffffffff


	//   ....[62]....
        /*08ec*/ 	.word	0xffffffff


	//   ....[63]....
        /*08f0*/ 	.word	0xffffffff


	//   ....[64]....
        /*08f4*/ 	.word	0xffffffff


	//   ....[65]....
        /*08f8*/ 	.word	0xffffffff


	//   ....[66]....
        /*08fc*/ 	.word	0xffffffff


	//   ....[67]....
        /*0900*/ 	.word	0xffffffff


	//   ....[68]....
        /*0904*/ 	.word	0xffffffff


	//   ....[69]....
        /*0908*/ 	.word	0xffffffff


	//   ....[70]....
        /*090c*/ 	.word	0xffffffff


	//   ....[71]....
        /*0910*/ 	.word	0xffffffff


	//   ....[72]....
        /*0914*/ 	.word	0xffffffff


	//   ....[73]....
        /*0918*/ 	.word	0xffffffff


	//   ....[74]....
        /*091c*/ 	.word	0xffffffff


	//   ....[75]....
        /*0920*/ 	.word	0xffffffff


	//   ....[76]....
        /*0924*/ 	.word	0xffffffff


	//   ....[77]....
        /*0928*/ 	.word	0xffffffff


	//   ....[78]....
        /*092c*/ 	.word	0xffffffff


	//   ....[79]....
        /*0930*/ 	.word	0xffffffff


	//   ....[80]....
        /*0934*/ 	.word	0xffffffff


	//   ....[81]....
        /*0938*/ 	.word	0xffffffff


	//   ....[82]....
        /*093c*/ 	.word	0xffffffff


	//   ....[83]....
        /*0940*/ 	.word	0xffffffff


	//   ....[84]....
        /*0944*/ 	.word	0xffffffff


	//   ....[85]....
        /*0948*/ 	.word	0xffffffff


	//   ....[86]....
        /*094c*/ 	.word	0xffffffff


	//   ....[87]....
        /*0950*/ 	.word	0xffffffff


	//   ....[88]....
        /*0954*/ 	.word	0xffffffff


	//   ....[89]....
        /*0958*/ 	.word	0xffffffff


	//   ....[90]....
        /*095c*/ 	.word	0xffffffff


	//   ....[91]....
        /*0960*/ 	.word	0xffffffff


	//   ....[92]....
        /*0964*/ 	.word	0xffffffff


	//   ....[93]....
        /*0968*/ 	.word	0xffffffff


	//   ....[94]....
        /*096c*/ 	.word	0xffffffff


	//   ....[95]....
        /*0970*/ 	.word	0xffffffff


	//   ....[96]....
        /*0974*/ 	.word	0xffffffff


	//   ....[97]....
        /*0978*/ 	.word	0xffffffff


	//   ....[98]....
        /*097c*/ 	.word	0xffffffff


	//   ....[99]....
        /*0980*/ 	.word	0xffffffff


	//   ....[100]....
        /*0984*/ 	.word	0xffffffff


	//   ....[101]....
        /*0988*/ 	.word	0xffffffff


	//   ....[102]....
        /*098c*/ 	.word	0xffffffff


	//   ....[103]....
        /*0990*/ 	.word	0xffffffff


	//   ....[104]....
        /*0994*/ 	.word	0xffffffff


	//   ....[105]....
        /*0998*/ 	.word	0xffffffff


	//   ....[106]....
        /*099c*/ 	.word	0xffffffff


	//   ....[107]....
        /*09a0*/ 	.word	0xffffffff


	//   ....[108]....
        /*09a4*/ 	.word	0xffffffff


	//   ....[109]....
        /*09a8*/ 	.word	0xffffffff


	//   ....[110]....
        /*09ac*/ 	.word	0xffffffff


	//   ....[111]....
        /*09b0*/ 	.word	0xffffffff


	//   ....[112]....
        /*09b4*/ 	.word	0xffffffff


	//   ....[113]....
        /*09b8*/ 	.word	0xffffffff


	//   ....[114]....
        /*09bc*/ 	.word	0xffffffff


	//   ....[115]....
        /*09c0*/ 	.word	0xffffffff


	//   ....[116]....
        /*09c4*/ 	.word	0xffffffff


	//   ....[117]....
        /*09c8*/ 	.word	0xffffffff


	//   ....[118]....
        /*09cc*/ 	.word	0xffffffff


	//   ....[119]....
        /*09d0*/ 	.word	0xffffffff


	//   ....[120]....
        /*09d4*/ 	.word	0xffffffff


	//   ....[121]....
        /*09d8*/ 	.word	0xffffffff


	//   ....[122]....
        /*09dc*/ 	.word	0xffffffff


	//   ....[123]....
        /*09e0*/ 	.word	0xffffffff


	//   ....[124]....
        /*09e4*/ 	.word	0xffffffff


	//   ....[125]....
        /*09e8*/ 	.word	0xffffffff


	//   ....[126]....
        /*09ec*/ 	.word	0xffffffff


	//   ....[127]....
        /*09f0*/ 	.word	0xffffffff


	//   ....[128]....
        /*09f4*/ 	.word	0xffffffff


	//   ....[129]....
        /*09f8*/ 	.word	0xffffffff


	//   ....[130]....
        /*09fc*/ 	.word	0xffffffff


	//   ....[131]....
        /*0a00*/ 	.word	0xffffffff


	//   ....[132]....
        /*0a04*/ 	.word	0xffffffff


	//   ....[133]....
        /*0a08*/ 	.word	0xffffffff


	//   ....[134]....
        /*0a0c*/ 	.word	0xffffffff


	//   ....[135]....
        /*0a10*/ 	.word	0xffffffff


	//   ....[136]....
        /*0a14*/ 	.word	0xffffffff


	//   ....[137]....
        /*0a18*/ 	.word	0xffffffff


	//   ....[138]....
        /*0a1c*/ 	.word	0xffffffff


	//   ....[139]....
        /*0a20*/ 	.word	0xffffffff


	//   ....[140]....
        /*0a24*/ 	.word	0xffffffff


	//   ....[141]....
        /*0a28*/ 	.word	0xffffffff


	//   ....[142]....
        /*0a2c*/ 	.word	0xffffffff


	//   ....[143]....
        /*0a30*/ 	.word	0xffffffff


	//   ....[144]....
        /*0a34*/ 	.word	0xffffffff


	//   ....[145]....
        /*0a38*/ 	.word	0xffffffff


	//   ....[146]....
        /*0a3c*/ 	.word	0xffffffff


	//   ....[147]....
        /*0a40*/ 	.word	0xffffffff


	//   ....[148]....
        /*0a44*/ 	.word	0xffffffff


	//   ....[149]....
        /*0a48*/ 	.word	0xffffffff


	//   ....[150]....
        /*0a4c*/ 	.word	0xffffffff


	//   ....[151]....
        /*0a50*/ 	.word	0xffffffff


	//   ....[152]....
        /*0a54*/ 	.word	0xffffffff


	//   ....[153]....
        /*0a58*/ 	.word	0xffffffff


	//   ....[154]....
        /*0a5c*/ 	.word	0xffffffff


	//   ....[155]....
        /*0a60*/ 	.word	0xffffffff


	//   ....[156]....
        /*0a64*/ 	.word	0xffffffff


	//   ....[157]....
        /*0a68*/ 	.word	0xffffffff


	//   ....[158]....
        /*0a6c*/ 	.word	0xffffffff


	//   ....[159]....
        /*0a70*/ 	.word	0xffffffff


	//   ....[160]....
        /*0a74*/ 	.word	0xffffffff


	//   ....[161]....
        /*0a78*/ 	.word	0xffffffff


	//   ....[162]....
        /*0a7c*/ 	.word	0xffffffff


	//   ....[163]....
        /*0a80*/ 	.word	0xffffffff


	//   ....[164]....
        /*0a84*/ 	.word	0xffffffff


	//   ....[165]....
        /*0a88*/ 	.word	0xffffffff


	//   ....[166]....
        /*0a8c*/ 	.word	0xffffffff


	//   ....[167]....
        /*0a90*/ 	.word	0xffffffff


	//   ....[168]....
        /*0a94*/ 	.word	0xffffffff


	//   ....[169]....
        /*0a98*/ 	.word	0xffffffff


	//   ....[170]....
        /*0a9c*/ 	.word	0xffffffff


	//   ....[171]....
        /*0aa0*/ 	.word	0xffffffff


	//   ....[172]....
        /*0aa4*/ 	.word	0xffffffff


	//   ....[173]....
        /*0aa8*/ 	.word	0xffffffff


	//   ....[174]....
        /*0aac*/ 	.word	0xffffffff


	//   ....[175]....
        /*0ab0*/ 	.word	0xffffffff


	//   ....[176]....
        /*0ab4*/ 	.word	0xffffffff


	//   ....[177]....
        /*0ab8*/ 	.word	0xffffffff


	//   ....[178]....
        /*0abc*/ 	.word	0xffffffff


	//   ....[179]....
        /*0ac0*/ 	.word	0xffffffff


	//   ....[180]....
        /*0ac4*/ 	.word	0xffffffff


	//   ....[181]....
        /*0ac8*/ 	.word	0xffffffff


	//   ....[182]....
        /*0acc*/ 	.word	0xffffffff


	//   ....[183]....
        /*0ad0*/ 	.word	0xffffffff


	//   ....[184]....
        /*0ad4*/ 	.word	0xffffffff


	//   ....[185]....
        /*0ad8*/ 	.word	0xffffffff


	//   ....[186]....
        /*0adc*/ 	.word	0xffffffff


	//   ....[187]....
        /*0ae0*/ 	.word	0xffffffff


	//   ....[188]....
        /*0ae4*/ 	.word	0xffffffff


	//   ....[189]....
        /*0ae8*/ 	.word	0xffffffff


	//   ....[190]....
        /*0aec*/ 	.word	0xffffffff


	//   ....[191]....
        /*0af0*/ 	.word	0xffffffff


	//   ....[192]....
        /*0af4*/ 	.word	0xffffffff


	//   ....[193]....
        /*0af8*/ 	.word	0xffffffff


	//   ....[194]....
        /*0afc*/ 	.word	0xffffffff


	//   ....[195]....
        /*0b00*/ 	.word	0xffffffff


	//   ....[196]....
        /*0b04*/ 	.word	0xffffffff


	//   ....[197]....
        /*0b08*/ 	.word	0xffffffff


	//   ....[198]....
        /*0b0c*/ 	.word	0xffffffff


	//   ....[199]....
        /*0b10*/ 	.word	0xffffffff


	//   ....[200]....
        /*0b14*/ 	.word	0xffffffff


	//   ....[201]....
        /*0b18*/ 	.word	0xffffffff


	//   ....[202]....
        /*0b1c*/ 	.word	0xffffffff


	//   ....[203]....
        /*0b20*/ 	.word	0xffffffff


	//   ....[204]....
        /*0b24*/ 	.word	0xffffffff


	//   ....[205]....
        /*0b28*/ 	.word	0xffffffff


	//   ....[206]....
        /*0b2c*/ 	.word	0xffffffff


	//   ....[207]....
        /*0b30*/ 	.word	0xffffffff


	//   ....[208]....
        /*0b34*/ 	.word	0xffffffff


	//   ....[209]....
        /*0b38*/ 	.word	0xffffffff


	//   ....[210]....
        /*0b3c*/ 	.word	0xffffffff


	//   ....[211]....
        /*0b40*/ 	.word	0xffffffff


	//   ....[212]....
        /*0b44*/ 	.word	0xffffffff


	//   ....[213]....
        /*0b48*/ 	.word	0xffffffff


	//   ....[214]....
        /*0b4c*/ 	.word	0xffffffff


	//   ....[215]....
        /*0b50*/ 	.word	0xffffffff


	//   ....[216]....
        /*0b54*/ 	.word	0xffffffff


	//   ....[217]....
        /*0b58*/ 	.word	0xffffffff


	//   ....[218]....
        /*0b5c*/ 	.word	0xffffffff


	//   ....[219]....
        /*0b60*/ 	.word	0xffffffff


	//   ....[220]....
        /*0b64*/ 	.word	0xffffffff


	//   ....[221]....
        /*0b68*/ 	.word	0xffffffff


	//   ....[222]....
        /*0b6c*/ 	.word	0xffffffff


	//   ....[223]....
        /*0b70*/ 	.word	0xffffffff


	//   ....[224]....
        /*0b74*/ 	.word	0xffffffff


	//   ....[225]....
        /*0b78*/ 	.word	0xffffffff


	//   ....[226]....
        /*0b7c*/ 	.word	0xffffffff


	//   ....[227]....
        /*0b80*/ 	.word	0xffffffff


	//   ....[228]....
        /*0b84*/ 	.word	0xffffffff


	//   ....[229]....
        /*0b88*/ 	.word	0xffffffff


	//   ....[230]....
        /*0b8c*/ 	.word	0xffffffff


	//   ....[231]....
        /*0b90*/ 	.word	0xffffffff


	//   ....[232]....
        /*0b94*/ 	.word	0xffffffff


	//   ....[233]....
        /*0b98*/ 	.word	0xffffffff


	//   ....[234]....
        /*0b9c*/ 	.word	0xffffffff


	//   ....[235]....
        /*0ba0*/ 	.word	0xffffffff


	//   ....[236]....
        /*0ba4*/ 	.word	0xffffffff


	//   ....[237]....
        /*0ba8*/ 	.word	0xffffffff


	//   ....[238]....
        /*0bac*/ 	.word	0xffffffff


	//   ....[239]....
        /*0bb0*/ 	.word	0xffffffff


	//   ....[240]....
        /*0bb4*/ 	.word	0xffffffff


	//   ....[241]....
        /*0bb8*/ 	.word	0xffffffff


	//   ....[242]....
        /*0bbc*/ 	.word	0xffffffff


	//   ....[243]....
        /*0bc0*/ 	.word	0xffffffff


	//   ....[244]....
        /*0bc4*/ 	.word	0xffffffff


	//   ....[245]....
        /*0bc8*/ 	.word	0xffffffff


	//   ....[246]....
        /*0bcc*/ 	.word	0xffffffff


	//   ....[247]....
        /*0bd0*/ 	.word	0xffffffff


	//----- nvinfo : EIATTR_COOP_GROUP_INSTR_OFFSETS
	.align		4
.L_338:
        /*0bd4*/ 	.byte	0x04, 0x28
        /*0bd6*/ 	.short	(.L_340 - .L_339)


	//   ....[0]....
.L_339:
        /*0bd8*/ 	.word	0x00000050


	//   ....[1]....
        /*0bdc*/ 	.word	0x00000200


	//   ....[2]....
        /*0be0*/ 	.word	0x00000230


	//   ....[3]....
        /*0be4*/ 	.word	0x00000260


	//   ....[4]....
        /*0be8*/ 	.word	0x00000290


	//   ....[5]....
        /*0bec*/ 	.word	0x000002c0


	//   ....[6]....
        /*0bf0*/ 	.word	0x000002f0


	//   ....[7]....
        /*0bf4*/ 	.word	0x00000450


	//   ....[8]....
        /*0bf8*/ 	.word	0x00000490


	//   ....[9]....
        /*0bfc*/ 	.word	0x000004c0


	//   ....[10]....
        /*0c00*/ 	.word	0x000004f0


	//   ....[11]....
        /*0c04*/ 	.word	0x00000520


	//   ....[12]....
        /*0c08*/ 	.word	0x00000550


	//   ....[13]....
        /*0c0c*/ 	.word	0x000005e0


	//   ....[14]....
        /*0c10*/ 	.word	0x00000630


	//   ....[15]....
        /*0c14*/ 	.word	0x00000650


	//   ....[16]....
        /*0c18*/ 	.word	0x000006b0


	//   ....[17]....
        /*0c1c*/ 	.word	0x00002c40


	//   ....[18]....
        /*0c20*/ 	.word	0x00002c70


	//   ....[19]....
        /*0c24*/ 	.word	0x00002c90


	//   ....[20]....
        /*0c28*/ 	.word	0x00002ca0


	//   ....[21]....
        /*0c2c*/ 	.word	0x00002cb0


	//   ....[22]....
        /*0c30*/ 	.word	0x00002cc0


	//   ....[23]....
        /*0c34*/ 	.word	0x00002d00


	//   ....[24]....
        /*0c38*/ 	.word	0x00002e20


	//   ....[25]....
        /*0c3c*/ 	.word	0x00002f50


	//   ....[26]....
        /*0c40*/ 	.word	0x00002f70


	//   ....[27]....
        /*0c44*/ 	.word	0x00002f90


	//   ....[28]....
        /*0c48*/ 	.word	0x00003000


	//   ....[29]....
        /*0c4c*/ 	.word	0x00003020


	//   ....[30]....
        /*0c50*/ 	.word	0x000030c0


	//   ....[31]....
        /*0c54*/ 	.word	0x00003140


	//   ....[32]....
        /*0c58*/ 	.word	0x000031d0


	//   ....[33]....
        /*0c5c*/ 	.word	0x00003300


	//   ....[34]....
        /*0c60*/ 	.word	0x000033f0


	//   ....[35]....
        /*0c64*/ 	.word	0x00003410


	//   ....[36]....
        /*0c68*/ 	.word	0x00003430


	//   ....[37]....
        /*0c6c*/ 	.word	0x000034b0


	//   ....[38]....
        /*0c70*/ 	.word	0x00003550


	//   ....[39]....
        /*0c74*/ 	.word	0x000038a0


	//   ....[40]....
        /*0c78*/ 	.word	0x000038b0


	//   ....[41]....
        /*0c7c*/ 	.word	0x000046f0


	//   ....[42]....
        /*0c80*/ 	.word	0x00004710


	//   ....[43]....
        /*0c84*/ 	.word	0x00004840


	//   ....[44]....
        /*0c88*/ 	.word	0x00004850


	//   ....[45]....
        /*0c8c*/ 	.word	0x00004980


	//   ....[46]....
        /*0c90*/ 	.word	0x000049a0


	//   ....[47]....
        /*0c94*/ 	.word	0x00004ad0


	//   ....[48]....
        /*0c98*/ 	.word	0x00004ae0


	//   ....[49]....
        /*0c9c*/ 	.word	0x00004cc0


	//   ....[50]....
        /*0ca0*/ 	.word	0x00005080


	//   ....[51]....
        /*0ca4*/ 	.word	0x00005780


	//   ....[52]....
        /*0ca8*/ 	.word	0x000057a0


	//   ....[53]....
        /*0cac*/ 	.word	0x000057c0


	//   ....[54]....
        /*0cb0*/ 	.word	0x000057e0


	//   ....[55]....
        /*0cb4*/ 	.word	0x000073d0


	//   ....[56]....
        /*0cb8*/ 	.word	0x000073f0


	//   ....[57]....
        /*0cbc*/ 	.word	0x00007430


	//   ....[58]....
        /*0cc0*/ 	.word	0x000074c0


	//   ....[59]....
        /*0cc4*/ 	.word	0x000074e0


	//   ....[60]....
        /*0cc8*/ 	.word	0x00007560


	//   ....[61]....
        /*0ccc*/ 	.word	0x000076c0


	//   ....[62]....
        /*0cd0*/ 	.word	0x000076d0


	//   ....[63]....
        /*0cd4*/ 	.word	0x00008440


	//   ....[64]....
        /*0cd8*/ 	.word	0x00008460


	//   ....[65]....
        /*0cdc*/ 	.word	0x00008560


	//   ....[66]....
        /*0ce0*/ 	.word	0x00008570


	//   ....[67]....
        /*0ce4*/ 	.word	0x00008670


	//   ....[68]....
        /*0ce8*/ 	.word	0x00008690


	//   ....[69]....
        /*0cec*/ 	.word	0x00008790


	//   ....[70]....
        /*0cf0*/ 	.word	0x000087a0


	//   ....[71]....
        /*0cf4*/ 	.word	0x00008970


	//   ....[72]....
        /*0cf8*/ 	.word	0x00008d20


	//   ....[73]....
        /*0cfc*/ 	.word	0x00009280


	//   ....[74]....
        /*0d00*/ 	.word	0x000092a0


	//   ....[75]....
        /*0d04*/ 	.word	0x00009480


	//   ....[76]....
        /*0d08*/ 	.word	0x000094a0


	//   ....[77]....
        /*0d0c*/ 	.word	0x0000b350


	//   ....[78]....
        /*0d10*/ 	.word	0x0000b360


	//   ....[79]....
        /*0d14*/ 	.word	0x0000b450


	//   ....[80]....
        /*0d18*/ 	.word	0x0000b470


	//   ....[81]....
        /*0d1c*/ 	.word	0x0000b4d0


	//   ....[82]....
        /*0d20*/ 	.word	0x0000b4f0


	//   ....[83]....
        /*0d24*/ 	.word	0x0000b610


	//   ....[84]....
        /*0d28*/ 	.word	0x0000b620


	//   ....[85]....
        /*0d2c*/ 	.word	0x0000c390


	//   ....[86]....
        /*0d30*/ 	.word	0x0000c3b0


	//   ....[87]....
        /*0d34*/ 	.word	0x0000c4f0


	//   ....[88]....
        /*0d38*/ 	.word	0x0000c500


	//   ....[89]....
        /*0d3c*/ 	.word	0x0000c640


	//   ....[90]....
        /*0d40*/ 	.word	0x0000c660


	//   ....[91]....
        /*0d44*/ 	.word	0x0000c7a0


	//   ....[92]....
        /*0d48*/ 	.word	0x0000c7b0


	//   ....[93]....
        /*0d4c*/ 	.word	0x0000cc90


	//   ....[94]....
        /*0d50*/ 	.word	0x0000ccc0


	//   ....[95]....
        /*0d54*/ 	.word	0x0000cce0


	//   ....[96]....
        /*0d58*/ 	.word	0x0000cd00


	//   ....[97]....
        /*0d5c*/ 	.word	0x0000e8f0


	//   ....[98]....
        /*0d60*/ 	.word	0x0000e920


	//   ....[99]....
        /*0d64*/ 	.word	0x0000e930


	//   ....[100]....
        /*0d68*/ 	.word	0x0000e960


	//   ....[101]....
        /*0d6c*/ 	.word	0x0000fa10


	//   ....[102]....
        /*0d70*/ 	.word	0x0000fa20


	//   ....[103]....
        /*0d74*/ 	.word	0x0000fa40


	//   ....[104]....
        /*0d78*/ 	.word	0x0000fa50


	//   ....[105]....
        /*0d7c*/ 	.word	0x0000fd80


	//   ....[106]....
        /*0d80*/ 	.word	0x0000fda0


	//   ....[107]....
        /*0d84*/ 	.word	0x0000ff00


	//   ....[108]....
        /*0d88*/ 	.word	0x0000ff10


	//   ....[109]....
        /*0d8c*/ 	.word	0x00010020


	//   ....[110]....
        /*0d90*/ 	.word	0x00010040


	//   ....[111]....
        /*0d94*/ 	.word	0x00010150


	//   ....[112]....
        /*0d98*/ 	.word	0x00010160


	//   ....[113]....
        /*0d9c*/ 	.word	0x00010460


	//   ....[114]....
        /*0da0*/ 	.word	0x00010480


	//   ....[115]....
        /*0da4*/ 	.word	0x00010ad0


	//   ....[116]....
        /*0da8*/ 	.word	0x00010ae0


	//   ....[117]....
        /*0dac*/ 	.word	0x00011880


	//   ....[118]....
        /*0db0*/ 	.word	0x000118a0


	//   ....[119]....
        /*0db4*/ 	.word	0x00011a10


	//   ....[120]....
        /*0db8*/ 	.word	0x00011a20


	//   ....[121]....
        /*0dbc*/ 	.word	0x00011b30


	//   ....[122]....
        /*0dc0*/ 	.word	0x00011b50


	//   ....[123]....
        /*0dc4*/ 	.word	0x00011c60


	//   ....[124]....
        /*0dc8*/ 	.word	0x00011c70


	//   ....[125]....
        /*0dcc*/ 	.word	0x00011e40


	//   ....[126]....
        /*0dd0*/ 	.word	0x00011e60


	//   ....[127]....
        /*0dd4*/ 	.word	0x00011f90


	//   ....[128]....
        /*0dd8*/ 	.word	0x00011fd0


	//   ....[129]....
        /*0ddc*/ 	.word	0x00012000


	//   ....[130]....
        /*0de0*/ 	.word	0x00012030


	//   ....[131]....
        /*0de4*/ 	.word	0x00012060


	//   ....[132]....
        /*0de8*/ 	.word	0x00012090


	//   ....[133]....
        /*0dec*/ 	.word	0x000121f0


	//   ....[134]....
        /*0df0*/ 	.word	0x00012230


	//   ....[135]....
        /*0df4*/ 	.word	0x00012260


	//   ....[136]....
        /*0df8*/ 	.word	0x00012290


	//   ....[137]....
        /*0dfc*/ 	.word	0x000122c0


	//   ....[138]....
        /*0e00*/ 	.word	0x000122f0


	//   ....[139]....
        /*0e04*/ 	.word	0x00012380


	//   ....[140]....
        /*0e08*/ 	.word	0x000123e0


	//   ....[141]....
        /*0e0c*/ 	.word	0x000123f0


	//   ....[142]....
        /*0e10*/ 	.word	0x00012450


	//   ....[143]....
        /*0e14*/ 	.word	0x00012ec0


	//   ....[144]....
        /*0e18*/ 	.word	0x00012f20


	//   ....[145]....
        /*0e1c*/ 	.word	0x00012f70


	//   ....[146]....
        /*0e20*/ 	.word	0x00012fc0


	//   ....[147]....
        /*0e24*/ 	.word	0x00013010


	//   ....[148]....
        /*0e28*/ 	.word	0x00013080


	//   ....[149]....
        /*0e2c*/ 	.word	0x000130d0


	//   ....[150]....
        /*0e30*/ 	.word	0x00013140


	//   ....[151]....
        /*0e34*/ 	.word	0x000131b0


	//   ....[152]....
        /*0e38*/ 	.word	0x00013220


	//   ....[153]....
        /*0e3c*/ 	.word	0x00013290


	//   ....[154]....
        /*0e40*/ 	.word	0x000132f0


	//   ....[155]....
        /*0e44*/ 	.word	0x00013360


	//   ....[156]....
        /*0e48*/ 	.word	0x000133d0


	//   ....[157]....
        /*0e4c*/ 	.word	0x00013440


	//   ....[158]....
        /*0e50*/ 	.word	0x000134a0


	//   ....[159]....
        /*0e54*/ 	.word	0x00013510


	//   ....[160]....
        /*0e58*/ 	.word	0x00013580


	//   ....[161]....
        /*0e5c*/ 	.word	0x000135f0


	//   ....[162]....
        /*0e60*/ 	.word	0x00013650


	//   ....[163]....
        /*0e64*/ 	.word	0x000136c0


	//   ....[164]....
        /*0e68*/ 	.word	0x00013730


	//   ....[165]....
        /*0e6c*/ 	.word	0x00013e70


	//   ....[166]....
        /*0e70*/ 	.word	0x00013ec0


	//   ....[167]....
        /*0e74*/ 	.word	0x00013f10


	//   ....[168]....
        /*0e78*/ 	.word	0x00013f60


	//   ....[169]....
        /*0e7c*/ 	.word	0x00013fd0


	//   ....[170]....
        /*0e80*/ 	.word	0x00014040


	//   ....[171]....
        /*0e84*/ 	.word	0x00014180


	//   ....[172]....
        /*0e88*/ 	.word	0x000141e0


	//   ....[173]....
        /*0e8c*/ 	.word	0x00014340


	//   ....[174]....
        /*0e90*/ 	.word	0x000143a0


	//   ....[175]....
        /*0e94*/ 	.word	0x00014410


	//   ....[176]....
        /*0e98*/ 	.word	0x00014470


	//   ....[177]....
        /*0e9c*/ 	.word	0x000144e0


	//   ....[178]....
        /*0ea0*/ 	.word	0x00014550


	//   ....[179]....
        /*0ea4*/ 	.word	0x000145c0


	//   ....[180]....
        /*0ea8*/ 	.word	0x00014620


	//   ....[181]....
        /*0eac*/ 	.word	0x00014690


	//   ....[182]....
        /*0eb0*/ 	.word	0x00014700


	//   ....[183]....
        /*0eb4*/ 	.word	0x00014770


	//   ....[184]....
        /*0eb8*/ 	.word	0x000147d0


	//   ....[185]....
        /*0ebc*/ 	.word	0x00014840


	//   ....[186]....
        /*0ec0*/ 	.word	0x000148b0


	//   ....[187]....
        /*0ec4*/ 	.word	0x00014ff0


	//   ....[188]....
        /*0ec8*/ 	.word	0x00015030


	//   ....[189]....
        /*0ecc*/ 	.word	0x00015080


	//   ....[190]....
        /*0ed0*/ 	.word	0x000150c0


	//   ....[191]....
        /*0ed4*/ 	.word	0x00015120


	//   ....[192]....
        /*0ed8*/ 	.word	0x00015190


	//   ....[193]....
        /*0edc*/ 	.word	0x000151f0


	//   ....[194]....
        /*0ee0*/ 	.word	0x00015260


	//   ....[195]....
        /*0ee4*/ 	.word	0x000152d0


	//   ....[196]....
        /*0ee8*/ 	.word	0x00015340


	//   ....[197]....
        /*0eec*/ 	.word	0x000153a0


	//   ....[198]....
        /*0ef0*/ 	.word	0x00015410


	//   ....[199]....
        /*0ef4*/ 	.word	0x00015480


	//   ....[200]....
        /*0ef8*/ 	.word	0x000154f0


	//   ....[201]....
        /*0efc*/ 	.word	0x00015550


	//   ....[202]....
        /*0f00*/ 	.word	0x000155a0


	//   ....[203]....
        /*0f04*/ 	.word	0x000155e0


	//   ....[204]....
        /*0f08*/ 	.word	0x00015630


	//   ....[205]....
        /*0f0c*/ 	.word	0x00015670


	//   ....[206]....
        /*0f10*/ 	.word	0x000156c0


	//   ....[207]....
        /*0f14*/ 	.word	0x00015710


	//   ....[208]....
        /*0f18*/ 	.word	0x00015760


	//   ....[209]....
        /*0f1c*/ 	.word	0x000157b0


	//   ....[210]....
        /*0f20*/ 	.word	0x00015820


	//   ....[211]....
        /*0f24*/ 	.word	0x00015890


	//   ....[212]....
        /*0f28*/ 	.word	0x00015900


	//   ....[213]....
        /*0f2c*/ 	.word	0x00015960


	//   ....[214]....
        /*0f30*/ 	.word	0x000159d0


	//   ....[215]....
        /*0f34*/ 	.word	0x00015a40


	//   ....[216]....
        /*0f38*/ 	.word	0x00015ab0


	//   ....[217]....
        /*0f3c*/ 	.word	0x00015b10


	//   ....[218]....
        /*0f40*/ 	.word	0x00015b80


	//   ....[219]....
        /*0f44*/ 	.word	0x00015bf0


	//   ....[220]....
        /*0f48*/ 	.word	0x00015c60


	//   ....[221]....
        /*0f4c*/ 	.word	0x00015cc0


	//   ....[222]....
        /*0f50*/ 	.word	0x00015d30


	//   ....[223]....
        /*0f54*/ 	.word	0x00015da0


	//   ....[224]....
        /*0f58*/ 	.word	0x00015e10


	//   ....[225]....
        /*0f5c*/ 	.word	0x00015e70


	//   ....[226]....
        /*0f60*/ 	.word	0x00015ee0


	//   ....[227]....
        /*0f64*/ 	.word	0x00015f50


	//   ....[228]....
        /*0f68*/ 	.word	0x00015fc0


	//   ....[229]....
        /*0f6c*/ 	.word	0x00016020


	//   ....[230]....
        /*0f70*/ 	.word	0x00016090


	//   ....[231]....
        /*0f74*/ 	.word	0x00016100


	//   ....[232]....
        /*0f78*/ 	.word	0x00016150


	//   ....[233]....
        /*0f7c*/ 	.word	0x00016190


	//   ....[234]....
        /*0f80*/ 	.word	0x000161e0


	//   ....[235]....
        /*0f84*/ 	.word	0x00016230


	//   ....[236]....
        /*0f88*/ 	.word	0x00016280


	//   ....[237]....
        /*0f8c*/ 	.word	0x000162f0


	//   ....[238]....
        /*0f90*/ 	.word	0x00016340


	//   ....[239]....
        /*0f94*/ 	.word	0x00016390


	//   ....[240]....
        /*0f98*/ 	.word	0x000163e0


	//   ....[241]....
        /*0f9c*/ 	.word	0x00016430


	//   ....[242]....
        /*0fa0*/ 	.word	0x00016480


	//   ....[243]....
        /*0fa4*/ 	.word	0x000164f0


	//   ....[244]....
        /*0fa8*/ 	.word	0x00016540


	//   ....[245]....
        /*0fac*/ 	.word	0x000165b0


	//   ....[246]....
        /*0fb0*/ 	.word	0x00016610


	//   ....[247]....
        /*0fb4*/ 	.word	0x00016680


	//----- nvinfo : EIATTR_EXIT_INSTR_OFFSETS
	.align		4
.L_340:
        /*0fb8*/ 	.byte	0x04, 0x1c
        /*0fba*/ 	.short	(.L_342 - .L_341)


	//   ....[0]....
.L_341:
        /*0fbc*/ 	.word	0x000010d0


	//   ....[1]....
        /*0fc0*/ 	.word	0x00012e80


	//----- nvinfo : EIATTR_MAX_THREADS
	.align		4
.L_342:
        /*0fc4*/ 	.byte	0x04, 0x05
        /*0fc6*/ 	.short	(.L_344 - .L_343)
.L_343:
        /*0fc8*/ 	.word	0x00000100
        /*0fcc*/ 	.word	0x00000001
        /*0fd0*/ 	.word	0x00000001


	//----- nvinfo : EIATTR_CRS_STACK_SIZE
	.align		4
.L_344:
        /*0fd4*/ 	.byte	0x04, 0x1e
        /*0fd6*/ 	.short	(.L_346 - .L_345)
.L_345:
        /*0fd8*/ 	.word	0x00000000
.L_346:


//--------------------- .nv.info._ZN7cutlass13device_kernelIN5flash19enable_sm80_to_sm89INS1_16FlashAttnFwdSm80INS1_25CollectiveMainloopFwdSm80ILi8ELi1ELb1EN4cute5tupleIJNS5_1CILi128EEENS7_ILi112EEES8_EEELi128ENS_10bfloat16_tEfNS_4arch4Sm80ELb1ELb0ELb0ELb1ELb1ELb1ELb1ELb1EEENS1_21CollectiveEpilogueFwdINS6_IJS8_S8_S9_EEENS6_IJNS7_ILi1EEESH_SH_EEESB_SD_Li256ELb1ELb1ELb1ELb0EEENS1_36VarlenDynamicPersistentTileSchedulerILi128ELi112ELi256ELi256ELb1ELb1ELb0ELb1ELb1ELb1EEEEEEEEEvNT_6ParamsE --------------------------
	.section	.nv.info._ZN7cutlass13device_kernelIN5flash19enable_sm80_to_sm89INS1_16FlashAttnFwdSm80INS1_25CollectiveMainloopFwdSm80ILi8ELi1ELb1EN4cute5tupleIJNS5_1CILi128EEENS7_ILi112EEES8_EEELi128ENS_10bfloat16_tEfNS_4arch4Sm80ELb1ELb0ELb0ELb1ELb1ELb1ELb1ELb1EEENS1_21CollectiveEpilogueFwdINS6_IJS8_S8_S9_EEENS6_IJNS7_ILi1EEESH_SH_EEESB_SD_Li256ELb1ELb1ELb1ELb0EEENS1_36VarlenDynamicPersistentTileSchedulerILi128ELi112ELi256ELi256ELb1ELb1ELb0ELb1ELb1ELb1EEEEEEEEEvNT_6ParamsE,"",@"SHT_CUDA_INFO"
	.sectionflags	@""
	.align	4


	//----- nvinfo : EIATTR_CUDA_API_VERSION
	.align		4
        /*0000*/ 	.byte	0x04, 0x37
        /*0002*/ 	.short	(.L_348 - .L_347)
.L_347:
        /*0004*/ 	.word	0x00000082


	//----- nvinfo : EIATTR_SW2861232_WAR
	.align		4
.L_348:
        /*0008*/ 	.byte	0x01, 0x35
	.zero		2


	//----- nvinfo : EIATTR_PARAM_CBANK
	.align		4
        /*000c*/ 	.byte	0x04, 0x0a
        /*000e*/ 	.short	(.L_350 - .L_349)
	.align		4
.L_349:
        /*0010*/ 	.word	index@(.nv.constant0._ZN7cutlass13device_kernelIN5flash19enable_sm80_to_sm89INS1_16FlashAttnFwdSm80INS1_25CollectiveMainloopFwdSm80ILi8ELi1ELb1EN4cute5tupleIJNS5_1CILi128EEENS7_ILi112EEES8_EEELi128ENS_10bfloat16_tEfNS_4arch4Sm80ELb1ELb0ELb0ELb1ELb1ELb1ELb1ELb1EEENS1_21CollectiveEpilogueFwdINS6_IJS8_S8_S9_EEENS6_IJNS7_ILi1EEESH_SH_EEESB_SD_Li256ELb1ELb1ELb1ELb0EEENS1_36VarlenDynamicPersistentTileSchedulerILi128ELi112ELi256ELi256ELb1ELb1ELb0ELb1ELb1ELb1EEEEEEEEEvNT_6ParamsE)
        /*0014*/ 	.short	0x0160
        /*0016*/ 	.short	0x0438


	//----- nvinfo : EIATTR_CBANK_PARAM_SIZE
	.align		4
.L_350:
        /*0018*/ 	.byte	0x03, 0x19
        /*001a*/ 	.short	0x0438


	//----- nvinfo : EIATTR_KPARAM_INFO
	.align		4
        /*001c*/ 	.byte	0x04, 0x17
        /*001e*/ 	.short	(.L_352 - .L_351)
.L_351:
        /*0020*/ 	.word	0x00000000
        /*0024*/ 	.short	0x0000
        /*0026*/ 	.short	0x0000
        /*0028*/ 	.byte	0x00, 0xf0, 0xe1, 0x10


	//----- nvinfo : EIATTR_MAXREG_COUNT
	.align		4
.L_352:
        /*002c*/ 	.byte	0x03, 0x1b
        /*002e*/ 	.short	0x00ff


	//----- nvinfo : EIATTR_NUM_BARRIERS
	.align		4
        /*0030*/ 	.byte	0x02, 0x4c
        /*0032*/ 	.byte	0x06
	.zero		1


	//----- nvinfo : EIATTR_ANNOTATIONS
	.align		4
        /*0034*/ 	.byte	0x04, 0x55
        /*0036*/ 	.short	(.L_354 - .L_353)


	//   ....[0]....
.L_353:
        /* <DEDUP_REMOVED lines=142> */


	//----- nvinfo : EIATTR_MERCURY_ISA_VERSION
	.align		4
.L_354:
        /*0900*/ 	.byte	0x03, 0x5f
        /*0902*/ 	.short	0x0000


	//----- nvinfo : EIATTR_INT_WARP_WIDE_INSTR_OFFSETS
	.align		4
        /*0904*/ 	.byte	0x04, 0x31
        /*0906*/ 	.short	(.L_356 - .L_355)


	//   ....[0]....
.L_355:
        /*0908*/ 	.word	0x0001b670


	//   ....[1]....
        /*090c*/ 	.word	0x0001b6f0


	//----- nvinfo : EIATTR_COOP_GROUP_MASK_REGIDS
	.align		4
.L_356:
        /*0910*/ 	.byte	0x04, 0x29
        /*0912*/ 	.short	(.L_358 - .L_357)


	//   ....[0]....
.L_357:
        /*0914*/ 	.word	0xffffffff


	//   ....[1]....
        /*0918*/ 	.word	0xffffffff


	//   ....[2]....
        /*091c*/ 	.word	0xffffffff


	//   ....[3]....
        /*0920*/ 	.word	0xffffffff


	//   ....[4]....
        /*0924*/ 	.word	0xffffffff


	//   ....[5]....
        /*0928*/ 	.word	0xffffffff


	//   ....[6]....
        /*092c*/ 	.word	0xffffffff


	//   ....[7]....
        /*0930*/ 	.word	0xffffffff


	//   ....[8]....
        /*0934*/ 	.word	0xffffffff


	//   ....[9]....
        /*0938*/ 	.word	0xffffffff


	//   ....[10]....
        /*093c*/ 	.word	0xffffffff


	//   ....[11]....
        /*0940*/ 	.word	0xffffffff


	//   ....[12]....
        /*0944*/ 	.word	0xffffffff


	//   ....[13]....
        /*0948*/ 	.word	0xffffffff


	//   ....[14]....
        /*094c*/ 	.word	0xffffffff


	//   ....[15]....
        /*0950*/ 	.word	0xffffffff


	//   ....[16]....
        /*0954*/ 	.word	0xffffffff


	//   ....[17]....
        /*0958*/ 	.word	0xffffffff


	//   ....[18]....
        /*095c*/ 	.word	0xffffffff


	//   ....[19]....
        /*0960*/ 	.word	0xffffffff


	//   ....[20]....
        /*0964*/ 	.word	0xffffffff


	//   ....[21]....
        /*0968*/ 	.word	0xffffffff


	//   ....[22]....
        /*096c*/ 	.word	0xffffffff


	//   ....[23]....
        /*0970*/ 	.word	0xffffffff


	//   ....[24]....
        /*0974*/ 	.word	0xffffffff


	//   ....[25]....
        /*0978*/ 	.word	0xffffffff


	//   ....[26]....
        /*097c*/ 	.word	0xffffffff


	//   ....[27]....
        /*0980*/ 	.word	0xffffffff


	//   ....[28]....
        /*0984*/ 	.word	0xffffffff


	//   ....[29]....
        /*0988*/ 	.word	0xffffffff


	//   ....[30]....
        /*098c*/ 	.word	0xffffffff


	//   ....[31]....
        /*0990*/ 	.word	0xffffffff


	//   ....[32]....
        /*0994*/ 	.word	0xffffffff


	//   ....[33]....
        /*0998*/ 	.word	0xffffffff


	//   ....[34]....
        /*099c*/ 	.word	0xffffffff


	//   ....[35]....
        /*09a0*/ 	.word	0xffffffff


	//   ....[36]....
        /*09a4*/ 	.word	0xffffffff


	//   ....[37]....
        /*09a8*/ 	.word	0xffffffff


	//   ....[38]....
        /*09ac*/ 	.word	0xffffffff


	//   ....[39]....
        /*09b0*/ 	.word	0xffffffff


	//   ....[40]....
        /*09b4*/ 	.word	0xffffffff


	//   ....[41]....
        /*09b8*/ 	.word	0xffffffff


	//   ....[42]....
        /*09bc*/ 	.word	0xffffffff


	//   ....[43]....
        /*09c0*/ 	.word	0xffffffff


	//   ....[44]....
        /*09c4*/ 	.word	0xffffffff


	//   ....[45]....
        /*09c8*/ 	.word	0xffffffff


	//   ....[46]....
        /*09cc*/ 	.word	0xffffffff


	//   ....[47]....
        /*09d0*/ 	.word	0xffffffff


	//   ....[48]....
        /*09d4*/ 	.word	0xffffffff


	//   ....[49]....
        /*09d8*/ 	.word	0xffffffff


	//   ....[50]....
        /*09dc*/ 	.word	0xffffffff


	//   ....[51]....
        /*09e0*/ 	.word	0xffffffff


	//   ....[52]....
        /*09e4*/ 	.word	0xffffffff


	//   ....[53]....
        /*09e8*/ 	.word	0xffffffff


	//   ....[54]....
        /*09ec*/ 	.word	0xffffffff


	//   ....[55]....
        /*09f0*/ 	.word	0xffffffff


	//   ....[56]....
        /*09f4*/ 	.word	0xffffffff


	//   ....[57]....
        /*09f8*/ 	.word	0xffffffff


	//   ....[58]....
        /*09fc*/ 	.word	0xffffffff


	//   ....[59]....
        /*0a00*/ 	.word	0xffffffff


	//   ....[60]....
        /*0a04*/ 	.word	0xffffffff


	//   ....[61]....
        /*0a08*/ 	.word	0xffffffff


	//   ....[62]....
        /*0a0c*/ 	.word	0xffffffff


	//   ....[63]....
        /*0a10*/ 	.word	0xffffffff


	//   ....[64]....
        /*0a14*/ 	.word	0xffffffff


	//   ....[65]....
        /*0a18*/ 	.word	0xffffffff


	//   ....[66]....
        /*0a1c*/ 	.word	0xffffffff


	//   ....[67]....
        /*0a20*/ 	.word	0xffffffff


	//   ....[68]....
        /*0a24*/ 	.word	0xffffffff


	//   ....[69]....
        /*0a28*/ 	.word	0xffffffff


	//   ....[70]....
        /*0a2c*/ 	.word	0xffffffff


	//   ....[71]....
        /*0a30*/ 	.word	0xffffffff


	//   ....[72]....
        /*0a34*/ 	.word	0xffffffff


	//   ....[73]....
        /*0a38*/ 	.word	0xffffffff


	//   ....[74]....
        /*0a3c*/ 	.word	0xffffffff


	//   ....[75]....
        /*0a40*/ 	.word	0xffffffff


	//   ....[76]....
        /*0a44*/ 	.word	0xffffffff


	//   ....[77]....
        /*0a48*/ 	.word	0xffffffff


	//   ....[78]....
        /*0a4c*/ 	.word	0xffffffff


	//   ....[79]....
        /*0a50*/ 	.word	0xffffffff


	//   ....[80]....
        /*0a54*/ 	.word	0xffffffff


	//   ....[81]....
        /*0a58*/ 	.word	0xffffffff


	//   ....[82]....
        /*0a5c*/ 	.word	0xffffffff


	//   ....[83]....
        /*0a60*/ 	.word	0xffffffff


	//   ....[84]....
        /*0a64*/ 	.word	0xffffffff


	//   ....[85]....
        /*0a68*/ 	.word	0xffffffff


	//   ....[86]....
        /*0a6c*/ 	.word	0xffffffff


	//   ....[87]....
        /*0a70*/ 	.word	0xffffffff


	//   ....[88]....
        /*0a74*/ 	.word	0xffffffff


	//   ....[89]....
        /*0a78*/ 	.word	0xffffffff


	//   ....[90]....
        /*0a7c*/ 	.word	0xffffffff


	//   ....[91]....
        /*0a80*/ 	.word	0xffffffff


	//   ....[92]....
        /*0a84*/ 	.word	0xffffffff


	//   ....[93]....
        /*0a88*/ 	.word	0xffffffff


	//   ....[94]....
        /*0a8c*/ 	.word	0xffffffff


	//   ....[95]....
        /*0a90*/ 	.word	0xffffffff


	//   ....[96]....
        /*0a94*/ 	.word	0xffffffff


	//   ....[97]....
        /*0a98*/ 	.word	0xffffffff


	//   ....[98]....
        /*0a9c*/ 	.word	0xffffffff


	//   ....[99]....
        /*0aa0*/ 	.word	0xffffffff


	//   ....[100]....
        /*0aa4*/ 	.word	0xffffffff


	//   ....[101]....
        /*0aa8*/ 	.word	0xffffffff


	//   ....[102]....
        /*0aac*/ 	.word	0xffffffff


	//   ....[103]....
        /*0ab0*/ 	.word	0xffffffff


	//   ....[104]....
        /*0ab4*/ 	.word	0xffffffff


	//   ....[105]....
        /*0ab8*/ 	.word	0xffffffff


	//   ....[106]....
        /*0abc*/ 	.word	0xffffffff


	//   ....[107]....
        /*0ac0*/ 	.word	0xffffffff


	//   ....[108]....
        /*0ac4*/ 	.word	0xffffffff


	//   ....[109]....
        /*0ac8*/ 	.word	0xffffffff


	//   ....[110]....
        /*0acc*/ 	.word	0xffffffff


	//   ....[111]....
        /*0ad0*/ 	.word	0xffffffff


	//   ....[112]....
        /*0ad4*/ 	.word	0xffffffff


	//   ....[113]....
        /*0ad8*/ 	.word	0xffffffff


	//   ....[114]....
        /*0adc*/ 	.word	0xffffffff


	//   ....[115]....
        /*0ae0*/ 	.word	0xffffffff


	//   ....[116]....
        /*0ae4*/ 	.word	0xffffffff


	//   ....[117]....
        /*0ae8*/ 	.word	0xffffffff


	//   ....[118]....
        /*0aec*/ 	.word	0xffffffff


	//   ....[119]....
        /*0af0*/ 	.word	0xffffffff


	//   ....[120]....
        /*0af4*/ 	.word	0xffffffff


	//   ....[121]....
        /*0af8*/ 	.word	0xffffffff


	//   ....[122]....
        /*0afc*/ 	.word	0xffffffff


	//   ....[123]....
        /*0b00*/ 	.word	0xffffffff


	//   ....[124]....
        /*0b04*/ 	.word	0xffffffff


	//   ....[125]....
        /*0b08*/ 	.word	0xffffffff


	//   ....[126]....
        /*0b0c*/ 	.word	0xffffffff


	//   ....[127]....
        /*0b10*/ 	.word	0xffffffff


	//   ....[128]....
        /*0b14*/ 	.word	0xffffffff


	//   ....[129]....
        /*0b18*/ 	.word	0xffffffff


	//   ....[130]....
        /*0b1c*/ 	.word	0xffffffff


	//   ....[131]....
        /*0b20*/ 	.word	0xffffffff


	//   ....[132]....
        /*0b24*/ 	.word	0xffffffff


	//   ....[133]....
        /*0b28*/ 	.word	0xffffffff


	//   ....[134]....
        /*0b2c*/ 	.word	0xffffffff


	//   ....[135]....
        /*0b30*/ 	.word	0xffffffff


	//   ....[136]....
        /*0b34*/ 	.word	0xffffffff


	//   ....[137]....
        /*0b38*/ 	.word	0xffffffff


	//   ....[138]....
        /*0b3c*/ 	.word	0xffffffff


	//   ....[139]....
        /*0b40*/ 	.word	0xffffffff


	//   ....[140]....
        /*0b44*/ 	.word	0xffffffff


	//   ....[141]....
        /*0b48*/ 	.word	0xffffffff


	//   ....[142]....
        /*0b4c*/ 	.word	0xffffffff


	//   ....[143]....
        /*0b50*/ 	.word	0xffffffff


	//   ....[144]....
        /*0b54*/ 	.word	0xffffffff


	//   ....[145]....
        /*0b58*/ 	.word	0xffffffff


	//   ....[146]....
        /*0b5c*/ 	.word	0xffffffff


	//   ....[147]....
        /*0b60*/ 	.word	0xffffffff


	//   ....[148]....
        /*0b64*/ 	.word	0xffffffff


	//   ....[149]....
        /*0b68*/ 	.word	0xffffffff


	//   ....[150]....
        /*0b6c*/ 	.word	0xffffffff


	//   ....[151]....
        /*0b70*/ 	.word	0xffffffff


	//   ....[152]....
        /*0b74*/ 	.word	0xffffffff


	//   ....[153]....
        /*0b78*/ 	.word	0xffffffff


	//   ....[154]....
        /*0b7c*/ 	.word	0xffffffff


	//   ....[155]....
        /*0b80*/ 	.word	0xffffffff


	//   ....[156]....
        /*0b84*/ 	.word	0xffffffff


	//   ....[157]....
        /*0b88*/ 	.word	0xffffffff


	//   ....[158]....
        /*0b8c*/ 	.word	0xffffffff


	//   ....[159]....
        /*0b90*/ 	.word	0xffffffff


	//   ....[160]....
        /*0b94*/ 	.word	0xffffffff


	//   ....[161]....
        /*0b98*/ 	.word	0xffffffff


	//   ....[162]....
        /*0b9c*/ 	.word	0xffffffff


	//   ....[163]....
        /*0ba0*/ 	.word	0xffffffff


	//   ....[164]....
        /*0ba4*/ 	.word	0xffffffff


	//   ....[165]....
        /*0ba8*/ 	.word	0xffffffff


	//   ....[166]....
        /*0bac*/ 	.word	0xffffffff


	//   ....[167]....
        /*0bb0*/ 	.word	0xffffffff


	//   ....[168]....
        /*0bb4*/ 	.word	0xffffffff


	//   ....[169]....
        /*0bb8*/ 	.word	0xffffffff


	//   ....[170]....
        /*0bbc*/ 	.word	0xffffffff


	//   ....[171]....
        /*0bc0*/ 	.word	0xffffffff


	//   ....[172]....
        /*0bc4*/ 	.word	0xffffffff


	//   ....[173]....
        /*0bc8*/ 	.word	0xffffffff


	//   ....[174]....
        /*0bcc*/ 	.word	0xffffffff


	//   ....[175]....
        /*0bd0*/ 	.word	0xffffffff


	//   ....[176]....
        /*0bd4*/ 	.word	0xffffffff


	//   ....[177]....
        /*0bd8*/ 	.word	0xffffffff


	//   ....[178]....
        /*0bdc*/ 	.word	0xffffffff


	//   ....[179]....
        /*0be0*/ 	.word	0xffffffff


	//   ....[180]....
        /*0be4*/ 	.word	0xffffffff


	//   ....[181]....
        /*0be8*/ 	.word	0xffffffff


	//   ....[182]....
        /*0bec*/ 	.word	0xffffffff


	//   ....[183]....
        /*0bf0*/ 	.word	0xffffffff


	//   ....[184]....
        /*0bf4*/ 	.word	0xffffffff


	//   ....[185]....
        /*0bf8*/ 	.word	0xffffffff


	//   ....[186]....
        /*0bfc*/ 	.word	0xffffffff


	//   ....[187]....
        /*0c00*/ 	.word	0xffffffff


	//   ....[188]....
        /*0c04*/ 	.word	0xffffffff


	//   ....[189]....
        /*0c08*/ 	.word	0xffffffff


	//   ....[190]....
        /*0c0c*/ 	.word	0xffffffff


	//   ....[191]....
        /*0c10*/ 	.word	0xffffffff


	//   ....[192]....
        /*0c14*/ 	.word	0xffffffff


	//   ....[193]....
        /*0c18*/ 	.word	0xffffffff


	//   ....[194]....
        /*0c1c*/ 	.word	0xffffffff


	//   ....[195]....
        /*0c20*/ 	.word	0xffffffff


	//   ....[196]....
        /*0c24*/ 	.word	0xffffffff


	//   ....[197]....
        /*0c28*/ 	.word	0xffffffff


	//   ....[198]....
        /*0c2c*/ 	.word	0xffffffff


	//   ....[199]....
        /*0c30*/ 	.word	0xffffffff


	//   ....[200]....
        /*0c34*/ 	.word	0xffffffff


	//   ....[201]....
        /*0c38*/ 	.word	0xffffffff


	//   ....[202]....
        /*0c3c*/ 	.word	0xffffffff


	//   ....[203]....
        /*0c40*/ 	.word	0xffffffff


	//   ....[204]....
        /*0c44*/ 	.word	0xffffffff


	//   ....[205]....
        /*0c48*/ 	.word	0xffffffff


	//   ....[206]....
        /*0c4c*/ 	.word	0xffffffff


	//   ....[207]....
        /*0c50*/ 	.word	0xffffffff


	//   ....[208]....
        /*0c54*/ 	.word	0xffffffff


	//   ....[209]....
        /*0c58*/ 	.word	0xffffffff


	//   ....[210]....
        /*0c5c*/ 	.word	0xffffffff


	//   ....[211]....
        /*0c60*/ 	.word	0xffffffff


	//   ....[212]....
        /*0c64*/ 	.word	0xffffffff


	//   ....[213]....
        /*0c68*/ 	.word	0xffffffff


	//   ....[214]....
        /*0c6c*/ 	.word	0xffffffff


	//   ....[215]....
        /*0c70*/ 	.word	0xffffffff


	//   ....[216]....
        /*0c74*/ 	.word	0xffffffff


	//   ....[217]....
        /*0c78*/ 	.word	0xffffffff


	//   ....[218]....
        /*0c7c*/ 	.word	0xffffffff


	//   ....[219]....
        /*0c80*/ 	.word	0xffffffff


	//   ....[220]....
        /*0c84*/ 	.word	0xffffffff


	//   ....[221]....
        /*0c88*/ 	.word	0xffffffff


	//   ....[222]....
        /*0c8c*/ 	.word	0xffffffff


	//   ....[223]....
        /*0c90*/ 	.word	0xffffffff


	//   ....[224]....
        /*0c94*/ 	.word	0xffffffff


	//   ....[225]....
        /*0c98*/ 	.word	0xffffffff


	//   ....[226]....
        /*0c9c*/ 	.word	0xffffffff


	//   ....[227]....
        /*0ca0*/ 	.word	0xffffffff


	//   ....[228]....
        /*0ca4*/ 	.word	0xffffffff


	//   ....[229]....
        /*0ca8*/ 	.word	0xffffffff


	//   ....[230]....
        /*0cac*/ 	.word	0xffffffff


	//   ....[231]....
        /*0cb0*/ 	.word	0xffffffff


	//   ....[232]....
        /*0cb4*/ 	.word	0xffffffff


	//   ....[233]....
        /*0cb8*/ 	.word	0xffffffff


	//   ....[234]....
        /*0cbc*/ 	.word	0xffffffff


	//   ....[235]....
        /*0cc0*/ 	.word	0xffffffff


	//   ....[236]....
        /*0cc4*/ 	.word	0xffffffff


	//   ....[237]....
        /*0cc8*/ 	.word	0xffffffff


	//   ....[238]....
        /*0ccc*/ 	.word	0xffffffff


	//   ....[239]....
        /*0cd0*/ 	.word	0xffffffff


	//   ....[240]....
        /*0cd4*/ 	.word	0xffffffff


	//   ....[241]....
        /*0cd8*/ 	.word	0xffffffff


	//   ....[242]....
        /*0cdc*/ 	.word	0xffffffff


	//   ....[243]....
        /*0ce0*/ 	.word	0xffffffff


	//   ....[244]....
        /*0ce4*/ 	.word	0xffffffff


	//   ....[245]....
        /*0ce8*/ 	.word	0xffffffff


	//   ....[246]....
        /*0cec*/ 	.word	0xffffffff


	//   ....[247]....
        /*0cf0*/ 	.word	0xffffffff


	//   ....[248]....
        /*0cf4*/ 	.word	0xffffffff


	//   ....[249]....
        /*0cf8*/ 	.word	0xffffffff


	//   ....[250]....
        /*0cfc*/ 	.word	0xffffffff


	//   ....[251]....
        /*0d00*/ 	.word	0xffffffff


	//   ....[252]....
        /*0d04*/ 	.word	0xffffffff


	//   ....[253]....
        /*0d08*/ 	.word	0xffffffff


	//   ....[254]....
        /*0d0c*/ 	.word	0xffffffff


	//   ....[255]....
        /*0d10*/ 	.word	0xffffffff


	//   ....[0]....
        /*0d14*/ 	.word	0xffffffff


	//   ....[1]....
        /*0d18*/ 	.word	0xffffffff


	//   ....[2]....
        /*0d1c*/ 	.word	0xffffffff


	//   ....[3]....
        /*0d20*/ 	.word	0xffffffff


	//   ....[4]....
        /*0d24*/ 	.word	0xffffffff


	//   ....[5]....
        /*0d28*/ 	.word	0xffffffff


	//   ....[6]....
        /*0d2c*/ 	.word	0xffffffff


	//   ....[7]....
        /*0d30*/ 	.word	0xffffffff


	//   ....[8]....
        /*0d34*/ 	.word	0xffffffff


	//   ....[9]....
        /*0d38*/ 	.word	0xffffffff


	//   ....[10]....
        /*0d3c*/ 	.word	0xffffffff


	//   ....[11]....
        /*0d40*/ 	.word	0xffffffff


	//   ....[12]....
        /*0d44*/ 	.word	0xffffffff


	//   ....[13]....
        /*0d48*/ 	.word	0xffffffff


	//   ....[14]....
        /*0d4c*/ 	.word	0xffffffff


	//   ....[15]....
        /*0d50*/ 	.word	0xffffffff


	//   ....[16]....
        /*0d54*/ 	.word	0xffffffff


	//   ....[17]....
        /*0d58*/ 	.word	0xffffffff


	//   ....[18]....
        /*0d5c*/ 	.word	0xffffffff


	//   ....[19]....
        /*0d60*/ 	.word	0xffffffff


	//   ....[20]....
        /*0d64*/ 	.word	0xffffffff


	//   ....[21]....
        /*0d68*/ 	.word	0xffffffff


	//   ....[22]....
        /*0d6c*/ 	.word	0xffffffff


	//   ....[23]....
        /*0d70*/ 	.word	0xffffffff


	//   ....[24]....
        /*0d74*/ 	.word	0xffffffff


	//   ....[25]....
        /*0d78*/ 	.word	0xffffffff


	//   ....[26]....
        /*0d7c*/ 	.word	0xffffffff


	//   ....[27]....
        /*0d80*/ 	.word	0xffffffff


	//   ....[28]....
        /*0d84*/ 	.word	0xffffffff


	//   ....[29]....
        /*0d88*/ 	.word	0xffffffff


	//   ....[30]....
        /*0d8c*/ 	.word	0xffffffff


	//   ....[31]....
        /*0d90*/ 	.word	0xffffffff


	//   ....[32]....
        /*0d94*/ 	.word	0xffffffff


	//   ....[33]....
        /*0d98*/ 	.word	0xffffffff


	//   ....[34]....
        /*0d9c*/ 	.word	0xffffffff


	//   ....[35]....
        /*0da0*/ 	.word	0xffffffff


	//   ....[36]....
        /*0da4*/ 	.word	0xffffffff


	//   ....[37]....
        /*0da8*/ 	.word	0xffffffff


	//   ....[38]....
        /*0dac*/ 	.word	0xffffffff


	//   ....[39]....
        /*0db0*/ 	.word	0xffffffff


	//   ....[40]....
        /*0db4*/ 	.word	0xffffffff


	//   ....[41]....
        /*0db8*/ 	.word	0xffffffff


	//   ....[42]....
        /*0dbc*/ 	.word	0xffffffff


	//   ....[43]....
        /*0dc0*/ 	.word	0xffffffff


	//   ....[44]....
        /*0dc4*/ 	.word	0xffffffff


	//   ....[45]....
        /*0dc8*/ 	.word	0xffffffff


	//   ....[46]....
        /*0dcc*/ 	.word	0xffffffff


	//   ....[47]....
        /*0dd0*/ 	.word	0xffffffff


	//   ....[48]....
        /*0dd4*/ 	.word	0xffffffff


	//   ....[49]....
        /*0dd8*/ 	.word	0xffffffff


	//   ....[50]....
        /*0ddc*/ 	.word	0xffffffff


	//   ....[51]....
        /*0de0*/ 	.word	0xffffffff


	//   ....[52]....
        /*0de4*/ 	.word	0xffffffff


	//   ....[53]....
        /*0de8*/ 	.word	0xffffffff


	//   ....[54]....
        /*0dec*/ 	.word	0xffffffff


	//   ....[55]....
        /*0df0*/ 	.word	0xffffffff


	//----- nvinfo : EIATTR_COOP_GROUP_INSTR_OFFSETS
	.align		4
.L_358:
        /*0df4*/ 	.byte	0x04, 0x28
        /*0df6*/ 	.short	(.L_360 - .L_359)


	//   ....[0]....
.L_359:
        /*0df8*/ 	.word	0x00000050


	//   ....[1]....
        /*0dfc*/ 	.word	0x00000200


	//   ....[2]....
        /*0e00*/ 	.word	0x00000230


	//   ....[3]....
        /*0e04*/ 	.word	0x00000260


	//   ....[4]....
        /*0e08*/ 	.word	0x00000290


	//   ....[5]....
        /*0e0c*/ 	.word	0x000002c0


	//   ....[6]....
        /*0e10*/ 	.word	0x000002f0


	//   ....[7]....
        /*0e14*/ 	.word	0x00000450


	//   ....[8]....
        /*0e18*/ 	.word	0x00000490


	//   ....[9]....
        /*0e1c*/ 	.word	0x000004c0


	//   ....[10]....
        /*0e20*/ 	.word	0x000004f0


	//   ....[11]....
        /*0e24*/ 	.word	0x00000520


	//   ....[12]....
        /*0e28*/ 	.word	0x00000550


	//   ....[13]....
        /*0e2c*/ 	.word	0x000005e0


	//   ....[14]....
        /*0e30*/ 	.word	0x00000630


	//   ....[15]....
        /*0e34*/ 	.word	0x00000650


	//   ....[16]....
        /*0e38*/ 	.word	0x000006b0


	//   ....[17]....
        /*0e3c*/ 	.word	0x00004500


	//   ....[18]....
        /*0e40*/ 	.word	0x00004550


	//   ....[19]....
        /*0e44*/ 	.word	0x00004d20


	//   ....[20]....
        /*0e48*/ 	.word	0x00004d50


	//   ....[21]....
        /*0e4c*/ 	.word	0x000054a0


	//   ....[22]....
        /*0e50*/ 	.word	0x000054c0


	//   ....[23]....
        /*0e54*/ 	.word	0x00005c10


	//   ....[24]....
        /*0e58*/ 	.word	0x00005c20


	//   ....[25]....
        /*0e5c*/ 	.word	0x00006490


	//   ....[26]....
        /*0e60*/ 	.word	0x000064d0


	//   ....[27]....
        /*0e64*/ 	.word	0x000072a0


	//   ....[28]....
        /*0e68*/ 	.word	0x000072d0


	//   ....[29]....
        /*0e6c*/ 	.word	0x00007ac0


	//   ....[30]....
        /*0e70*/ 	.word	0x00007af0


	//   ....[31]....
        /*0e74*/ 	.word	0x000082e0


	//   ....[32]....
        /*0e78*/ 	.word	0x00008300


	//   ....[33]....
        /*0e7c*/ 	.word	0x00008b10


	//   ....[34]....
        /*0e80*/ 	.word	0x00008b40


	//   ....[35]....
        /*0e84*/ 	.word	0x00008c50


	//   ....[36]....
        /*0e88*/ 	.word	0x00008c80


	//   ....[37]....
        /*0e8c*/ 	.word	0x00008d50


	//   ....[38]....
        /*0e90*/ 	.word	0x00008d80


	//   ....[39]....
        /*0e94*/ 	.word	0x00008e50


	//   ....[40]....
        /*0e98*/ 	.word	0x00008e70


	//   ....[41]....
        /*0e9c*/ 	.word	0x00009330


	//   ....[42]....
        /*0ea0*/ 	.word	0x00009350


	//   ....[43]....
        /*0ea4*/ 	.word	0x000094d0


	//   ....[44]....
        /*0ea8*/ 	.word	0x000094f0


	//   ....[45]....
        /*0eac*/ 	.word	0x000095c0


	//   ....[46]....
        /*0eb0*/ 	.word	0x000095e0


	//   ....[47]....
        /*0eb4*/ 	.word	0x000096b0


	//   ....[48]....
        /*0eb8*/ 	.word	0x000096d0


	//   ....[49]....
        /*0ebc*/ 	.word	0x0000a5c0


	//   ....[50]....
        /*0ec0*/ 	.word	0x0000a5e0


	//   ....[51]....
        /*0ec4*/ 	.word	0x0000a610


	//   ....[52]....
        /*0ec8*/ 	.word	0x0000a620


	//   ....[53]....
        /*0ecc*/ 	.word	0x0000a640


	//   ....[54]....
        /*0ed0*/ 	.word	0x0000a670


	//   ....[55]....
        /*0ed4*/ 	.word	0x0000a6e0


	//   ....[56]....
        /*0ed8*/ 	.word	0x0000a780


	//   ....[57]....
        /*0edc*/ 	.word	0x0000a880


	//   ....[58]....
        /*0ee0*/ 	.word	0x0000a8a0


	//   ....[59]....
        /*0ee4*/ 	.word	0x0000aa60


	//   ....[60]....
        /*0ee8*/ 	.word	0x0000aa70


	//   ....[61]....
        /*0eec*/ 	.word	0x0000ab10


	//   ....[62]....
        /*0ef0*/ 	.word	0x0000ab20


	//   ....[63]....
        /*0ef4*/ 	.word	0x0000ab80


	//   ....[64]....
        /*0ef8*/ 	.word	0x0000ab90


	//   ....[65]....
        /*0efc*/ 	.word	0x0000aeb0


	//   ....[66]....
        /*0f00*/ 	.word	0x0000af20


	//   ....[67]....
        /*0f04*/ 	.word	0x0000af70


	//   ....[68]....
        /*0f08*/ 	.word	0x0000af90


	//   ....[69]....
        /*0f0c*/ 	.word	0x0000b150


	//   ....[70]....
        /*0f10*/ 	.word	0x0000b1e0


	//   ....[71]....
        /*0f14*/ 	.word	0x0000b210


	//   ....[72]....
        /*0f18*/ 	.word	0x0000b250


	//   ....[73]....
        /*0f1c*/ 	.word	0x0000b410


	//   ....[74]....
        /*0f20*/ 	.word	0x0000b4a0


	//   ....[75]....
        /*0f24*/ 	.word	0x0000b4e0


	//   ....[76]....
        /*0f28*/ 	.word	0x0000b520


	//   ....[77]....
        /*0f2c*/ 	.word	0x0000b700


	//   ....[78]....
        /*0f30*/ 	.word	0x0000b790


	//   ....[79]....
        /*0f34*/ 	.word	0x0000b7d0


	//   ....[80]....
        /*0f38*/ 	.word	0x0000b7f0


	//   ....[81]....
        /*0f3c*/ 	.word	0x0000d550


	//   ....[82]....
        /*0f40*/ 	.word	0x0000d570


	//   ....[83]....
        /*0f44*/ 	.word	0x0000d590


	//   ....[84]....
        /*0f48*/ 	.word	0x0000d5b0


	//   ....[85]....
        /*0f4c*/ 	.word	0x0000d670


	//   ....[86]....
        /*0f50*/ 	.word	0x0000d690


	//   ....[87]....
        /*0f54*/ 	.word	0x0000d6b0


	//   ....[88]....
        /*0f58*/ 	.word	0x0000d6d0


	//   ....[89]....
        /*0f5c*/ 	.word	0x0000d8c0


	//   ....[90]....
        /*0f60*/ 	.word	0x0000d900


	//   ....[91]....
        /*0f64*/ 	.word	0x0000d920


	//   ....[92]....
        /*0f68*/ 	.word	0x0000d930


	//   ....[93]....
        /*0f6c*/ 	.word	0x0000da10


	//   ....[94]....
        /*0f70*/ 	.word	0x0000da40


	//   ....[95]....
        /*0f74*/ 	.word	0x0000da50


	//   ....[96]....
        /*0f78*/ 	.word	0x0000da60


	//   ....[97]....
        /*0f7c*/ 	.word	0x0000fce0


	//   ....[98]....
        /*0f80*/ 	.word	0x0000fd00


	//   ....[99]....
        /*0f84*/ 	.word	0x0000fd10


	//   ....[100]....
        /*0f88*/ 	.word	0x0000fd20


	//   ....[101]....
        /*0f8c*/ 	.word	0x0000ff10


	//   ....[102]....
        /*0f90*/ 	.word	0x0000ff30


	//   ....[103]....
        /*0f94*/ 	.word	0x00010070


	//   ....[104]....
        /*0f98*/ 	.word	0x00010080


	//   ....[105]....
        /*0f9c*/ 	.word	0x00010e60


	//   ....[106]....
        /*0fa0*/ 	.word	0x00010e80


	//   ....[107]....
        /*0fa4*/ 	.word	0x00010f90


	//   ....[108]....
        /*0fa8*/ 	.word	0x00010fa0


	//   ....[109]....
        /*0fac*/ 	.word	0x000110b0


	//   ....[110]....
        /*0fb0*/ 	.word	0x000110d0


	//   ....[111]....
        /*0fb4*/ 	.word	0x000111e0


	//   ....[112]....
        /*0fb8*/ 	.word	0x000111f0


	//   ....[113]....
        /*0fbc*/ 	.word	0x000113d0


	//   ....[114]....
        /*0fc0*/ 	.word	0x00011790


	//   ....[115]....
        /*0fc4*/ 	.word	0x00011e90


	//   ....[116]....
        /*0fc8*/ 	.word	0x00011eb0


	//   ....[117]....
        /*0fcc*/ 	.word	0x00011ed0


	//   ....[118]....
        /*0fd0*/ 	.word	0x00011ef0


	//   ....[119]....
        /*0fd4*/ 	.word	0x00013a60


	//   ....[120]....
        /*0fd8*/ 	.word	0x00013a80


	//   ....[121]....
        /*0fdc*/ 	.word	0x00013ab0


	//   ....[122]....
        /*0fe0*/ 	.word	0x00013b20


	//   ....[123]....
        /*0fe4*/ 	.word	0x00013b40


	//   ....[124]....
        /*0fe8*/ 	.word	0x00013b50


	//   ....[125]....
        /*0fec*/ 	.word	0x00013d10


	//   ....[126]....
        /*0ff0*/ 	.word	0x00013d20


	//   ....[127]....
        /*0ff4*/ 	.word	0x00014a80


	//   ....[128]....
        /*0ff8*/ 	.word	0x00014aa0


	//   ....[129]....
        /*0ffc*/ 	.word	0x00014b90


	//   ....[130]....
        /*1000*/ 	.word	0x00014ba0


	//   ....[131]....
        /*1004*/ 	.word	0x00014c90


	//   ....[132]....
        /*1008*/ 	.word	0x00014cb0


	//   ....[133]....
        /*100c*/ 	.word	0x00014da0


	//   ....[134]....
        /*1010*/ 	.word	0x00014db0


	//   ....[135]....
        /*1014*/ 	.word	0x00014f90


	//   ....[136]....
        /*1018*/ 	.word	0x00015340


	//   ....[137]....
        /*101c*/ 	.word	0x000158a0


	//   ....[138]....
        /*1020*/ 	.word	0x000158c0


	//   ....[139]....
        /*1024*/ 	.word	0x00015aa0


	//   ....[140]....
        /*1028*/ 	.word	0x00015ac0


	//   ....[141]....
        /*102c*/ 	.word	0x00017a30


	//   ....[142]....
        /*1030*/ 	.word	0x00017a40


	//   ....[143]....
        /*1034*/ 	.word	0x00017b20


	//   ....[144]....
        /*1038*/ 	.word	0x00017b40


	//   ....[145]....
        /*103c*/ 	.word	0x00017ba0


	//   ....[146]....
        /*1040*/ 	.word	0x00017bc0


	//   ....[147]....
        /*1044*/ 	.word	0x00017cc0


	//   ....[148]....
        /*1048*/ 	.word	0x00017cd0


	//   ....[149]....
        /*104c*/ 	.word	0x00018a30


	//   ....[150]....
        /*1050*/ 	.word	0x00018a50


	//   ....[151]....
        /*1054*/ 	.word	0x00018b80


	//   ....[152]....
        /*1058*/ 	.word	0x00018b90


	//   ....[153]....
        /*105c*/ 	.word	0x00018cc0


	//   ....[154]....
        /*1060*/ 	.word	0x00018ce0


	//   ....[155]....
        /*1064*/ 	.word	0x00018e10


	//   ....[156]....
        /*1068*/ 	.word	0x00018e20


	//   ....[157]....
        /*106c*/ 	.word	0x000192f0


	//   ....[158]....
        /*1070*/ 	.word	0x00019320


	//   ....[159]....
        /*1074*/ 	.word	0x00019340


	//   ....[160]....
        /*1078*/ 	.word	0x00019360


	//   ....[161]....
        /*107c*/ 	.word	0x0001b030


	//   ....[162]....
        /*1080*/ 	.word	0x0001b070


	//   ....[163]....
        /*1084*/ 	.word	0x0001b090


	//   ....[164]....
        /*1088*/ 	.word	0x0001b0b0


	//   ....[165]....
        /*108c*/ 	.word	0x0001c160


	//   ....[166]....
        /*1090*/ 	.word	0x0001c170


	//   ....[167]....
        /*1094*/ 	.word	0x0001c190


	//   ....[168]....
        /*1098*/ 	.word	0x0001c1b0


	//   ....[169]....
        /*109c*/ 	.word	0x0001c4e0


	//   ....[170]....
        /*10a0*/ 	.word	0x0001c500


	//   ....[171]....
        /*10a4*/ 	.word	0x0001c5f0


	//   ....[172]....
        /*10a8*/ 	.word	0x0001c600


	//   ....[173]....
        /*10ac*/ 	.word	0x0001c700


	//   ....[174]....
        /*10b0*/ 	.word	0x0001c720


	//   ....[175]....
        /*10b4*/ 	.word	0x0001c820


	//   ....[176]....
        /*10b8*/ 	.word	0x0001c830


	//   ....[177]....
        /*10bc*/ 	.word	0x0001cb30


	//   ....[178]....
        /*10c0*/ 	.word	0x0001cb50


	//   ....[179]....
        /*10c4*/ 	.word	0x0001d190


	//   ....[180]....
        /*10c8*/ 	.word	0x0001d1a0


	//   ....[181]....
        /*10cc*/ 	.word	0x0001dfa0


	//   ....[182]....
        /*10d0*/ 	.word	0x0001dfc0


	//   ....[183]....
        /*10d4*/ 	.word	0x0001e0c0


	//   ....[184]....
        /*10d8*/ 	.word	0x0001e0d0


	//   ....[185]....
        /*10dc*/ 	.word	0x0001e1d0


	//   ....[186]....
        /*10e0*/ 	.word	0x0001e1f0


	//   ....[187]....
        /*10e4*/ 	.word	0x0001e2f0


	//   ....[188]....
        /*10e8*/ 	.word	0x0001e300


	//   ....[189]....
        /*10ec*/ 	.word	0x0001e4b0


	//   ....[190]....
        /*10f0*/ 	.word	0x0001e4d0


	//   ....[191]....
        /*10f4*/ 	.word	0x0001e600


	//   ....[192]....
        /*10f8*/ 	.word	0x0001e640


	//   ....[193]....
        /*10fc*/ 	.word	0x0001e670


	//   ....[194]....
        /*1100*/ 	.word	0x0001e6a0


	//   ....[195]....
        /*1104*/ 	.word	0x0001e6d0


	//   ....[196]....
        /*1108*/ 	.word	0x0001e700


	//   ....[197]....
        /*110c*/ 	.word	0x0001e870


	//   ....[198]....
        /*1110*/ 	.word	0x0001e8b0


	//   ....[199]....
        /*1114*/ 	.word	0x0001e8e0


	//   ....[200]....
        /*1118*/ 	.word	0x0001e910


	//   ....[201]....
        /*111c*/ 	.word	0x0001e940


	//   ....[202]....
        /*1120*/ 	.word	0x0001e970


	//   ....[203]....
        /*1124*/ 	.word	0x0001ea00


	//   ....[204]....
        /*1128*/ 	.word	0x0001ea60


	//   ....[205]....
        /*112c*/ 	.word	0x0001ea70


	//   ....[206]....
        /*1130*/ 	.word	0x0001ead0


	//   ....[207]....
        /*1134*/ 	.word	0x0001f520


	//   ....[208]....
        /*1138*/ 	.word	0x0001f570


	//   ....[209]....
        /*113c*/ 	.word	0x0001f5d0


	//   ....[210]....
        /*1140*/ 	.word	0x0001f630


	//   ....[211]....
        /*1144*/ 	.word	0x0001f690


	//   ....[212]....
        /*1148*/ 	.word	0x0001f700


	//   ....[213]....
        /*114c*/ 	.word	0x0001f750


	//   ....[214]....
        /*1150*/ 	.word	0x0001f7b0


	//   ....[215]....
        /*1154*/ 	.word	0x0001f820


	//   ....[216]....
        /*1158*/ 	.word	0x0001f890


	//   ....[217]....
        /*115c*/ 	.word	0x0001f900


	//   ....[218]....
        /*1160*/ 	.word	0x0001f960


	//   ....[219]....
        /*1164*/ 	.word	0x0001f9d0


	//   ....[220]....
        /*1168*/ 	.word	0x0001fa40


	//   ....[221]....
        /*116c*/ 	.word	0x0001fab0


	//   ....[222]....
        /*1170*/ 	.word	0x0001fb10


	//   ....[223]....
        /*1174*/ 	.word	0x0001fb80


	//   ....[224]....
        /*1178*/ 	.word	0x0001fbf0


	//   ....[225]....
        /*117c*/ 	.word	0x0001fc60


	//   ....[226]....
        /*1180*/ 	.word	0x0001fcc0


	//   ....[227]....
        /*1184*/ 	.word	0x0001fd30


	//   ....[228]....
        /*1188*/ 	.word	0x0001fda0


	//   ....[229]....
        /*118c*/ 	.word	0x000204e0


	//   ....[230]....
        /*1190*/ 	.word	0x00020530


	//   ....[231]....
        /*1194*/ 	.word	0x00020580


	//   ....[232]....
        /*1198*/ 	.word	0x000205d0


	//   ....[233]....
        /*119c*/ 	.word	0x00020640


	//   ....[234]....
        /*11a0*/ 	.word	0x000206b0


	//   ....[235]....
        /*11a4*/ 	.word	0x000207d0


	//   ....[236]....
        /*11a8*/ 	.word	0x00020830


	//   ....[237]....
        /*11ac*/ 	.word	0x00020970


	//   ....[238]....
        /*11b0*/ 	.word	0x000209d0


	//   ....[239]....
        /*11b4*/ 	.word	0x00020a40


	//   ....[240]....
        /*11b8*/ 	.word	0x00020aa0


	//   ....[241]....
        /*11bc*/ 	.word	0x00020b10


	//   ....[242]....
        /*11c0*/ 	.word	0x00020b80


	//   ....[243]....
        /*11c4*/ 	.word	0x00020bf0


	//   ....[244]....
        /*11c8*/ 	.word	0x00020c50


	//   ....[245]....
        /*11cc*/ 	.word	0x00020cc0


	//   ....[246]....
        /*11d0*/ 	.word	0x00020d30


	//   ....[247]....
        /*11d4*/ 	.word	0x00020da0


	//   ....[248]....
        /*11d8*/ 	.word	0x00020e00


	//   ....[249]....
        /*11dc*/ 	.word	0x00020e70


	//   ....[250]....
        /*11e0*/ 	.word	0x00020ee0


	//   ....[251]....
        /*11e4*/ 	.word	0x00021620


	//   ....[252]....
        /*11e8*/ 	.word	0x00021660


	//   ....[253]....
        /*11ec*/ 	.word	0x000216b0


	//   ....[254]....
        /*11f0*/ 	.word	0x000216f0


	//   ....[255]....
        /*11f4*/ 	.word	0x00021760


	//   ....[0]....
        /*11f8*/ 	.word	0x000217d0


	//   ....[1]....
        /*11fc*/ 	.word	0x00021830


	//   ....[2]....
        /*1200*/ 	.word	0x000218a0


	//   ....[3]....
        /*1204*/ 	.word	0x00021910


	//   ....[4]....
        /*1208*/ 	.word	0x00021980


	//   ....[5]....
        /*120c*/ 	.word	0x000219e0


	//   ....[6]....
        /*1210*/ 	.word	0x00021a50


	//   ....[7]....
        /*1214*/ 	.word	0x00021ac0


	//   ....[8]....
        /*1218*/ 	.word	0x00021b30


	//   ....[9]....
        /*121c*/ 	.word	0x00021b90


	//   ....[10]....
        /*1220*/ 	.word	0x00021be0


	//   ....[11]....
        /*1224*/ 	.word	0x00021c30


	//   ....[12]....
        /*1228*/ 	.word	0x00021c80


	//   ....[13]....
        /*122c*/ 	.word	0x00021cc0


	//   ....[14]....
        /*1230*/ 	.word	0x00021d20


	//   ....[15]....
        /*1234*/ 	.word	0x00021d70


	//   ....[16]....
        /*1238*/ 	.word	0x00021dc0


	//   ....[17]....
        /*123c*/ 	.word	0x00021e20


	//   ....[18]....
        /*1240*/ 	.word	0x00021e90


	//   ....[19]....
        /*1244*/ 	.word	0x00021f00


	//   ....[20]....
        /*1248*/ 	.word	0x00021f70


	//   ....[21]....
        /*124c*/ 	.word	0x00021fd0


	//   ....[22]....
        /*1250*/ 	.word	0x00022040


	//   ....[23]....
        /*1254*/ 	.word	0x000220b0


	//   ....[24]....
        /*1258*/ 	.word	0x00022120


	//   ....[25]....
        /*125c*/ 	.word	0x00022180


	//   ....[26]....
        /*1260*/ 	.word	0x000221f0


	//   ....[27]....
        /*1264*/ 	.word	0x00022260


	//   ....[28]....
        /*1268*/ 	.word	0x000222d0


	//   ....[29]....
        /*126c*/ 	.word	0x00022330


	//   ....[30]....
        /*1270*/ 	.word	0x000223a0


	//   ....[31]....
        /*1274*/ 	.word	0x00022410


	//   ....[32]....
        /*1278*/ 	.word	0x00022480


	//   ....[33]....
        /*127c*/ 	.word	0x000224e0


	//   ....[34]....
        /*1280*/ 	.word	0x00022550


	//   ....[35]....
        /*1284*/ 	.word	0x000225c0


	//   ....[36]....
        /*1288*/ 	.word	0x00022630


	//   ....[37]....
        /*128c*/ 	.word	0x00022690


	//   ....[38]....
        /*1290*/ 	.word	0x00022700


	//   ....[39]....
        /*1294*/ 	.word	0x00022770


	//   ....[40]....
        /*1298*/ 	.word	0x000227c0


	//   ....[41]....
        /*129c*/ 	.word	0x00022800


	//   ....[42]....
        /*12a0*/ 	.word	0x00022850


	//   ....[43]....
        /*12a4*/ 	.word	0x000228a0


	//   ....[44]....
        /*12a8*/ 	.word	0x000228f0


	//   ....[45]....
        /*12ac*/ 	.word	0x00022960


	//   ....[46]....
        /*12b0*/ 	.word	0x000229b0


	//   ....[47]....
        /*12b4*/ 	.word	0x000229f0


	//   ....[48]....
        /*12b8*/ 	.word	0x00022a40


	//   ....[49]....
        /*12bc*/ 	.word	0x00022a90


	//   ....[50]....
        /*12c0*/ 	.word	0x00022ae0


	//   ....[51]....
        /*12c4*/ 	.word	0x00022b50


	//   ....[52]....
        /*12c8*/ 	.word	0x00022ba0


	//   ....[53]....
        /*12cc*/ 	.word	0x00022c00


	//   ....[54]....
        /*12d0*/ 	.word	0x00022c60


	//   ....[55]....
        /*12d4*/ 	.word	0x00022cd0


	//----- nvinfo : EIATTR_EXIT_INSTR_OFFSETS
	.align		4
.L_360:
        /*12d8*/ 	.byte	0x04, 0x1c
        /*12da*/ 	.short	(.L_362 - .L_361)


	//   ....[0]....
.L_361:
        /*12dc*/ 	.word	0x000010d0


	//   ....[1]....
        /*12e0*/ 	.word	0x0001f4f0


	//----- nvinfo : EIATTR_MAX_THREADS
	.align		4
.L_362:
        /*12e4*/ 	.byte	0x04, 0x05
        /*12e6*/ 	.short	(.L_364 - .L_363)
.L_363:
        /*12e8*/ 	.word	0x00000100
        /*12ec*/ 	.word	0x00000001
        /*12f0*/ 	.word	0x00000001


	//----- nvinfo : EIATTR_CRS_STACK_SIZE
	.align		4
.L_364:
        /*12f4*/ 	.byte	0x04, 0x1e
        /*12f6*/ 	.short	(.L_366 - .L_365)
.L_365:
        /*12f8*/ 	.word	0x00000000
.L_366:


//--------------------- .nv.callgraph             --------------------------
	.section	.nv.callgraph,"",@"SHT_CUDA_CALLGRAPH"
	.align	4
	.sectionentsize	8
	.align		4
        /*0000*/ 	.word	0x00000000
	.align		4
        /*0004*/ 	.word	0xffffffff
	.align		4
        /*0008*/ 	.word	0x00000000
	.align		4
        /*000c*/ 	.word	0xfffffffe
	.align		4
        /*0010*/ 	.word	0x00000000
	.align		4
        /*0014*/ 	.word	0xfffffffd
	.align		4
        /*0018*/ 	.word	0x00000000
	.align		4
        /*001c*/ 	.word	0xfffffffc


//--------------------- .nv.rel.action            --------------------------
	.section	.nv.rel.action,"",@"SHT_CUDA_RELOCINFO"
	.align	8
	.sectionentsize	8
        /*0000*/ 	.byte	0x73, 0x00, 0x00, 0x00, 0x00, 0x00, 0x00, 0x00, 0x00, 0x00, 0x00, 0x11, 0x25, 0x00, 0x05, 0x36


//--------------------- .nv.constant4             --------------------------
	.section	.nv.constant4,"a",@progbits
	.align	8
	.align		8
.nv.constant4:
        /*0000*/ 	.dword	_ZN78_INTERNAL_417c4976_42_flash_fwd_hdim128_bf16_paged_split_sm80_cu_2acf44d3_27884cuda3std3__45__cpo5beginE
	.align		8
        /*0008*/ 	.dword	_ZN78_INTERNAL_417c4976_42_flash_fwd_hdim128_bf16_paged_split_sm80_cu_2acf44d3_27884cuda3std3__45__cpo3endE
	.align		8
        /*0010*/ 	.dword	_ZN78_INTERNAL_417c4976_42_flash_fwd_hdim128_bf16_paged_split_sm80_cu_2acf44d3_27884cuda3std3__45__cpo6cbeginE
	.align		8
        /*0018*/ 	.dword	_ZN78_INTERNAL_417c4976_42_flash_fwd_hdim128_bf16_paged_split_sm80_cu_2acf44d3_27884cuda3std3__45__cpo4cendE
	.align		8
        /*0020*/ 	.dword	_ZN78_INTERNAL_417c4976_42_flash_fwd_hdim128_bf16_paged_split_sm80_cu_2acf44d3_27884cuda3std3__480_GLOBAL__N__417c4976_42_flash_fwd_hdim128_bf16_paged_split_sm80_cu_2acf44d3_27886ignoreE
	.align		8
        /*0028*/ 	.dword	_ZN78_INTERNAL_417c4976_42_flash_fwd_hdim128_bf16_paged_split_sm80_cu_2acf44d3_27884cuda3std3__419piecewise_constructE
	.align		8
        /*0030*/ 	.dword	_ZN78_INTERNAL_417c4976_42_flash_fwd_hdim128_bf16_paged_split_sm80_cu_2acf44d3_27884cuda3std3__48in_placeE
	.align		8
        /*0038*/ 	.dword	_ZN78_INTERNAL_417c4976_42_flash_fwd_hdim128_bf16_paged_split_sm80_cu_2acf44d3_27884cuda3std6ranges3__45__cpo4swapE
	.align		8
        /*0040*/ 	.dword	_ZN78_INTERNAL_417c4976_42_flash_fwd_hdim128_bf16_paged_split_sm80_cu_2acf44d3_27884cuda3std6ranges3__45__cpo9iter_moveE
	.align		8
        /*0048*/ 	.dword	_ZN78_INTERNAL_417c4976_42_flash_fwd_hdim128_bf16_paged_split_sm80_cu_2acf44d3_27884cute7productE
	.align		8
        /*0050*/ 	.dword	_ZN78_INTERNAL_417c4976_42_flash_fwd_hdim128_bf16_paged_split_sm80_cu_2acf44d3_27884cute1_E


//--------------------- .nv.constant0._ZN7cutlass13device_kernelIN5flash19enable_sm80_to_sm89INS1_16FlashAttnFwdSm80INS1_25CollectiveMainloopFwdSm80ILi8ELi1ELb1EN4cute5tupleIJNS5_1CILi128EEES8_S8_EEELi128ENS_10bfloat16_tEfNS_4arch4Sm80ELb0ELb0ELb0ELb0ELb1ELb0ELb1ELb1EEENS1_21CollectiveEpilogueFwdIS9_NS6_IJNS7_ILi1EEESF_SF_EEESA_SC_Li256ELb0ELb1ELb1ELb0EEENS1_19SingleTileSchedulerILb0ELb1ELb1ELi128EEEEEEEEEvNT_6ParamsE --------------------------
	.section	.nv.constant0._ZN7cutlass13device_kernelIN5flash19enable_sm80_to_sm89INS1_16FlashAttnFwdSm80INS1_25CollectiveMainloopFwdSm80ILi8ELi1ELb1EN4cute5tupleIJNS5_1CILi128EEES8_S8_EEELi128ENS_10bfloat16_tEfNS_4arch4Sm80ELb0ELb0ELb0ELb0ELb1ELb0ELb1ELb1EEENS1_21CollectiveEpilogueFwdIS9_NS6_IJNS7_ILi1EEESF_SF_EEESA_SC_Li256ELb0ELb1ELb1ELb0EEENS1_19SingleTileSchedulerILb0ELb1ELb1ELi128EEEEEEEEEvNT_6ParamsE,"a",@progbits
	.sectionflags	@""
	.align	4
.nv.constant0._ZN7cutlass13device_kernelIN5flash19enable_sm80_to_sm89INS1_16FlashAttnFwdSm80INS1_25CollectiveMainloopFwdSm80ILi8ELi1ELb1EN4cute5tupleIJNS5_1CILi128EEES8_S8_EEELi128ENS_10bfloat16_tEfNS_4arch4Sm80ELb0ELb0ELb0ELb0ELb1ELb0ELb1ELb1EEENS1_21CollectiveEpilogueFwdIS9_NS6_IJNS7_ILi1EEESF_SF_EEESA_SC_Li256ELb0ELb1ELb1ELb0EEENS1_19SingleTileSchedulerILb0ELb1ELb1ELi128EEEEEEEEEvNT_6ParamsE:
	.zero		1400


//--------------------- .nv.constant0._ZN7cutlass13device_kernelIN5flash19enable_sm80_to_sm89INS1_16FlashAttnFwdSm80INS1_25CollectiveMainloopFwdSm80ILi8ELi1ELb1EN4cute5tupleIJNS5_1CILi128EEENS7_ILi96EEES8_EEELi128ENS_10bfloat16_tEfNS_4arch4Sm80ELb0ELb1ELb0ELb0ELb1ELb0ELb1ELb1EEENS1_21CollectiveEpilogueFwdINS6_IJS8_S8_S9_EEENS6_IJNS7_ILi1EEESH_SH_EEESB_SD_Li256ELb0ELb1ELb1ELb0EEENS1_19SingleTileSchedulerILb0ELb1ELb1ELi128EEEEEEEEEvNT_6ParamsE --------------------------
	.section	.nv.constant0._ZN7cutlass13device_kernelIN5flash19enable_sm80_to_sm89INS1_16FlashAttnFwdSm80INS1_25CollectiveMainloopFwdSm80ILi8ELi1ELb1EN4cute5tupleIJNS5_1CILi128EEENS7_ILi96EEES8_EEELi128ENS_10bfloat16_tEfNS_4arch4Sm80ELb0ELb1ELb0ELb0ELb1ELb0ELb1ELb1EEENS1_21CollectiveEpilogueFwdINS6_IJS8_S8_S9_EEENS6_IJNS7_ILi1EEESH_SH_EEESB_SD_Li256ELb0ELb1ELb1ELb0EEENS1_19SingleTileSchedulerILb0ELb1ELb1ELi128EEEEEEEEEvNT_6ParamsE,"a",@progbits
	.sectionflags	@""
	.align	4
.nv.constant0._ZN7cutlass13device_kernelIN5flash19enable_sm80_to_sm89INS1_16FlashAttnFwdSm80INS1_25CollectiveMainloopFwdSm80ILi8ELi1ELb1EN4cute5tupleIJNS5_1CILi128EEENS7_ILi96EEES8_EEELi128ENS_10bfloat16_tEfNS_4arch4Sm80ELb0ELb1ELb0ELb0ELb1ELb0ELb1ELb1EEENS1_21CollectiveEpilogueFwdINS6_IJS8_S8_S9_EEENS6_IJNS7_ILi1EEESH_SH_EEESB_SD_Li256ELb0ELb1ELb1ELb0EEENS1_19SingleTileSchedulerILb0ELb1ELb1ELi128EEEEEEEEEvNT_6ParamsE:
	.zero		1400


//--------------------- .nv.constant0._ZN7cutlass13device_kernelIN5flash19enable_sm80_to_sm89INS1_16FlashAttnFwdSm80INS1_25CollectiveMainloopFwdSm80ILi8ELi1ELb1EN4cute5tupleIJNS5_1CILi128EEES8_S8_EEELi128ENS_10bfloat16_tEfNS_4arch4Sm80ELb1ELb0ELb0ELb0ELb1ELb0ELb1ELb1EEENS1_21CollectiveEpilogueFwdIS9_NS6_IJNS7_ILi1EEESF_SF_EEESA_SC_Li256ELb0ELb1ELb1ELb0EEENS1_30DynamicPersistentTileSchedulerILi256ELi256ELb1ELb1ELb0EEEEEEEEEvNT_6ParamsE --------------------------
	.section	.nv.constant0._ZN7cutlass13device_kernelIN5flash19enable_sm80_to_sm89INS1_16FlashAttnFwdSm80INS1_25CollectiveMainloopFwdSm80ILi8ELi1ELb1EN4cute5tupleIJNS5_1CILi128EEES8_S8_EEELi128ENS_10bfloat16_tEfNS_4arch4Sm80ELb1ELb0ELb0ELb0ELb1ELb0ELb1ELb1EEENS1_21CollectiveEpilogueFwdIS9_NS6_IJNS7_ILi1EEESF_SF_EEESA_SC_Li256ELb0ELb1ELb1ELb0EEENS1_30DynamicPersistentTileSchedulerILi256ELi256ELb1ELb1ELb0EEEEEEEEEvNT_6ParamsE,"a",@progbits
	.sectionflags	@""
	.align	4
.nv.constant0._ZN7cutlass13device_kernelIN5flash19enable_sm80_to_sm89INS1_16FlashAttnFwdSm80INS1_25CollectiveMainloopFwdSm80ILi8ELi1ELb1EN4cute5tupleIJNS5_1CILi128EEES8_S8_EEELi128ENS_10bfloat16_tEfNS_4arch4Sm80ELb1ELb0ELb0ELb0ELb1ELb0ELb1ELb1EEENS1_21CollectiveEpilogueFwdIS9_NS6_IJNS7_ILi1EEESF_SF_EEESA_SC_Li256ELb0ELb1ELb1ELb0EEENS1_30DynamicPersistentTileSchedulerILi256ELi256ELb1ELb1ELb0EEEEEEEEEvNT_6ParamsE:
	.zero		1416


//--------------------- .nv.constant0._ZN7cutlass13device_kernelIN5flash19enable_sm80_to_sm89INS1_16FlashAttnFwdSm80INS1_25CollectiveMainloopFwdSm80ILi4ELi1ELb0EN4cute5tupleIJNS5_1CILi128EEENS7_ILi64EEES8_EEELi128ENS_10bfloat16_tEfNS_4arch4Sm80ELb0ELb0ELb0ELb0ELb1ELb0ELb1ELb1EEENS1_21CollectiveEpilogueFwdINS6_IJS8_S8_S9_EEENS6_IJNS7_ILi1EEESH_SH_EEESB_SD_Li128ELb0ELb1ELb1ELb0EEENS1_19SingleTileSchedulerILb0ELb1ELb1ELi128EEEEEEEEEvNT_6ParamsE --------------------------
	.section	.nv.constant0._ZN7cutlass13device_kernelIN5flash19enable_sm80_to_sm89INS1_16FlashAttnFwdSm80INS1_25CollectiveMainloopFwdSm80ILi4ELi1ELb0EN4cute5tupleIJNS5_1CILi128EEENS7_ILi64EEES8_EEELi128ENS_10bfloat16_tEfNS_4arch4Sm80ELb0ELb0ELb0ELb0ELb1ELb0ELb1ELb1EEENS1_21CollectiveEpilogueFwdINS6_IJS8_S8_S9_EEENS6_IJNS7_ILi1EEESH_SH_EEESB_SD_Li128ELb0ELb1ELb1ELb0EEENS1_19SingleTileSchedulerILb0ELb1ELb1ELi128EEEEEEEEEvNT_6ParamsE,"a",@progbits
	.sectionflags	@""
	.align	4
.nv.constant0._ZN7cutlass13device_kernelIN5flash19enable_sm80_to_sm89INS1_16FlashAttnFwdSm80INS1_25CollectiveMainloopFwdSm80ILi4ELi1ELb0EN4cute5tupleIJNS5_1CILi128EEENS7_ILi64EEES8_EEELi128ENS_10bfloat16_tEfNS_4arch4Sm80ELb0ELb0ELb0ELb0ELb1ELb0ELb1ELb1EEENS1_21CollectiveEpilogueFwdINS6_IJS8_S8_S9_EEENS6_IJNS7_ILi1EEESH_SH_EEESB_SD_Li128ELb0ELb1ELb1ELb0EEENS1_19SingleTileSchedulerILb0ELb1ELb1ELi128EEEEEEEEEvNT_6ParamsE:
	.zero		1400


//--------------------- .nv.constant0._ZN7cutlass13device_kernelIN5flash19enable_sm80_to_sm89INS1_16FlashAttnFwdSm80INS1_25CollectiveMainloopFwdSm80ILi8ELi1ELb1EN4cute5tupleIJNS5_1CILi128EEENS7_ILi112EEES8_EEELi128ENS_10bfloat16_tEfNS_4arch4Sm80ELb0ELb0ELb0ELb1ELb1ELb0ELb1ELb1EEENS1_21CollectiveEpilogueFwdINS6_IJS8_S8_S9_EEENS6_IJNS7_ILi1EEESH_SH_EEESB_SD_Li256ELb1ELb1ELb1ELb0EEENS1_36VarlenDynamicPersistentTileSchedulerILi128ELi112ELi256ELi256ELb1ELb1ELb0ELb0ELb1ELb1EEEEEEEEEvNT_6ParamsE --------------------------
	.section	.nv.constant0._ZN7cutlass13device_kernelIN5flash19enable_sm80_to_sm89INS1_16FlashAttnFwdSm80INS1_25CollectiveMainloopFwdSm80ILi8ELi1ELb1EN4cute5tupleIJNS5_1CILi128EEENS7_ILi112EEES8_EEELi128ENS_10bfloat16_tEfNS_4arch4Sm80ELb0ELb0ELb0ELb1ELb1ELb0ELb1ELb1EEENS1_21CollectiveEpilogueFwdINS6_IJS8_S8_S9_EEENS6_IJNS7_ILi1EEESH_SH_EEESB_SD_Li256ELb1ELb1ELb1ELb0EEENS1_36VarlenDynamicPersistentTileSchedulerILi128ELi112ELi256ELi256ELb1ELb1ELb0ELb0ELb1ELb1EEEEEEEEEvNT_6ParamsE,"a",@progbits
	.sectionflags	@""
	.align	4
.nv.constant0._ZN7cutlass13device_kernelIN5flash19enable_sm80_to_sm89INS1_16FlashAttnFwdSm80INS1_25CollectiveMainloopFwdSm80ILi8ELi1ELb1EN4cute5tupleIJNS5_1CILi128EEENS7_ILi112EEES8_EEELi128ENS_10bfloat16_tEfNS_4arch4Sm80ELb0ELb0ELb0ELb1ELb1ELb0ELb1ELb1EEENS1_21CollectiveEpilogueFwdINS6_IJS8_S8_S9_EEENS6_IJNS7_ILi1EEESH_SH_EEESB_SD_Li256ELb1ELb1ELb1ELb0EEENS1_36VarlenDynamicPersistentTileSchedulerILi128ELi112ELi256ELi256ELb1ELb1ELb0ELb0ELb1ELb1EEEEEEEEEvNT_6ParamsE:
	.zero		1432


//--------------------- .nv.constant0._ZN7cutlass13device_kernelIN5flash19enable_sm80_to_sm89INS1_16FlashAttnFwdSm80INS1_25CollectiveMainloopFwdSm80ILi8ELi1ELb1EN4cute5tupleIJNS5_1CILi128EEENS7_ILi112EEES8_EEELi128ENS_10bfloat16_tEfNS_4arch4Sm80ELb0ELb0ELb0ELb1ELb1ELb1ELb1ELb1EEENS1_21CollectiveEpilogueFwdINS6_IJS8_S8_S9_EEENS6_IJNS7_ILi1EEESH_SH_EEESB_SD_Li256ELb1ELb1ELb1ELb0EEENS1_36VarlenDynamicPersistentTileSchedulerILi128ELi112ELi256ELi256ELb1ELb1ELb0ELb0ELb1ELb1EEEEEEEEEvNT_6ParamsE --------------------------
	.section	.nv.constant0._ZN7cutlass13device_kernelIN5flash19enable_sm80_to_sm89INS1_16FlashAttnFwdSm80INS1_25CollectiveMainloopFwdSm80ILi8ELi1ELb1EN4cute5tupleIJNS5_1CILi128EEENS7_ILi112EEES8_EEELi128ENS_10bfloat16_tEfNS_4arch4Sm80ELb0ELb0ELb0ELb1ELb1ELb1ELb1ELb1EEENS1_21CollectiveEpilogueFwdINS6_IJS8_S8_S9_EEENS6_IJNS7_ILi1EEESH_SH_EEESB_SD_Li256ELb1ELb1ELb1ELb0EEENS1_36VarlenDynamicPersistentTileSchedulerILi128ELi112ELi256ELi256ELb1ELb1ELb0ELb0ELb1ELb1EEEEEEEEEvNT_6ParamsE,"a",@progbits
	.sectionflags	@""
	.align	4
.nv.constant0._ZN7cutlass13device_kernelIN5flash19enable_sm80_to_sm89INS1_16FlashAttnFwdSm80INS1_25CollectiveMainloopFwdSm80ILi8ELi1ELb1EN4cute5tupleIJNS5_1CILi128EEENS7_ILi112EEES8_EEELi128ENS_10bfloat16_tEfNS_4arch4Sm80ELb0ELb0ELb0ELb1ELb1ELb1ELb1ELb1EEENS1_21CollectiveEpilogueFwdINS6_IJS8_S8_S9_EEENS6_IJNS7_ILi1EEESH_SH_EEESB_SD_Li256ELb1ELb1ELb1ELb0EEENS1_36VarlenDynamicPersistentTileSchedulerILi128ELi112ELi256ELi256ELb1ELb1ELb0ELb0ELb1ELb1EEEEEEEEEvNT_6ParamsE:
	.zero		1432


//--------------------- .nv.constant0._ZN7cutlass13device_kernelIN5flash19enable_sm80_to_sm89INS1_16FlashAttnFwdSm80INS1_25CollectiveMainloopFwdSm80ILi4ELi1ELb0EN4cute5tupleIJNS5_1CILi128EEENS7_ILi48EEES8_EEELi128ENS_10bfloat16_tEfNS_4arch4Sm80ELb0ELb1ELb0ELb0ELb1ELb0ELb1ELb1EEENS1_21CollectiveEpilogueFwdINS6_IJS8_S8_S9_EEENS6_IJNS7_ILi1EEESH_SH_EEESB_SD_Li128ELb0ELb1ELb1ELb0EEENS1_19SingleTileSchedulerILb0ELb1ELb1ELi128EEEEEEEEEvNT_6ParamsE --------------------------
	.section	.nv.constant0._ZN7cutlass13device_kernelIN5flash19enable_sm80_to_sm89INS1_16FlashAttnFwdSm80INS1_25CollectiveMainloopFwdSm80ILi4ELi1ELb0EN4cute5tupleIJNS5_1CILi128EEENS7_ILi48EEES8_EEELi128ENS_10bfloat16_tEfNS_4arch4Sm80ELb0ELb1ELb0ELb0ELb1ELb0ELb1ELb1EEENS1_21CollectiveEpilogueFwdINS6_IJS8_S8_S9_EEENS6_IJNS7_ILi1EEESH_SH_EEESB_SD_Li128ELb0ELb1ELb1ELb0EEENS1_19SingleTileSchedulerILb0ELb1ELb1ELi128EEEEEEEEEvNT_6ParamsE,"a",@progbits
	.sectionflags	@""
	.align	4
.nv.constant0._ZN7cutlass13device_kernelIN5flash19enable_sm80_to_sm89INS1_16FlashAttnFwdSm80INS1_25CollectiveMainloopFwdSm80ILi4ELi1ELb0EN4cute5tupleIJNS5_1CILi128EEENS7_ILi48EEES8_EEELi128ENS_10bfloat16_tEfNS_4arch4Sm80ELb0ELb1ELb0ELb0ELb1ELb0ELb1ELb1EEENS1_21CollectiveEpilogueFwdINS6_IJS8_S8_S9_EEENS6_IJNS7_ILi1EEESH_SH_EEESB_SD_Li128ELb0ELb1ELb1ELb0EEENS1_19SingleTileSchedulerILb0ELb1ELb1ELi128EEEEEEEEEvNT_6ParamsE:
	.zero		1400


//--------------------- .nv.constant0._ZN7cutlass13device_kernelIN5flash19enable_sm80_to_sm89INS1_16FlashAttnFwdSm80INS1_25CollectiveMainloopFwdSm80ILi8ELi1ELb1EN4cute5tupleIJNS5_1CILi128EEENS7_ILi96EEES8_EEELi128ENS_10bfloat16_tEfNS_4arch4Sm80ELb0ELb1ELb0ELb1ELb1ELb0ELb1ELb1EEENS1_21CollectiveEpilogueFwdINS6_IJS8_S8_S9_EEENS6_IJNS7_ILi1EEESH_SH_EEESB_SD_Li256ELb1ELb1ELb1ELb0EEENS1_36VarlenDynamicPersistentTileSchedulerILi128ELi96ELi256ELi256ELb1ELb1ELb0ELb1ELb0ELb1EEEEEEEEEvNT_6ParamsE --------------------------
	.section	.nv.constant0._ZN7cutlass13device_kernelIN5flash19enable_sm80_to_sm89INS1_16FlashAttnFwdSm80INS1_25CollectiveMainloopFwdSm80ILi8ELi1ELb1EN4cute5tupleIJNS5_1CILi128EEENS7_ILi96EEES8_EEELi128ENS_10bfloat16_tEfNS_4arch4Sm80ELb0ELb1ELb0ELb1ELb1ELb0ELb1ELb1EEENS1_21CollectiveEpilogueFwdINS6_IJS8_S8_S9_EEENS6_IJNS7_ILi1EEESH_SH_EEESB_SD_Li256ELb1ELb1ELb1ELb0EEENS1_36VarlenDynamicPersistentTileSchedulerILi128ELi96ELi256ELi256ELb1ELb1ELb0ELb1ELb0ELb1EEEEEEEEEvNT_6ParamsE,"a",@progbits
	.sectionflags	@""
	.align	4
.nv.constant0._ZN7cutlass13device_kernelIN5flash19enable_sm80_to_sm89INS1_16FlashAttnFwdSm80INS1_25CollectiveMainloopFwdSm80ILi8ELi1ELb1EN4cute5tupleIJNS5_1CILi128EEENS7_ILi96EEES8_EEELi128ENS_10bfloat16_tEfNS_4arch4Sm80ELb0ELb1ELb0ELb1ELb1ELb0ELb1ELb1EEENS1_21CollectiveEpilogueFwdINS6_IJS8_S8_S9_EEENS6_IJNS7_ILi1EEESH_SH_EEESB_SD_Li256ELb1ELb1ELb1ELb0EEENS1_36VarlenDynamicPersistentTileSchedulerILi128ELi96ELi256ELi256ELb1ELb1ELb0ELb1ELb0ELb1EEEEEEEEEvNT_6ParamsE:
	.zero		1432


//--------------------- .nv.constant0._ZN7cutlass13device_kernelIN5flash19enable_sm80_to_sm89INS1_16FlashAttnFwdSm80INS1_25CollectiveMainloopFwdSm80ILi8ELi1ELb1EN4cute5tupleIJNS5_1CILi128EEENS7_ILi96EEES8_EEELi128ENS_10bfloat16_tEfNS_4arch4Sm80ELb0ELb1ELb0ELb1ELb1ELb1ELb1ELb1EEENS1_21CollectiveEpilogueFwdINS6_IJS8_S8_S9_EEENS6_IJNS7_ILi1EEESH_SH_EEESB_SD_Li256ELb1ELb1ELb1ELb0EEENS1_36VarlenDynamicPersistentTileSchedulerILi128ELi96ELi256ELi256ELb1ELb1ELb0ELb1ELb0ELb1EEEEEEEEEvNT_6ParamsE --------------------------
	.section	.nv.constant0._ZN7cutlass13device_kernelIN5flash19enable_sm80_to_sm89INS1_16FlashAttnFwdSm80INS1_25CollectiveMainloopFwdSm80ILi8ELi1ELb1EN4cute5tupleIJNS5_1CILi128EEENS7_ILi96EEES8_EEELi128ENS_10bfloat16_tEfNS_4arch4Sm80ELb0ELb1ELb0ELb1ELb1ELb1ELb1ELb1EEENS1_21CollectiveEpilogueFwdINS6_IJS8_S8_S9_EEENS6_IJNS7_ILi1EEESH_SH_EEESB_SD_Li256ELb1ELb1ELb1ELb0EEENS1_36VarlenDynamicPersistentTileSchedulerILi128ELi96ELi256ELi256ELb1ELb1ELb0ELb1ELb0ELb1EEEEEEEEEvNT_6ParamsE,"a",@progbits
	.sectionflags	@""
	.align	4
.nv.constant0._ZN7cutlass13device_kernelIN5flash19enable_sm80_to_sm89INS1_16FlashAttnFwdSm80INS1_25CollectiveMainloopFwdSm80ILi8ELi1ELb1EN4cute5tupleIJNS5_1CILi128EEENS7_ILi96EEES8_EEELi128ENS_10bfloat16_tEfNS_4arch4Sm80ELb0ELb1ELb0ELb1ELb1ELb1ELb1ELb1EEENS1_21CollectiveEpilogueFwdINS6_IJS8_S8_S9_EEENS6_IJNS7_ILi1EEESH_SH_EEESB_SD_Li256ELb1ELb1ELb1ELb0EEENS1_36VarlenDynamicPersistentTileSchedulerILi128ELi96ELi256ELi256ELb1ELb1ELb0ELb1ELb0ELb1EEEEEEEEEvNT_6ParamsE:
	.zero		1432


//--------------------- .nv.constant0._ZN7cutlass13device_kernelIN5flash19enable_sm80_to_sm89INS1_16FlashAttnFwdSm80INS1_25CollectiveMainloopFwdSm80ILi4ELi1ELb0EN4cute5tupleIJNS5_1CILi128EEENS7_ILi64EEES8_EEELi128ENS_10bfloat16_tEfNS_4arch4Sm80ELb1ELb0ELb0ELb0ELb1ELb0ELb1ELb1EEENS1_21CollectiveEpilogueFwdINS6_IJS8_S8_S9_EEENS6_IJNS7_ILi1EEESH_SH_EEESB_SD_Li128ELb0ELb1ELb1ELb0EEENS1_30DynamicPersistentTileSchedulerILi128ELi128ELb1ELb1ELb0EEEEEEEEEvNT_6ParamsE --------------------------
	.section	.nv.constant0._ZN7cutlass13device_kernelIN5flash19enable_sm80_to_sm89INS1_16FlashAttnFwdSm80INS1_25CollectiveMainloopFwdSm80ILi4ELi1ELb0EN4cute5tupleIJNS5_1CILi128EEENS7_ILi64EEES8_EEELi128ENS_10bfloat16_tEfNS_4arch4Sm80ELb1ELb0ELb0ELb0ELb1ELb0ELb1ELb1EEENS1_21CollectiveEpilogueFwdINS6_IJS8_S8_S9_EEENS6_IJNS7_ILi1EEESH_SH_EEESB_SD_Li128ELb0ELb1ELb1ELb0EEENS1_30DynamicPersistentTileSchedulerILi128ELi128ELb1ELb1ELb0EEEEEEEEEvNT_6ParamsE,"a",@progbits
	.sectionflags	@""
	.align	4
.nv.constant0._ZN7cutlass13device_kernelIN5flash19enable_sm80_to_sm89INS1_16FlashAttnFwdSm80INS1_25CollectiveMainloopFwdSm80ILi4ELi1ELb0EN4cute5tupleIJNS5_1CILi128EEENS7_ILi64EEES8_EEELi128ENS_10bfloat16_tEfNS_4arch4Sm80ELb1ELb0ELb0ELb0ELb1ELb0ELb1ELb1EEENS1_21CollectiveEpilogueFwdINS6_IJS8_S8_S9_EEENS6_IJNS7_ILi1EEESH_SH_EEESB_SD_Li128ELb0ELb1ELb1ELb0EEENS1_30DynamicPersistentTileSchedulerILi128ELi128ELb1ELb1ELb0EEEEEEEEEvNT_6ParamsE:
	.zero		1416


//--------------------- .nv.constant0._ZN7cutlass13device_kernelIN5flash19enable_sm80_to_sm89INS1_16FlashAttnFwdSm80INS1_25CollectiveMainloopFwdSm80ILi8ELi1ELb1EN4cute5tupleIJNS5_1CILi128EEENS7_ILi112EEES8_EEELi128ENS_10bfloat16_tEfNS_4arch4Sm80ELb1ELb0ELb0ELb1ELb1ELb0ELb1ELb1EEENS1_21CollectiveEpilogueFwdINS6_IJS8_S8_S9_EEENS6_IJNS7_ILi1EEESH_SH_EEESB_SD_Li256ELb1ELb1ELb1ELb0EEENS1_36VarlenDynamicPersistentTileSchedulerILi128ELi112ELi256ELi256ELb1ELb1ELb0ELb1ELb1ELb1EEEEEEEEEvNT_6ParamsE --------------------------
	.section	.nv.constant0._ZN7cutlass13device_kernelIN5flash19enable_sm80_to_sm89INS1_16FlashAttnFwdSm80INS1_25CollectiveMainloopFwdSm80ILi8ELi1ELb1EN4cute5tupleIJNS5_1CILi128EEENS7_ILi112EEES8_EEELi128ENS_10bfloat16_tEfNS_4arch4Sm80ELb1ELb0ELb0ELb1ELb1ELb0ELb1ELb1EEENS1_21CollectiveEpilogueFwdINS6_IJS8_S8_S9_EEENS6_IJNS7_ILi1EEESH_SH_EEESB_SD_Li256ELb1ELb1ELb1ELb0EEENS1_36VarlenDynamicPersistentTileSchedulerILi128ELi112ELi256ELi256ELb1ELb1ELb0ELb1ELb1ELb1EEEEEEEEEvNT_6ParamsE,"a",@progbits
	.sectionflags	@""
	.align	4
.nv.constant0._ZN7cutlass13device_kernelIN5flash19enable_sm80_to_sm89INS1_16FlashAttnFwdSm80INS1_25CollectiveMainloopFwdSm80ILi8ELi1ELb1EN4cute5tupleIJNS5_1CILi128EEENS7_ILi112EEES8_EEELi128ENS_10bfloat16_tEfNS_4arch4Sm80ELb1ELb0ELb0ELb1ELb1ELb0ELb1ELb1EEENS1_21CollectiveEpilogueFwdINS6_IJS8_S8_S9_EEENS6_IJNS7_ILi1EEESH_SH_EEESB_SD_Li256ELb1ELb1ELb1ELb0EEENS1_36VarlenDynamicPersistentTileSchedulerILi128ELi112ELi256ELi256ELb1ELb1ELb0ELb1ELb1ELb1EEEEEEEEEvNT_6ParamsE:
	.zero		1432


//--------------------- .nv.constant0._ZN7cutlass13device_kernelIN5flash19enable_sm80_to_sm89INS1_16FlashAttnFwdSm80INS1_25CollectiveMainloopFwdSm80ILi8ELi1ELb1EN4cute5tupleIJNS5_1CILi128EEENS7_ILi112EEES8_EEELi128ENS_10bfloat16_tEfNS_4arch4Sm80ELb1ELb0ELb0ELb1ELb1ELb1ELb1ELb1EEENS1_21CollectiveEpilogueFwdINS6_IJS8_S8_S9_EEENS6_IJNS7_ILi1EEESH_SH_EEESB_SD_Li256ELb1ELb1ELb1ELb0EEENS1_36VarlenDynamicPersistentTileSchedulerILi128ELi112ELi256ELi256ELb1ELb1ELb0ELb1ELb1ELb1EEEEEEEEEvNT_6ParamsE --------------------------
	.section	.nv.constant0._ZN7cutlass13device_kernelIN5flash19enable_sm80_to_sm89INS1_16FlashAttnFwdSm80INS1_25CollectiveMainloopFwdSm80ILi8ELi1ELb1EN4cute5tupleIJNS5_1CILi128EEENS7_ILi112EEES8_EEELi128ENS_10bfloat16_tEfNS_4arch4Sm80ELb1ELb0ELb0ELb1ELb1ELb1ELb1ELb1EEENS1_21CollectiveEpilogueFwdINS6_IJS8_S8_S9_EEENS6_IJNS7_ILi1EEESH_SH_EEESB_SD_Li256ELb1ELb1ELb1ELb0EEENS1_36VarlenDynamicPersistentTileSchedulerILi128ELi112ELi256ELi256ELb1ELb1ELb0ELb1ELb1ELb1EEEEEEEEEvNT_6ParamsE,"a",@progbits
	.sectionflags	@""
	.align	4
.nv.constant0._ZN7cutlass13device_kernelIN5flash19enable_sm80_to_sm89INS1_16FlashAttnFwdSm80INS1_25CollectiveMainloopFwdSm80ILi8ELi1ELb1EN4cute5tupleIJNS5_1CILi128EEENS7_ILi112EEES8_EEELi128ENS_10bfloat16_tEfNS_4arch4Sm80ELb1ELb0ELb0ELb1ELb1ELb1ELb1ELb1EEENS1_21CollectiveEpilogueFwdINS6_IJS8_S8_S9_EEENS6_IJNS7_ILi1EEESH_SH_EEESB_SD_Li256ELb1ELb1ELb1ELb0EEENS1_36VarlenDynamicPersistentTileSchedulerILi128ELi112ELi256ELi256ELb1ELb1ELb0ELb1ELb1ELb1EEEEEEEEEvNT_6ParamsE:
	.zero		1432


//--------------------- .text._ZN7cutlass13device_kernelIN5flash19enable_sm80_to_sm89INS1_16FlashAttnFwdSm80INS1_25CollectiveMainloopFwdSm80ILi8ELi1ELb1EN4cute5tupleIJNS5_1CILi128EEES8_S8_EEELi128ENS_10bfloat16_tEfNS_4arch4Sm80ELb0ELb0ELb0ELb0ELb1ELb0ELb1ELb1EEENS1_21CollectiveEpilogueFwdIS9_NS6_IJNS7_ILi1EEESF_SF_EEESA_SC_Li256ELb0ELb1ELb1ELb0EEENS1_19SingleTileSchedulerILb0ELb1ELb1ELi128EEEEEEEEEvNT_6ParamsE --------------------------
	.section	.text._ZN7cutlass13device_kernelIN5flash19enable_sm80_to_sm89INS1_16FlashAttnFwdSm80INS1_25CollectiveMainloopFwdSm80ILi8ELi1ELb1EN4cute5tupleIJNS5_1CILi128EEES8_S8_EEELi128ENS_10bfloat16_tEfNS_4arch4Sm80ELb0ELb0ELb0ELb0ELb1ELb0ELb1ELb1EEENS1_21CollectiveEpilogueFwdIS9_NS6_IJNS7_ILi1EEESF_SF_EEESA_SC_Li256ELb0ELb1ELb1ELb0EEENS1_19SingleTileSchedulerILb0ELb1ELb1ELi128EEEEEEEEEvNT_6ParamsE,"ax",@progbits
	.sectioninfo	@"SHI_REGISTERS=252"
	.align	128
.text._ZN7cutlass13device_kernelIN5flash19enable_sm80_to_sm89INS1_16FlashAttnFwdSm80INS1_25CollectiveMainloopFwdSm80ILi8ELi1ELb1EN4cute5tupleIJNS5_1CILi128EEES8_S8_EEELi128ENS_10bfloat16_tEfNS_4arch4Sm80ELb0ELb0ELb0ELb0ELb1ELb0ELb1ELb1EEENS1_21CollectiveEpilogueFwdIS9_NS6_IJNS7_ILi1EEESF_SF_EEESA_SC_Li256ELb0ELb1ELb1ELb0EEENS1_19SingleTileSchedulerILb0ELb1ELb1ELi128EEEEEEEEEvNT_6ParamsE:
        .type           _ZN7cutlass13device_kernelIN5flash19enable_sm80_to_sm89INS1_16FlashAttnFwdSm80INS1_25CollectiveMainloopFwdSm80ILi8ELi1ELb1EN4cute5tupleIJNS5_1CILi128EEES8_S8_EEELi128ENS_10bfloat16_tEfNS_4arch4Sm80ELb0ELb0ELb0ELb0ELb1ELb0ELb1ELb1EEENS1_21CollectiveEpilogueFwdIS9_NS6_IJNS7_ILi1EEESF_SF_EEESA_SC_Li256ELb0ELb1ELb1ELb0EEENS1_19SingleTileSchedulerILb0ELb1ELb1ELi128EEEEEEEEEvNT_6ParamsE,@function
        .size           _ZN7cutlass13device_kernelIN5flash19enable_sm80_to_sm89INS1_16FlashAttnFwdSm80INS1_25CollectiveMainloopFwdSm80ILi8ELi1ELb1EN4cute5tupleIJNS5_1CILi128EEES8_S8_EEELi128ENS_10bfloat16_tEfNS_4arch4Sm80ELb0ELb0ELb0ELb0ELb1ELb0ELb1ELb1EEENS1_21CollectiveEpilogueFwdIS9_NS6_IJNS7_ILi1EEESF_SF_EEESA_SC_Li256ELb0ELb1ELb1ELb0EEENS1_19SingleTileSchedulerILb0ELb1ELb1ELi128EEEEEEEEEvNT_6ParamsE,(.L_x_1784 - _ZN7cutlass13device_kernelIN5flash19enable_sm80_to_sm89INS1_16FlashAttnFwdSm80INS1_25CollectiveMainloopFwdSm80ILi8ELi1ELb1EN4cute5tupleIJNS5_1CILi128EEES8_S8_EEELi128ENS_10bfloat16_tEfNS_4arch4Sm80ELb0ELb0ELb0ELb0ELb1ELb0ELb1ELb1EEENS1_21CollectiveEpilogueFwdIS9_NS6_IJNS7_ILi1EEESF_SF_EEESA_SC_Li256ELb0ELb1ELb1ELb0EEENS1_19SingleTileSchedulerILb0ELb1ELb1ELi128EEEEEEEEEvNT_6ParamsE)
        .other          _ZN7cutlass13device_kernelIN5flash19enable_sm80_to_sm89INS1_16FlashAttnFwdSm80INS1_25CollectiveMainloopFwdSm80ILi8ELi1ELb1EN4cute5tupleIJNS5_1CILi128EEES8_S8_EEELi128ENS_10bfloat16_tEfNS_4arch4Sm80ELb0ELb0ELb0ELb0ELb1ELb0ELb1ELb1EEENS1_21CollectiveEpilogueFwdIS9_NS6_IJNS7_ILi1EEESF_SF_EEESA_SC_Li256ELb0ELb1ELb1ELb0EEENS1_19SingleTileSchedulerILb0ELb1ELb1ELi128EEEEEEEEEvNT_6ParamsE,@"STO_CUDA_ENTRY STV_DEFAULT"
_ZN7cutlass13device_kernelIN5flash19enable_sm80_to_sm89INS1_16FlashAttnFwdSm80INS1_25CollectiveMainloopFwdSm80ILi8ELi1ELb1EN4cute5tupleIJNS5_1CILi128EEES8_S8_EEELi128ENS_10bfloat16_tEfNS_4arch4Sm80ELb0ELb0ELb0ELb0ELb1ELb0ELb1ELb1EEENS1_21CollectiveEpilogueFwdIS9_NS6_IJNS7_ILi1EEESF_SF_EEESA_SC_Li256ELb0ELb1ELb1ELb0EEENS1_19SingleTileSchedulerILb0ELb1ELb1ELi128EEEEEEEEEvNT_6ParamsE:
[----:B------:R-:W-:Y:S02]  /*0000*/  MOV R1, c[0x0][0x28] ;  /* 0x00000a0000017a02 */ /* 0x000fe40000000f00 */
[----:B------:R-:W1:Y:S01]  /*0010*/  S2R R5, SR_TID.X ;  /* 0x0000000000057919 */ /* 0x000e620000002100 */
[----:B------:R-:W2:Y:S08]  /*0020*/  S2UR UR6, SR_CTAID.Y ;  /* 0x00000000000679c3 */ /* 0x000eb00000002600 */
[----:B------:R-:W3:Y:S01]  /*0030*/  S2UR UR18, SR_CTAID.Z ;  /* 0x00000000001279c3 */ /* 0x000ee20000002700 */
[----:B-1----:R-:W-:-:S06]  /*0040*/  SHF.R.U32.HI R0, RZ, 0x5, R5 ;  /* 0x00000005ff007819 */ /* 0x002fcc0000011605 */
[----:B------:R-:W1:Y:S02]  /*0050*/  SHFL.IDX PT, R0, R0, RZ, 0x1f ;  /* 0x00001fff00007589 */ /* 0x000e6400000e0000 */
[----:B-1----:R-:W-:-:S13]  /*0060*/  ISETP.NE.AND P0, PT, R0, RZ, PT ;  /* 0x000000ff0000720c */ /* 0x002fda0003f05270 */
[----:B--23--:R-:W-:Y:S05]  /*0070*/  @!P0 BRA `(.L_x_0) ;  /* 0x0000009000008947 */ /* 0x00cfea0003800000 */
[----:B------:R-:W-:Y:S01]  /*0080*/  MOV R0, c[0x0][0x550] ;  /* 0x0001540000007a02 */ /* 0x000fe20000000f00 */
[----:B------:R-:W-:-:S03]  /*0090*/  UMOV UR10, UR6 ;  /* 0x00000006000a7c82 */ /* 0x000fc60008000000 */
[----:B------:R-:W-:-:S13]  /*00a0*/  ISETP.NE.AND P0, PT, R0, 0x1, PT ;  /* 0x000000010000780c */ /* 0x000fda0003f05270 */
[----:B------:R-:W-:Y:S05]  /*00b0*/  @!P0 BRA `(.L_x_1) ;  /* 0x000000b000008947 */ /* 0x000fea0003800000 */
[----:B------:R-:W-:Y:S02]  /*00c0*/  ULDC UR4, c[0x0][0x554] ;  /* 0x0001550000047ab9 */ /* 0x000fe40000000800 */
[----:B------:R-:W-:Y:S02]  /*00d0*/  UIMAD.WIDE.U32 UR4, UR6, UR4, URZ ;  /* 0x00000004060472a5 */ /* 0x000fe4000f8e003f */
[----:B------:R-:W-:Y:S02]  /*00e0*/  ULDC UR10, c[0x0][0x558] ;  /* 0x00015600000a7ab9 */ /* 0x000fe40000000800 */
[----:B------:R-:W-:Y:S01]  /*00f0*/  USHF.R.U32.HI UR10, URZ, UR10, UR5 ;  /* 0x0000000a3f0a7299 */ /* 0x000fe20008011605 */
[----:B------:R-:W-:Y:S05]  /*0100*/  BRA `(.L_x_1) ;  /* 0x0000006000007947 */ /* 0x000fea0003800000 */
.L_x_0:
[----:B------:R-:W-:Y:S02]  /*0110*/  ULDC.64 UR4, c[0x0][0x550] ;  /* 0x0001540000047ab9 */ /* 0x000fe40000000a00 */
[----:B------:R-:W-:Y:S02]  /*0120*/  UISETP.NE.AND UP0, UPT, UR4, 0x1, UPT ;  /* 0x000000010400788c */ /* 0x000fe4000bf05270 */
[----:B------:R-:W-:-:S02]  /*0130*/  UIMAD.WIDE.U32 UR8, UR6, UR5, URZ ;  /* 0x00000005060872a5 */ /* 0x000fc4000f8e003f */
[----:B------:R-:W-:Y:S02]  /*0140*/  ULDC UR4, c[0x0][0x558] ;  /* 0x0001560000047ab9 */ /* 0x000fe40000000800 */
[----:B------:R-:W-:-:S05]  /*0150*/  UMOV UR10, UR6 ;  /* 0x00000006000a7c82 */ /* 0x000fca0008000000 */
[----:B------:R-:W-:-:S03]  /*0160*/  @UP0 USHF.R.U32.HI UR10, URZ, UR4, UR9 ;  /* 0x000000043f0a0299 */ /* 0x000fc60008011609 */
.L_x_1:
[----:B------:R-:W-:Y:S01]  /*0170*/  ISETP.LE.AND P0, PT, RZ, UR18, PT ;  /* 0x00000012ff007c0c */ /* 0x000fe2000bf03270 */
[----:B------:R-:W-:Y:S02]  /*0180*/  UIADD3 UR5, -UR10, URZ, URZ ;  /* 0x0000003f0a057290 */ /* 0x000fe4000fffe13f */
[----:B------:R-:W-:Y:S02]  /*0190*/  ULDC UR4, c[0x0][0x550] ;  /* 0x0001540000047ab9 */ /* 0x000fe40000000800 */
[----:B------:R-:W-:-:S08]  /*01a0*/  UIMAD UR6, UR5, UR4, UR6 ;  /* 0x00000004050672a4 */ /* 0x000fd0000f8e0206 */
[----:B------:R-:W-:Y:S05]  /*01b0*/  @!P0 EXIT ;  /* 0x000000000000894d */ /* 0x000fea0003800000 */
[----:B------:R-:W-:Y:S02]  /*01c0*/  ULDC.64 UR4, c[0x0][0x370] ;  /* 0x0000dc0000047ab9 */ /* 0x000fe40000000a00 */
[----:B------:R-:W-:Y:S02]  /*01d0*/  UISETP.NE.U32.AND UP0, UPT, URZ, UR4, UPT ;  /* 0x000000043f00728c */ /* 0x000fe4000bf05070 */
[----:B------:R-:W-:Y:S02]  /*01e0*/  ULDC.64 UR8, c[0x0][0x370] ;  /* 0x0000dc0000087ab9 */ /* 0x000fe40000000a00 */
[----:B------:R-:W-:Y:S02]  /*01f0*/  UISETP.NE.AND.EX UP0, UPT, URZ, UR5, UPT, UP0 ;  /* 0x000000053f00728c */ /* 0x000fe4000bf05300 */
[----:B------:R-:W-:-:S04]  /*0200*/  ULDC.64 UR12, c[0x0][0x118] ;  /* 0x00004600000c7ab9 */ /* 0x000fc80000000a00 */
[----:B------:R-:W-:-:S05]  /*0210*/  PLOP3.LUT P0, PT, PT, PT, UP0, 0x80, 0x0 ;  /* 0x000000000000781c */ /* 0x000fca0003f0f008 */
[----:B------:R-:W-:Y:S02]  /*0220*/  @UP0 UMOV UR4, 0x4 ;  /* 0x0000000400040882 */ /* 0x000fe40000000000 */
[----:B------:R-:W-:-:S06]  /*0230*/  @UP0 UIMAD.WIDE UR4, UR18, UR4, UR8 ;  /* 0x00000004120402a5 */ /* 0x000fcc000f8e0208 */
[----:B------:R-:W-:Y:S02]  /*0240*/  IMAD.U32 R2, RZ, RZ, UR4 ;  /* 0x00000004ff027e24 */ /* 0x000fe4000f8e00ff */
[----:B------:R-:W-:-:S05]  /*0250*/  IMAD.U32 R3, RZ, RZ, UR5 ;  /* 0x00000005ff037e24 */ /* 0x000fca000f8e00ff */
[----:B------:R-:W2:Y:S01]  /*0260*/  @P0 LDG.E R2, [R2.64] ;  /* 0x0000000c02020981 */ /* 0x000ea2000c1e1900 */
[----:B------:R-:W-:Y:S02]  /*0270*/  ULDC UR4, c[0x0][0x2ac] ;  /* 0x0000ab0000047ab9 */ /* 0x000fe40000000800 */
[----:B------:R-:W-:Y:S02]  /*0280*/  ULDC UR15, c[0x0][0x1d0] ;  /* 0x00007400000f7ab9 */ /* 0x000fe40000000800 */
[----:B------:R-:W-:Y:S02]  /*0290*/  UIMAD UR15, UR4, UR15, URZ ;  /* 0x0000000f040f72a4 */ /* 0x000fe4000f8e023f */
[----:B------:R-:W-:Y:S02]  /*02a0*/  UMOV UR9, URZ ;  /* 0x0000003f00097c82 */ /* 0x000fe40008000000 */
[----:B------:R-:W-:Y:S02]  /*02b0*/  UISETP.GE.AND UP0, UPT, UR15, 0x1, UPT ;  /* 0x000000010f00788c */ /* 0x000fe4000bf06270 */
[----:B------:R-:W-:-:S02]  /*02c0*/  UIADD3 UR5, UR15, 0x7f, URZ ;  /* 0x0000007f0f057890 */ /* 0x000fc4000fffe03f */
[----:B------:R-:W-:Y:S02]  /*02d0*/  UMOV UR17, URZ ;  /* 0x0000003f00117c82 */ /* 0x000fe40008000000 */
[----:B------:R-:W-:-:S04]  /*02e0*/  USHF.R.S32.HI UR4, URZ, 0x1f, UR5 ;  /* 0x0000001f3f047899 */ /* 0x000fc80008011405 */
[----:B------:R-:W-:-:S04]  /*02f0*/  ULEA.HI UR4, UR4, UR5, URZ, 0x7 ;  /* 0x0000000504047291 */ /* 0x000fc8000f8f383f */
[----:B------:R-:W-:Y:S01]  /*0300*/  USHF.R.S32.HI UR7, URZ, 0x7, UR4 ;  /* 0x000000073f077899 */ /* 0x000fe20008011404 */
[----:B--2---:R1:W2:Y:S01]  /*0310*/  @P0 R2UR UR9, R2 ;  /* 0x00000000020903c2 */ /* 0x0042a200000e0000 */
[----:B------:R-:W-:-:S13]  /*0320*/  PLOP3.LUT P0, PT, PT, PT, UP0, 0x80, 0x0 ;  /* 0x000000000000781c */ /* 0x000fda0003f0f008 */
[----:B-12---:R-:W-:Y:S05]  /*0330*/  @!P0 BRA `(.L_x_2) ;  /* 0x0000025000008947 */ /* 0x006fea0003800000 */
[----:B------:R-:W-:Y:S02]  /*0340*/  USHF.R.U32.HI UR4, URZ, 0x10, UR6 ;  /* 0x000000103f047899 */ /* 0x000fe40008011606 */
[----:B------:R-:W-:Y:S02]  /*0350*/  ULDC UR5, c[0x0][0x338] ;  /* 0x0000ce0000057ab9 */ /* 0x000fe40000000800 */
[----:B------:R-:W-:Y:S02]  /*0360*/  UISETP.NE.AND UP0, UPT, UR4, URZ, UPT ;  /* 0x0000003f0400728c */ /* 0x000fe4000bf05270 */
[----:B------:R-:W-:Y:S02]  /*0370*/  UMOV UR20, URZ ;  /* 0x0000003f00147c82 */ /* 0x000fe40008000000 */
[----:B------:R-:W-:-:S04]  /*0380*/  USEL UR5, UR4, UR5, UP0 ;  /* 0x0000000504057287 */ /* 0x000fc80008000000 */
[----:B------:R-:W-:Y:S02]  /*0390*/  UIADD3 UR16, UR7, -0x1, UR5 ;  /* 0xffffffff07107890 */ /* 0x000fe4000fffe005 */
[----:B------:R-:W-:-:S05]  /*03a0*/  IMAD.U32 R0, RZ, RZ, UR5 ;  /* 0x00000005ff007e24 */ /* 0x000fca000f8e00ff */
[-C--:B------:R-:W-:Y:S02]  /*03b0*/  IABS R2, R0.reuse ;  /* 0x0000000000027213 */ /* 0x080fe40000000000 */
[----:B------:R-:W-:Y:S02]  /*03c0*/  IABS R0, R0 ;  /* 0x0000000000007213 */ /* 0x000fe40000000000 */
[----:B------:R-:W1:Y:S03]  /*03d0*/  R2UR UR14, R2 ;  /* 0x00000000020e73c2 */ /* 0x000e6600000e0000 */
[----:B------:R-:W-:-:S05]  /*03e0*/  IMAD.MOV R0, RZ, RZ, -R0 ;  /* 0x000000ffff007224 */ /* 0x000fca00078e0a00 */
[----:B------:R-:W2:Y:S01]  /*03f0*/  R2UR UR8, R0 ;  /* 0x00000000000873c2 */ /* 0x000ea200000e0000 */
[----:B-1----:R-:W1:Y:S08]  /*0400*/  I2F.RP R2, UR14 ;  /* 0x0000000e00027d06 */ /* 0x002e700008209400 */
[----:B-1----:R-:W1:Y:S02]  /*0410*/  MUFU.RCP R2, R2 ;  /* 0x0000000200027308 */ /* 0x002e640000001000 */
[----:B-1----:R-:W-:-:S06]  /*0420*/  IADD3 R2, R2, 0xffffffe, RZ ;  /* 0x0ffffffe02027810 */ /* 0x002fcc0007ffe0ff */
[----:B------:R-:W1:Y:S02]  /*0430*/  F2I.FTZ.U32.TRUNC.NTZ R2, R2 ;  /* 0x0000000200027305 */ /* 0x000e64000021f000 */
[----:B-1----:R1:W3:Y:S02]  /*0440*/  R2UR UR21, R2 ;  /* 0x00000000021573c2 */ /* 0x0022e400000e0000 */
[----:B-1----:R-:W-:Y:S01]  /*0450*/  IMAD.U32 R2, RZ, RZ, UR16 ;  /* 0x00000010ff027e24 */ /* 0x002fe2000f8e00ff */
[----:B---3--:R-:W-:Y:S02]  /*0460*/  UIADD3 UR4, URZ, -UR21, URZ ;  /* 0x800000153f047290 */ /* 0x008fe4000fffe03f */
[----:B------:R-:W-:Y:S02]  /*0470*/  ULOP3.LUT UR16, UR16, UR5, URZ, 0x3c, !UPT ;  /* 0x0000000510107292 */ /* 0x000fe4000f8e3c3f */
[----:B------:R-:W-:Y:S01]  /*0480*/  IABS R2, R2 ;  /* 0x0000000200027213 */ /* 0x000fe20000000000 */
[----:B------:R-:W-:-:S03]  /*0490*/  UIMAD UR4, UR4, UR14, URZ ;  /* 0x0000000e040472a4 */ /* 0x000fc6000f8e023f */
[----:B------:R-:W1:Y:S01]  /*04a0*/  R2UR UR11, R2 ;  /* 0x00000000020b73c2 */ /* 0x000e6200000e0000 */
[----:B------:R-:W-:-:S07]  /*04b0*/  UIMAD.WIDE.U32 UR20, UR21, UR4, UR20 ;  /* 0x00000004151472a5 */ /* 0x000fce000f8e0014 */
[----:B------:R-:W-:Y:S02]  /*04c0*/  UMOV UR17, UR21 ;  /* 0x0000001500117c82 */ /* 0x000fe40008000000 */
[----:B-1----:R-:W-:-:S07]  /*04d0*/  UIMAD.WIDE.U32 UR20, UR17, UR11, URZ ;  /* 0x0000000b111472a5 */ /* 0x002fce000f8e003f */
[----:B------:R-:W-:Y:S02]  /*04e0*/  UMOV UR17, UR21 ;  /* 0x0000001500117c82 */ /* 0x000fe40008000000 */
[----:B--2---:R-:W-:-:S04]  /*04f0*/  UIMAD UR8, UR17, UR8, UR11 ;  /* 0x00000008110872a4 */ /* 0x004fc8000f8e020b */
[----:B------:R-:W-:-:S11]  /*0500*/  UISETP.GT.U32.AND UP0, UPT, UR14, UR8, UPT ;  /* 0x000000080e00728c */ /* 0x000fd6000bf04070 */
[----:B------:R-:W-:Y:S02]  /*0510*/  @!UP0 UIADD3 UR8, UR8, -UR14, URZ ;  /* 0x8000000e08088290 */ /* 0x000fe4000fffe03f */
[----:B------:R-:W-:Y:S02]  /*0520*/  @!UP0 UIADD3 UR17, UR17, 0x1, URZ ;  /* 0x0000000111118890 */ /* 0x000fe4000fffe03f */
[----:B------:R-:W-:Y:S02]  /*0530*/  UISETP.GE.U32.AND UP1, UPT, UR8, UR14, UPT ;  /* 0x0000000e0800728c */ /* 0x000fe4000bf26070 */
[----:B------:R-:W-:-:S09]  /*0540*/  UISETP.GE.AND UP0, UPT, UR16, URZ, UPT ;  /* 0x0000003f1000728c */ /* 0x000fd2000bf06270 */
[----:B------:R-:W-:Y:S02]  /*0550*/  @UP1 UIADD3 UR17, UR17, 0x1, URZ ;  /* 0x0000000111111890 */ /* 0x000fe4000fffe03f */
[----:B------:R-:W-:Y:S02]  /*0560*/  UISETP.NE.AND UP1, UPT, UR5, URZ, UPT ;  /* 0x0000003f0500728c */ /* 0x000fe4000bf25270 */
[----:B------:R-:W-:-:S09]  /*0570*/  @!UP0 UIADD3 UR17, -UR17, URZ, URZ ;  /* 0x0000003f11118290 */ /* 0x000fd2000fffe13f */
[----:B------:R-:W-:Y:S02]  /*0580*/  @!UP1 ULOP3.LUT UR17, URZ, UR5, URZ, 0x33, !UPT ;  /* 0x000000053f119292 */ /* 0x000fe4000f8e333f */
.L_x_2:
[----:B------:R-:W-:Y:S01]  /*0590*/  ULOP3.LUT UR8, UR6, 0xffff, URZ, 0xc0, !UPT ;  /* 0x0000ffff06087892 */ /* 0x000fe2000f8ec03f */
[----:B------:R-:W-:Y:S01]  /*05a0*/  PLOP3.LUT P2, PT, PT, PT, PT, 0x80, 0x0 ;  /* 0x000000000000781c */ /* 0x000fe20003f4f070 */
[----:B------:R-:W-:Y:S01]  /*05b0*/  IMAD.MOV.U32 R6, RZ, RZ, RZ ;  /* 0x000000ffff067224 */ /* 0x000fe200078e00ff */
[----:B------:R-:W-:Y:S01]  /*05c0*/  CS2R R114, SRZ ;  /* 0x0000000000727805 */ /* 0x000fe2000001ff00 */
[----:B------:R-:W-:Y:S01]  /*05d0*/  UIMAD UR8, UR8, UR17, URZ ;  /* 0x00000011080872a4 */ /* 0x000fe2000f8e023f */
[----:B------:R-:W-:Y:S01]  /*05e0*/  IMAD.MOV.U32 R2, RZ, RZ, RZ ;  /* 0x000000ffff027224 */ /* 0x000fe200078e00ff */
[----:B------:R-:W-:Y:S01]  /*05f0*/  CS2R R112, SRZ ;  /* 0x0000000000707805 */ /* 0x000fe2000001ff00 */
[----:B------:R-:W-:Y:S01]  /*0600*/  CS2R R118, SRZ ;  /* 0x0000000000767805 */ /* 0x000fe2000001ff00 */
[----:B------:R-:W-:Y:S01]  /*0610*/  UIADD3 UR17, UR8, UR17, URZ ;  /* 0x0000001108117290 */ /* 0x000fe2000fffe03f */
[----:B------:R-:W-:Y:S01]  /*0620*/  CS2R R116, SRZ ;  /* 0x0000000000747805 */ /* 0x000fe2000001ff00 */
[----:B------:R-:W-:Y:S01]  /*0630*/  CS2R R110, SRZ ;  /* 0x00000000006e7805 */ /* 0x000fe2000001ff00 */
[----:B------:R-:W-:Y:S01]  /*0640*/  CS2R R108, SRZ ;  /* 0x00000000006c7805 */ /* 0x000fe2000001ff00 */
[----:B------:R-:W-:Y:S01]  /*0650*/  UISETP.LT.AND UP0, UPT, UR7, UR17, UPT ;  /* 0x000000110700728c */ /* 0x000fe2000bf01270 */
[----:B------:R-:W-:Y:S01]  /*0660*/  CS2R R106, SRZ ;  /* 0x00000000006a7805 */ /* 0x000fe2000001ff00 */
[----:B------:R-:W-:Y:S01]  /*0670*/  CS2R R104, SRZ ;  /* 0x0000000000687805 */ /* 0x000fe2000001ff00 */
[----:B------:R-:W-:Y:S01]  /*0680*/  CS2R R102, SRZ ;  /* 0x0000000000667805 */ /* 0x000fe2000001ff00 */
[----:B------:R-:W-:Y:S01]  /*0690*/  USEL UR7, UR7, UR17, UP0 ;  /* 0x0000001107077287 */ /* 0x000fe20008000000 */
[----:B------:R-:W-:Y:S01]  /*06a0*/  CS2R R100, SRZ ;  /* 0x0000000000647805 */ /* 0x000fe2000001ff00 */
[----:B------:R-:W-:Y:S01]  /*06b0*/  CS2R R122, SRZ ;  /* 0x00000000007a7805 */ /* 0x000fe2000001ff00 */
[----:B------:R-:W-:Y:S01]  /*06c0*/  CS2R R120, SRZ ;  /* 0x0000000000787805 */ /* 0x000fe2000001ff00 */
[----:B------:R-:W-:Y:S01]  /*06d0*/  UISETP.GT.AND UP0, UPT, UR7, UR8, UPT ;  /* 0x000000080700728c */ /* 0x000fe2000bf04270 */
[----:B------:R-:W-:Y:S01]  /*06e0*/  CS2R R98, SRZ ;  /* 0x0000000000627805 */ /* 0x000fe2000001ff00 */
[----:B------:R-:W-:Y:S01]  /*06f0*/  CS2R R96, SRZ ;  /* 0x0000000000607805 */ /* 0x000fe2000001ff00 */
[----:B------:R-:W-:Y:S01]  /*0700*/  CS2R R94, SRZ ;  /* 0x00000000005e7805 */ /* 0x000fe2000001ff00 */
[----:B------:R-:W-:Y:S01]  /*0710*/  CS2R R92, SRZ ;  /* 0x00000000005c7805 */ /* 0x000fe2000001ff00 */
[----:B------:R-:W-:Y:S01]  /*0720*/  CS2R R90, SRZ ;  /* 0x00000000005a7805 */ /* 0x000fe2000001ff00 */
[----:B------:R-:W-:Y:S01]  /*0730*/  PLOP3.LUT P0, PT, PT, PT, UP0, 0x80, 0x0 ;  /* 0x000000000000781c */ /* 0x000fe20003f0f008 */
[----:B------:R-:W-:Y:S01]  /*0740*/  CS2R R88, SRZ ;  /* 0x0000000000587805 */ /* 0x000fe2000001ff00 */
        /* <DEDUP_REMOVED lines=14> */
[----:B------:R-:W-:Y:S05]  /*0830*/  @!P0 BRA `(.L_x_3) ;  /* 0x000087c000008947 */ /* 0x000fea0003800000 */
[----:B------:R-:W-:Y:S02]  /*0840*/  ULDC.64 UR4, c[0x0][0x340] ;  /* 0x0000d00000047ab9 */ /* 0x000fe40000000a00 */
[----:B------:R-:W-:-:S02]  /*0850*/  UISETP.NE.U32.AND UP0, UPT, URZ, UR4, UPT ;  /* 0x000000043f00728c */ /* 0x000fc4000bf05070 */
[----:B------:R-:W-:Y:S02]  /*0860*/  ULDC.64 UR16, c[0x0][0x340] ;  /* 0x0000d00000107ab9 */ /* 0x000fe40000000a00 */
[----:B------:R-:W-:-:S06]  /*0870*/  UISETP.NE.AND.EX UP0, UPT, URZ, UR5, UPT, UP0 ;  /* 0x000000053f00728c */ /* 0x000fcc000bf05300 */
[----:B------:R-:W-:-:S05]  /*0880*/  PLOP3.LUT P0, PT, PT, PT, UP0, 0x80, 0x0 ;  /* 0x000000000000781c */ /* 0x000fca0003f0f008 */
[----:B------:R-:W-:Y:S02]  /*0890*/  @UP0 UMOV UR4, 0x4 ;  /* 0x0000000400040882 */ /* 0x000fe40000000000 */
[----:B------:R-:W-:-:S06]  /*08a0*/  @UP0 UIMAD.WIDE UR4, UR18, UR4, UR16 ;  /* 0x00000004120402a5 */ /* 0x000fcc000f8e0210 */
[----:B------:R-:W-:Y:S02]  /*08b0*/  IMAD.U32 R2, RZ, RZ, UR4 ;  /* 0x00000004ff027e24 */ /* 0x000fe4000f8e00ff */
[----:B------:R-:W-:Y:S01]  /*08c0*/  IMAD.U32 R3, RZ, RZ, UR5 ;  /* 0x00000005ff037e24 */ /* 0x000fe2000f8e00ff */
[----:B------:R-:W-:Y:S01]  /*08d0*/  SHF.R.S32.HI R10, RZ, 0x1f, R5 ;  /* 0x0000001fff0a7819 */ /* 0x000fe20000011405 */
[----:B------:R-:W-:Y:S02]  /*08e0*/  UIADD3 UR6, UR7, -0x1, URZ ;  /* 0xffffffff07067890 */ /* 0x000fe4000fffe03f */
[----:B------:R-:W-:Y:S01]  /*08f0*/  ULDC.64 UR4, c[0x0][0x2b0] ;  /* 0x0000ac0000047ab9 */ /* 0x000fe20000000a00 */
[CC--:B------:R-:W-:Y:S01]  /*0900*/  LEA.HI R241, R10.reuse, R5.reuse, RZ, 0x6 ;  /* 0x000000050af17211 */ /* 0x0c0fe200078f30ff */
[----:B------:R1:W2:Y:S01]  /*0910*/  @P0 LDG.E R0, [R2.64] ;  /* 0x0000000c02000981 */ /* 0x0002a2000c1e1900 */
[----:B------:R-:W-:Y:S01]  /*0920*/  IMAD.MOV.U32 R239, RZ, RZ, RZ ;  /* 0x000000ffffef7224 */ /* 0x000fe200078e00ff */
[----:B-1----:R-:W-:Y:S01]  /*0930*/  LEA.HI R3, R10, R5, RZ, 0x3 ;  /* 0x000000050a037211 */ /* 0x002fe200078f18ff */
[----:B------:R-:W-:-:S03]  /*0940*/  IMAD.MOV.U32 R2, RZ, RZ, c[0x0][0x2b8] ;  /* 0x0000ae00ff027624 */ /* 0x000fc600078e00ff */
[----:B------:R-:W-:Y:S02]  /*0950*/  LOP3.LUT R33, R3, 0xfffffff8, RZ, 0xc0, !PT ;  /* 0xfffffff803217812 */ /* 0x000fe400078ec0ff */
[----:B------:R-:W-:-:S03]  /*0960*/  SHF.R.S32.HI R3, RZ, 0x3, R3 ;  /* 0x00000003ff037819 */ /* 0x000fc60000011403 */
[----:B------:R-:W-:-:S04]  /*0970*/  IMAD.IADD R33, R5, 0x1, -R33 ;  /* 0x0000000105217824 */ /* 0x000fc800078e0a21 */
[----:B------:R-:W-:Y:S01]  /*0980*/  IMAD R242, R33, 0x20, R3 ;  /* 0x0000002021f27824 */ /* 0x000fe200078e0203 */
[----:B------:R-:W-:Y:S01]  /*0990*/  BAR.SYNC.DEFER_BLOCKING 0x0 ;  /* 0x0000000000007b1d */ /* 0x000fe20000010000 */
[----:B------:R-:W-:-:S05]  /*09a0*/  USHF.R.S32.HI UR20, URZ, 0x1f, UR18 ;  /* 0x0000001f3f147899 */ /* 0x000fca0008011412 */
[----:B--2---:R1:W2:Y:S01]  /*09b0*/  @P0 R2UR UR14, R0 ;  /* 0x00000000000e03c2 */ /* 0x0042a200000e0000 */
[----:B------:R-:W-:Y:S01]  /*09c0*/  ISETP.NE.AND P0, PT, R2, 0x1, PT ;  /* 0x000000010200780c */ /* 0x000fe20003f05270 */
[----:B--2---:R-:W-:Y:S02]  /*09d0*/  @!UP0 UMOV UR14, UR18 ;  /* 0x00000012000e8c82 */ /* 0x004fe40008000000 */
[----:B------:R-:W-:Y:S02]  /*09e0*/  USHF.R.S32.HI UR11, URZ, 0x1f, UR14 ;  /* 0x0000001f3f0b7899 */ /* 0x000fe4000801140e */
[----:B------:R-:W-:Y:S02]  /*09f0*/  UIMAD.WIDE.U32 UR16, UR14, UR4, URZ ;  /* 0x000000040e1072a5 */ /* 0x000fe4000f8e003f */
[----:B------:R-:W-:-:S04]  /*0a00*/  UIMAD UR11, UR11, UR4, URZ ;  /* 0x000000040b0b72a4 */ /* 0x000fc8000f8e023f */
[----:B------:R-:W-:Y:S01]  /*0a10*/  UIMAD UR11, UR14, UR5, UR11 ;  /* 0x000000050e0b72a4 */ /* 0x000fe2000f8e020b */
[----:B-1----:R-:W-:-:S03]  /*0a20*/  IMAD.U32 R0, RZ, RZ, UR6 ;  /* 0x00000006ff007e24 */ /* 0x002fc6000f8e00ff */
[----:B------:R-:W-:Y:S02]  /*0a30*/  UIADD3 UR11, UR17, UR11, URZ ;  /* 0x0000000b110b7290 */ /* 0x000fe4000fffe03f */
[----:B------:R-:W-:Y:S01]  /*0a40*/  USHF.R.S32.HI UR14, URZ, 0x1f, UR10 ;  /* 0x0000001f3f0e7899 */ /* 0x000fe2000801140a */
[----:B------:R-:W-:Y:S01]  /*0a50*/  IMAD R0, R0, 0x80, R242 ;  /* 0x0000008000007824 */ /* 0x000fe200078e02f2 */
[----:B------:R-:W-:-:S04]  /*0a60*/  ULDC.64 UR4, c[0x0][0x1b8] ;  /* 0x00006e0000047ab9 */ /* 0x000fc80000000a00 */
[C---:B------:R-:W-:Y:S02]  /*0a70*/  ISETP.GE.AND P3, PT, R0.reuse, UR15, PT ;  /* 0x0000000f00007c0c */ /* 0x040fe4000bf66270 */
[----:B------:R-:W-:Y:S02]  /*0a80*/  IADD3 R240, R0, UR9, RZ ;  /* 0x0000000900f07c10 */ /* 0x000fe4000fffe0ff */
[----:B------:R-:W-:-:S03]  /*0a90*/  ISETP.GT.OR P3, PT, R242, 0x7f, P3 ;  /* 0x0000007ff200780c */ /* 0x000fc60001f64670 */
[----:B------:R-:W-:-:S04]  /*0aa0*/  @P0 IMAD.HI.U32 R0, R240, c[0x0][0x2bc], RZ ;  /* 0x0000af00f0000a27 */ /* 0x000fc800078e00ff */
[----:B------:R-:W-:Y:S01]  /*0ab0*/  IMAD.MOV.U32 R4, RZ, RZ, R240 ;  /* 0x000000ffff047224 */ /* 0x000fe200078e00f0 */
[----:B------:R-:W-:-:S05]  /*0ac0*/  @P0 SHF.R.U32.HI R4, RZ, c[0x0][0x2c0], R0 ;  /* 0x0000b000ff040a19 */ /* 0x000fca0000011600 */
[----:B------:R-:W-:-:S04]  /*0ad0*/  @!P3 IADD3 R2, P2, R4, UR16, RZ ;  /* 0x000000100402bc10 */ /* 0x000fc8000ff5e0ff */
[----:B------:R-:W-:Y:S02]  /*0ae0*/  @!P3 LEA R6, P1, R2, c[0x0][0x2a0], 0x2 ;  /* 0x0000a8000206ba11 */ /* 0x000fe400078210ff */
[----:B------:R-:W-:-:S04]  /*0af0*/  @!P3 LEA.HI.X.SX32 R0, R4, UR11, 0x1, P2 ;  /* 0x0000000b0400bc11 */ /* 0x000fc800090f0eff */
[----:B------:R-:W-:-:S05]  /*0b00*/  @!P3 LEA.HI.X R7, R2, c[0x0][0x2a4], R0, 0x2, P1 ;  /* 0x0000a9000207ba11 */ /* 0x000fca00008f1400 */
[----:B------:R1:W2:Y:S01]  /*0b10*/  @!P3 LDG.E R239, [R6.64] ;  /* 0x0000000c06efb981 */ /* 0x0002a2000c1e1900 */
[----:B------:R-:W-:Y:S01]  /*0b20*/  UIMAD UR19, UR14, UR4, URZ ;  /* 0x000000040e1372a4 */ /* 0x000fe2000f8e023f */
[----:B------:R-:W-:Y:S01]  /*0b30*/  IMAD.SHL.U32 R37, R33, 0x8, RZ ;  /* 0x0000000821257824 */ /* 0x000fe200078e00ff */
[----:B------:R-:W-:Y:S01]  /*0b40*/  UIMAD.WIDE.U32 UR22, UR10, UR4, URZ ;  /* 0x000000040a1672a5 */ /* 0x000fe2000f8e003f */
[----:B------:R-:W3:Y:S01]  /*0b50*/  S2R R2, SR_CTAID.X ;  /* 0x0000000000027919 */ /* 0x000ee20000002500 */
[----:B------:R-:W-:Y:S01]  /*0b60*/  UIMAD UR19, UR10, UR5, UR19 ;  /* 0x000000050a1372a4 */ /* 0x000fe2000f8e0213 */
[----:B------:R-:W-:Y:S01]  /*0b70*/  IMAD.SHL.U32 R241, R241, 0x8, RZ ;  /* 0x00000008f1f17824 */ /* 0x000fe200078e00ff */
[C---:B------:R-:W-:Y:S01]  /*0b80*/  IADD3 R32, R37.reuse, 0x40, RZ ;  /* 0x0000004025207810 */ /* 0x040fe20007ffe0ff */
[----:B------:R-:W-:Y:S01]  /*0b90*/  ULDC.64 UR4, c[0x0][0x1c0] ;  /* 0x0000700000047ab9 */ /* 0x000fe20000000a00 */
[----:B------:R-:W-:Y:S01]  /*0ba0*/  IMAD.MOV R4, RZ, RZ, -R4 ;  /* 0x000000ffff047224 */ /* 0x000fe200078e0a04 */
[----:B------:R-:W-:Y:S01]  /*0bb0*/  UIMAD UR20, UR20, UR4, URZ ;  /* 0x00000004141472a4 */ /* 0x000fe2000f8e023f */
[----:B------:R-:W-:Y:S01]  /*0bc0*/  SHF.R.S32.HI R36, RZ, 0x1f, R32 ;  /* 0x0000001fff247819 */ /* 0x000fe20000011420 */
[----:B------:R-:W-:Y:S01]  /*0bd0*/  UIADD3 UR23, UR23, UR19, URZ ;  /* 0x0000001317177290 */ /* 0x000fe2000fffe03f */
[----:B------:R-:W-:Y:S01]  /*0be0*/  ISETP.GE.AND P3, PT, R37, c[0x0][0x198], PT ;  /* 0x0000660025007a0c */ /* 0x000fe20003f66270 */
[----:B------:R-:W-:Y:S01]  /*0bf0*/  UIMAD UR5, UR18, UR5, UR20 ;  /* 0x00000005120572a4 */ /* 0x000fe2000f8e0214 */
[----:B------:R-:W-:Y:S01]  /*0c00*/  LEA.HI R36, R36, R32, RZ, 0x3 ;  /* 0x0000002024247211 */ /* 0x000fe200078f18ff */
[----:B------:R-:W-:Y:S01]  /*0c10*/  UIMAD.WIDE.U32 UR18, UR18, UR4, UR22 ;  /* 0x00000004121272a5 */ /* 0x000fe2000f8e0016 */
[----:B------:R-:W-:Y:S01]  /*0c20*/  IMAD R240, R4, c[0x0][0x2b8], R240 ;  /* 0x0000ae0004f07a24 */ /* 0x000fe200078e02f0 */
[----:B------:R-:W-:Y:S01]  /*0c30*/  ISETP.GE.AND P2, PT, R32, c[0x0][0x198], PT ;  /* 0x0000660020007a0c */ /* 0x000fe20003f46270 */
[----:B------:R-:W-:Y:S01]  /*0c40*/  UIMAD UR15, UR6, -0x80, UR15 ;  /* 0xffffff80060f78a4 */ /* 0x000fe2000f8e020f */
[----:B------:R-:W-:Y:S01]  /*0c50*/  LOP3.LUT R36, R36, 0xfffffff8, RZ, 0xc0, !PT ;  /* 0xfffffff824247812 */ /* 0x000fe200078ec0ff */
[----:B------:R-:W-:Y:S01]  /*0c60*/  UIADD3 UR5, UR19, UR5, URZ ;  /* 0x0000000513057290 */ /* 0x000fe2000fffe03f */
[----:B------:R-:W-:Y:S01]  /*0c70*/  IMAD.U32 R12, RZ, RZ, UR18 ;  /* 0x00000012ff0c7e24 */ /* 0x000fe2000f8e00ff */
[----:B------:R-:W-:Y:S01]  /*0c80*/  SHF.R.S32.HI R35, RZ, 0x1f, R240 ;  /* 0x0000001fff237819 */ /* 0x000fe200000114f0 */
[----:B------:R-:W-:Y:S01]  /*0c90*/  IMAD.U32 R13, RZ, RZ, UR19 ;  /* 0x00000013ff0d7e24 */ /* 0x000fe2000f8e00ff */
[----:B------:R-:W-:Y:S01]  /*0ca0*/  LEA.HI R238, R10, R5, RZ, 0x4 ;  /* 0x000000050aee7211 */ /* 0x000fe200078f20ff */
[----:B-1----:R-:W-:Y:S01]  /*0cb0*/  IMAD.MOV.U32 R6, RZ, RZ, c[0x0][0x2c4] ;  /* 0x0000b100ff067624 */ /* 0x002fe200078e00ff */
[----:B------:R-:W-:Y:S01]  /*0cc0*/  UISETP.GT.AND UP0, UPT, UR6, UR8, UPT ;  /* 0x000000080600728c */ /* 0x000fe2000bf04270 */
[----:B---3--:R-:W-:-:S02]  /*0cd0*/  IMAD R9, R2, 0x80, R242 ;  /* 0x0000008002097824 */ /* 0x008fc400078e02f2 */
[----:B------:R-:W-:Y:S01]  /*0ce0*/  IMAD.U32 R15, RZ, RZ, UR5 ;  /* 0x00000005ff0f7e24 */ /* 0x000fe2000f8e00ff */
[C---:B------:R-:W-:Y:S01]  /*0cf0*/  ISETP.NE.AND P1, PT, R6.reuse, 0x1, PT ;  /* 0x000000010600780c */ /* 0x040fe20003f25270 */
[----:B------:R-:W-:Y:S01]  /*0d00*/  IMAD.MOV.U32 R8, RZ, RZ, R9 ;  /* 0x000000ffff087224 */ /* 0x000fe200078e0009 */
[----:B------:R-:W-:Y:S01]  /*0d10*/  ULDC.64 UR4, c[0x0][0x1e8] ;  /* 0x00007a0000047ab9 */ /* 0x000fe20000000a00 */
[----:B------:R-:W-:Y:S01]  /*0d20*/  IMAD.MOV.U32 R14, RZ, RZ, R12 ;  /* 0x000000ffff0e7224 */ /* 0x000fe200078e000c */
[----:B------:R-:W-:Y:S01]  /*0d30*/  UIMAD.WIDE.U32 UR20, UR10, UR4, URZ ;  /* 0x000000040a1472a5 */ /* 0x000fe2000f8e003f */
[----:B------:R-:W-:Y:S01]  /*0d40*/  IMAD R6, R6, c[0x0][0x168], RZ ;  /* 0x00005a0006067a24 */ /* 0x000fe200078e02ff */
[----:B------:R-:W-:Y:S01]  /*0d50*/  UIMAD UR4, UR14, UR4, URZ ;  /* 0x000000040e0472a4 */ /* 0x000fe2000f8e023f */
[----:B------:R-:W-:Y:S02]  /*0d60*/  IMAD R2, R2, 0x80, R3 ;  /* 0x0000008002027824 */ /* 0x000fe400078e0203 */
[----:B------:R-:W-:Y:S01]  /*0d70*/  IMAD R16, R35, c[0x0][0x1e0], RZ ;  /* 0x0000780023107a24 */ /* 0x000fe200078e02ff */
[----:B------:R-:W-:Y:S01]  /*0d80*/  UIMAD UR4, UR10, UR5, UR4 ;  /* 0x000000050a0472a4 */ /* 0x000fe2000f8e0204 */
[----:B------:R-:W-:Y:S01]  /*0d90*/  IMAD.WIDE.U32 R20, R240, c[0x0][0x1e0], RZ ;  /* 0x00007800f0147a25 */ /* 0x000fe200078e00ff */
[----:B------:R-:W-:-:S02]  /*0da0*/  IADD3 R4, R2, 0x40, RZ ;  /* 0x0000004002047810 */ /* 0x000fc40007ffe0ff */
[----:B------:R-:W-:Y:S01]  /*0db0*/  UIADD3 UR18, UR21, UR4, URZ ;  /* 0x0000000415127290 */ /* 0x000fe2000fffe03f */
[----:B------:R-:W-:Y:S01]  /*0dc0*/  @P1 IMAD.HI.U32 R0, R9, c[0x0][0x2c8], RZ ;  /* 0x0000b20009001a27 */ /* 0x000fe200078e00ff */
[----:B------:R-:W-:Y:S01]  /*0dd0*/  ISETP.GE.AND P5, PT, R4, R6, PT ;  /* 0x000000060400720c */ /* 0x000fe20003fa6270 */
[----:B------:R-:W-:Y:S02]  /*0de0*/  ULDC.64 UR4, c[0x0][0x210] ;  /* 0x0000840000047ab9 */ /* 0x000fe40000000a00 */
[----:B------:R-:W-:Y:S01]  /*0df0*/  IMAD R16, R240, c[0x0][0x1e4], R16 ;  /* 0x00007900f0107a24 */ /* 0x000fe200078e0210 */
[----:B------:R-:W-:Y:S01]  /*0e00*/  @P1 SHF.R.U32.HI R8, RZ, c[0x0][0x2cc], R0 ;  /* 0x0000b300ff081a19 */ /* 0x000fe20000011600 */
[----:B------:R-:W-:Y:S02]  /*0e10*/  UIMAD UR14, UR14, UR4, URZ ;  /* 0x000000040e0e72a4 */ /* 0x000fe4000f8e023f */
[----:B------:R-:W-:Y:S01]  /*0e20*/  IMAD.IADD R17, R21, 0x1, R16 ;  /* 0x0000000115117824 */ /* 0x000fe200078e0210 */
[--C-:B------:R-:W-:Y:S01]  /*0e30*/  SHF.R.S32.HI R7, RZ, 0x1f, R8.reuse ;  /* 0x0000001fff077819 */ /* 0x100fe20000011408 */
[----:B------:R-:W-:Y:S01]  /*0e40*/  IMAD.MOV R0, RZ, RZ, -R8 ;  /* 0x000000ffff007224 */ /* 0x000fe200078e0a08 */
[----:B------:R-:W-:Y:S01]  /*0e50*/  UIMAD.WIDE.U32 UR22, UR10, UR4, URZ ;  /* 0x000000040a1672a5 */ /* 0x000fe2000f8e003f */
[----:B------:R-:W-:Y:S01]  /*0e60*/  IMAD.WIDE.U32 R14, R8, c[0x0][0x1b0], R14 ;  /* 0x00006c00080e7a25 */ /* 0x000fe200078e000e */
[----:B------:R-:W-:-:S03]  /*0e70*/  UIMAD UR4, UR10, UR5, UR14 ;  /* 0x000000050a0472a4 */ /* 0x000fc6000f8e020e */
[----:B------:R-:W-:Y:S01]  /*0e80*/  IMAD R13, R0, c[0x0][0x2c4], R9 ;  /* 0x0000b100000d7a24 */ /* 0x000fe200078e0209 */
[----:B------:R-:W-:Y:S01]  /*0e90*/  UIADD3 UR4, UR23, UR4, URZ ;  /* 0x0000000417047290 */ /* 0x000fe2000fffe03f */
[----:B------:R-:W-:Y:S02]  /*0ea0*/  IMAD R7, R7, c[0x0][0x1b0], RZ ;  /* 0x00006c0007077a24 */ /* 0x000fe400078e02ff */
[----:B------:R-:W-:Y:S01]  /*0eb0*/  IMAD.MOV.U32 R16, RZ, RZ, R20 ;  /* 0x000000ffff107224 */ /* 0x000fe200078e0014 */
[----:B------:R-:W-:Y:S01]  /*0ec0*/  SHF.R.S32.HI R0, RZ, 0x1f, R13 ;  /* 0x0000001fff007819 */ /* 0x000fe2000001140d */
[----:B------:R-:W-:-:S04]  /*0ed0*/  IMAD R7, R8, c[0x0][0x1b4], R7 ;  /* 0x00006d0008077a24 */ /* 0x000fc800078e0207 */
[----:B------:R-:W-:Y:S02]  /*0ee0*/  IMAD R0, R0, c[0x0][0x1a8], RZ ;  /* 0x00006a0000007a24 */ /* 0x000fe400078e02ff */
[----:B------:R-:W-:Y:S02]  /*0ef0*/  IMAD.IADD R15, R15, 0x1, R7 ;  /* 0x000000010f0f7824 */ /* 0x000fe400078e0207 */
[C---:B------:R-:W-:Y:S02]  /*0f00*/  IMAD R0, R13.reuse, c[0x0][0x1ac], R0 ;  /* 0x00006b000d007a24 */ /* 0x040fe400078e0200 */
[----:B------:R-:W-:-:S04]  /*0f10*/  IMAD.WIDE.U32 R12, R13, c[0x0][0x1a8], R14 ;  /* 0x00006a000d0c7a25 */ /* 0x000fc800078e000e */
[----:B------:R-:W-:Y:S01]  /*0f20*/  IMAD.IADD R0, R13, 0x1, R0 ;  /* 0x000000010d007824 */ /* 0x000fe200078e0200 */
[----:B------:R-:W-:Y:S01]  /*0f30*/  LEA R18, P1, R12, c[0x0][0x160], 0x1 ;  /* 0x000058000c127a11 */ /* 0x000fe200078208ff */
[----:B------:R-:W-:-:S03]  /*0f40*/  IMAD.SHL.U32 R7, R3, 0x40, RZ ;  /* 0x0000004003077824 */ /* 0x000fc600078e00ff */
[----:B------:R-:W-:Y:S02]  /*0f50*/  LEA.HI.X R0, R12, c[0x0][0x164], R0, 0x1, P1 ;  /* 0x000059000c007a11 */ /* 0x000fe400008f0c00 */
[----:B------:R-:W-:Y:S01]  /*0f60*/  LOP3.LUT R8, R7, 0x1c0, RZ, 0xc0, !PT ;  /* 0x000001c007087812 */ /* 0x000fe200078ec0ff */
[----:B------:R-:W-:Y:S01]  /*0f70*/  SHFL.IDX PT, R12, R18, RZ, 0x181f ;  /* 0x00181fff120c7589 */ /* 0x000fe200000e0000 */
[----:B------:R-:W-:Y:S02]  /*0f80*/  ISETP.GE.AND P1, PT, R2, R6, PT ;  /* 0x000000060200720c */ /* 0x000fe40003f26270 */
[----:B------:R-:W-:Y:S01]  /*0f90*/  SHF.R.U32.HI R7, RZ, 0x3, R8 ;  /* 0x00000003ff077819 */ /* 0x000fe20000011608 */
[----:B------:R-:W1:Y:S01]  /*0fa0*/  SHFL.IDX PT, R13, R0, RZ, 0x181f ;  /* 0x00181fff000d7589 */ /* 0x000e6200000e0000 */
[----:B------:R-:W-:-:S03]  /*0fb0*/  LOP3.LUT R8, R8, 0x38, R37, 0xf8, !PT ;  /* 0x0000003808087812 */ /* 0x000fc600078ef825 */
[----:B------:R-:W-:Y:S01]  /*0fc0*/  SHFL.IDX PT, R9, R0, 0x1, 0x181f ;  /* 0x00381f0000097f89 */ /* 0x000fe200000e0000 */
[----:B------:R-:W-:Y:S02]  /*0fd0*/  LOP3.LUT R8, R8, R7, RZ, 0x3c, !PT ;  /* 0x0000000708087212 */ /* 0x000fe400078e3cff */
[----:B------:R-:W-:Y:S01]  /*0fe0*/  IADD3 R7, R2, 0x20, RZ ;  /* 0x0000002002077810 */ /* 0x000fe20007ffe0ff */
[----:B------:R-:W-:Y:S01]  /*0ff0*/  SHFL.IDX PT, R19, R0, 0x3, 0x181f ;  /* 0x00781f0000137f89 */ /* 0x000fe200000e0000 */
[----:B------:R-:W-:Y:S02]  /*1000*/  LOP3.LUT R241, R8, 0xfffffe00, R241, 0xf8, !PT ;  /* 0xfffffe0008f17812 */ /* 0x000fe400078ef8f1 */
[----:B------:R-:W-:Y:S01]  /*1010*/  ISETP.GE.AND P4, PT, R7, R6, PT ;  /* 0x000000060700720c */ /* 0x000fe20003f86270 */
[----:B------:R-:W3:Y:S01]  /*1020*/  SHFL.IDX PT, R8, R18, 0x1, 0x181f ;  /* 0x00381f0012087f89 */ /* 0x000ee200000e0000 */
[----:B------:R-:W-:Y:S01]  /*1030*/  IADD3 R2, R2, 0x60, RZ ;  /* 0x0000006002027810 */ /* 0x000fe20007ffe0ff */
[----:B------:R-:W-:-:S05]  /*1040*/  IMAD.SHL.U32 R241, R241, 0x2, RZ ;  /* 0x00000002f1f17824 */ /* 0x000fca00078e00ff */
[----:B------:R-:W-:Y:S01]  /*1050*/  IADD3 R243, R241, 0x100, RZ ;  /* 0x00000100f1f37810 */ /* 0x000fe20007ffe0ff */
[----:B-1----:R-:W-:-:S04]  /*1060*/  @!P1 IMAD.WIDE R14, R37, 0x2, R12 ;  /* 0x00000002250e9825 */ /* 0x002fc800078e020c */
[----:B------:R-:W-:Y:S01]  /*1070*/  @!P1 IMAD.WIDE R12, R36, 0x2, R12 ;  /* 0x00000002240c9825 */ /* 0x000fe200078e020c */
[----:B------:R1:W-:Y:S04]  /*1080*/  @!P1 LDGSTS.E.BYPASS.LTC128B.128 [R241+0x100], [R14.64], !P3 ;  /* 0x001000000ef19fae */ /* 0x0003e8000d901d4c */
[----:B------:R4:W-:Y:S01]  /*1090*/  @!P1 LDGSTS.E.BYPASS.LTC128B.128 [R241+0x4100], [R12.64], !P2 ;  /* 0x041000000cf19fae */ /* 0x0009e2000d101d4c */
[----:B------:R-:W-:Y:S01]  /*10a0*/  ISETP.GE.AND P1, PT, R2, R6, PT ;  /* 0x000000060200720c */ /* 0x000fe20003f26270 */
[----:B---3--:R-:W-:-:S04]  /*10b0*/  @!P4 IMAD.WIDE R6, R36, 0x2, R8 ;  /* 0x000000022406c825 */ /* 0x008fc800078e0208 */
[----:B-1----:R-:W-:Y:S01]  /*10c0*/  @!P4 IMAD.WIDE R14, R37, 0x2, R8 ;  /* 0x00000002250ec825 */ /* 0x002fe200078e0208 */
[C---:B------:R-:W-:Y:S02]  /*10d0*/  LOP3.LUT R8, R238.reuse, 0xfffffff0, RZ, 0xc0, !PT ;  /* 0xfffffff0ee087812 */ /* 0x040fe400078ec0ff */
[----:B------:R-:W-:Y:S01]  /*10e0*/  SHF.R.S32.HI R9, RZ, 0x4, R238 ;  /* 0x00000004ff097819 */ /* 0x000fe200000114ee */
[----:B----4-:R-:W-:Y:S02]  /*10f0*/  SHFL.IDX PT, R12, R18, 0x2, 0x181f ;  /* 0x00581f00120c7f89 */ /* 0x010fe400000e0000 */
[----:B------:R-:W-:Y:S01]  /*1100*/  IMAD.IADD R8, R5, 0x1, -R8 ;  /* 0x0000000105087824 */ /* 0x000fe200078e0a08 */
[----:B------:R-:W-:Y:S01]  /*1110*/  LEA.HI R238, R238, R9, RZ, 0x1 ;  /* 0x00000009eeee7211 */ /* 0x000fe200078f08ff */
[----:B------:R1:W3:Y:S03]  /*1120*/  SHFL.IDX PT, R13, R0, 0x2, 0x181f ;  /* 0x00581f00000d7f89 */ /* 0x0002e600000e0000 */
[----:B------:R-:W-:Y:S01]  /*1130*/  SHF.R.S32.HI R2, RZ, 0x1f, R8 ;  /* 0x0000001fff027819 */ /* 0x000fe20000011408 */
[----:B------:R3:W-:Y:S01]  /*1140*/  @!P4 LDGSTS.E.BYPASS.LTC128B.128 [R241+0x1100], [R14.64], !P3 ;  /* 0x011000000ef1cfae */ /* 0x0007e2000d901d4c */
[----:B------:R-:W-:-:S02]  /*1150*/  LOP3.LUT R238, R238, 0xfffffffe, RZ, 0xc0, !PT ;  /* 0xfffffffeeeee7812 */ /* 0x000fc400078ec0ff */
[----:B------:R-:W-:Y:S01]  /*1160*/  LEA.HI R2, R2, R8, RZ, 0x3 ;  /* 0x0000000802027211 */ /* 0x000fe200078f18ff */
[----:B------:R4:W-:Y:S02]  /*1170*/  @!P4 LDGSTS.E.BYPASS.LTC128B.128 [R241+0x5100], [R6.64], !P2 ;  /* 0x0510000006f1cfae */ /* 0x0009e4000d101d4c */
[----:B------:R-:W-:Y:S02]  /*1180*/  IMAD.IADD R238, R9, 0x1, -R238 ;  /* 0x0000000109ee7824 */ /* 0x000fe400078e0aee */
[----:B------:R-:W5:Y:S01]  /*1190*/  SHFL.IDX PT, R18, R18, 0x3, 0x181f ;  /* 0x00781f0012127f89 */ /* 0x000f6200000e0000 */
[----:B-1----:R-:W-:-:S05]  /*11a0*/  LOP3.LUT R0, R2, 0xfffffff8, RZ, 0xc0, !PT ;  /* 0xfffffff802007812 */ /* 0x002fca00078ec0ff */
[----:B------:R-:W-:Y:S02]  /*11b0*/  IMAD.IADD R0, R8, 0x1, -R0 ;  /* 0x0000000108007824 */ /* 0x000fe400078e0a00 */
[----:B------:R-:W-:Y:S02]  /*11c0*/  IMAD.SHL.U32 R8, R238, 0x8, RZ ;  /* 0x00000008ee087824 */ /* 0x000fe400078e00ff */
[----:B---3--:R-:W-:-:S04]  /*11d0*/  @!P5 IMAD.WIDE R14, R37, 0x2, R12 ;  /* 0x00000002250ed825 */ /* 0x008fc800078e020c */
[----:B------:R-:W-:Y:S01]  /*11e0*/  @!P5 IMAD.WIDE R12, R36, 0x2, R12 ;  /* 0x00000002240cd825 */ /* 0x000fe200078e020c */
[----:B------:R1:W-:Y:S03]  /*11f0*/  @!P5 LDGSTS.E.BYPASS.LTC128B.128 [R241+0x2100], [R14.64], !P3 ;  /* 0x021000000ef1dfae */ /* 0x0003e6000d901d4c */
[----:B------:R-:W-:Y:S01]  /*1200*/  IMAD.SHL.U32 R9, R0, 0x40, RZ ;  /* 0x0000004000097824 */ /* 0x000fe200078e00ff */
[----:B------:R3:W-:Y:S01]  /*1210*/  @!P5 LDGSTS.E.BYPASS.LTC128B.128 [R241+0x6100], [R12.64], !P2 ;  /* 0x061000000cf1dfae */ /* 0x0007e2000d101d4c */
[----:B-----5:R-:W-:-:S03]  /*1220*/  @!P1 IMAD.WIDE R20, R37, 0x2, R18 ;  /* 0x0000000225149825 */ /* 0x020fc600078e0212 */
[----:B------:R-:W-:Y:S01]  /*1230*/  LOP3.LUT R9, R9, 0x1c0, RZ, 0xc0, !PT ;  /* 0x000001c009097812 */ /* 0x000fe200078ec0ff */
[----:B------:R-:W-:Y:S01]  /*1240*/  @!P1 IMAD.WIDE R18, R36, 0x2, R18 ;  /* 0x0000000224129825 */ /* 0x000fe200078e0212 */
[----:B------:R5:W-:Y:S01]  /*1250*/  @!P1 LDGSTS.E.BYPASS.LTC128B.128 [R241+0x3100], [R20.64], !P3 ;  /* 0x0310000014f19fae */ /* 0x000be2000d901d4c */
[----:B------:R-:W-:Y:S02]  /*1260*/  ISETP.GE.AND P3, PT, R32, c[0x0][0x1d4], PT ;  /* 0x0000750020007a0c */ /* 0x000fe40003f66270 */
[----:B------:R-:W-:Y:S01]  /*1270*/  LOP3.LUT R8, R9, 0x8, R8, 0xf8, !PT ;  /* 0x0000000809087812 */ /* 0x000fe200078ef808 */
[----:B------:R1:W-:Y:S01]  /*1280*/  @!P1 LDGSTS.E.BYPASS.LTC128B.128 [R241+0x7100], [R18.64], !P2 ;  /* 0x0710000012f19fae */ /* 0x0003e2000d101d4c */
[----:B------:R-:W-:-:S03]  /*1290*/  SHF.R.U32.HI R9, RZ, 0x3, R9 ;  /* 0x00000003ff097819 */ /* 0x000fc60000011609 */
[----:B------:R-:W0:Y:S01]  /*12a0*/  LDGDEPBAR ;  /* 0x00000000000079af */ /* 0x000e220000000000 */
[----:B--2---:R-:W-:Y:S01]  /*12b0*/  SHF.R.S32.HI R34, RZ, 0x1f, R239 ;  /* 0x0000001fff227819 */ /* 0x004fe200000114ef */
[----:B------:R-:W-:-:S04]  /*12c0*/  IMAD.WIDE.U32 R16, R239, c[0x0][0x1f0], R16 ;  /* 0x00007c00ef107a25 */ /* 0x000fc800078e0010 */
[----:B------:R-:W-:Y:S01]  /*12d0*/  IMAD R4, R34, c[0x0][0x1f0], RZ ;  /* 0x00007c0022047a24 */ /* 0x000fe200078e02ff */
[----:B----4-:R-:W-:-:S03]  /*12e0*/  IADD3 R7, P4, R16, UR20, RZ ;  /* 0x0000001410077c10 */ /* 0x010fc6000ff9e0ff */
[----:B------:R-:W-:-:S05]  /*12f0*/  IMAD R4, R239, c[0x0][0x1f4], R4 ;  /* 0x00007d00ef047a24 */ /* 0x000fca00078e0204 */
[----:B------:R-:W-:Y:S02]  /*1300*/  IADD3.X R4, R17, UR18, R4, P4, !PT ;  /* 0x0000001211047c10 */ /* 0x000fe4000a7fe404 */
[----:B------:R-:W-:-:S04]  /*1310*/  LEA R6, P4, R7, c[0x0][0x1c8], 0x1 ;  /* 0x0000720007067a11 */ /* 0x000fc800078808ff */
[----:B------:R-:W-:Y:S01]  /*1320*/  LEA.HI.X R4, R7, c[0x0][0x1cc], R4, 0x1, P4 ;  /* 0x0000730007047a11 */ /* 0x000fe200020f0c04 */
[----:B------:R-:W-:Y:S01]  /*1330*/  SHFL.IDX PT, R16, R6, RZ, 0x181f ;  /* 0x00181fff06107589 */ /* 0x000fe200000e0000 */
[C---:B------:R-:W-:Y:S01]  /*1340*/  IADD3 R7, -R3.reuse, UR15, RZ ;  /* 0x0000000f03077c10 */ /* 0x040fe2000fffe1ff */
[----:B------:R-:W-:Y:S01]  /*1350*/  IMAD.SHL.U32 R3, R3, 0x8, RZ ;  /* 0x0000000803037824 */ /* 0x000fe200078e00ff */
[----:B------:R-:W-:Y:S01]  /*1360*/  ISETP.GE.AND P4, PT, R37, c[0x0][0x1d4], PT ;  /* 0x0000750025007a0c */ /* 0x000fe20003f86270 */
[----:B------:R-:W2:Y:S01]  /*1370*/  SHFL.IDX PT, R17, R4, RZ, 0x181f ;  /* 0x00181fff04117589 */ /* 0x000ea200000e0000 */
[C---:B------:R-:W-:Y:S02]  /*1380*/  ISETP.GE.AND P6, PT, R7.reuse, 0x1, PT ;  /* 0x000000010700780c */ /* 0x040fe40003fc6270 */
[C---:B------:R-:W-:Y:S01]  /*1390*/  ISETP.GE.AND P5, PT, R7.reuse, 0x21, PT ;  /* 0x000000210700780c */ /* 0x040fe20003fa6270 */
[----:B-1----:R-:W-:Y:S01]  /*13a0*/  SHFL.IDX PT, R14, R6, 0x1, 0x181f ;  /* 0x00381f00060e7f89 */ /* 0x002fe200000e0000 */
[----:B------:R-:W-:-:S02]  /*13b0*/  ISETP.GE.AND P2, PT, R7, 0x41, PT ;  /* 0x000000410700780c */ /* 0x000fc40003f46270 */
[----:B------:R-:W-:Y:S01]  /*13c0*/  ISETP.GT.AND P1, PT, R7, 0x60, PT ;  /* 0x000000600700780c */ /* 0x000fe20003f24270 */
[----:B------:R-:W1:Y:S04]  /*13d0*/  SHFL.IDX PT, R15, R4, 0x1, 0x181f ;  /* 0x00381f00040f7f89 */ /* 0x000e6800000e0000 */
[----:B---3--:R-:W-:Y:S04]  /*13e0*/  SHFL.IDX PT, R12, R6, 0x2, 0x181f ;  /* 0x00581f00060c7f89 */ /* 0x008fe800000e0000 */
[----:B------:R-:W-:Y:S04]  /*13f0*/  SHFL.IDX PT, R13, R4, 0x2, 0x181f ;  /* 0x00581f00040d7f89 */ /* 0x000fe800000e0000 */
[----:B------:R3:W-:Y:S04]  /*1400*/  SHFL.IDX PT, R22, R6, 0x3, 0x181f ;  /* 0x00781f0006167f89 */ /* 0x0007e800000e0000 */
[----:B------:R4:W1:Y:S01]  /*1410*/  SHFL.IDX PT, R23, R4, 0x3, 0x181f ;  /* 0x00781f0004177f89 */ /* 0x00086200000e0000 */
[----:B--2---:R-:W-:Y:S01]  /*1420*/  @P6 IMAD.WIDE R18, R36, 0x2, R16 ;  /* 0x0000000224126825 */ /* 0x004fe200078e0210 */
[----:B---3--:R-:W-:-:S03]  /*1430*/  LEA.HI R6, R10, R5, RZ, 0x5 ;  /* 0x000000050a067211 */ /* 0x008fc600078f28ff */
[----:B------:R-:W-:Y:S01]  /*1440*/  IMAD.SHL.U32 R10, R2, 0x40, RZ ;  /* 0x00000040020a7824 */ /* 0x000fe200078e00ff */
[----:B----4-:R-:W-:Y:S01]  /*1450*/  LOP3.LUT R4, R8, R9, RZ, 0x3c, !PT ;  /* 0x0000000908047212 */ /* 0x010fe200078e3cff */
[----:B------:R-:W-:-:S03]  /*1460*/  @P6 IMAD.WIDE R8, R37, 0x2, R16 ;  /* 0x0000000225086825 */ /* 0x000fc600078e0210 */
[----:B------:R-:W-:Y:S01]  /*1470*/  LOP3.LUT R4, R4, 0xfffffe00, R10, 0xf8, !PT ;  /* 0xfffffe0004047812 */ /* 0x000fe200078ef80a */
[C-C-:B-1----:R-:W-:Y:S01]  /*1480*/  @P5 IMAD.WIDE R16, R37.reuse, 0x2, R14.reuse ;  /* 0x0000000225105825 */ /* 0x142fe200078e020e */
[----:B------:R1:W-:Y:S03]  /*1490*/  @P6 LDGSTS.E.BYPASS.LTC128B.128 [R241+0x8100], [R8.64], !P4 ;  /* 0x0810000008f16fae */ /* 0x0003e6000e101d4c */
[----:B------:R-:W-:Y:S01]  /*14a0*/  @P5 IMAD.WIDE R14, R36, 0x2, R14 ;  /* 0x00000002240e5825 */ /* 0x000fe200078e020e */
[----:B------:R2:W-:Y:S04]  /*14b0*/  @P6 LDGSTS.E.BYPASS.LTC128B.128 [R241+0xc100], [R18.64], !P3 ;  /* 0x0c10000012f16fae */ /* 0x0005e8000d901d4c */
[----:B------:R2:W-:Y:S04]  /*14c0*/  @P5 LDGSTS.E.BYPASS.LTC128B.128 [R241+0x9100], [R16.64], !P4 ;  /* 0x0910000010f15fae */ /* 0x0005e8000e101d4c */
[----:B------:R3:W-:Y:S01]  /*14d0*/  @P5 LDGSTS.E.BYPASS.LTC128B.128 [R241+0xd100], [R14.64], !P3 ;  /* 0x0d1000000ef15fae */ /* 0x0007e2000d901d4c */
[----:B-1----:R-:W-:-:S04]  /*14e0*/  @P1 IMAD.WIDE R8, R37, 0x2, R22 ;  /* 0x0000000225081825 */ /* 0x002fc800078e0216 */
[----:B------:R-:W-:-:S04]  /*14f0*/  @P1 IMAD.WIDE R22, R36, 0x2, R22 ;  /* 0x0000000224161825 */ /* 0x000fc800078e0216 */
[----:B---3--:R-:W-:-:S04]  /*1500*/  @P2 IMAD.WIDE R14, R37, 0x2, R12 ;  /* 0x00000002250e2825 */ /* 0x008fc800078e020c */
[----:B------:R-:W-:Y:S01]  /*1510*/  @P2 IMAD.WIDE R12, R36, 0x2, R12 ;  /* 0x00000002240c2825 */ /* 0x000fe200078e020c */
[----:B------:R1:W-:Y:S04]  /*1520*/  @P2 LDGSTS.E.BYPASS.LTC128B.128 [R241+0xa100], [R14.64], !P4 ;  /* 0x0a1000000ef12fae */ /* 0x0003e8000e101d4c */
[----:B------:R1:W-:Y:S04]  /*1530*/  @P2 LDGSTS.E.BYPASS.LTC128B.128 [R241+0xe100], [R12.64], !P3 ;  /* 0x0e1000000cf12fae */ /* 0x0003e8000d901d4c */
[----:B------:R3:W-:Y:S04]  /*1540*/  @P1 LDGSTS.E.BYPASS.LTC128B.128 [R241+0xb100], [R8.64], !P4 ;  /* 0x0b10000008f11fae */ /* 0x0007e8000e101d4c */
[----:B------:R5:W-:Y:S01]  /*1550*/  @P1 LDGSTS.E.BYPASS.LTC128B.128 [R241+0xf100], [R22.64], !P3 ;  /* 0x0f10000016f11fae */ /* 0x000be2000d901d4c */
[----:B------:R-:W-:-:S02]  /*1560*/  R2P PR, R0, 0x6 ;  /* 0x0000000600007804 */ /* 0x000fc40000000000 */
[C---:B------:R-:W-:Y:S01]  /*1570*/  LOP3.LUT P5, RZ, R33.reuse, 0x4, RZ, 0xc0, !PT ;  /* 0x0000000421ff7812 */ /* 0x040fe200078ac0ff */
[----:B------:R-:W0:Y:S01]  /*1580*/  LDGDEPBAR ;  /* 0x00000000000079af */ /* 0x000e220000000000 */
[----:B---3--:R-:W-:Y:S02]  /*1590*/  IMAD.SHL.U32 R9, R33, 0x40, RZ ;  /* 0x0000004021097824 */ /* 0x008fe400078e00ff */
[----:B------:R-:W-:Y:S01]  /*15a0*/  IMAD.SHL.U32 R8, R6, 0x20, RZ ;  /* 0x0000002006087824 */ /* 0x000fe200078e00ff */
[----:B------:R-:W-:-:S04]  /*15b0*/  DEPBAR.LE SB0, 0x1 ;  /* 0x000080400000791a */ /* 0x000fc80000000000 */
[----:B------:R-:W-:Y:S02]  /*15c0*/  LOP3.LUT R2, R9, 0x1c0, RZ, 0xc0, !PT ;  /* 0x000001c009027812 */ /* 0x000fe400078ec0ff */
[----:B------:R-:W-:Y:S02]  /*15d0*/  LOP3.LUT R8, R8, 0x7ffffc00, RZ, 0xc0, !PT ;  /* 0x7ffffc0008087812 */ /* 0x000fe400078ec0ff */
[----:B------:R-:W-:Y:S02]  /*15e0*/  LOP3.LUT R3, R2, 0x8, R3, 0xf8, !PT ;  /* 0x0000000802037812 */ /* 0x000fe400078ef803 */
[----:B------:R-:W-:Y:S01]  /*15f0*/  SHF.R.U32.HI R9, RZ, 0x3, R2 ;  /* 0x00000003ff097819 */ /* 0x000fe20000011602 */
[----:B------:R-:W-:Y:S02]  /*1600*/  IMAD.MOV.U32 R2, RZ, RZ, 0x10 ;  /* 0x00000010ff027424 */ /* 0x000fe400078e00ff */
[----:B------:R-:W-:Y:S01]  /*1610*/  IMAD.IADD R176, R4, 0x1, R8 ;  /* 0x0000000104b07824 */ /* 0x000fe200078e0208 */
[----:B------:R-:W-:Y:S01]  /*1620*/  LOP3.LUT R0, R3, R9, RZ, 0x3c, !PT ;  /* 0x0000000903007212 */ /* 0x000fe200078e3cff */
[----:B------:R-:W-:Y:S01]  /*1630*/  IMAD.MOV.U32 R3, RZ, RZ, 0x20 ;  /* 0x00000020ff037424 */ /* 0x000fe200078e00ff */
[----:B------:R-:W-:-:S02]  /*1640*/  SEL R2, R2, 0xfffffff0, !P1 ;  /* 0xfffffff002027807 */ /* 0x000fc40004800000 */
[----:B------:R-:W-:Y:S01]  /*1650*/  LEA R196, R176, 0x100, 0x1 ;  /* 0x00000100b0c47811 */ /* 0x000fe200078e08ff */
[----:B------:R-:W-:Y:S01]  /*1660*/  IMAD R238, R238, 0x200, R0 ;  /* 0x00000200eeee7824 */ /* 0x000fe200078e0200 */
[----:B------:R-:W-:Y:S01]  /*1670*/  SEL R0, R3, 0xffffffe0, !P2 ;  /* 0xffffffe003007807 */ /* 0x000fe20005000000 */
[----:B------:R-:W-:Y:S01]  /*1680*/  IMAD.SHL.U32 R176, R176, 0x2, RZ ;  /* 0x00000002b0b07824 */ /* 0x000fe200078e00ff */
[----:B------:R-:W-:Y:S01]  /*1690*/  BAR.SYNC.DEFER_BLOCKING 0x0 ;  /* 0x0000000000007b1d */ /* 0x000fe20000010000 */
[--C-:B------:R-:W-:Y:S01]  /*16a0*/  IMAD R184, R2, 0x2, R196.reuse ;  /* 0x0000000202b87824 */ /* 0x100fe200078e02c4 */
[----:B------:R-:W-:Y:S01]  /*16b0*/  LOP3.LUT P1, RZ, R33, 0x2, RZ, 0xc0, !PT ;  /* 0x0000000221ff7812 */ /* 0x000fe2000782c0ff */
[C---:B------:R-:W-:Y:S01]  /*16c0*/  IMAD R196, R0.reuse, 0x2, R196 ;  /* 0x0000000200c47824 */ /* 0x040fe200078e02c4 */
[----:B------:R-:W-:Y:S01]  /*16d0*/  SEL R3, R3, 0xffffffe0, !P5 ;  /* 0xffffffe003037807 */ /* 0x000fe20006800000 */
[----:B------:R-:W-:Y:S02]  /*16e0*/  IMAD R204, R0, 0x2, R184 ;  /* 0x0000000200cc7824 */ /* 0x000fe400078e02b8 */
[----:B------:R-:W-:-:S04]  /*16f0*/  IMAD.SHL.U32 R238, R238, 0x2, RZ ;  /* 0x00000002eeee7824 */ /* 0x000fc800078e00ff */
[----:B------:R-:W-:Y:S01]  /*1700*/  IMAD R235, R3, 0x2, R238 ;  /* 0x0000000203eb7824 */ /* 0x000fe200078e02ee */
[C---:B------:R-:W-:Y:S02]  /*1710*/  IADD3 R8, R238.reuse, 0x8100, RZ ;  /* 0x00008100ee087810 */ /* 0x040fe40007ffe0ff */
[----:B------:R-:W-:Y:S02]  /*1720*/  IADD3 R237, R238, 0x8120, RZ ;  /* 0x00008120eeed7810 */ /* 0x000fe40007ffe0ff */
[----:B------:R-:W-:-:S04]  /*1730*/  @P1 IADD3 R237, R8, -0x20, RZ ;  /* 0xffffffe008ed1810 */ /* 0x000fc80007ffe0ff */
[----:B------:R-:W-:Y:S01]  /*1740*/  IADD3 R231, R237, 0x800, RZ ;  /* 0x00000800ede77810 */ /* 0x000fe20007ffe0ff */
[----:B------:R-:W-:Y:S01]  /*1750*/  IMAD R224, R3, 0x2, R237 ;  /* 0x0000000203e07824 */ /* 0x000fe200078e02ed */
[C---:B------:R-:W-:Y:S01]  /*1760*/  IADD3 R230, R237.reuse, 0x1000, RZ ;  /* 0x00001000ede67810 */ /* 0x040fe20007ffe0ff */
[----:B------:R-:W-:Y:S01]  /*1770*/  LDSM.16.M88.4 R136, [R176+0x100] ;  /* 0x00010000b088783b */ /* 0x000fe20000000200 */
[C---:B------:R-:W-:Y:S02]  /*1780*/  IADD3 R229, R237.reuse, 0x1800, RZ ;  /* 0x00001800ede57810 */ /* 0x040fe40007ffe0ff */
[C---:B------:R-:W-:Y:S01]  /*1790*/  IADD3 R228, R237.reuse, 0x2000, RZ ;  /* 0x00002000ede47810 */ /* 0x040fe20007ffe0ff */
[----:B------:R-:W-:Y:S01]  /*17a0*/  LDSM.16.M88.4 R140, [R184] ;  /* 0x00000000b88c783b */ /* 0x000fe20000000200 */
[C---:B------:R-:W-:Y:S02]  /*17b0*/  IADD3 R227, R237.reuse, 0x2800, RZ ;  /* 0x00002800ede37810 */ /* 0x040fe40007ffe0ff */
[C---:B------:R-:W-:Y:S01]  /*17c0*/  IADD3 R226, R237.reuse, 0x3000, RZ ;  /* 0x00003000ede27810 */ /* 0x040fe20007ffe0ff */
[----:B------:R-:W-:Y:S01]  /*17d0*/  LDSM.16.M88.4 R168, [R196] ;  /* 0x00000000c4a8783b */ /* 0x000fe20000000200 */
[----:B------:R-:W-:-:S02]  /*17e0*/  IADD3 R225, R237, 0x3800, RZ ;  /* 0x00003800ede17810 */ /* 0x000fc40007ffe0ff */
[C---:B------:R-:W-:Y:S01]  /*17f0*/  IADD3 R223, R237.reuse, 0x4000, RZ ;  /* 0x00004000eddf7810 */ /* 0x040fe20007ffe0ff */
[----:B------:R-:W-:Y:S01]  /*1800*/  LDSM.16.M88.4 R172, [R204] ;  /* 0x00000000ccac783b */ /* 0x000fe20000000200 */
[C---:B------:R-:W-:Y:S02]  /*1810*/  IADD3 R222, R237.reuse, 0x4800, RZ ;  /* 0x00004800edde7810 */ /* 0x040fe40007ffe0ff */
[C---:B------:R-:W-:Y:S01]  /*1820*/  IADD3 R221, R237.reuse, 0x5000, RZ ;  /* 0x00005000eddd7810 */ /* 0x040fe20007ffe0ff */
[----:B------:R-:W-:Y:S01]  /*1830*/  LDSM.16.M88.4 R176, [R176+0x4100] ;  /* 0x00410000b0b0783b */ /* 0x000fe20000000200 */
[C---:B------:R-:W-:Y:S02]  /*1840*/  IADD3 R220, R237.reuse, 0x5800, RZ ;  /* 0x00005800eddc7810 */ /* 0x040fe40007ffe0ff */
[C---:B------:R-:W-:Y:S01]  /*1850*/  IADD3 R219, R237.reuse, 0x6000, RZ ;  /* 0x00006000eddb7810 */ /* 0x040fe20007ffe0ff */
[----:B------:R-:W-:Y:S01]  /*1860*/  LDSM.16.M88.4 R184, [R184+0x4000] ;  /* 0x00400000b8b8783b */ /* 0x000fe20000000200 */
[----:B------:R-:W-:-:S02]  /*1870*/  IADD3 R218, R237, 0x6800, RZ ;  /* 0x00006800edda7810 */ /* 0x000fc40007ffe0ff */
[C---:B------:R-:W-:Y:S01]  /*1880*/  IADD3 R217, R237.reuse, 0x7000, RZ ;  /* 0x00007000edd97810 */ /* 0x040fe20007ffe0ff */
[----:B------:R-:W-:Y:S01]  /*1890*/  LDSM.16.M88.4 R196, [R196+0x4000] ;  /* 0x00400000c4c4783b */ /* 0x000fe20000000200 */
[----:B------:R-:W-:-:S03]  /*18a0*/  IADD3 R216, R237, 0x7800, RZ ;  /* 0x00007800edd87810 */ /* 0x000fc60007ffe0ff */
[----:B------:R-:W-:Y:S04]  /*18b0*/  LDSM.16.M88.4 R204, [R204+0x4000] ;  /* 0x00400000cccc783b */ /* 0x000fe80000000200 */
[----:B------:R-:W-:Y:S06]  /*18c0*/  BAR.SYNC.DEFER_BLOCKING 0x0 ;  /* 0x0000000000007b1d */ /* 0x000fec0000010000 */
[----:B------:R-:W-:-:S04]  /*18d0*/  DEPBAR.LE SB0, 0x0 ;  /* 0x000080000000791a */ /* 0x000fc80000000000 */
[----:B------:R-:W-:Y:S06]  /*18e0*/  BAR.SYNC.DEFER_BLOCKING 0x0 ;  /* 0x0000000000007b1d */ /* 0x000fec0000010000 */
[----:B-1----:R-:W2:Y:S04]  /*18f0*/  LDSM.16.M88.4 R12, [R238+0x8100] ;  /* 0x00810000ee0c783b */ /* 0x002ea80000000200 */
[----:B------:R-:W1:Y:S04]  /*1900*/  LDSM.16.M88.4 R64, [R238+0x9100] ;  /* 0x00910000ee40783b */ /* 0x000e680000000200 */
[----:B------:R-:W3:Y:S04]  /*1910*/  LDSM.16.M88.4 R72, [R238+0x8900] ;  /* 0x00890000ee48783b */ /* 0x000ee80000000200 */
[----:B------:R-:W4:Y:S04]  /*1920*/  LDSM.16.M88.4 R28, [R237] ;  /* 0x00000000ed1c783b */ /* 0x000f280000000200 */
[----:B------:R-:W1:Y:S04]  /*1930*/  LDSM.16.M88.4 R24, [R237+0x1000] ;  /* 0x00100000ed18783b */ /* 0x000e680000000200 */
[----:B-----5:R-:W5:Y:S04]  /*1940*/  LDSM.16.M88.4 R20, [R237+0x800] ;  /* 0x00080000ed14783b */ /* 0x020f680000000200 */
[----:B------:R-:W3:Y:S04]  /*1950*/  LDSM.16.M88.4 R56, [R238+0x9900] ;  /* 0x00990000ee38783b */ /* 0x000ee80000000200 */
[----:B------:R-:W4:Y:S04]  /*1960*/  LDSM.16.M88.4 R48, [R238+0xa100] ;  /* 0x00a10000ee30783b */ /* 0x000f280000000200 */
[----:B------:R-:W-:Y:S04]  /*1970*/  LDSM.16.M88.4 R40, [R238+0xa900] ;  /* 0x00a90000ee28783b */ /* 0x000fe80000000200 */
[----:B------:R-:W-:Y:S01]  /*1980*/  LDSM.16.M88.4 R88, [R237+0x2800] ;  /* 0x00280000ed58783b */ /* 0x000fe20000000200 */
[C---:B--2---:R-:W-:Y:S03]  /*1990*/  HMMA.16816.F32.BF16 R16, R136.reuse, R12, RZ ;  /* 0x0000000c8810723c */ /* 0x044fe600000418ff */
[----:B------:R-:W-:Y:S04]  /*19a0*/  LDSM.16.M88.4 R80, [R237+0x3000] ;  /* 0x00300000ed50783b */ /* 0x000fe80000000200 */
[----:B------:R-:W-:Y:S01]  /*19b0*/  LDSM.16.M88.4 R76, [R237+0x3800] ;  /* 0x00380000ed4c783b */ /* 0x000fe20000000200 */
[C---:B------:R-:W-:Y:S08]  /*19c0*/  HMMA.16816.F32.BF16 R12, R136.reuse, R14, RZ ;  /* 0x0000000e880c723c */ /* 0x040ff000000418ff */
[C---:B-1----:R-:W-:Y:S08]  /*19d0*/  HMMA.16816.F32.BF16 R68, R136.reuse, R64, RZ ;  /* 0x000000408844723c */ /* 0x042ff000000418ff */
[C---:B---3--:R-:W-:Y:S08]  /*19e0*/  HMMA.16816.F32.BF16 R8, R136.reuse, R72, RZ ;  /* 0x000000488808723c */ /* 0x048ff000000418ff */
[----:B------:R-:W-:Y:S08]  /*19f0*/  HMMA.16816.F32.BF16 R72, R136, R74, RZ ;  /* 0x0000004a8848723c */ /* 0x000ff000000418ff */
[C---:B----4-:R-:W-:Y:S07]  /*1a00*/  HMMA.16816.F32.BF16 R12, R140.reuse, R30, R12 ;  /* 0x0000001e8c0c723c */ /* 0x050fee000004180c */
[----:B------:R-:W-:Y:S01]  /*1a10*/  IMAD R30, R35, c[0x0][0x208], RZ ;  /* 0x00008200231e7a24 */ /* 0x000fe200078e02ff */
[----:B------:R-:W-:Y:S03]  /*1a20*/  HMMA.16816.F32.BF16 R16, R140, R28, R16 ;  /* 0x0000001c8c10723c */ /* 0x000fe60000041810 */
[----:B------:R-:W-:-:S04]  /*1a30*/  IMAD R30, R240, c[0x0][0x20c], R30 ;  /* 0x00008300f01e7a24 */ /* 0x000fc800078e021e */
[----:B------:R-:W-:Y:S01]  /*1a40*/  IMAD.WIDE.U32 R28, R240, c[0x0][0x208], RZ ;  /* 0x00008200f01c7a25 */ /* 0x000fe200078e00ff */
[----:B------:R-:W-:Y:S03]  /*1a50*/  HMMA.16816.F32.BF16 R68, R140, R24, R68 ;  /* 0x000000188c44723c */ /* 0x000fe60000041844 */
[----:B------:R-:W-:Y:S02]  /*1a60*/  IMAD.IADD R29, R29, 0x1, R30 ;  /* 0x000000011d1d7824 */ /* 0x000fe400078e021e */
[----:B------:R-:W-:-:S03]  /*1a70*/  IMAD.WIDE R30, R37, 0x2, RZ ;  /* 0x00000002251e7825 */ /* 0x000fc600078e02ff */
[----:B-----5:R-:W-:Y:S01]  /*1a80*/  HMMA.16816.F32.BF16 R8, R140, R20, R8 ;  /* 0x000000148c08723c */ /* 0x020fe20000041808 */
[----:B------:R-:W-:-:S04]  /*1a90*/  IMAD.WIDE.U32 R24, R239, c[0x0][0x218], R28 ;  /* 0x00008600ef187a25 */ /* 0x000fc800078e001c */
[----:B------:R-:W-:Y:S01]  /*1aa0*/  IMAD R28, R34, c[0x0][0x218], RZ ;  /* 0x00008600221c7a24 */ /* 0x000fe200078e02ff */
[----:B------:R-:W-:Y:S02]  /*1ab0*/  IADD3 R44, P1, R24, UR22, RZ ;  /* 0x00000016182c7c10 */ /* 0x000fe4000ff3e0ff */
[----:B------:R-:W-:Y:S01]  /*1ac0*/  HMMA.16816.F32.BF16 R72, R140, R22, R72 ;  /* 0x000000168c48723c */ /* 0x000fe20000041848 */
[----:B------:R-:W-:Y:S01]  /*1ad0*/  LDSM.16.M88.4 R20, [R237+0x1800] ;  /* 0x00180000ed14783b */ /* 0x000fe20000000200 */
[----:B------:R-:W-:-:S05]  /*1ae0*/  IMAD R28, R239, c[0x0][0x21c], R28 ;  /* 0x00008700ef1c7a24 */ /* 0x000fca00078e021c */
[----:B------:R-:W-:Y:S01]  /*1af0*/  IADD3.X R28, R25, UR4, R28, P1, !PT ;  /* 0x00000004191c7c10 */ /* 0x000fe20008ffe41c */
[----:B------:R-:W-:Y:S01]  /*1b00*/  HMMA.16816.F32.BF16 R60, R136, R56, RZ ;  /* 0x00000038883c723c */ /* 0x000fe200000418ff */
[----:B------:R-:W-:-:S04]  /*1b10*/  LEA R86, P1, R44, c[0x0][0x1f8], 0x1 ;  /* 0x00007e002c567a11 */ /* 0x000fc800078208ff */
[----:B------:R-:W-:Y:S01]  /*1b20*/  LEA.HI.X R44, R44, c[0x0][0x1fc], R28, 0x1, P1 ;  /* 0x00007f002c2c7a11 */ /* 0x000fe200008f0c1c */
[----:B------:R-:W1:Y:S02]  /*1b30*/  SHFL.IDX PT, R98, R86, RZ, 0x181f ;  /* 0x00181fff56627589 */ /* 0x000e6400000e0000 */
[C---:B------:R-:W-:Y:S02]  /*1b40*/  HMMA.16816.F32.BF16 R64, R136.reuse, R66, RZ ;  /* 0x000000428840723c */ /* 0x040fe400000418ff */
[----:B------:R-:W2:Y:S04]  /*1b50*/  SHFL.IDX PT, R34, R86, 0x1, 0x181f ;  /* 0x00381f0056227f89 */ /* 0x000ea800000e0000 */
[----:B------:R-:W3:Y:S02]  /*1b60*/  SHFL.IDX PT, R84, R86, 0x2, 0x181f ;  /* 0x00581f0056547f89 */ /* 0x000ee400000e0000 */
[C---:B------:R-:W-:Y:S02]  /*1b70*/  HMMA.16816.F32.BF16 R56, R136.reuse, R58, RZ ;  /* 0x0000003a8838723c */ /* 0x040fe400000418ff */
[----:B------:R-:W4:Y:S04]  /*1b80*/  SHFL.IDX PT, R29, R44, RZ, 0x181f ;  /* 0x00181fff2c1d7589 */ /* 0x000f2800000e0000 */
[----:B------:R-:W5:Y:S02]  /*1b90*/  SHFL.IDX PT, R86, R86, 0x3, 0x181f ;  /* 0x00781f0056567f89 */ /* 0x000f6400000e0000 */
[----:B------:R-:W-:Y:S02]  /*1ba0*/  HMMA.16816.F32.BF16 R52, R136, R48, RZ ;  /* 0x000000308834723c */ /* 0x000fe400000418ff */
[----:B------:R-:W5:Y:S04]  /*1bb0*/  SHFL.IDX PT, R28, R44, 0x1, 0x181f ;  /* 0x00381f002c1c7f89 */ /* 0x000f6800000e0000 */
[----:B------:R-:W5:Y:S01]  /*1bc0*/  SHFL.IDX PT, R45, R44, 0x2, 0x181f ;  /* 0x00581f002c2d7f89 */ /* 0x000f6200000e0000 */
[----:B-1----:R-:W-:Y:S01]  /*1bd0*/  IADD3 R96, P1, R98, R30, RZ ;  /* 0x0000001e62607210 */ /* 0x002fe20007f3e0ff */
[----:B------:R-:W-:Y:S02]  /*1be0*/  HMMA.16816.F32.BF16 R64, R140, R26, R64 ;  /* 0x0000001a8c40723c */ /* 0x000fe40000041840 */
[----:B------:R-:W1:Y:S01]  /*1bf0*/  SHFL.IDX PT, R44, R44, 0x3, 0x181f ;  /* 0x00781f002c2c7f89 */ /* 0x000e6200000e0000 */
[----:B--2---:R-:W-:-:S02]  /*1c00*/  IADD3 R94, P2, R30, R34, RZ ;  /* 0x000000221e5e7210 */ /* 0x004fc40007f5e0ff */
[C---:B---3--:R-:W-:Y:S01]  /*1c10*/  IADD3 R92, P6, R30.reuse, R84, RZ ;  /* 0x000000541e5c7210 */ /* 0x048fe20007fde0ff */
[----:B------:R-:W2:Y:S02]  /*1c20*/  LDSM.16.M88.4 R24, [R237+0x2000] ;  /* 0x00200000ed18783b */ /* 0x000ea40000000200 */
[----:B------:R-:W-:Y:S01]  /*1c30*/  HMMA.16816.F32.BF16 R60, R140, R20, R60 ;  /* 0x000000148c3c723c */ /* 0x000fe2000004183c */
[----:B----4-:R-:W-:Y:S01]  /*1c40*/  IMAD.X R97, R29, 0x1, R31, P1 ;  /* 0x000000011d617824 */ /* 0x010fe200008e061f */
[----:B-----5:R-:W-:-:S05]  /*1c50*/  IADD3 R38, P1, R30, R86, RZ ;  /* 0x000000561e267210 */ /* 0x020fca0007f3e0ff */
[----:B------:R-:W-:Y:S01]  /*1c60*/  IMAD.WIDE R20, R36, 0x2, RZ ;  /* 0x0000000224147825 */ /* 0x000fe200078e02ff */
[----:B------:R-:W-:Y:S03]  /*1c70*/  HMMA.16816.F32.BF16 R56, R140, R22, R56 ;  /* 0x000000168c38723c */ /* 0x000fe60000041838 */
[C---:B------:R-:W-:Y:S01]  /*1c80*/  IMAD.X R95, R31.reuse, 0x1, R28, P2 ;  /* 0x000000011f5f7824 */ /* 0x040fe200010e061c */
[----:B------:R-:W-:Y:S01]  /*1c90*/  IADD3 R98, P2, R98, R20, RZ ;  /* 0x0000001462627210 */ /* 0x000fe20007f5e0ff */
[----:B------:R-:W-:Y:S01]  /*1ca0*/  IMAD.X R93, R31, 0x1, R45, P6 ;  /* 0x000000011f5d7824 */ /* 0x000fe200030e062d */
[----:B------:R-:W-:Y:S02]  /*1cb0*/  ISETP.GE.AND P6, PT, R37, c[0x0][0x1d4], PT ;  /* 0x0000750025007a0c */ /* 0x000fe40003fc6270 */
[----:B------:R-:W-:Y:S01]  /*1cc0*/  HMMA.16816.F32.BF16 R48, R136, R50, RZ ;  /* 0x000000328830723c */ /* 0x000fe200000418ff */
[----:B------:R-:W-:Y:S01]  /*1cd0*/  IMAD.X R99, R29, 0x1, R21, P2 ;  /* 0x000000011d637824 */ /* 0x000fe200010e0615 */
[C---:B------:R-:W-:Y:S01]  /*1ce0*/  IADD3 R84, P2, R20.reuse, R84, RZ ;  /* 0x0000005414547210 */ /* 0x040fe20007f5e0ff */
[----:B-1----:R-:W-:Y:S01]  /*1cf0*/  IMAD.X R39, R31, 0x1, R44, P1 ;  /* 0x000000011f277824 */ /* 0x002fe200008e062c */
[----:B------:R-:W-:-:S03]  /*1d00*/  IADD3 R34, P1, R20, R34, RZ ;  /* 0x0000002214227210 */ /* 0x000fc60007f3e0ff */
[C---:B------:R-:W-:Y:S01]  /*1d10*/  IMAD.X R85, R21.reuse, 0x1, R45, P2 ;  /* 0x0000000115557824 */ /* 0x040fe200010e062d */
[----:B------:R-:W-:Y:S01]  /*1d20*/  ISETP.GE.AND P2, PT, R32, c[0x0][0x1d4], PT ;  /* 0x0000750020007a0c */ /* 0x000fe20003f46270 */
[----:B------:R-:W-:Y:S01]  /*1d30*/  IMAD.X R35, R21, 0x1, R28, P1 ;  /* 0x0000000115237824 */ /* 0x000fe200008e061c */
[----:B------:R-:W-:Y:S01]  /*1d40*/  IADD3 R86, P1, R20, R86, RZ ;  /* 0x0000005614567210 */ /* 0x000fe20007f3e0ff */
[----:B------:R-:W-:Y:S01]  /*1d50*/  LDSM.16.M88.4 R28, [R238+0xb100] ;  /* 0x00b10000ee1c783b */ /* 0x000fe20000000200 */
[----:B------:R-:W-:-:S03]  /*1d60*/  ISETP.LT.OR P5, PT, R7, 0x1, P2 ;  /* 0x000000010700780c */ /* 0x000fc600017a1670 */
[----:B------:R-:W-:Y:S01]  /*1d70*/  IMAD.X R87, R21, 0x1, R44, P1 ;  /* 0x0000000115577824 */ /* 0x000fe200008e062c */
[C---:B------:R-:W-:Y:S01]  /*1d80*/  ISETP.LT.OR P1, PT, R7.reuse, 0x1, P6 ;  /* 0x000000010700780c */ /* 0x040fe20003721670 */
[----:B------:R-:W1:Y:S01]  /*1d90*/  LDSM.16.M88.4 R20, [R238+0xb900] ;  /* 0x00b90000ee14783b */ /* 0x000e620000000200 */
[----:B------:R-:W-:Y:S08]  /*1da0*/  HMMA.16816.F32.BF16 R44, R136, R40, RZ ;  /* 0x00000028882c723c */ /* 0x000ff000000418ff */
[----:B--2---:R-:W-:Y:S03]  /*1db0*/  HMMA.16816.F32.BF16 R52, R140, R24, R52 ;  /* 0x000000188c34723c */ /* 0x004fe60000041834 */
[----:B------:R-:W-:Y:S01]  /*1dc0*/  @!PT LDS RZ, [RZ] ;  /* 0x00000000fffff984 */ /* 0x000fe20000000800 */
[----:B------:R-:W-:Y:S01]  /*1dd0*/  @!PT LDS RZ, [RZ] ;  /* 0x00000000fffff984 */ /* 0x000fe20000000800 */
[----:B------:R-:W-:Y:S01]  /*1de0*/  @!PT LDS RZ, [RZ] ;  /* 0x00000000fffff984 */ /* 0x000fe20000000800 */
[----:B------:R2:W-:Y:S01]  /*1df0*/  LDGSTS.E.BYPASS.LTC128B.128 [R241+0x100], [R96.64], !P1 ;  /* 0x0010000060f17fae */ /* 0x0005e2000c901d4c */
[----:B------:R-:W-:-:S03]  /*1e00*/  ISETP.LT.OR P1, PT, R7, 0x21, P6 ;  /* 0x000000210700780c */ /* 0x000fc60003721670 */
[----:B------:R2:W-:Y:S01]  /*1e10*/  LDGSTS.E.BYPASS.LTC128B.128 [R241+0x4100], [R98.64], !P5 ;  /* 0x0410000062f17fae */ /* 0x0005e2000e901d4c */
[C---:B------:R-:W-:Y:S01]  /*1e20*/  ISETP.LT.OR P5, PT, R7.reuse, 0x21, P2 ;  /* 0x000000210700780c */ /* 0x040fe200017a1670 */
[----:B------:R-:W-:Y:S08]  /*1e30*/  HMMA.16816.F32.BF16 R48, R140, R26, R48 ;  /* 0x0000001a8c30723c */ /* 0x000ff00000041830 */
[----:B------:R3:W-:Y:S01]  /*1e40*/  LDGSTS.E.BYPASS.LTC128B.128 [R241+0x1100], [R94.64], !P1 ;  /* 0x011000005ef17fae */ /* 0x0007e2000c901d4c */
[C---:B------:R-:W-:Y:S01]  /*1e50*/  ISETP.LT.OR P1, PT, R7.reuse, 0x41, P6 ;  /* 0x000000410700780c */ /* 0x040fe20003721670 */
[----:B------:R-:W-:Y:S01]  /*1e60*/  HMMA.16816.F32.BF16 R40, R136, R42, RZ ;  /* 0x0000002a8828723c */ /* 0x000fe200000418ff */
[C---:B------:R-:W-:Y:S01]  /*1e70*/  ISETP.LT.OR P6, PT, R7.reuse, 0x61, P6 ;  /* 0x000000610700780c */ /* 0x040fe200037c1670 */
[----:B------:R4:W-:Y:S01]  /*1e80*/  LDGSTS.E.BYPASS.LTC128B.128 [R241+0x5100], [R34.64], !P5 ;  /* 0x0510000022f17fae */ /* 0x0009e2000e901d4c */
[----:B------:R-:W-:-:S02]  /*1e90*/  ISETP.LT.OR P5, PT, R7, 0x41, P2 ;  /* 0x000000410700780c */ /* 0x000fc400017a1670 */
[----:B------:R-:W-:-:S03]  /*1ea0*/  ISETP.LT.OR P2, PT, R7, 0x61, P2 ;  /* 0x000000610700780c */ /* 0x000fc60001741670 */
[----:B------:R-:W-:Y:S04]  /*1eb0*/  HMMA.16816.F32.BF16 R44, R140, R88, R44 ;  /* 0x000000588c2c723c */ /* 0x000fe8000004182c */
[----:B------:R3:W-:Y:S01]  /*1ec0*/  LDGSTS.E.BYPASS.LTC128B.128 [R241+0x2100], [R92.64], !P1 ;  /* 0x021000005cf17fae */ /* 0x0007e2000c901d4c */
[----:B------:R-:W-:-:S03]  /*1ed0*/  PLOP3.LUT P1, PT, PT, PT, UP0, 0x80, 0x0 ;  /* 0x000000000000781c */ /* 0x000fc60003f2f008 */
[----:B------:R5:W-:Y:S01]  /*1ee0*/  LDGSTS.E.BYPASS.LTC128B.128 [R241+0x6100], [R84.64], !P5 ;  /* 0x0610000054f17fae */ /* 0x000be2000e901d4c */
[----:B-1----:R-:W-:Y:S03]  /*1ef0*/  HMMA.16816.F32.BF16 R24, R136, R20, RZ ;  /* 0x000000148818723c */ /* 0x002fe600000418ff */
[----:B------:R1:W-:Y:S01]  /*1f00*/  LDGSTS.E.BYPASS.LTC128B.128 [R241+0x3100], [R38.64], !P6 ;  /* 0x0310000026f17fae */ /* 0x0003e2000f101d4c */
[----:B------:R-:W-:-:S03]  /*1f10*/  ISETP.GT.AND P6, PT, R242, 0x7f, PT ;  /* 0x0000007ff200780c */ /* 0x000fc60003fc4270 */
[----:B------:R5:W-:Y:S01]  /*1f20*/  LDGSTS.E.BYPASS.LTC128B.128 [R241+0x7100], [R86.64], !P2 ;  /* 0x0710000056f17fae */ /* 0x000be2000d101d4c */
[C---:B------:R-:W-:Y:S03]  /*1f30*/  HMMA.16816.F32.BF16 R20, R136.reuse, R22, RZ ;  /* 0x000000168814723c */ /* 0x040fe600000418ff */
[----:B------:R-:W5:Y:S04]  /*1f40*/  LDSM.16.M88.4 R112, [R235+0x8900] ;  /* 0x00890000eb70783b */ /* 0x000f680000000200 */
[----:B------:R-:W-:Y:S01]  /*1f50*/  LDSM.16.M88.4 R108, [R235+0x9100] ;  /* 0x00910000eb6c783b */ /* 0x000fe20000000200 */
[C---:B----4-:R-:W-:Y:S03]  /*1f60*/  HMMA.16816.F32.BF16 R32, R136.reuse, R28, RZ ;  /* 0x0000001c8820723c */ /* 0x050fe600000418ff */
[----:B------:R-:W-:Y:S04]  /*1f70*/  LDSM.16.M88.4 R104, [R235+0xa900] ;  /* 0x00a90000eb68783b */ /* 0x000fe80000000200 */
[----:B------:R-:W-:Y:S01]  /*1f80*/  LDSM.16.M88.4 R100, [R235+0xb100] ;  /* 0x00b10000eb64783b */ /* 0x000fe20000000200 */
[----:B------:R-:W-:Y:S03]  /*1f90*/  HMMA.16816.F32.BF16 R28, R136, R30, RZ ;  /* 0x0000001e881c723c */ /* 0x000fe600000418ff */
[----:B---3--:R-:W-:Y:S01]  /*1fa0*/  LDSM.16.M88.4 R92, [R224] ;  /* 0x00000000e05c783b */ /* 0x008fe20000000200 */
[----:B-1----:R-:W-:-:S03]  /*1fb0*/  SHF.R.S32.HI R39, RZ, 0x1f, R37 ;  /* 0x0000001fff277819 */ /* 0x002fc60000011425 */
[----:B--2---:R-:W-:Y:S01]  /*1fc0*/  LDSM.16.M88.4 R96, [R235+0xb900] ;  /* 0x00b90000eb60783b */ /* 0x004fe20000000200 */
[C---:B------:R-:W-:Y:S01]  /*1fd0*/  HMMA.16816.F32.BF16 R24, R140.reuse, R76, R24 ;  /* 0x0000004c8c18723c */ /* 0x040fe20000041818 */
[----:B------:R-:W-:Y:S02]  /*1fe0*/  SHF.R.S32.HI R38, RZ, 0x1f, R36 ;  /* 0x0000001fff267819 */ /* 0x000fe40000011424 */
[----:B-----5:R-:W1:Y:S04]  /*1ff0*/  LDSM.16.M88.4 R84, [R235+0x8100] ;  /* 0x00810000eb54783b */ /* 0x020e680000000200 */
[----:B------:R-:W-:Y:S01]  /*2000*/  LDSM.16.M88.4 R116, [R235+0xe900] ;  /* 0x00e90000eb74783b */ /* 0x000fe20000000200 */
[C---:B------:R-:W-:Y:S03]  /*2010*/  HMMA.16816.F32.BF16 R32, R140.reuse, R80, R32 ;  /* 0x000000508c20723c */ /* 0x040fe60000041820 */
[----:B------:R-:W0:Y:S05]  /*2020*/  LDGDEPBAR ;  /* 0x00000000000079af */ /* 0x000e2a0000000000 */
[C---:B------:R-:W-:Y:S01]  /*2030*/  HMMA.16816.F32.BF16 R28, R140.reuse, R82, R28 ;  /* 0x000000528c1c723c */ /* 0x040fe2000004181c */
[----:B------:R-:W2:Y:S07]  /*2040*/  LDSM.16.M88.4 R80, [R235+0xa100] ;  /* 0x00a10000eb50783b */ /* 0x000eae0000000200 */
[C---:B------:R-:W-:Y:S01]  /*2050*/  HMMA.16816.F32.BF16 R20, R140.reuse, R78, R20 ;  /* 0x0000004e8c14723c */ /* 0x040fe20000041814 */
[----:B------:R-:W3:Y:S07]  /*2060*/  LDSM.16.M88.4 R76, [R224+0x800] ;  /* 0x00080000e04c783b */ /* 0x000eee0000000200 */
[----:B------:R-:W-:Y:S01]  /*2070*/  HMMA.16816.F32.BF16 R40, R140, R90, R40 ;  /* 0x0000005a8c28723c */ /* 0x000fe20000041828 */
[----:B------:R-:W4:Y:S07]  /*2080*/  LDSM.16.M88.4 R88, [R235+0x9900] ;  /* 0x00990000eb58783b */ /* 0x000f2e0000000200 */
[C---:B------:R-:W-:Y:S08]  /*2090*/  HMMA.16816.F32.BF16 R8, R168.reuse, R112, R8 ;  /* 0x00000070a808723c */ /* 0x040ff00000041808 */
[C---:B------:R-:W-:Y:S01]  /*20a0*/  HMMA.16816.F32.BF16 R72, R168.reuse, R114, R72 ;  /* 0x00000072a848723c */ /* 0x040fe20000041848 */
[----:B------:R-:W-:Y:S07]  /*20b0*/  LDSM.16.M88.4 R112, [R224+0x3000] ;  /* 0x00300000e070783b */ /* 0x000fee0000000200 */
[C---:B-1----:R-:W-:Y:S08]  /*20c0*/  HMMA.16816.F32.BF16 R16, R168.reuse, R84, R16 ;  /* 0x00000054a810723c */ /* 0x042ff00000041810 */
[C---:B------:R-:W-:Y:S01]  /*20d0*/  HMMA.16816.F32.BF16 R12, R168.reuse, R86, R12 ;  /* 0x00000056a80c723c */ /* 0x040fe2000004180c */
[----:B------:R-:W1:Y:S07]  /*20e0*/  LDSM.16.M88.4 R84, [R224+0x1000] ;  /* 0x00100000e054783b */ /* 0x000e6e0000000200 */
[C---:B--2---:R-:W-:Y:S08]  /*20f0*/  HMMA.16816.F32.BF16 R52, R168.reuse, R80, R52 ;  /* 0x00000050a834723c */ /* 0x044ff00000041834 */
[----:B------:R-:W-:Y:S01]  /*2100*/  HMMA.16816.F32.BF16 R48, R168, R82, R48 ;  /* 0x00000052a830723c */ /* 0x000fe20000041830 */
[----:B------:R-:W2:Y:S07]  /*2110*/  LDSM.16.M88.4 R80, [R224+0x1800] ;  /* 0x00180000e050783b */ /* 0x000eae0000000200 */
[C---:B---3--:R-:W-:Y:S08]  /*2120*/  HMMA.16816.F32.BF16 R8, R172.reuse, R76, R8 ;  /* 0x0000004cac08723c */ /* 0x048ff00000041808 */
[----:B------:R-:W-:Y:S01]  /*2130*/  HMMA.16816.F32.BF16 R72, R172, R78, R72 ;  /* 0x0000004eac48723c */ /* 0x000fe20000041848 */
[----:B------:R-:W3:Y:S07]  /*2140*/  LDSM.16.M88.4 R76, [R224+0x2800] ;  /* 0x00280000e04c783b */ /* 0x000eee0000000200 */
[C---:B------:R-:W-:Y:S08]  /*2150*/  HMMA.16816.F32.BF16 R68, R168.reuse, R108, R68 ;  /* 0x0000006ca844723c */ /* 0x040ff00000041844 */
[C---:B------:R-:W-:Y:S01]  /*2160*/  HMMA.16816.F32.BF16 R64, R168.reuse, R110, R64 ;  /* 0x0000006ea840723c */ /* 0x040fe20000041840 */
[----:B------:R-:W-:Y:S07]  /*2170*/  LDSM.16.M88.4 R108, [R224+0x3800] ;  /* 0x00380000e06c783b */ /* 0x000fee0000000200 */
[C---:B----4-:R-:W-:Y:S08]  /*2180*/  HMMA.16816.F32.BF16 R60, R168.reuse, R88, R60 ;  /* 0x00000058a83c723c */ /* 0x050ff0000004183c */
[C---:B------:R-:W-:Y:S01]  /*2190*/  HMMA.16816.F32.BF16 R56, R168.reuse, R90, R56 ;  /* 0x0000005aa838723c */ /* 0x040fe20000041838 */
[----:B------:R-:W4:Y:S07]  /*21a0*/  LDSM.16.M88.4 R88, [R224+0x2000] ;  /* 0x00200000e058783b */ /* 0x000f2e0000000200 */
[C---:B------:R-:W-:Y:S08]  /*21b0*/  HMMA.16816.F32.BF16 R44, R168.reuse, R104, R44 ;  /* 0x00000068a82c723c */ /* 0x040ff0000004182c */
[C---:B------:R-:W-:Y:S01]  /*21c0*/  HMMA.16816.F32.BF16 R40, R168.reuse, R106, R40 ;  /* 0x0000006aa828723c */ /* 0x040fe20000041828 */
[----:B------:R-:W5:Y:S07]  /*21d0*/  LDSM.16.M88.4 R104, [R238+0xc100] ;  /* 0x00c10000ee68783b */ /* 0x000f6e0000000200 */
[C---:B------:R-:W-:Y:S08]  /*21e0*/  HMMA.16816.F32.BF16 R32, R168.reuse, R100, R32 ;  /* 0x00000064a820723c */ /* 0x040ff00000041820 */
[----:B------:R-:W-:Y:S01]  /*21f0*/  HMMA.16816.F32.BF16 R28, R168, R102, R28 ;  /* 0x00000066a81c723c */ /* 0x000fe2000004181c */
[----:B------:R-:W-:Y:S07]  /*2200*/  LDSM.16.M88.4 R100, [R238+0xd900] ;  /* 0x00d90000ee64783b */ /* 0x000fee0000000200 */
[C---:B-1----:R-:W-:Y:S08]  /*2210*/  HMMA.16816.F32.BF16 R68, R172.reuse, R84, R68 ;  /* 0x00000054ac44723c */ /* 0x042ff00000041844 */
[C---:B------:R-:W-:Y:S01]  /*2220*/  HMMA.16816.F32.BF16 R64, R172.reuse, R86, R64 ;  /* 0x00000056ac40723c */ /* 0x040fe20000041840 */
[----:B------:R-:W1:Y:S07]  /*2230*/  LDSM.16.M88.4 R84, [R238+0xc900] ;  /* 0x00c90000ee54783b */ /* 0x000e6e0000000200 */
[C---:B--2---:R-:W-:Y:S08]  /*2240*/  HMMA.16816.F32.BF16 R60, R172.reuse, R80, R60 ;  /* 0x00000050ac3c723c */ /* 0x044ff0000004183c */
[C---:B------:R-:W-:Y:S01]  /*2250*/  HMMA.16816.F32.BF16 R56, R172.reuse, R82, R56 ;  /* 0x00000052ac38723c */ /* 0x040fe20000041838 */
[----:B------:R-:W2:Y:S07]  /*2260*/  LDSM.16.M88.4 R80, [R238+0xd100] ;  /* 0x00d10000ee50783b */ /* 0x000eae0000000200 */
[C---:B---3--:R-:W-:Y:S08]  /*2270*/  HMMA.16816.F32.BF16 R44, R172.reuse, R76, R44 ;  /* 0x0000004cac2c723c */ /* 0x048ff0000004182c */
[C---:B------:R-:W-:Y:S01]  /*2280*/  HMMA.16816.F32.BF16 R40, R172.reuse, R78, R40 ;  /* 0x0000004eac28723c */ /* 0x040fe20000041828 */
[----:B------:R-:W3:Y:S07]  /*2290*/  LDSM.16.M88.4 R76, [R238+0xf100] ;  /* 0x00f10000ee4c783b */ /* 0x000eee0000000200 */
[C---:B------:R-:W-:Y:S08]  /*22a0*/  HMMA.16816.F32.BF16 R16, R172.reuse, R92, R16 ;  /* 0x0000005cac10723c */ /* 0x040ff00000041810 */
[----:B------:R-:W-:Y:S01]  /*22b0*/  HMMA.16816.F32.BF16 R12, R172, R94, R12 ;  /* 0x0000005eac0c723c */ /* 0x000fe2000004180c */
[----:B------:R-:W-:Y:S07]  /*22c0*/  LDSM.16.M88.4 R92, [R238+0xe900] ;  /* 0x00e90000ee5c783b */ /* 0x000fee0000000200 */
[C---:B------:R-:W-:Y:S08]  /*22d0*/  HMMA.16816.F32.BF16 R24, R168.reuse, R96, R24 ;  /* 0x00000060a818723c */ /* 0x040ff00000041818 */
[----:B------:R-:W-:Y:S01]  /*22e0*/  HMMA.16816.F32.BF16 R20, R168, R98, R20 ;  /* 0x00000062a814723c */ /* 0x000fe20000041814 */
[----:B------:R-:W1:Y:S07]  /*22f0*/  LDSM.16.M88.4 R96, [R238+0xe100] ;  /* 0x00e10000ee60783b */ /* 0x000e6e0000000200 */
[C---:B------:R-:W-:Y:S08]  /*2300*/  HMMA.16816.F32.BF16 R32, R172.reuse, R112, R32 ;  /* 0x00000070ac20723c */ /* 0x040ff00000041820 */
[C---:B------:R-:W-:Y:S01]  /*2310*/  HMMA.16816.F32.BF16 R28, R172.reuse, R114, R28 ;  /* 0x00000072ac1c723c */ /* 0x040fe2000004181c */
[----:B------:R-:W2:Y:S07]  /*2320*/  LDSM.16.M88.4 R112, [R237+0x4000] ;  /* 0x00400000ed70783b */ /* 0x000eae0000000200 */
[C---:B----4-:R-:W-:Y:S08]  /*2330*/  HMMA.16816.F32.BF16 R52, R172.reuse, R88, R52 ;  /* 0x00000058ac34723c */ /* 0x050ff00000041834 */
[----:B------:R-:W-:Y:S01]  /*2340*/  HMMA.16816.F32.BF16 R48, R172, R90, R48 ;  /* 0x0000005aac30723c */ /* 0x000fe20000041830 */
[----:B------:R-:W4:Y:S07]  /*2350*/  LDSM.16.M88.4 R88, [R238+0xf900] ;  /* 0x00f90000ee58783b */ /* 0x000f2e0000000200 */
[C---:B-----5:R-:W-:Y:S08]  /*2360*/  HMMA.16816.F32.BF16 R16, R176.reuse, R104, R16 ;  /* 0x00000068b010723c */ /* 0x060ff00000041810 */
[C---:B------:R-:W-:Y:S01]  /*2370*/  HMMA.16816.F32.BF16 R12, R176.reuse, R106, R12 ;  /* 0x0000006ab00c723c */ /* 0x040fe2000004180c */
        /* <DEDUP_REMOVED lines=8> */
[----:B------:R-:W-:Y:S01]  /*2400*/  HMMA.16816.F32.BF16 R28, R176, R78, R28 ;  /* 0x0000004eb01c723c */ /* 0x000fe2000004181c */
[----:B------:R-:W3:Y:S07]  /*2410*/  LDSM.16.M88.4 R76, [R235+0xc100] ;  /* 0x00c10000eb4c783b */ /* 0x000eee0000000200 */
[C---:B------:R-:W-:Y:S08]  /*2420*/  HMMA.16816.F32.BF16 R24, R172.reuse, R108, R24 ;  /* 0x0000006cac18723c */ /* 0x040ff00000041818 */
[----:B------:R-:W-:Y:S01]  /*2430*/  HMMA.16816.F32.BF16 R20, R172, R110, R20 ;  /* 0x0000006eac14723c */ /* 0x000fe20000041814 */
[----:B------:R-:W5:Y:S07]  /*2440*/  LDSM.16.M88.4 R108, [R237+0x4800] ;  /* 0x00480000ed6c783b */ /* 0x000f6e0000000200 */
[C---:B------:R-:W-:Y:S08]  /*2450*/  HMMA.16816.F32.BF16 R60, R176.reuse, R100, R60 ;  /* 0x00000064b03c723c */ /* 0x040ff0000004183c */
[C---:B------:R-:W-:Y:S01]  /*2460*/  HMMA.16816.F32.BF16 R56, R176.reuse, R102, R56 ;  /* 0x00000066b038723c */ /* 0x040fe20000041838 */
[----:B------:R-:W1:Y:S07]  /*2470*/  LDSM.16.M88.4 R100, [R237+0x6800] ;  /* 0x00680000ed64783b */ /* 0x000e6e0000000200 */
[C---:B------:R-:W-:Y:S08]  /*2480*/  HMMA.16816.F32.BF16 R52, R176.reuse, R96, R52 ;  /* 0x00000060b034723c */ /* 0x040ff00000041834 */
[----:B------:R-:W-:Y:S01]  /*2490*/  HMMA.16816.F32.BF16 R48, R176, R98, R48 ;  /* 0x00000062b030723c */ /* 0x000fe20000041830 */
[----:B------:R-:W1:Y:S07]  /*24a0*/  LDSM.16.M88.4 R96, [R237+0x7000] ;  /* 0x00700000ed60783b */ /* 0x000e6e0000000200 */
[C---:B------:R-:W-:Y:S08]  /*24b0*/  HMMA.16816.F32.BF16 R16, R184.reuse, R112, R16 ;  /* 0x00000070b810723c */ /* 0x040ff00000041810 */
[----:B------:R-:W-:Y:S01]  /*24c0*/  HMMA.16816.F32.BF16 R12, R184, R114, R12 ;  /* 0x00000072b80c723c */ /* 0x000fe2000004180c */
[----:B------:R-:W-:Y:S07]  /*24d0*/  LDSM.16.M88.4 R112, [R235+0xf100] ;  /* 0x00f10000eb70783b */ /* 0x000fee0000000200 */
[C---:B------:R-:W-:Y:S08]  /*24e0*/  HMMA.16816.F32.BF16 R44, R176.reuse, R92, R44 ;  /* 0x0000005cb02c723c */ /* 0x040ff0000004182c */
[C---:B------:R-:W-:Y:S01]  /*24f0*/  HMMA.16816.F32.BF16 R40, R176.reuse, R94, R40 ;  /* 0x0000005eb028723c */ /* 0x040fe20000041828 */
[----:B------:R-:W3:Y:S07]  /*2500*/  LDSM.16.M88.4 R92, [R237+0x7800] ;  /* 0x00780000ed5c783b */ /* 0x000eee0000000200 */
[C---:B----4-:R-:W-:Y:S08]  /*2510*/  HMMA.16816.F32.BF16 R24, R176.reuse, R88, R24 ;  /* 0x00000058b018723c */ /* 0x050ff00000041818 */
[----:B------:R-:W-:Y:S01]  /*2520*/  HMMA.16816.F32.BF16 R20, R176, R90, R20 ;  /* 0x0000005ab014723c */ /* 0x000fe20000041814 */
[----:B------:R-:W4:Y:S07]  /*2530*/  LDSM.16.M88.4 R88, [R235+0xc900] ;  /* 0x00c90000eb58783b */ /* 0x000f2e0000000200 */
        /* <DEDUP_REMOVED lines=9> */
[C---:B-----5:R-:W-:Y:S08]  /*25d0*/  HMMA.16816.F32.BF16 R8, R184.reuse, R108, R8 ;  /* 0x0000006cb808723c */ /* 0x060ff00000041808 */
[C---:B------:R-:W-:Y:S01]  /*25e0*/  HMMA.16816.F32.BF16 R72, R184.reuse, R110, R72 ;  /* 0x0000006eb848723c */ /* 0x040fe20000041848 */
[----:B------:R-:W5:Y:S07]  /*25f0*/  LDSM.16.M88.4 R108, [R235+0xf900] ;  /* 0x00f90000eb6c783b */ /* 0x000f6e0000000200 */
[C---:B------:R-:W-:Y:S08]  /*2600*/  HMMA.16816.F32.BF16 R68, R184.reuse, R104, R68 ;  /* 0x00000068b844723c */ /* 0x040ff00000041844 */
[C---:B------:R-:W-:Y:S01]  /*2610*/  HMMA.16816.F32.BF16 R64, R184.reuse, R106, R64 ;  /* 0x0000006ab840723c */ /* 0x040fe20000041840 */
[----:B------:R-:W1:Y:S07]  /*2620*/  LDSM.16.M88.4 R104, [R224+0x4000] ;  /* 0x00400000e068783b */ /* 0x000e6e0000000200 */
[C---:B------:R-:W-:Y:S08]  /*2630*/  HMMA.16816.F32.BF16 R44, R184.reuse, R100, R44 ;  /* 0x00000064b82c723c */ /* 0x040ff0000004182c */
[C---:B------:R-:W-:Y:S01]  /*2640*/  HMMA.16816.F32.BF16 R40, R184.reuse, R102, R40 ;  /* 0x00000066b828723c */ /* 0x040fe20000041828 */
[----:B------:R-:W1:Y:S07]  /*2650*/  LDSM.16.M88.4 R100, [R224+0x4800] ;  /* 0x00480000e064783b */ /* 0x000e6e0000000200 */
[C---:B------:R-:W-:Y:S08]  /*2660*/  HMMA.16816.F32.BF16 R32, R184.reuse, R96, R32 ;  /* 0x00000060b820723c */ /* 0x040ff00000041820 */
[C---:B------:R-:W-:Y:S01]  /*2670*/  HMMA.16816.F32.BF16 R28, R184.reuse, R98, R28 ;  /* 0x00000062b81c723c */ /* 0x040fe2000004181c */
[----:B------:R-:W2:Y:S07]  /*2680*/  LDSM.16.M88.4 R96, [R224+0x5000] ;  /* 0x00500000e060783b */ /* 0x000eae0000000200 */
[C---:B------:R-:W-:Y:S08]  /*2690*/  HMMA.16816.F32.BF16 R24, R184.reuse, R92, R24 ;  /* 0x0000005cb818723c */ /* 0x040ff00000041818 */
[----:B------:R-:W-:Y:S01]  /*26a0*/  HMMA.16816.F32.BF16 R20, R184, R94, R20 ;  /* 0x0000005eb814723c */ /* 0x000fe20000041814 */
[----:B------:R-:W3:Y:S07]  /*26b0*/  LDSM.16.M88.4 R92, [R224+0x5800] ;  /* 0x00580000e05c783b */ /* 0x000eee0000000200 */
[C---:B----4-:R-:W-:Y:S08]  /*26c0*/  HMMA.16816.F32.BF16 R8, R196.reuse, R88, R8 ;  /* 0x00000058c408723c */ /* 0x050ff00000041808 */
[C---:B------:R-:W-:Y:S01]  /*26d0*/  HMMA.16816.F32.BF16 R72, R196.reuse, R90, R72 ;  /* 0x0000005ac448723c */ /* 0x040fe20000041848 */
[----:B------:R-:W4:Y:S07]  /*26e0*/  LDSM.16.M88.4 R88, [R224+0x6000] ;  /* 0x00600000e058783b */ /* 0x000f2e0000000200 */
        /* <DEDUP_REMOVED lines=8> */
[----:B------:R-:W3:Y:S01]  /*2770*/  LDSM.16.M88.4 R76, [R224+0x7800] ;  /* 0x00780000e04c783b */ /* 0x000ee20000000200 */
[----:B------:R-:W-:-:S06]  /*2780*/  DEPBAR.LE SB0, 0x0 ;  /* 0x000080000000791a */ /* 0x000fcc0000000000 */
[C---:B------:R-:W-:Y:S08]  /*2790*/  HMMA.16816.F32.BF16 R44, R196.reuse, R116, R44 ;  /* 0x00000074c42c723c */ /* 0x040ff0000004182c */
[C---:B------:R-:W-:Y:S08]  /*27a0*/  HMMA.16816.F32.BF16 R40, R196.reuse, R118, R40 ;  /* 0x00000076c428723c */ /* 0x040ff00000041828 */
[C---:B------:R-:W-:Y:S08]  /*27b0*/  HMMA.16816.F32.BF16 R32, R196.reuse, R112, R32 ;  /* 0x00000070c420723c */ /* 0x040ff00000041820 */
[C---:B------:R-:W-:Y:S08]  /*27c0*/  HMMA.16816.F32.BF16 R28, R196.reuse, R114, R28 ;  /* 0x00000072c41c723c */ /* 0x040ff0000004181c */
[C---:B-----5:R-:W-:Y:S08]  /*27d0*/  HMMA.16816.F32.BF16 R24, R196.reuse, R108, R24 ;  /* 0x0000006cc418723c */ /* 0x060ff00000041818 */
[----:B------:R-:W-:Y:S08]  /*27e0*/  HMMA.16816.F32.BF16 R20, R196, R110, R20 ;  /* 0x0000006ec414723c */ /* 0x000ff00000041814 */
[C---:B------:R-:W-:Y:S08]  /*27f0*/  HMMA.16816.F32.BF16 R16, R204.reuse, R104, R16 ;  /* 0x00000068cc10723c */ /* 0x040ff00000041810 */
[C---:B------:R-:W-:Y:S08]  /*2800*/  HMMA.16816.F32.BF16 R12, R204.reuse, R106, R12 ;  /* 0x0000006acc0c723c */ /* 0x040ff0000004180c */
[C---:B------:R-:W-:Y:S08]  /*2810*/  HMMA.16816.F32.BF16 R8, R204.reuse, R100, R8 ;  /* 0x00000064cc08723c */ /* 0x040ff00000041808 */
[C---:B------:R-:W-:Y:S08]  /*2820*/  HMMA.16816.F32.BF16 R72, R204.reuse, R102, R72 ;  /* 0x00000066cc48723c */ /* 0x040ff00000041848 */
[C---:B------:R-:W-:Y:S08]  /*2830*/  HMMA.16816.F32.BF16 R68, R204.reuse, R96, R68 ;  /* 0x00000060cc44723c */ /* 0x040ff00000041844 */
[C---:B------:R-:W-:Y:S08]  /*2840*/  HMMA.16816.F32.BF16 R64, R204.reuse, R98, R64 ;  /* 0x00000062cc40723c */ /* 0x040ff00000041840 */
[C---:B------:R-:W-:Y:S08]  /*2850*/  HMMA.16816.F32.BF16 R60, R204.reuse, R92, R60 ;  /* 0x0000005ccc3c723c */ /* 0x040ff0000004183c */
[C---:B------:R-:W-:Y:S08]  /*2860*/  HMMA.16816.F32.BF16 R56, R204.reuse, R94, R56 ;  /* 0x0000005ecc38723c */ /* 0x040ff00000041838 */
[C---:B----4-:R-:W-:Y:S08]  /*2870*/  HMMA.16816.F32.BF16 R52, R204.reuse, R88, R52 ;  /* 0x00000058cc34723c */ /* 0x050ff00000041834 */
[C---:B------:R-:W-:Y:S08]  /*2880*/  HMMA.16816.F32.BF16 R48, R204.reuse, R90, R48 ;  /* 0x0000005acc30723c */ /* 0x040ff00000041830 */
[C---:B-1----:R-:W-:Y:S08]  /*2890*/  HMMA.16816.F32.BF16 R44, R204.reuse, R84, R44 ;  /* 0x00000054cc2c723c */ /* 0x042ff0000004182c */
[C---:B------:R-:W-:Y:S08]  /*28a0*/  HMMA.16816.F32.BF16 R40, R204.reuse, R86, R40 ;  /* 0x00000056cc28723c */ /* 0x040ff00000041828 */
[C---:B--2---:R-:W-:Y:S08]  /*28b0*/  HMMA.16816.F32.BF16 R32, R204.reuse, R80, R32 ;  /* 0x00000050cc20723c */ /* 0x044ff00000041820 */
[C---:B------:R-:W-:Y:S08]  /*28c0*/  HMMA.16816.F32.BF16 R28, R204.reuse, R82, R28 ;  /* 0x00000052cc1c723c */ /* 0x040ff0000004181c */
[C---:B---3--:R-:W-:Y:S08]  /*28d0*/  HMMA.16816.F32.BF16 R24, R204.reuse, R76, R24 ;  /* 0x0000004ccc18723c */ /* 0x048ff00000041818 */
[----:B------:R-:W-:Y:S01]  /*28e0*/  HMMA.16816.F32.BF16 R20, R204, R78, R20 ;  /* 0x0000004ecc14723c */ /* 0x000fe20000041814 */
[----:B------:R-:W-:Y:S06]  /*28f0*/  BAR.SYNC.DEFER_BLOCKING 0x0 ;  /* 0x0000000000007b1d */ /* 0x000fec0000010000 */
[----:B------:R-:W-:Y:S05]  /*2900*/  @!P1 BRA `(.L_x_4) ;  /* 0x0000047000009947 */ /* 0x000fea0003800000 */
[----:B------:R-:W-:Y:S01]  /*2910*/  ULEA UR6, UR6, UR9, 0x7 ;  /* 0x0000000906067291 */ /* 0x000fe2000f8e383f */
[----:B------:R-:W-:-:S05]  /*2920*/  IMAD.MOV.U32 R239, RZ, RZ, RZ ;  /* 0x000000ffffef7224 */ /* 0x000fca00078e00ff */
[----:B------:R-:W-:-:S05]  /*2930*/  IMAD.U32 R240, RZ, RZ, UR6 ;  /* 0x00000006fff07e24 */ /* 0x000fca000f8e00ff */
[----:B------:R-:W-:-:S05]  /*2940*/  IADD3 R240, R240, -0x80, R242 ;  /* 0xffffff80f0f07810 */ /* 0x000fca0007ffe0f2 */
[----:B------:R-:W-:-:S04]  /*2950*/  @P0 IMAD.HI.U32 R7, R240, c[0x0][0x2bc], RZ ;  /* 0x0000af00f0070a27 */ /* 0x000fc800078e00ff */
[----:B------:R-:W-:Y:S01]  /*2960*/  IMAD.MOV.U32 R3, RZ, RZ, R240 ;  /* 0x000000ffff037224 */ /* 0x000fe200078e00f0 */
[----:B------:R-:W-:-:S04]  /*2970*/  @P0 SHF.R.U32.HI R3, RZ, c[0x0][0x2c0], R7 ;  /* 0x0000b000ff030a19 */ /* 0x000fc80000011607 */
[----:B------:R-:W-:-:S04]  /*2980*/  @!P6 IADD3 R77, P1, R3, UR16, RZ ;  /* 0x00000010034dec10 */ /* 0x000fc8000ff3e0ff */
[----:B------:R-:W-:Y:S02]  /*2990*/  @!P6 LEA.HI.X.SX32 R7, R3, UR11, 0x1, P1 ;  /* 0x0000000b0307ec11 */ /* 0x000fe400088f0eff */
[----:B------:R-:W-:-:S04]  /*29a0*/  @!P6 LEA R76, P1, R77, c[0x0][0x2a0], 0x2 ;  /* 0x0000a8004d4cea11 */ /* 0x000fc800078210ff */
[----:B------:R-:W-:-:S05]  /*29b0*/  @!P6 LEA.HI.X R77, R77, c[0x0][0x2a4], R7, 0x2, P1 ;  /* 0x0000a9004d4dea11 */ /* 0x000fca00008f1407 */
[----:B------:R1:W2:Y:S01]  /*29c0*/  @!P6 LDG.E R239, [R76.64] ;  /* 0x0000000c4cefe981 */ /* 0x0002a2000c1e1900 */
[----:B------:R-:W-:Y:S01]  /*29d0*/  IMAD.MOV R3, RZ, RZ, -R3 ;  /* 0x000000ffff037224 */ /* 0x000fe200078e0a03 */
[----:B------:R-:W-:Y:S02]  /*29e0*/  SEL R86, RZ, 0x10, P3 ;  /* 0x00000010ff567807 */ /* 0x000fe40001800000 */
[----:B------:R-:W-:Y:S01]  /*29f0*/  SHF.L.U64.HI R78, R37, 0x1, R39 ;  /* 0x00000001254e7819 */ /* 0x000fe20000010227 */
[----:B------:R-:W-:Y:S01]  /*2a00*/  IMAD R240, R3, c[0x0][0x2b8], R240 ;  /* 0x0000ae0003f07a24 */ /* 0x000fe200078e02f0 */
[----:B------:R-:W-:Y:S02]  /*2a10*/  IADD3 R88, -R86, 0x10, RZ ;  /* 0x0000001056587810 */ /* 0x000fe40007ffe1ff */
[----:B------:R-:W-:Y:S02]  /*2a20*/  SHF.L.U64.HI R7, R36, 0x1, R38 ;  /* 0x0000000124077819 */ /* 0x000fe40000010226 */
[----:B------:R-:W-:-:S02]  /*2a30*/  SHF.R.S32.HI R3, RZ, 0x1f, R240 ;  /* 0x0000001fff037819 */ /* 0x000fc400000114f0 */
[----:B------:R-:W-:-:S03]  /*2a40*/  LOP3.LUT R88, R88, 0xf, RZ, 0xc0, !PT ;  /* 0x0000000f58587812 */ /* 0x000fc600078ec0ff */
[----:B------:R-:W-:-:S04]  /*2a50*/  IMAD R3, R3, c[0x0][0x1e0], RZ ;  /* 0x0000780003037a24 */ /* 0x000fc800078e02ff */
[C---:B------:R-:W-:Y:S02]  /*2a60*/  IMAD R3, R240.reuse, c[0x0][0x1e4], R3 ;  /* 0x00007900f0037a24 */ /* 0x040fe400078e0203 */
[----:B-1----:R-:W-:-:S04]  /*2a70*/  IMAD.WIDE.U32 R76, R240, c[0x0][0x1e0], RZ ;  /* 0x00007800f04c7a25 */ /* 0x002fc800078e00ff */
[----:B------:R-:W-:Y:S01]  /*2a80*/  IMAD.IADD R77, R77, 0x1, R3 ;  /* 0x000000014d4d7824 */ /* 0x000fe200078e0203 */
[----:B--2---:R-:W-:-:S03]  /*2a90*/  SHF.R.S32.HI R3, RZ, 0x1f, R239 ;  /* 0x0000001fff037819 */ /* 0x004fc600000114ef */
[----:B------:R-:W-:-:S04]  /*2aa0*/  IMAD.WIDE.U32 R76, R239, c[0x0][0x1f0], R76 ;  /* 0x00007c00ef4c7a25 */ /* 0x000fc800078e004c */
[----:B------:R-:W-:Y:S01]  /*2ab0*/  IMAD R3, R3, c[0x0][0x1f0], RZ ;  /* 0x00007c0003037a24 */ /* 0x000fe200078e02ff */
[----:B------:R-:W-:Y:S02]  /*2ac0*/  IADD3 R81, P1, R76, UR20, RZ ;  /* 0x000000144c517c10 */ /* 0x000fe4000ff3e0ff */
[----:B------:R-:W-:Y:S01]  /*2ad0*/  SEL R76, RZ, 0x10, P4 ;  /* 0x00000010ff4c7807 */ /* 0x000fe20002000000 */
[----:B------:R-:W-:-:S03]  /*2ae0*/  IMAD R3, R239, c[0x0][0x1f4], R3 ;  /* 0x00007d00ef037a24 */ /* 0x000fc600078e0203 */
[----:B------:R-:W-:Y:S02]  /*2af0*/  IADD3 R90, -R76, 0x10, RZ ;  /* 0x000000104c5a7810 */ /* 0x000fe40007ffe1ff */
[----:B------:R-:W-:Y:S01]  /*2b00*/  IADD3.X R3, R77, UR18, R3, P1, !PT ;  /* 0x000000124d037c10 */ /* 0x000fe20008ffe403 */
[----:B------:R-:W-:Y:S01]  /*2b10*/  IMAD.SHL.U32 R77, R37, 0x2, RZ ;  /* 0x00000002254d7824 */ /* 0x000fe200078e00ff */
[C---:B------:R-:W-:Y:S02]  /*2b20*/  LEA R80, P1, R81.reuse, c[0x0][0x1c8], 0x1 ;  /* 0x0000720051507a11 */ /* 0x040fe400078208ff */
[----:B------:R-:W-:Y:S02]  /*2b30*/  LOP3.LUT R90, R90, 0xf, RZ, 0xc0, !PT ;  /* 0x0000000f5a5a7812 */ /* 0x000fe400078ec0ff */
[----:B------:R-:W-:Y:S01]  /*2b40*/  LEA.HI.X R81, R81, c[0x0][0x1cc], R3, 0x1, P1 ;  /* 0x0000730051517a11 */ /* 0x000fe200008f0c03 */
[----:B------:R-:W1:Y:S01]  /*2b50*/  SHFL.IDX PT, R89, R80, 0x3, 0x181f ;  /* 0x00781f0050597f89 */ /* 0x000e6200000e0000 */
[----:B------:R-:W-:-:S03]  /*2b60*/  IMAD.SHL.U32 R3, R36, 0x2, RZ ;  /* 0x0000000224037824 */ /* 0x000fc600078e00ff */
[----:B------:R-:W2:Y:S04]  /*2b70*/  SHFL.IDX PT, R79, R81, 0x3, 0x181f ;  /* 0x00781f00514f7f89 */ /* 0x000ea800000e0000 */
[----:B------:R-:W3:Y:S04]  /*2b80*/  SHFL.IDX PT, R84, R80, RZ, 0x181f ;  /* 0x00181fff50547589 */ /* 0x000ee800000e0000 */
[----:B------:R-:W4:Y:S04]  /*2b90*/  SHFL.IDX PT, R82, R80, 0x1, 0x181f ;  /* 0x00381f0050527f89 */ /* 0x000f2800000e0000 */
[----:B------:R-:W5:Y:S04]  /*2ba0*/  SHFL.IDX PT, R85, R81, RZ, 0x181f ;  /* 0x00181fff51557589 */ /* 0x000f6800000e0000 */
[----:B------:R-:W5:Y:S04]  /*2bb0*/  SHFL.IDX PT, R80, R80, 0x2, 0x181f ;  /* 0x00581f0050507f89 */ /* 0x000f6800000e0000 */
[----:B------:R-:W5:Y:S01]  /*2bc0*/  SHFL.IDX PT, R83, R81, 0x1, 0x181f ;  /* 0x00381f0051537f89 */ /* 0x000f6200000e0000 */
[----:B-1----:R-:W-:-:S03]  /*2bd0*/  IADD3 R90, P2, P1, R90, R89, R77 ;  /* 0x000000595a5a7210 */ /* 0x002fc6000795e04d */
[----:B------:R-:W1:Y:S01]  /*2be0*/  SHFL.IDX PT, R81, R81, 0x2, 0x181f ;  /* 0x00581f0051517f89 */ /* 0x000e6200000e0000 */
[--C-:B--2---:R-:W-:Y:S02]  /*2bf0*/  IADD3.X R91, RZ, R79, R78.reuse, P2, P1 ;  /* 0x0000004fff5b7210 */ /* 0x104fe400017e244e */
[----:B------:R-:W-:Y:S02]  /*2c00*/  IADD3 R88, P2, P1, R88, R89, R3 ;  /* 0x0000005958587210 */ /* 0x000fe4000795e003 */
[C---:B---3--:R-:W-:Y:S02]  /*2c10*/  IADD3 R92, P5, R84.reuse, R77, RZ ;  /* 0x0000004d545c7210 */ /* 0x048fe40007fbe0ff */
[--C-:B------:R-:W-:Y:S02]  /*2c20*/  IADD3.X R89, RZ, R79, R7.reuse, P2, P1 ;  /* 0x0000004fff597210 */ /* 0x100fe400017e2407 */
[----:B------:R-:W-:Y:S02]  /*2c30*/  IADD3 R94, P2, R84, R3, RZ ;  /* 0x00000003545e7210 */ /* 0x000fe40007f5e0ff */
[C---:B----4-:R-:W-:Y:S01]  /*2c40*/  IADD3 R84, P1, R82.reuse, R77, RZ ;  /* 0x0000004d52547210 */ /* 0x050fe20007f3e0ff */
[C---:B-----5:R-:W-:Y:S01]  /*2c50*/  IMAD.X R93, R85.reuse, 0x1, R78, P5 ;  /* 0x00000001555d7824 */ /* 0x060fe200028e064e */
[----:B------:R-:W-:Y:S01]  /*2c60*/  IADD3 R82, P5, R82, R3, RZ ;  /* 0x0000000352527210 */ /* 0x000fe20007fbe0ff */
[----:B------:R-:W-:Y:S01]  /*2c70*/  IMAD.X R95, R85, 0x1, R7, P2 ;  /* 0x00000001555f7824 */ /* 0x000fe200010e0607 */
[----:B------:R-:W-:-:S02]  /*2c80*/  IADD3 R96, P2, R80, R77, RZ ;  /* 0x0000004d50607210 */ /* 0x000fc40007f5e0ff */
[----:B------:R2:W-:Y:S01]  /*2c90*/  LDGSTS.E.BYPASS.LTC128B.128 [R241+0x8100], [R92.64], !P4 ;  /* 0x081000005cf17fae */ /* 0x0005e2000e101d4c */
[C-C-:B------:R-:W-:Y:S01]  /*2ca0*/  IMAD.X R85, R83.reuse, 0x1, R78.reuse, P1 ;  /* 0x0000000153557824 */ /* 0x140fe200008e064e */
[----:B------:R-:W-:Y:S01]  /*2cb0*/  IADD3 R80, P1, R80, R3, RZ ;  /* 0x0000000350507210 */ /* 0x000fe20007f3e0ff */
[--C-:B------:R-:W-:Y:S01]  /*2cc0*/  IMAD.X R83, R83, 0x1, R7.reuse, P5 ;  /* 0x0000000153537824 */ /* 0x100fe200028e0607 */
[----:B------:R-:W-:Y:S01]  /*2cd0*/  ISETP.NE.U32.AND P5, PT, R76, RZ, PT ;  /* 0x000000ff4c00720c */ /* 0x000fe20003fa5070 */
[C---:B-1----:R-:W-:Y:S01]  /*2ce0*/  IMAD.X R97, R81.reuse, 0x1, R78, P2 ;  /* 0x0000000151617824 */ /* 0x042fe200010e064e */
[----:B------:R-:W-:Y:S01]  /*2cf0*/  ISETP.NE.U32.AND P2, PT, R86, RZ, PT ;  /* 0x000000ff5600720c */ /* 0x000fe20003f45070 */
[----:B------:R-:W-:Y:S01]  /*2d00*/  IMAD.X R81, R81, 0x1, R7, P1 ;  /* 0x0000000151517824 */ /* 0x000fe200008e0607 */
[----:B------:R2:W-:Y:S04]  /*2d10*/  LDGSTS.E.BYPASS.LTC128B.128 [R241+0xc100], [R94.64], !P3 ;  /* 0x0c1000005ef17fae */ /* 0x0005e8000d901d4c */
[----:B------:R2:W-:Y:S04]  /*2d20*/  LDGSTS.E.BYPASS.LTC128B.128 [R241+0x9100], [R84.64], !P4 ;  /* 0x0910000054f17fae */ /* 0x0005e8000e101d4c */
[----:B------:R2:W-:Y:S04]  /*2d30*/  LDGSTS.E.BYPASS.LTC128B.128 [R241+0xd100], [R82.64], !P3 ;  /* 0x0d10000052f17fae */ /* 0x0005e8000d901d4c */
[----:B------:R2:W-:Y:S04]  /*2d40*/  LDGSTS.E.BYPASS.LTC128B.128 [R241+0xa100], [R96.64], !P4 ;  /* 0x0a10000060f17fae */ /* 0x0005e8000e101d4c */
[----:B------:R2:W-:Y:S04]  /*2d50*/  LDGSTS.E.BYPASS.LTC128B.128 [R241+0xe100], [R80.64], !P3 ;  /* 0x0e10000050f17fae */ /* 0x0005e8000d901d4c */
[----:B------:R2:W-:Y:S04]  /*2d60*/  LDGSTS.E.BYPASS.LTC128B.128.ZFILL [R241+0xb100], [R90.64], P5 ;  /* 0x0b1000005af17fae */ /* 0x0005e8000a941d4c */
[----:B------:R2:W-:Y:S02]  /*2d70*/  LDGSTS.E.BYPASS.LTC128B.128.ZFILL [R241+0xf100], [R88.64], P2 ;  /* 0x0f10000058f17fae */ /* 0x0005e40009141d4c */
.L_x_4:
[----:B------:R-:W-:Y:S01]  /*2d80*/  LOP3.LUT R6, R6, 0xffffffe0, RZ, 0xc0, !PT ;  /* 0xffffffe006067812 */ /* 0x000fe200078ec0ff */
[----:B------:R-:W-:Y:S01]  /*2d90*/  IMAD.MOV.U32 R76, RZ, RZ, -0x2 ;  /* 0xfffffffeff4c7424 */ /* 0x000fe200078e00ff */
[----:B------:R-:W-:Y:S01]  /*2da0*/  UIADD3 UR6, UR7, -0x2, URZ ;  /* 0xfffffffe07067890 */ /* 0x000fe2000fffe03f */
[----:B------:R-:W-:Y:S01]  /*2db0*/  IMAD.SHL.U32 R236, R4, 0x2, RZ ;  /* 0x0000000204ec7824 */ /* 0x000fe200078e00ff */
[----:B------:R-:W0:Y:S01]  /*2dc0*/  LDGDEPBAR ;  /* 0x00000000000079af */ /* 0x000e220000000000 */
[----:B------:R-:W-:Y:S01]  /*2dd0*/  IMAD.IADD R5, R5, 0x1, -R6 ;  /* 0x0000000105057824 */ /* 0x000fe200078e0a06 */
[----:B------:R-:W-:Y:S01]  /*2de0*/  UISETP.GE.AND UP0, UPT, UR6, UR8, UPT ;  /* 0x000000080600728c */ /* 0x000fe2000bf06270 */
[--C-:B------:R-:W-:Y:S01]  /*2df0*/  IMAD R234, R2, 0x2, R236.reuse ;  /* 0x0000000202ea7824 */ /* 0x100fe200078e02ec */
[----:B--2---:R-:W-:Y:S01]  /*2e00*/  LDSM.16.MT88.4 R96, [R236+0x4100] ;  /* 0x00410000ec60783b */ /* 0x004fe20000004200 */
[C---:B------:R-:W-:Y:S01]  /*2e10*/  IMAD R233, R0.reuse, 0x2, R236 ;  /* 0x0000000200e97824 */ /* 0x040fe200078e02ec */
[----:B------:R-:W-:Y:S01]  /*2e20*/  SHF.R.S32.HI R3, RZ, 0x1f, R5 ;  /* 0x0000001fff037819 */ /* 0x000fe20000011405 */
[----:B------:R-:W-:Y:S01]  /*2e30*/  IMAD R232, R0, 0x2, R234 ;  /* 0x0000000200e87824 */ /* 0x000fe200078e02ea */
[----:B------:R-:W-:Y:S02]  /*2e40*/  LDSM.16.MT88.4 R124, [R236+0x100] ;  /* 0x00010000ec7c783b */ /* 0x000fe40000004200 */
[----:B------:R-:W-:-:S02]  /*2e50*/  LEA.HI R3, R3, R5, RZ, 0x2 ;  /* 0x0000000503037211 */ /* 0x000fc400078f10ff */
[----:B------:R-:W-:Y:S02]  /*2e60*/  LDSM.16.MT88.4 R88, [R232+0x100] ;  /* 0x00010000e858783b */ /* 0x000fe40000004200 */
[----:B------:R-:W-:Y:S02]  /*2e70*/  LOP3.LUT R3, R3, 0x7ffffffc, RZ, 0xc0, !PT ;  /* 0x7ffffffc03037812 */ /* 0x000fe400078ec0ff */
[----:B------:R-:W-:Y:S03]  /*2e80*/  LDSM.16.MT88.4 R80, [R233+0x100] ;  /* 0x00010000e950783b */ /* 0x000fe60000004200 */
[----:B------:R-:W-:Y:S01]  /*2e90*/  IMAD.IADD R3, R5, 0x1, -R3 ;  /* 0x0000000105037824 */ /* 0x000fe200078e0a03 */
[----:B------:R-:W-:Y:S03]  /*2ea0*/  LDSM.16.MT88.4 R100, [R234+0x4100] ;  /* 0x00410000ea64783b */ /* 0x000fe60000004200 */
[----:B------:R-:W-:Y:S01]  /*2eb0*/  IMAD R76, R3, R76, UR15 ;  /* 0x0000000f034c7e24 */ /* 0x000fe2000f8e024c */
[----:B------:R-:W-:Y:S04]  /*2ec0*/  LDSM.16.MT88.4 R108, [R233+0x4100] ;  /* 0x00410000e96c783b */ /* 0x000fe80000004200 */
[----:B------:R-:W-:-:S02]  /*2ed0*/  ISETP.GT.AND P1, PT, R76, 0x1, PT ;  /* 0x000000014c00780c */ /* 0x000fc40003f24270 */
[C---:B------:R-:W-:Y:S02]  /*2ee0*/  ISETP.GT.AND P5, PT, R76.reuse, RZ, PT ;  /* 0x000000ff4c00720c */ /* 0x040fe40003fa4270 */
[----:B------:R-:W-:Y:S02]  /*2ef0*/  FSEL R19, R19, -INF , P1 ;  /* 0xff80000013137808 */ /* 0x000fe40000800000 */
[----:B------:R-:W-:Y:S02]  /*2f00*/  FSEL R3, R17, -INF , P1 ;  /* 0xff80000011037808 */ /* 0x000fe40000800000 */
[----:B------:R-:W-:Y:S02]  /*2f10*/  ISETP.GT.AND P1, PT, R76, 0x9, PT ;  /* 0x000000094c00780c */ /* 0x000fe40003f24270 */
[----:B------:R-:W-:Y:S02]  /*2f20*/  FSEL R18, R18, -INF , P5 ;  /* 0xff80000012127808 */ /* 0x000fe40002800000 */
[----:B------:R-:W-:-:S02]  /*2f30*/  FSEL R15, R15, -INF , P1 ;  /* 0xff8000000f0f7808 */ /* 0x000fc40000800000 */
[----:B------:R-:W-:Y:S02]  /*2f40*/  FSEL R13, R13, -INF , P1 ;  /* 0xff8000000d0d7808 */ /* 0x000fe40000800000 */
[----:B------:R-:W-:Y:S02]  /*2f50*/  FSEL R16, R16, -INF , P5 ;  /* 0xff80000010107808 */ /* 0x000fe40002800000 */
[C---:B------:R-:W-:Y:S02]  /*2f60*/  ISETP.GT.AND P1, PT, R76.reuse, 0x11, PT ;  /* 0x000000114c00780c */ /* 0x040fe40003f24270 */
[C---:B------:R-:W-:Y:S02]  /*2f70*/  ISETP.GT.AND P5, PT, R76.reuse, 0x10, PT ;  /* 0x000000104c00780c */ /* 0x040fe40003fa4270 */
[----:B------:R-:W-:Y:S02]  /*2f80*/  ISETP.GT.AND P2, PT, R76, 0x8, PT ;  /* 0x000000084c00780c */ /* 0x000fe40003f44270 */
[----:B------:R-:W-:-:S02]  /*2f90*/  FSEL R11, R11, -INF , P1 ;  /* 0xff8000000b0b7808 */ /* 0x000fc40000800000 */
[----:B------:R-:W-:Y:S02]  /*2fa0*/  FSEL R5, R9, -INF , P1 ;  /* 0xff80000009057808 */ /* 0x000fe40000800000 */
[----:B------:R-:W-:Y:S02]  /*2fb0*/  FSEL R10, R10, -INF , P5 ;  /* 0xff8000000a0a7808 */ /* 0x000fe40002800000 */
[----:B------:R-:W-:Y:S02]  /*2fc0*/  FSEL R7, R8, -INF , P5 ;  /* 0xff80000008077808 */ /* 0x000fe40002800000 */
[C---:B------:R-:W-:Y:S02]  /*2fd0*/  ISETP.GT.AND P1, PT, R76.reuse, 0x19, PT ;  /* 0x000000194c00780c */ /* 0x040fe40003f24270 */
[----:B------:R-:W-:Y:S02]  /*2fe0*/  ISETP.GT.AND P5, PT, R76, 0x20, PT ;  /* 0x000000204c00780c */ /* 0x000fe40003fa4270 */
[----:B------:R-:W-:-:S02]  /*2ff0*/  FSEL R17, R12, -INF , P2 ;  /* 0xff8000000c117808 */ /* 0x000fc40001000000 */
[----:B------:R-:W-:Y:S02]  /*3000*/  FSEL R8, R75, -INF , P1 ;  /* 0xff8000004b087808 */ /* 0x000fe40000800000 */
[----:B------:R-:W-:Y:S02]  /*3010*/  FSEL R12, R73, -INF , P1 ;  /* 0xff800000490c7808 */ /* 0x000fe40000800000 */
[----:B------:R-:W-:Y:S02]  /*3020*/  FSEL R14, R14, -INF , P2 ;  /* 0xff8000000e0e7808 */ /* 0x000fe40001000000 */
[----:B------:R-:W-:Y:S02]  /*3030*/  ISETP.GT.AND P1, PT, R76, 0x28, PT ;  /* 0x000000284c00780c */ /* 0x000fe40003f24270 */
[----:B------:R-:W-:Y:S02]  /*3040*/  FSEL R208, R68, -INF , P5 ;  /* 0xff80000044d07808 */ /* 0x000fe40002800000 */
[----:B------:R-:W-:-:S02]  /*3050*/  ISETP.GT.AND P2, PT, R76, 0x18, PT ;  /* 0x000000184c00780c */ /* 0x000fc40003f44270 */
[----:B------:R-:W-:Y:S02]  /*3060*/  FMNMX.FTZ R68, R16, R3, !PT ;  /* 0x0000000310447209 */ /* 0x000fe40007810000 */
[----:B------:R-:W-:Y:S02]  /*3070*/  FSEL R203, R64, -INF , P1 ;  /* 0xff80000040cb7808 */ /* 0x000fe40000800000 */
[----:B------:R-:W-:Y:S02]  /*3080*/  FSEL R9, R74, -INF , P2 ;  /* 0xff8000004a097808 */ /* 0x000fe40001000000 */
[----:B------:R-:W-:Y:S02]  /*3090*/  FSEL R6, R72, -INF , P2 ;  /* 0xff80000048067808 */ /* 0x000fe40001000000 */
[----:B------:R-:W-:Y:S01]  /*30a0*/  FMNMX.FTZ R64, R17, R68, !PT ;  /* 0x0000004411407209 */ /* 0x000fe20007810000 */
[----:B------:R-:W-:Y:S01]  /*30b0*/  LDSM.16.MT88.4 R72, [R234+0x100] ;  /* 0x00010000ea48783b */ /* 0x000fe20000004200 */
[----:B------:R-:W-:-:S02]  /*30c0*/  ISETP.GT.AND P2, PT, R76, 0x21, PT ;  /* 0x000000214c00780c */ /* 0x000fc40003f44270 */
[----:B------:R-:W-:Y:S02]  /*30d0*/  FSEL R195, R70, -INF , P5 ;  /* 0xff80000046c37808 */ /* 0x000fe40002800000 */
[C---:B------:R-:W-:Y:S02]  /*30e0*/  ISETP.GT.AND P5, PT, R76.reuse, 0x30, PT ;  /* 0x000000304c00780c */ /* 0x040fe40003fa4270 */
[----:B------:R-:W-:Y:S02]  /*30f0*/  FMNMX.FTZ R64, R13, R64, !PT ;  /* 0x000000400d407209 */ /* 0x000fe40007810000 */
[----:B------:R-:W-:Y:S02]  /*3100*/  FSEL R200, R71, -INF , P2 ;  /* 0xff80000047c87808 */ /* 0x000fe40001000000 */
[----:B------:R-:W-:Y:S02]  /*3110*/  FSEL R202, R69, -INF , P2 ;  /* 0xff80000045ca7808 */ /* 0x000fe40001000000 */
[----:B------:R-:W-:-:S02]  /*3120*/  ISETP.GT.AND P2, PT, R76, 0x29, PT ;  /* 0x000000294c00780c */ /* 0x000fc40003f44270 */
[----:B------:R-:W-:Y:S02]  /*3130*/  FSEL R151, R62, -INF , P5 ;  /* 0xff8000003e977808 */ /* 0x000fe40002800000 */
[----:B------:R-:W-:Y:S02]  /*3140*/  FMNMX.FTZ R62, R7, R64, !PT ;  /* 0x00000040073e7209 */ /* 0x000fe40007810000 */
[----:B------:R-:W-:Y:S02]  /*3150*/  FSEL R194, R66, -INF , P1 ;  /* 0xff80000042c27808 */ /* 0x000fe40000800000 */
[----:B------:R-:W-:Y:S02]  /*3160*/  FSEL R193, R67, -INF , P2 ;  /* 0xff80000043c17808 */ /* 0x000fe40001000000 */
[----:B------:R-:W-:Y:S02]  /*3170*/  FSEL R201, R65, -INF , P2 ;  /* 0xff80000041c97808 */ /* 0x000fe40001000000 */
[----:B------:R-:W-:-:S02]  /*3180*/  ISETP.GT.AND P2, PT, R76, 0x31, PT ;  /* 0x000000314c00780c */ /* 0x000fc40003f44270 */
[----:B------:R-:W-:Y:S02]  /*3190*/  ISETP.GT.AND P1, PT, R76, 0x38, PT ;  /* 0x000000384c00780c */ /* 0x000fe40003f24270 */
[----:B------:R-:W-:Y:S02]  /*31a0*/  FMNMX.FTZ R62, R5, R62, !PT ;  /* 0x0000003e053e7209 */ /* 0x000fe40007810000 */
[----:B------:R-:W-:Y:S02]  /*31b0*/  FSEL R152, R63, -INF , P2 ;  /* 0xff8000003f987808 */ /* 0x000fe40001000000 */
[----:B------:R-:W-:Y:S02]  /*31c0*/  FSEL R146, R61, -INF , P2 ;  /* 0xff8000003d927808 */ /* 0x000fe40001000000 */
[----:B------:R-:W-:Y:S02]  /*31d0*/  FSEL R148, R56, -INF , P1 ;  /* 0xff80000038947808 */ /* 0x000fe40000800000 */
[----:B------:R-:W-:-:S02]  /*31e0*/  ISETP.GT.AND P2, PT, R76, 0x39, PT ;  /* 0x000000394c00780c */ /* 0x000fc40003f44270 */
[----:B------:R-:W-:Y:S02]  /*31f0*/  FMNMX.FTZ R56, R6, R62, !PT ;  /* 0x0000003e06387209 */ /* 0x000fe40007810000 */
[----:B------:R-:W-:Y:S02]  /*3200*/  FSEL R147, R57, -INF , P2 ;  /* 0xff80000039937808 */ /* 0x000fe40001000000 */
[----:B------:R-:W-:Y:S02]  /*3210*/  FMNMX.FTZ R56, R12, R56, !PT ;  /* 0x000000380c387209 */ /* 0x000fe40007810000 */
[----:B------:R-:W-:Y:S02]  /*3220*/  FMNMX.FTZ R57, R18, R19, !PT ;  /* 0x0000001312397209 */ /* 0x000fe40007810000 */
[----:B------:R-:W-:Y:S02]  /*3230*/  FSEL R154, R59, -INF , P2 ;  /* 0xff8000003b9a7808 */ /* 0x000fe40001000000 */
[----:B------:R-:W-:-:S02]  /*3240*/  ISETP.GT.AND P2, PT, R76, 0x40, PT ;  /* 0x000000404c00780c */ /* 0x000fc40003f44270 */
[----:B------:R-:W-:Y:S02]  /*3250*/  FMNMX.FTZ R56, R208, R56, !PT ;  /* 0x00000038d0387209 */ /* 0x000fe40007810000 */
[----:B------:R-:W-:Y:S02]  /*3260*/  FMNMX.FTZ R57, R14, R57, !PT ;  /* 0x000000390e397209 */ /* 0x000fe40007810000 */
[----:B------:R-:W-:Y:S02]  /*3270*/  FSEL R153, R58, -INF , P1 ;  /* 0xff8000003a997808 */ /* 0x000fe40000800000 */
[----:B------:R-:W-:Y:S02]  /*3280*/  FSEL R161, R52, -INF , P2 ;  /* 0xff80000034a17808 */ /* 0x000fe40001000000 */
[----:B------:R-:W-:Y:S02]  /*3290*/  ISETP.GT.AND P1, PT, R76, 0x41, PT ;  /* 0x000000414c00780c */ /* 0x000fe40003f24270 */
[----:B------:R-:W-:-:S02]  /*32a0*/  FSEL R166, R54, -INF , P2 ;  /* 0xff80000036a67808 */ /* 0x000fc40001000000 */
[----:B------:R-:W-:Y:S02]  /*32b0*/  FMNMX.FTZ R52, R202, R56, !PT ;  /* 0x00000038ca347209 */ /* 0x000fe40007810000 */
[----:B------:R-:W-:Y:S02]  /*32c0*/  FMNMX.FTZ R54, R15, R57, !PT ;  /* 0x000000390f367209 */ /* 0x000fe40007810000 */
[----:B------:R-:W-:Y:S02]  /*32d0*/  FSEL R162, R53, -INF , P1 ;  /* 0xff80000035a27808 */ /* 0x000fe40000800000 */
[----:B------:R-:W-:Y:S02]  /*32e0*/  FMNMX.FTZ R52, R203, R52, !PT ;  /* 0x00000034cb347209 */ /* 0x000fe40007810000 */
[----:B------:R-:W-:Y:S02]  /*32f0*/  FMNMX.FTZ R53, R10, R54, !PT ;  /* 0x000000360a357209 */ /* 0x000fe40007810000 */
[----:B------:R-:W-:-:S02]  /*3300*/  ISETP.GT.AND P2, PT, R76, 0x48, PT ;  /* 0x000000484c00780c */ /* 0x000fc40003f44270 */
[----:B------:R-:W-:Y:S02]  /*3310*/  FSEL R145, R60, -INF , P5 ;  /* 0xff8000003c917808 */ /* 0x000fe40002800000 */
[----:B------:R-:W-:Y:S02]  /*3320*/  FMNMX.FTZ R52, R201, R52, !PT ;  /* 0x00000034c9347209 */ /* 0x000fe40007810000 */
[----:B------:R-:W-:Y:S02]  /*3330*/  FMNMX.FTZ R53, R11, R53, !PT ;  /* 0x000000350b357209 */ /* 0x000fe40007810000 */
[----:B------:R-:W-:Y:S02]  /*3340*/  FSEL R167, R55, -INF , P1 ;  /* 0xff80000037a77808 */ /* 0x000fe40000800000 */
[----:B------:R-:W-:Y:S02]  /*3350*/  FSEL R164, R48, -INF , P2 ;  /* 0xff80000030a47808 */ /* 0x000fe40001000000 */
[----:B------:R-:W-:-:S02]  /*3360*/  ISETP.GT.AND P1, PT, R76, 0x49, PT ;  /* 0x000000494c00780c */ /* 0x000fc40003f24270 */
[----:B------:R-:W-:Y:S02]  /*3370*/  FSEL R181, R50, -INF , P2 ;  /* 0xff80000032b57808 */ /* 0x000fe40001000000 */
[----:B------:R-:W-:Y:S02]  /*3380*/  FMNMX.FTZ R48, R145, R52, !PT ;  /* 0x0000003491307209 */ /* 0x000fe40007810000 */
[----:B------:R-:W-:Y:S02]  /*3390*/  FMNMX.FTZ R50, R9, R53, !PT ;  /* 0x0000003509327209 */ /* 0x000fe40007810000 */
[----:B------:R-:W-:Y:S02]  /*33a0*/  FSEL R163, R49, -INF , P1 ;  /* 0xff80000031a37808 */ /* 0x000fe40000800000 */
[----:B------:R-:W-:Y:S02]  /*33b0*/  FMNMX.FTZ R48, R146, R48, !PT ;  /* 0x0000003092307209 */ /* 0x000fe40007810000 */
[----:B------:R-:W-:-:S02]  /*33c0*/  FMNMX.FTZ R49, R8, R50, !PT ;  /* 0x0000003208317209 */ /* 0x000fc40007810000 */
[----:B------:R-:W-:Y:S02]  /*33d0*/  ISETP.GT.AND P2, PT, R76, 0x50, PT ;  /* 0x000000504c00780c */ /* 0x000fe40003f44270 */
        /* <DEDUP_REMOVED lines=44> */
[----:B------:R-:W-:Y:S01]  /*36a0*/  FSEL R157, R29, -INF , P1 ;  /* 0xff8000001d9d7808 */ /* 0x000fe20000800000 */
[----:B------:R-:W-:Y:S01]  /*36b0*/  LDSM.16.MT88.4 R32, [R234+0x4900] ;  /* 0x00490000ea20783b */ /* 0x000fe20000004200 */
[----:B------:R-:W-:Y:S02]  /*36c0*/  FMNMX.FTZ R28, R159, R28, !PT ;  /* 0x0000001c9f1c7209 */ /* 0x000fe40007810000 */
[----:B------:R-:W-:-:S02]  /*36d0*/  FMNMX.FTZ R29, R182, R30, !PT ;  /* 0x0000001eb61d7209 */ /* 0x000fc40007810000 */
[----:B------:R-:W-:Y:S02]  /*36e0*/  FSEL R149, R31, -INF , P1 ;  /* 0xff8000001f957808 */ /* 0x000fe40000800000 */
[----:B------:R-:W-:Y:S02]  /*36f0*/  ISETP.GT.AND P1, PT, R76, 0x70, PT ;  /* 0x000000704c00780c */ /* 0x000fe40003f24270 */
[----:B------:R-:W-:Y:S02]  /*3700*/  FMNMX.FTZ R28, R158, R28, !PT ;  /* 0x0000001c9e1c7209 */ /* 0x000fe40007810000 */
[----:B------:R-:W-:Y:S02]  /*3710*/  FMNMX.FTZ R29, R188, R29, !PT ;  /* 0x0000001dbc1d7209 */ /* 0x000fe40007810000 */
[----:B------:R-:W-:Y:S02]  /*3720*/  ISETP.GT.AND P5, PT, R76, 0x71, PT ;  /* 0x000000714c00780c */ /* 0x000fe40003fa4270 */
[----:B------:R-:W-:-:S02]  /*3730*/  FSEL R144, R24, -INF , P1 ;  /* 0xff80000018907808 */ /* 0x000fc40000800000 */
[----:B------:R-:W-:Y:S02]  /*3740*/  FMNMX.FTZ R28, R157, R28, !PT ;  /* 0x0000001c9d1c7209 */ /* 0x000fe40007810000 */
[----:B------:R-:W-:Y:S02]  /*3750*/  FMNMX.FTZ R29, R183, R29, !PT ;  /* 0x0000001db71d7209 */ /* 0x000fe40007810000 */
[----:B------:R-:W-:Y:S02]  /*3760*/  ISETP.GT.AND P2, PT, R76, 0x78, PT ;  /* 0x000000784c00780c */ /* 0x000fe40003f44270 */
[----:B------:R-:W-:Y:S02]  /*3770*/  FSEL R135, R25, -INF , P5 ;  /* 0xff80000019877808 */ /* 0x000fe40002800000 */
[----:B------:R-:W-:Y:S02]  /*3780*/  FMNMX.FTZ R28, R144, R28, !PT ;  /* 0x0000001c901c7209 */ /* 0x000fe40007810000 */
[----:B------:R-:W-:-:S02]  /*3790*/  FMNMX.FTZ R29, R180, R29, !PT ;  /* 0x0000001db41d7209 */ /* 0x000fc40007810000 */
[----:B------:R-:W-:Y:S02]  /*37a0*/  FSEL R66, R26, -INF , P1 ;  /* 0xff8000001a427808 */ /* 0x000fe40000800000 */
[----:B------:R-:W-:Y:S02]  /*37b0*/  ISETP.GT.AND P1, PT, R76, 0x79, PT ;  /* 0x000000794c00780c */ /* 0x000fe40003f24270 */
[----:B------:R-:W-:Y:S02]  /*37c0*/  FSEL R134, R20, -INF , P2 ;  /* 0xff80000014867808 */ /* 0x000fe40001000000 */
[----:B------:R-:W-:Y:S02]  /*37d0*/  FMNMX.FTZ R28, R135, R28, !PT ;  /* 0x0000001c871c7209 */ /* 0x000fe40007810000 */
[----:B------:R-:W-:Y:S02]  /*37e0*/  FMNMX.FTZ R29, R165, R29, !PT ;  /* 0x0000001da51d7209 */ /* 0x000fe40007810000 */
[----:B------:R-:W-:-:S02]  /*37f0*/  FSEL R67, R21, -INF , P1 ;  /* 0xff80000015437808 */ /* 0x000fc40000800000 */
[----:B------:R-:W-:Y:S02]  /*3800*/  FMNMX.FTZ R20, R134, R28, !PT ;  /* 0x0000001c86147209 */ /* 0x000fe40007810000 */
[----:B------:R-:W-:Y:S02]  /*3810*/  FMNMX.FTZ R24, R156, R29, !PT ;  /* 0x0000001d9c187209 */ /* 0x000fe40007810000 */
[----:B------:R-:W-:Y:S01]  /*3820*/  FMNMX.FTZ R20, R67, R20, !PT ;  /* 0x0000001443147209 */ /* 0x000fe20007810000 */
[----:B------:R-:W-:Y:S01]  /*3830*/  LDSM.16.MT88.4 R28, [R233+0x4900] ;  /* 0x00490000e91c783b */ /* 0x000fe20000004200 */
[----:B------:R-:W-:Y:S02]  /*3840*/  FMNMX.FTZ R24, R155, R24, !PT ;  /* 0x000000189b187209 */ /* 0x000fe40007810000 */
[----:B------:R-:W-:Y:S01]  /*3850*/  FSEL R65, R27, -INF , P5 ;  /* 0xff8000001b417808 */ /* 0x000fe20002800000 */
[----:B------:R-:W1:Y:S01]  /*3860*/  SHFL.BFLY PT, R21, R20, 0x2, 0x1f ;  /* 0x0c401f0014157f89 */ /* 0x000e6200000e0000 */
[----:B------:R-:W-:-:S02]  /*3870*/  FMNMX.FTZ R24, R150, R24, !PT ;  /* 0x0000001896187209 */ /* 0x000fc40007810000 */
[----:B------:R-:W-:Y:S02]  /*3880*/  FSEL R64, R22, -INF , P2 ;  /* 0xff80000016407808 */ /* 0x000fe40001000000 */
[----:B------:R-:W-:Y:S02]  /*3890*/  FMNMX.FTZ R24, R149, R24, !PT ;  /* 0x0000001895187209 */ /* 0x000fe40007810000 */
[----:B------:R-:W-:Y:S02]  /*38a0*/  FSEL R62, R23, -INF , P1 ;  /* 0xff800000173e7808 */ /* 0x000fe40000800000 */
[----:B------:R-:W-:-:S04]  /*38b0*/  FMNMX.FTZ R24, R66, R24, !PT ;  /* 0x0000001842187209 */ /* 0x000fc80007810000 */
[----:B------:R-:W-:Y:S02]  /*38c0*/  FMNMX.FTZ R22, R65, R24, !PT ;  /* 0x0000001841167209 */ /* 0x000fe40007810000 */
[----:B------:R-:W-:Y:S02]  /*38d0*/  LDSM.16.MT88.4 R24, [R236+0x900] ;  /* 0x00090000ec18783b */ /* 0x000fe40000004200 */
[----:B------:R-:W-:-:S04]  /*38e0*/  FMNMX.FTZ R22, R64, R22, !PT ;  /* 0x0000001640167209 */ /* 0x000fc80007810000 */
[----:B------:R-:W-:Y:S02]  /*38f0*/  FMNMX.FTZ R22, R62, R22, !PT ;  /* 0x000000163e167209 */ /* 0x000fe40007810000 */
[----:B-1----:R-:W-:-:S03]  /*3900*/  FMNMX.FTZ R20, R20, R21, !PT ;  /* 0x0000001514147209 */ /* 0x002fc60007810000 */
[----:B------:R-:W1:Y:S04]  /*3910*/  SHFL.BFLY PT, R21, R22, 0x2, 0x1f ;  /* 0x0c401f0016157f89 */ /* 0x000e6800000e0000 */
[----:B------:R-:W2:Y:S01]  /*3920*/  SHFL.BFLY PT, R132, R20, 0x1, 0x1f ;  /* 0x0c201f0014847f89 */ /* 0x000ea200000e0000 */
[----:B-1----:R-:W-:Y:S02]  /*3930*/  FMNMX.FTZ R21, R22, R21, !PT ;  /* 0x0000001516157209 */ /* 0x002fe40007810000 */
[----:B--2---:R-:W-:-:S03]  /*3940*/  FMNMX.FTZ R132, R20, R132, !PT ;  /* 0x0000008414847209 */ /* 0x004fc60007810000 */
[----:B------:R-:W1:Y:S01]  /*3950*/  SHFL.BFLY PT, R20, R21, 0x1, 0x1f ;  /* 0x0c201f0015147f89 */ /* 0x000e6200000e0000 */
[C---:B------:R-:W-:Y:S01]  /*3960*/  FSETP.NEU.FTZ.AND P1, PT, R132.reuse, -INF , PT ;  /* 0xff8000008400780b */ /* 0x040fe20003f3d000 */
[----:B------:R-:W-:-:S05]  /*3970*/  FMUL.FTZ R133, R132, c[0x0][0x2d0] ;  /* 0x0000b40084857a20 */ /* 0x000fca0000410000 */
[----:B------:R-:W-:-:S05]  /*3980*/  FSEL R133, R133, RZ, P1 ;  /* 0x000000ff85857208 */ /* 0x000fca0000800000 */
[--C-:B------:R-:W-:Y:S02]  /*3990*/  FFMA.FTZ R57, R3, c[0x0][0x2d0], -R133.reuse ;  /* 0x0000b40003397a23 */ /* 0x100fe40000010885 */
[--C-:B------:R-:W-:Y:S02]  /*39a0*/  FFMA.FTZ R58, R16, c[0x0][0x2d0], -R133.reuse ;  /* 0x0000b400103a7a23 */ /* 0x100fe40000010885 */
[--C-:B------:R-:W-:Y:S02]  /*39b0*/  FFMA.FTZ R56, R17, c[0x0][0x2d0], -R133.reuse ;  /* 0x0000b40011387a23 */ /* 0x100fe40000010885 */
[--C-:B------:R-:W-:Y:S01]  /*39c0*/  FFMA.FTZ R52, R13, c[0x0][0x2d0], -R133.reuse ;  /* 0x0000b4000d347a23 */ /* 0x100fe20000010885 */
[----:B------:R-:W-:Y:S01]  /*39d0*/  MUFU.EX2 R57, R57 ;  /* 0x0000003900397308 */ /* 0x000fe20000000800 */
[--C-:B------:R-:W-:Y:S02]  /*39e0*/  FFMA.FTZ R55, R7, c[0x0][0x2d0], -R133.reuse ;  /* 0x0000b40007377a23 */ /* 0x100fe40000010885 */
[--C-:B------:R-:W-:Y:S01]  /*39f0*/  FFMA.FTZ R51, R5, c[0x0][0x2d0], -R133.reuse ;  /* 0x0000b40005337a23 */ /* 0x100fe20000010885 */
[----:B-1----:R-:W-:Y:S01]  /*3a00*/  FMNMX.FTZ R3, R20, R21, !PT ;  /* 0x0000001514037209 */ /* 0x002fe20007810000 */
[--C-:B------:R-:W-:Y:S01]  /*3a10*/  FFMA.FTZ R50, R6, c[0x0][0x2d0], -R133.reuse ;  /* 0x0000b40006327a23 */ /* 0x100fe20000010885 */
[----:B------:R-:W-:Y:S01]  /*3a20*/  LDSM.16.MT88.4 R20, [R234+0x900] ;  /* 0x00090000ea14783b */ /* 0x000fe20000004200 */
[--C-:B------:R-:W-:Y:S01]  /*3a30*/  FFMA.FTZ R47, R12, c[0x0][0x2d0], -R133.reuse ;  /* 0x0000b4000c2f7a23 */ /* 0x100fe20000010885 */
[C---:B------:R-:W-:Y:S01]  /*3a40*/  FSETP.NEU.FTZ.AND P1, PT, R3.reuse, -INF , PT ;  /* 0xff8000000300780b */ /* 0x040fe20003f3d000 */
[----:B------:R-:W-:Y:S01]  /*3a50*/  FMUL.FTZ R63, R3, c[0x0][0x2d0] ;  /* 0x0000b400033f7a20 */ /* 0x000fe20000410000 */
[----:B------:R-:W1:Y:S01]  /*3a60*/  LDSM.16.MT88.4 R4, [R232+0x4100] ;  /* 0x00410000e804783b */ /* 0x000e620000004200 */
[----:B------:R-:W2:Y:S01]  /*3a70*/  MUFU.EX2 R58, R58 ;  /* 0x0000003a003a7308 */ /* 0x000ea20000000800 */
[----:B------:R-:W-:-:S02]  /*3a80*/  FFMA.FTZ R46, R208, c[0x0][0x2d0], -R133 ;  /* 0x0000b400d02e7a23 */ /* 0x000fc40000010885 */
[----:B------:R-:W-:Y:S01]  /*3a90*/  FSEL R63, R63, RZ, P1 ;  /* 0x000000ff3f3f7208 */ /* 0x000fe20000800000 */
[--C-:B------:R-:W-:Y:S01]  /*3aa0*/  FFMA.FTZ R43, R202, c[0x0][0x2d0], -R133.reuse ;  /* 0x0000b400ca2b7a23 */ /* 0x100fe20000010885 */
[----:B------:R-:W-:Y:S01]  /*3ab0*/  PLOP3.LUT P1, PT, PT, PT, UP0, 0x80, 0x0 ;  /* 0x000000000000781c */ /* 0x000fe20003f2f008 */
[----:B------:R-:W-:Y:S02]  /*3ac0*/  FFMA.FTZ R42, R203, c[0x0][0x2d0], -R133 ;  /* 0x0000b400cb2a7a23 */ /* 0x000fe40000010885 */
[--C-:B------:R-:W-:Y:S01]  /*3ad0*/  FFMA.FTZ R61, R18, c[0x0][0x2d0], -R63.reuse ;  /* 0x0000b400123d7a23 */ /* 0x100fe2000001083f */
[----:B------:R-:W-:Y:S01]  /*3ae0*/  MUFU.EX2 R56, R56 ;  /* 0x0000003800387308 */ /* 0x000fe20000000800 */
[--C-:B------:R-:W-:Y:S02]  /*3af0*/  FFMA.FTZ R60, R19, c[0x0][0x2d0], -R63.reuse ;  /* 0x0000b400133c7a23 */ /* 0x100fe4000001083f */
[--C-:B------:R-:W-:Y:S01]  /*3b00*/  FFMA.FTZ R59, R14, c[0x0][0x2d0], -R63.reuse ;  /* 0x0000b4000e3b7a23 */ /* 0x100fe2000001083f */
[----:B------:R-:W-:Y:S01]  /*3b10*/  LDSM.16.MT88.4 R16, [R233+0x900] ;  /* 0x00090000e910783b */ /* 0x000fe20000004200 */
[----:B------:R-:W-:-:S02]  /*3b20*/  FFMA.FTZ R53, R15, c[0x0][0x2d0], -R63 ;  /* 0x0000b4000f357a23 */ /* 0x000fc4000001083f */
[--C-:B------:R-:W-:Y:S01]  /*3b30*/  FFMA.FTZ R54, R10, c[0x0][0x2d0], -R63.reuse ;  /* 0x0000b4000a367a23 */ /* 0x100fe2000001083f */
[----:B------:R-:W3:Y:S01]  /*3b40*/  MUFU.EX2 R52, R52 ;  /* 0x0000003400347308 */ /* 0x000ee20000000800 */
[----:B------:R-:W4:Y:S01]  /*3b50*/  LDSM.16.MT88.4 R12, [R232+0x900] ;  /* 0x00090000e80c783b */ /* 0x000f220000004200 */
[--C-:B------:R-:W-:Y:S01]  /*3b60*/  FFMA.FTZ R49, R11, c[0x0][0x2d0], -R63.reuse ;  /* 0x0000b4000b317a23 */ /* 0x100fe2000001083f */
[----:B--2---:R-:W-:Y:S01]  /*3b70*/  F2FP.BF16.PACK_AB R112, R57, R58 ;  /* 0x0000003a3970723e */ /* 0x004fe200000010ff */
[--C-:B------:R-:W-:Y:S02]  /*3b80*/  FFMA.FTZ R48, R9, c[0x0][0x2d0], -R63.reuse ;  /* 0x0000b40009307a23 */ /* 0x100fe4000001083f */
[----:B------:R-:W-:Y:S02]  /*3b90*/  FFMA.FTZ R45, R8, c[0x0][0x2d0], -R63 ;  /* 0x0000b400082d7a23 */ /* 0x000fe4000001083f */
[----:B------:R-:W-:Y:S01]  /*3ba0*/  MUFU.EX2 R61, R61 ;  /* 0x0000003d003d7308 */ /* 0x000fe20000000800 */
[----:B------:R-:W2:Y:S01]  /*3bb0*/  LDSM.16.MT88.4 R8, [R236+0x4900] ;  /* 0x00490000ec08783b */ /* 0x000ea20000004200 */
[----:B------:R-:W-:-:S02]  /*3bc0*/  FFMA.FTZ R2, R201, c[0x0][0x2d0], -R133 ;  /* 0x0000b400c9027a23 */ /* 0x000fc40000010885 */
[--C-:B------:R-:W-:Y:S02]  /*3bd0*/  FFMA.FTZ R44, R195, c[0x0][0x2d0], -R63.reuse ;  /* 0x0000b400c32c7a23 */ /* 0x100fe4000001083f */
[--C-:B------:R-:W-:Y:S02]  /*3be0*/  FFMA.FTZ R41, R200, c[0x0][0x2d0], -R63.reuse ;  /* 0x0000b400c8297a23 */ /* 0x100fe4000001083f */
[----:B------:R-:W5:Y:S01]  /*3bf0*/  MUFU.EX2 R60, R60 ;  /* 0x0000003c003c7308 */ /* 0x000f620000000800 */
[----:B---3--:R-:W-:Y:S01]  /*3c00*/  F2FP.BF16.PACK_AB R114, R52, R56 ;  /* 0x000000383472723e */ /* 0x008fe200000010ff */
[--C-:B------:R-:W-:Y:S02]  /*3c10*/  FFMA.FTZ R40, R194, c[0x0][0x2d0], -R63.reuse ;  /* 0x0000b400c2287a23 */ /* 0x100fe4000001083f */
[----:B------:R-:W-:Y:S02]  /*3c20*/  FFMA.FTZ R0, R193, c[0x0][0x2d0], -R63 ;  /* 0x0000b400c1007a23 */ /* 0x000fe4000001083f */
[----:B------:R-:W-:-:S02]  /*3c30*/  FFMA.FTZ R145, R145, c[0x0][0x2d0], -R133 ;  /* 0x0000b40091917a23 */ /* 0x000fc40000010885 */
[----:B------:R-:W-:Y:S01]  /*3c40*/  MUFU.EX2 R59, R59 ;  /* 0x0000003b003b7308 */ /* 0x000fe20000000800 */
[--C-:B------:R-:W-:Y:S02]  /*3c50*/  FFMA.FTZ R146, R146, c[0x0][0x2d0], -R133.reuse ;  /* 0x0000b40092927a23 */ /* 0x100fe40000010885 */
[--C-:B------:R-:W-:Y:S02]  /*3c60*/  FFMA.FTZ R148, R148, c[0x0][0x2d0], -R133.reuse ;  /* 0x0000b40094947a23 */ /* 0x100fe40000010885 */
[----:B------:R-:W-:Y:S02]  /*3c70*/  FFMA.FTZ R147, R147, c[0x0][0x2d0], -R133 ;  /* 0x0000b40093937a23 */ /* 0x000fe40000010885 */
[--C-:B------:R-:W-:Y:S01]  /*3c80*/  FFMA.FTZ R151, R151, c[0x0][0x2d0], -R63.reuse ;  /* 0x0000b40097977a23 */ /* 0x100fe2000001083f */
[----:B------:R-:W3:Y:S01]  /*3c90*/  MUFU.EX2 R53, R53 ;  /* 0x0000003500357308 */ /* 0x000ee20000000800 */
[----:B-----5:R-:W-:Y:S01]  /*3ca0*/  F2FP.BF16.PACK_AB R113, R60, R61 ;  /* 0x0000003d3c71723e */ /* 0x020fe200000010ff */
[----:B------:R-:W-:-:S02]  /*3cb0*/  FFMA.FTZ R152, R152, c[0x0][0x2d0], -R63 ;  /* 0x0000b40098987a23 */ /* 0x000fc4000001083f */
[--C-:B------:R-:W-:Y:S02]  /*3cc0*/  FFMA.FTZ R153, R153, c[0x0][0x2d0], -R63.reuse ;  /* 0x0000b40099997a23 */ /* 0x100fe4000001083f */
[----:B------:R-:W-:Y:S02]  /*3cd0*/  FFMA.FTZ R154, R154, c[0x0][0x2d0], -R63 ;  /* 0x0000b4009a9a7a23 */ /* 0x000fe4000001083f */
[----:B------:R-:W-:Y:S01]  /*3ce0*/  MUFU.EX2 R55, R55 ;  /* 0x0000003700377308 */ /* 0x000fe20000000800 */
[--C-:B------:R-:W-:Y:S02]  /*3cf0*/  FFMA.FTZ R161, R161, c[0x0][0x2d0], -R133.reuse ;  /* 0x0000b400a1a17a23 */ /* 0x100fe40000010885 */
[--C-:B------:R-:W-:Y:S02]  /*3d00*/  FFMA.FTZ R162, R162, c[0x0][0x2d0], -R133.reuse ;  /* 0x0000b400a2a27a23 */ /* 0x100fe40000010885 */
[--C-:B------:R-:W-:Y:S02]  /*3d10*/  FFMA.FTZ R164, R164, c[0x0][0x2d0], -R133.reuse ;  /* 0x0000b400a4a47a23 */ /* 0x100fe40000010885 */
[----:B------:R-:W-:Y:S01]  /*3d20*/  FFMA.FTZ R163, R163, c[0x0][0x2d0], -R133 ;  /* 0x0000b400a3a37a23 */ /* 0x000fe20000010885 */
[----:B---3--:R-:W-:Y:S01]  /*3d30*/  F2FP.BF16.PACK_AB R115, R53, R59 ;  /* 0x0000003b3573723e */ /* 0x008fe200000010ff */
[----:B------:R-:W3:Y:S01]  /*3d40*/  MUFU.EX2 R51, R51 ;  /* 0x0000003300337308 */ /* 0x000ee20000000800 */
[----:B------:R-:W-:-:S02]  /*3d50*/  FFMA.FTZ R166, R166, c[0x0][0x2d0], -R63 ;  /* 0x0000b400a6a67a23 */ /* 0x000fc4000001083f */
[--C-:B------:R-:W-:Y:S02]  /*3d60*/  FFMA.FTZ R167, R167, c[0x0][0x2d0], -R63.reuse ;  /* 0x0000b400a7a77a23 */ /* 0x100fe4000001083f */
[--C-:B------:R-:W-:Y:S01]  /*3d70*/  FFMA.FTZ R181, R181, c[0x0][0x2d0], -R63.reuse ;  /* 0x0000b400b5b57a23 */ /* 0x100fe2000001083f */
[C---:B------:R-:W-:Y:S01]  /*3d80*/  HMMA.16816.F32.BF16 R84, R112.reuse, R88, RZ ;  /* 0x000000587054723c */ /* 0x040fe200000418ff */
[----:B------:R-:W-:Y:S01]  /*3d90*/  FFMA.FTZ R182, R182, c[0x0][0x2d0], -R63 ;  /* 0x0000b400b6b67a23 */ /* 0x000fe2000001083f */
[----:B------:R-:W-:Y:S01]  /*3da0*/  MUFU.EX2 R50, R50 ;  /* 0x0000003200327308 */ /* 0x000fe20000000800 */
[--C-:B------:R-:W-:Y:S02]  /*3db0*/  FFMA.FTZ R192, R192, c[0x0][0x2d0], -R133.reuse ;  /* 0x0000b400c0c07a23 */ /* 0x100fe40000010885 */
[--C-:B------:R-:W-:Y:S02]  /*3dc0*/  FFMA.FTZ R191, R191, c[0x0][0x2d0], -R133.reuse ;  /* 0x0000b400bfbf7a23 */ /* 0x100fe40000010885 */
[--C-:B------:R-:W-:Y:S01]  /*3dd0*/  FFMA.FTZ R190, R190, c[0x0][0x2d0], -R133.reuse ;  /* 0x0000b400bebe7a23 */ /* 0x100fe20000010885 */
[----:B------:R-:W-:Y:S01]  /*3de0*/  HMMA.16816.F32.BF16 R88, R112, R90, RZ ;  /* 0x0000005a7058723c */ /* 0x000fe200000418ff */
[----:B------:R-:W-:Y:S01]  /*3df0*/  FFMA.FTZ R189, R189, c[0x0][0x2d0], -R133 ;  /* 0x0000b400bdbd7a23 */ /* 0x000fe20000010885 */
[----:B------:R-:W-:Y:S01]  /*3e00*/  MUFU.EX2 R47, R47 ;  /* 0x0000002f002f7308 */ /* 0x000fe20000000800 */
        /* <DEDUP_REMOVED lines=11> */
[----:B------:R-:W5:Y:S01]  /*3ec0*/  MUFU.EX2 R49, R49 ;  /* 0x0000003100317308 */ /* 0x000f620000000800 */
[----:B------:R-:W-:-:S02]  /*3ed0*/  FFMA.FTZ R156, R156, c[0x0][0x2d0], -R63 ;  /* 0x0000b4009c9c7a23 */ /* 0x000fc4000001083f */
[--C-:B------:R-:W-:Y:S02]  /*3ee0*/  FFMA.FTZ R155, R155, c[0x0][0x2d0], -R63.reuse ;  /* 0x0000b4009b9b7a23 */ /* 0x100fe4000001083f */
[--C-:B------:R-:W-:Y:S01]  /*3ef0*/  FFMA.FTZ R150, R150, c[0x0][0x2d0], -R63.reuse ;  /* 0x0000b40096967a23 */ /* 0x100fe2000001083f */
[C---:B------:R-:W-:Y:S01]  /*3f00*/  HMMA.16816.F32.BF16 R128, R112.reuse, R124, RZ ;  /* 0x0000007c7080723c */ /* 0x040fe200000418ff */
[----:B------:R-:W-:Y:S01]  /*3f10*/  FFMA.FTZ R149, R149, c[0x0][0x2d0], -R63 ;  /* 0x0000b40095957a23 */ /* 0x000fe2000001083f */
[----:B------:R-:W-:Y:S01]  /*3f20*/  MUFU.EX2 R48, R48 ;  /* 0x0000003000307308 */ /* 0x000fe20000000800 */
[----:B------:R-:W-:Y:S02]  /*3f30*/  FADD.FTZ R57, R58, R57 ;  /* 0x000000393a397221 */ /* 0x000fe40000010000 */
[----:B------:R-:W-:Y:S02]  /*3f40*/  FADD.FTZ R60, R61, R60 ;  /* 0x0000003c3d3c7221 */ /* 0x000fe40000010000 */
[----:B------:R-:W-:Y:S01]  /*3f50*/  FADD.FTZ R56, R56, R57 ;  /* 0x0000003938387221 */ /* 0x000fe20000010000 */
[----:B------:R-:W-:Y:S01]  /*3f60*/  HMMA.16816.F32.BF16 R68, R112, R72, RZ ;  /* 0x000000487044723c */ /* 0x000fe200000418ff */
[----:B------:R-:W-:Y:S01]  /*3f70*/  FADD.FTZ R59, R59, R60 ;  /* 0x0000003c3b3b7221 */ /* 0x000fe20000010000 */
[----:B------:R-:W1:Y:S01]  /*3f80*/  MUFU.EX2 R45, R45 ;  /* 0x0000002d002d7308 */ /* 0x000e620000000800 */
[----:B------:R-:W-:-:S02]  /*3f90*/  FFMA.FTZ R249, R67, c[0x0][0x2d0], -R133 ;  /* 0x0000b40043f97a23 */ /* 0x000fc40000010885 */
[----:B------:R-:W-:Y:S02]  /*3fa0*/  FFMA.FTZ R248, R62, c[0x0][0x2d0], -R63 ;  /* 0x0000b4003ef87a23 */ /* 0x000fe4000001083f */
[----:B------:R-:W-:Y:S01]  /*3fb0*/  FADD.FTZ R56, R52, R56 ;  /* 0x0000003834387221 */ /* 0x000fe20000010000 */
[C---:B------:R-:W-:Y:S01]  /*3fc0*/  HMMA.16816.F32.BF16 R76, R112.reuse, R80, RZ ;  /* 0x00000050704c723c */ /* 0x040fe200000418ff */
[----:B------:R-:W-:Y:S01]  /*3fd0*/  FADD.FTZ R59, R53, R59 ;  /* 0x0000003b353b7221 */ /* 0x000fe20000010000 */
[----:B------:R-:W-:Y:S06]  /*3fe0*/  MUFU.EX2 R46, R46 ;  /* 0x0000002e002e7308 */ /* 0x000fec0000000800 */
[C---:B------:R-:W-:Y:S02]  /*3ff0*/  HMMA.16816.F32.BF16 R120, R112.reuse, R100, RZ ;  /* 0x000000647078723c */ /* 0x040fe400000418ff */
[----:B------:R-:W1:Y:S06]  /*4000*/  MUFU.EX2 R43, R43 ;  /* 0x0000002b002b7308 */ /* 0x000e6c0000000800 */
[C---:B------:R-:W-:Y:S02]  /*4010*/  HMMA.16816.F32.BF16 R104, R112.reuse, R108, RZ ;  /* 0x0000006c7068723c */ /* 0x040fe400000418ff */
        /* <DEDUP_REMOVED lines=10> */
[----:B------:R-:W2:Y:S06]  /*40c0*/  MUFU.EX2 R0, R0 ;  /* 0x0000000000007308 */ /* 0x000eac0000000800 */
[C---:B-1----:R-:W-:Y:S02]  /*40d0*/  HMMA.16816.F32.BF16 R116, R112.reuse, R4, RZ ;  /* 0x000000047074723c */ /* 0x042fe400000418ff */
[----:B------:R-:W-:Y:S05]  /*40e0*/  MUFU.EX2 R145, R145 ;  /* 0x0000009100917308 */ /* 0x000fea0000000800 */
[----:B---3--:R-:W-:Y:S01]  /*40f0*/  F2FP.BF16.PACK_AB R4, R51, R55 ;  /* 0x000000373304723e */ /* 0x008fe200000010ff */
[----:B------:R-:W-:Y:S01]  /*4100*/  HMMA.16816.F32.BF16 R112, R112, R6, RZ ;  /* 0x000000067070723c */ /* 0x000fe200000418ff */
[----:B-----5:R-:W-:Y:S01]  /*4110*/  F2FP.BF16.PACK_AB R5, R49, R54 ;  /* 0x000000363105723e */ /* 0x020fe200000010ff */
[----:B------:R-:W1:Y:S01]  /*4120*/  MUFU.EX2 R146, R146 ;  /* 0x0000009200927308 */ /* 0x000e620000000800 */
[----:B------:R-:W-:-:S02]  /*4130*/  FADD.FTZ R55, R55, R56 ;  /* 0x0000003837377221 */ /* 0x000fc40000010000 */
[----:B------:R-:W-:Y:S02]  /*4140*/  FADD.FTZ R54, R54, R59 ;  /* 0x0000003b36367221 */ /* 0x000fe40000010000 */
[----:B------:R-:W-:Y:S01]  /*4150*/  F2FP.BF16.PACK_AB R6, R47, R50 ;  /* 0x000000322f06723e */ /* 0x000fe200000010ff */
[----:B------:R-:W-:Y:S01]  /*4160*/  FADD.FTZ R55, R51, R55 ;  /* 0x0000003733377221 */ /* 0x000fe20000010000 */
[----:B------:R-:W-:Y:S01]  /*4170*/  F2FP.BF16.PACK_AB R7, R45, R48 ;  /* 0x000000302d07723e */ /* 0x000fe200000010ff */
[----:B------:R-:W-:Y:S01]  /*4180*/  MUFU.EX2 R148, R148 ;  /* 0x0000009400947308 */ /* 0x000fe20000000800 */
[----:B------:R-:W-:Y:S02]  /*4190*/  FADD.FTZ R54, R49, R54 ;  /* 0x0000003631367221 */ /* 0x000fe40000010000 */
[----:B------:R-:W-:Y:S02]  /*41a0*/  FADD.FTZ R50, R50, R55 ;  /* 0x0000003732327221 */ /* 0x000fe40000010000 */
[----:B------:R-:W-:Y:S01]  /*41b0*/  FADD.FTZ R48, R48, R54 ;  /* 0x0000003630307221 */ /* 0x000fe20000010000 */
[----:B----4-:R-:W-:Y:S01]  /*41c0*/  HMMA.16816.F32.BF16 R84, R4, R12, R84 ;  /* 0x0000000c0454723c */ /* 0x010fe20000041854 */
[----:B------:R-:W-:Y:S01]  /*41d0*/  FADD.FTZ R50, R47, R50 ;  /* 0x000000322f327221 */ /* 0x000fe20000010000 */
[----:B------:R-:W3:Y:S01]  /*41e0*/  MUFU.EX2 R147, R147 ;  /* 0x0000009300937308 */ /* 0x000ee20000000800 */
[----:B------:R-:W-:-:S05]  /*41f0*/  FADD.FTZ R48, R45, R48 ;  /* 0x000000302d307221 */ /* 0x000fca0000010000 */
[C---:B------:R-:W-:Y:S01]  /*4200*/  HMMA.16816.F32.BF16 R88, R4.reuse, R14, R88 ;  /* 0x0000000e0458723c */ /* 0x040fe20000041858 */
[----:B------:R-:W4:Y:S01]  /*4210*/  LDSM.16.MT88.4 R12, [R232+0x4900] ;  /* 0x00490000e80c783b */ /* 0x000f220000004200 */
[----:B------:R-:W-:Y:S06]  /*4220*/  MUFU.EX2 R151, R151 ;  /* 0x0000009700977308 */ /* 0x000fec0000000800 */
[C---:B--2---:R-:W-:Y:S02]  /*4230*/  HMMA.16816.F32.BF16 R92, R4.reuse, R8, R92 ;  /* 0x00000008045c723c */ /* 0x044fe4000004185c */
[----:B------:R-:W2:Y:S06]  /*4240*/  MUFU.EX2 R152, R152 ;  /* 0x0000009800987308 */ /* 0x000eac0000000800 */
[C---:B------:R-:W-:Y:S01]  /*4250*/  HMMA.16816.F32.BF16 R96, R4.reuse, R10, R96 ;  /* 0x0000000a0460723c */ /* 0x040fe20000041860 */
[----:B------:R-:W5:Y:S01]  /*4260*/  LDSM.16.MT88.4 R8, [R232+0x1100] ;  /* 0x00110000e808783b */ /* 0x000f620000004200 */
[----:B------:R-:W-:Y:S06]  /*4270*/  MUFU.EX2 R153, R153 ;  /* 0x0000009900997308 */ /* 0x000fec0000000800 */
[C---:B------:R-:W-:Y:S02]  /*4280*/  HMMA.16816.F32.BF16 R128, R4.reuse, R24, R128 ;  /* 0x000000180480723c */ /* 0x040fe40000041880 */
[----:B------:R-:W1:Y:S06]  /*4290*/  MUFU.EX2 R154, R154 ;  /* 0x0000009a009a7308 */ /* 0x000e6c0000000800 */
[C---:B------:R-:W-:Y:S01]  /*42a0*/  HMMA.16816.F32.BF16 R124, R4.reuse, R26, R124 ;  /* 0x0000001a047c723c */ /* 0x040fe2000004187c */
[----:B------:R-:W-:Y:S01]  /*42b0*/  LDSM.16.MT88.4 R24, [R236+0x1100] ;  /* 0x00110000ec18783b */ /* 0x000fe20000004200 */
        /* <DEDUP_REMOVED lines=9> */
[----:B------:R-:W1:Y:S01]  /*4350*/  LDSM.16.MT88.4 R16, [R233+0x1100] ;  /* 0x00110000e910783b */ /* 0x000e620000004200 */
        /* <DEDUP_REMOVED lines=11> */
[C---:B----4-:R-:W-:Y:S02]  /*4410*/  HMMA.16816.F32.BF16 R116, R4.reuse, R12, R116 ;  /* 0x0000000c0474723c */ /* 0x050fe40000041874 */
[----:B------:R-:W4:Y:S06]  /*4420*/  MUFU.EX2 R191, R191 ;  /* 0x000000bf00bf7308 */ /* 0x000f2c0000000800 */
[----:B------:R-:W-:Y:S01]  /*4430*/  HMMA.16816.F32.BF16 R112, R4, R14, R112 ;  /* 0x0000000e0470723c */ /* 0x000fe20000041870 */
[----:B------:R-:W2:Y:S01]  /*4440*/  LDSM.16.MT88.4 R12, [R236+0x5100] ;  /* 0x00510000ec0c783b */ /* 0x000ea20000004200 */
[----:B------:R-:W-:Y:S05]  /*4450*/  MUFU.EX2 R190, R190 ;  /* 0x000000be00be7308 */ /* 0x000fea0000000800 */
[----:B------:R-:W-:Y:S01]  /*4460*/  F2FP.BF16.PACK_AB R4, R43, R46 ;  /* 0x0000002e2b04723e */ /* 0x000fe200000010ff */
[----:B------:R-:W-:Y:S01]  /*4470*/  FADD.FTZ R46, R46, R50 ;  /* 0x000000322e2e7221 */ /* 0x000fe20000010000 */
[----:B------:R-:W-:Y:S01]  /*4480*/  F2FP.BF16.PACK_AB R6, R2, R42 ;  /* 0x0000002a0206723e */ /* 0x000fe200000010ff */
[----:B------:R-:W1:Y:S01]  /*4490*/  MUFU.EX2 R189, R189 ;  /* 0x000000bd00bd7308 */ /* 0x000e620000000800 */
[----:B------:R-:W-:Y:S01]  /*44a0*/  F2FP.BF16.PACK_AB R5, R41, R44 ;  /* 0x0000002c2905723e */ /* 0x000fe200000010ff */
[----:B------:R-:W-:Y:S01]  /*44b0*/  FADD.FTZ R44, R44, R48 ;  /* 0x000000302c2c7221 */ /* 0x000fe20000010000 */
[----:B------:R-:W-:Y:S01]  /*44c0*/  F2FP.BF16.PACK_AB R7, R0, R40 ;  /* 0x000000280007723e */ /* 0x000fe200000010ff */
[----:B------:R-:W-:-:S02]  /*44d0*/  FADD.FTZ R46, R43, R46 ;  /* 0x0000002e2b2e7221 */ /* 0x000fc40000010000 */
[----:B------:R-:W-:Y:S02]  /*44e0*/  FADD.FTZ R44, R41, R44 ;  /* 0x0000002c292c7221 */ /* 0x000fe40000010000 */
[----:B------:R-:W-:Y:S01]  /*44f0*/  MUFU.EX2 R188, R188 ;  /* 0x000000bc00bc7308 */ /* 0x000fe20000000800 */
[----:B------:R-:W-:Y:S01]  /*4500*/  FADD.FTZ R42, R42, R46 ;  /* 0x0000002e2a2a7221 */ /* 0x000fe20000010000 */
[C---:B-----5:R-:W-:Y:S01]  /*4510*/  HMMA.16816.F32.BF16 R84, R4.reuse, R8, R84 ;  /* 0x000000080454723c */ /* 0x060fe20000041854 */
[----:B------:R-:W-:Y:S02]  /*4520*/  FADD.FTZ R40, R40, R44 ;  /* 0x0000002c28287221 */ /* 0x000fe40000010000 */
[----:B------:R-:W-:Y:S02]  /*4530*/  FADD.FTZ R42, R2, R42 ;  /* 0x0000002a022a7221 */ /* 0x000fe40000010000 */
[----:B------:R-:W-:Y:S01]  /*4540*/  FADD.FTZ R40, R0, R40 ;  /* 0x0000002800287221 */ /* 0x000fe20000010000 */
[----:B------:R-:W5:Y:S02]  /*4550*/  MUFU.EX2 R183, R183 ;  /* 0x000000b700b77308 */ /* 0x000f640000000800 */
[C---:B------:R-:W-:Y:S01]  /*4560*/  HMMA.16816.F32.BF16 R88, R4.reuse, R10, R88 ;  /* 0x0000000a0458723c */ /* 0x040fe20000041858 */
[----:B------:R-:W3:Y:S05]  /*4570*/  LDSM.16.MT88.4 R8, [R232+0x5100] ;  /* 0x00510000e808783b */ /* 0x000eea0000004200 */
[----:B------:R-:W-:Y:S02]  /*4580*/  MUFU.EX2 R180, R180 ;  /* 0x000000b400b47308 */ /* 0x000fe40000000800 */
[C---:B-1----:R-:W-:Y:S06]  /*4590*/  HMMA.16816.F32.BF16 R76, R4.reuse, R16, R76 ;  /* 0x00000010044c723c */ /* 0x042fec000004184c */
[----:B------:R-:W1:Y:S02]  /*45a0*/  MUFU.EX2 R165, R165 ;  /* 0x000000a500a57308 */ /* 0x000e640000000800 */
[C---:B------:R-:W-:Y:S01]  /*45b0*/  HMMA.16816.F32.BF16 R80, R4.reuse, R18, R80 ;  /* 0x000000120450723c */ /* 0x040fe20000041850 */
[----:B------:R-:W1:Y:S05]  /*45c0*/  LDSM.16.MT88.4 R16, [R233+0x1900] ;  /* 0x00190000e910783b */ /* 0x000e6a0000004200 */
[----:B------:R-:W-:Y:S02]  /*45d0*/  MUFU.EX2 R160, R160 ;  /* 0x000000a000a07308 */ /* 0x000fe40000000800 */
[C---:B--2---:R-:W-:Y:S06]  /*45e0*/  HMMA.16816.F32.BF16 R92, R4.reuse, R12, R92 ;  /* 0x0000000c045c723c */ /* 0x044fec000004185c */
[----:B------:R-:W2:Y:S02]  /*45f0*/  MUFU.EX2 R159, R159 ;  /* 0x0000009f009f7308 */ /* 0x000ea40000000800 */
[C---:B------:R-:W-:Y:S01]  /*4600*/  HMMA.16816.F32.BF16 R96, R4.reuse, R14, R96 ;  /* 0x0000000e0460723c */ /* 0x040fe20000041860 */
[----:B------:R-:W1:Y:S05]  /*4610*/  LDSM.16.MT88.4 R12, [R232+0x1900] ;  /* 0x00190000e80c783b */ /* 0x000e6a0000004200 */
[----:B------:R-:W-:Y:S02]  /*4620*/  MUFU.EX2 R158, R158 ;  /* 0x0000009e009e7308 */ /* 0x000fe40000000800 */
[C---:B------:R-:W-:Y:S06]  /*4630*/  HMMA.16816.F32.BF16 R128, R4.reuse, R24, R128 ;  /* 0x000000180480723c */ /* 0x040fec0000041880 */
[----:B------:R-:W1:Y:S02]  /*4640*/  MUFU.EX2 R157, R157 ;  /* 0x0000009d009d7308 */ /* 0x000e640000000800 */
[C---:B---3--:R-:W-:Y:S06]  /*4650*/  HMMA.16816.F32.BF16 R116, R4.reuse, R8, R116 ;  /* 0x000000080474723c */ /* 0x048fec0000041874 */
[----:B------:R-:W-:Y:S02]  /*4660*/  MUFU.EX2 R156, R156 ;  /* 0x0000009c009c7308 */ /* 0x000fe40000000800 */
[C---:B------:R-:W-:Y:S01]  /*4670*/  HMMA.16816.F32.BF16 R112, R4.reuse, R10, R112 ;  /* 0x0000000a0470723c */ /* 0x040fe20000041870 */
[----:B------:R-:W3:Y:S05]  /*4680*/  LDSM.16.MT88.4 R8, [R236+0x5900] ;  /* 0x00590000ec08783b */ /* 0x000eea0000004200 */
[----:B------:R-:W1:Y:S02]  /*4690*/  MUFU.EX2 R155, R155 ;  /* 0x0000009b009b7308 */ /* 0x000e640000000800 */
[C---:B------:R-:W-:Y:S01]  /*46a0*/  HMMA.16816.F32.BF16 R124, R4.reuse, R26, R124 ;  /* 0x0000001a047c723c */ /* 0x040fe2000004187c */
[----:B------:R-:W1:Y:S05]  /*46b0*/  LDSM.16.MT88.4 R24, [R236+0x1900] ;  /* 0x00190000ec18783b */ /* 0x000e6a0000004200 */
[----:B------:R-:W-:Y:S02]  /*46c0*/  MUFU.EX2 R150, R150 ;  /* 0x0000009600967308 */ /* 0x000fe40000000800 */
[C---:B------:R-:W-:Y:S06]  /*46d0*/  HMMA.16816.F32.BF16 R68, R4.reuse, R20, R68 ;  /* 0x000000140444723c */ /* 0x040fec0000041844 */
[----:B------:R-:W-:Y:S02]  /*46e0*/  MUFU.EX2 R249, R249 ;  /* 0x000000f900f97308 */ /* 0x000fe40000000800 */
[C---:B------:R-:W-:Y:S01]  /*46f0*/  HMMA.16816.F32.BF16 R72, R4.reuse, R22, R72 ;  /* 0x000000160448723c */ /* 0x040fe20000041848 */
[----:B------:R-:W1:Y:S05]  /*4700*/  LDSM.16.MT88.4 R20, [R234+0x1900] ;  /* 0x00190000ea14783b */ /* 0x000e6a0000004200 */
[----:B------:R-:W-:Y:S02]  /*4710*/  MUFU.EX2 R248, R248 ;  /* 0x000000f800f87308 */ /* 0x000fe40000000800 */
[C---:B------:R-:W-:Y:S08]  /*4720*/  HMMA.16816.F32.BF16 R120, R4.reuse, R32, R120 ;  /* 0x000000200478723c */ /* 0x040ff00000041878 */
[C---:B------:R-:W-:Y:S01]  /*4730*/  HMMA.16816.F32.BF16 R100, R4.reuse, R34, R100 ;  /* 0x000000220464723c */ /* 0x040fe20000041864 */
[----:B------:R-:W-:Y:S07]  /*4740*/  LDSM.16.MT88.4 R32, [R233+0x6900] ;  /* 0x00690000e920783b */ /* 0x000fee0000004200 */
[C---:B------:R-:W-:Y:S08]  /*4750*/  HMMA.16816.F32.BF16 R104, R4.reuse, R28, R104 ;  /* 0x0000001c0468723c */ /* 0x040ff00000041868 */
[----:B------:R-:W-:Y:S01]  /*4760*/  HMMA.16816.F32.BF16 R108, R4, R30, R108 ;  /* 0x0000001e046c723c */ /* 0x000fe2000004186c */
[----:B------:R-:W-:Y:S06]  /*4770*/  LDSM.16.MT88.4 R28, [R233+0x5900] ;  /* 0x00590000e91c783b */ /* 0x000fec0000004200 */
[----:B------:R-:W-:Y:S01]  /*4780*/  F2FP.BF16.PACK_AB R4, R146, R145 ;  /* 0x000000919204723e */ /* 0x000fe200000010ff */
[----:B------:R-:W-:Y:S01]  /*4790*/  FADD.FTZ R145, R145, R42 ;  /* 0x0000002a91917221 */ /* 0x000fe20000010000 */
[----:B------:R-:W-:-:S02]  /*47a0*/  F2FP.BF16.PACK_AB R6, R147, R148 ;  /* 0x000000949306723e */ /* 0x000fc400000010ff */
[----:B------:R-:W-:Y:S01]  /*47b0*/  F2FP.BF16.PACK_AB R5, R152, R151 ;  /* 0x000000979805723e */ /* 0x000fe200000010ff */
[----:B------:R-:W-:Y:S01]  /*47c0*/  FADD.FTZ R151, R151, R40 ;  /* 0x0000002897977221 */ /* 0x000fe20000010000 */
[----:B------:R-:W-:Y:S01]  /*47d0*/  F2FP.BF16.PACK_AB R7, R154, R153 ;  /* 0x000000999a07723e */ /* 0x000fe200000010ff */
[----:B------:R-:W-:Y:S02]  /*47e0*/  FADD.FTZ R145, R146, R145 ;  /* 0x0000009192917221 */ /* 0x000fe40000010000 */
[----:B------:R-:W-:Y:S02]  /*47f0*/  FADD.FTZ R151, R152, R151 ;  /* 0x0000009798977221 */ /* 0x000fe40000010000 */
[----:B------:R-:W-:Y:S02]  /*4800*/  FADD.FTZ R148, R148, R145 ;  /* 0x0000009194947221 */ /* 0x000fe40000010000 */
[----:B-1----:R-:W-:Y:S01]  /*4810*/  HMMA.16816.F32.BF16 R76, R4, R16, R76 ;  /* 0x00000010044c723c */ /* 0x002fe2000004184c */
[----:B------:R-:W-:-:S02]  /*4820*/  FADD.FTZ R153, R153, R151 ;  /* 0x0000009799997221 */ /* 0x000fc40000010000 */
[----:B------:R-:W-:Y:S02]  /*4830*/  FADD.FTZ R148, R147, R148 ;  /* 0x0000009493947221 */ /* 0x000fe40000010000 */
[----:B------:R-:W-:-:S03]  /*4840*/  FADD.FTZ R153, R154, R153 ;  /* 0x000000999a997221 */ /* 0x000fc60000010000 */
[C---:B------:R-:W-:Y:S01]  /*4850*/  HMMA.16816.F32.BF16 R80, R4.reuse, R18, R80 ;  /* 0x000000120450723c */ /* 0x040fe20000041850 */
[----:B------:R-:W1:Y:S07]  /*4860*/  LDSM.16.MT88.4 R16, [R234+0x5900] ;  /* 0x00590000ea10783b */ /* 0x000e6e0000004200 */
[C---:B------:R-:W-:Y:S08]  /*4870*/  HMMA.16816.F32.BF16 R84, R4.reuse, R12, R84 ;  /* 0x0000000c0454723c */ /* 0x040ff00000041854 */
[C---:B------:R-:W-:Y:S01]  /*4880*/  HMMA.16816.F32.BF16 R88, R4.reuse, R14, R88 ;  /* 0x0000000e0458723c */ /* 0x040fe20000041858 */
[----:B------:R-:W1:Y:S07]  /*4890*/  LDSM.16.MT88.4 R12, [R232+0x5900] ;  /* 0x00590000e80c783b */ /* 0x000e6e0000004200 */
[C---:B---3--:R-:W-:Y:S08]  /*48a0*/  HMMA.16816.F32.BF16 R92, R4.reuse, R8, R92 ;  /* 0x00000008045c723c */ /* 0x048ff0000004185c */
[C---:B------:R-:W-:Y:S01]  /*48b0*/  HMMA.16816.F32.BF16 R96, R4.reuse, R10, R96 ;  /* 0x0000000a0460723c */ /* 0x040fe20000041860 */
[----:B------:R-:W3:Y:S07]  /*48c0*/  LDSM.16.MT88.4 R8, [R233+0x2100] ;  /* 0x00210000e908783b */ /* 0x000eee0000004200 */
[C---:B------:R-:W-:Y:S08]  /*48d0*/  HMMA.16816.F32.BF16 R128, R4.reuse, R24, R128 ;  /* 0x000000180480723c */ /* 0x040ff00000041880 */
[C---:B------:R-:W-:Y:S01]  /*48e0*/  HMMA.16816.F32.BF16 R124, R4.reuse, R26, R124 ;  /* 0x0000001a047c723c */ /* 0x040fe2000004187c */
[----:B------:R-:W-:Y:S07]  /*48f0*/  LDSM.16.MT88.4 R24, [R236+0x2100] ;  /* 0x00210000ec18783b */ /* 0x000fee0000004200 */
[C---:B------:R-:W-:Y:S08]  /*4900*/  HMMA.16816.F32.BF16 R68, R4.reuse, R20, R68 ;  /* 0x000000140444723c */ /* 0x040ff00000041844 */
[C---:B------:R-:W-:Y:S01]  /*4910*/  HMMA.16816.F32.BF16 R72, R4.reuse, R22, R72 ;  /* 0x000000160448723c */ /* 0x040fe20000041848 */
[----:B------:R-:W2:Y:S07]  /*4920*/  LDSM.16.MT88.4 R20, [R234+0x2100] ;  /* 0x00210000ea14783b */ /* 0x000eae0000004200 */
[C---:B-1----:R-:W-:Y:S08]  /*4930*/  HMMA.16816.F32.BF16 R120, R4.reuse, R16, R120 ;  /* 0x000000100478723c */ /* 0x042ff00000041878 */
[C---:B------:R-:W-:Y:S01]  /*4940*/  HMMA.16816.F32.BF16 R100, R4.reuse, R18, R100 ;  /* 0x000000120464723c */ /* 0x040fe20000041864 */
[----:B------:R-:W1:Y:S07]  /*4950*/  LDSM.16.MT88.4 R16, [R232+0x2100] ;  /* 0x00210000e810783b */ /* 0x000e6e0000004200 */
[C---:B------:R-:W-:Y:S08]  /*4960*/  HMMA.16816.F32.BF16 R104, R4.reuse, R28, R104 ;  /* 0x0000001c0468723c */ /* 0x040ff00000041868 */
[C---:B------:R-:W-:Y:S01]  /*4970*/  HMMA.16816.F32.BF16 R108, R4.reuse, R30, R108 ;  /* 0x0000001e046c723c */ /* 0x040fe2000004186c */
[----:B------:R-:W-:Y:S07]  /*4980*/  LDSM.16.MT88.4 R28, [R236+0x3100] ;  /* 0x00310000ec1c783b */ /* 0x000fee0000004200 */
[C---:B------:R-:W-:Y:S08]  /*4990*/  HMMA.16816.F32.BF16 R116, R4.reuse, R12, R116 ;  /* 0x0000000c0474723c */ /* 0x040ff00000041874 */
[----:B------:R-:W-:Y:S01]  /*49a0*/  HMMA.16816.F32.BF16 R112, R4, R14, R112 ;  /* 0x0000000e0470723c */ /* 0x000fe20000041870 */
[----:B------:R-:W1:Y:S06]  /*49b0*/  LDSM.16.MT88.4 R12, [R236+0x6100] ;  /* 0x00610000ec0c783b */ /* 0x000e6c0000004200 */
[----:B------:R-:W-:Y:S01]  /*49c0*/  F2FP.BF16.PACK_AB R4, R162, R161 ;  /* 0x000000a1a204723e */ /* 0x000fe200000010ff */
[----:B------:R-:W-:Y:S01]  /*49d0*/  FADD.FTZ R161, R161, R148 ;  /* 0x00000094a1a17221 */ /* 0x000fe20000010000 */
[----:B------:R-:W-:-:S02]  /*49e0*/  F2FP.BF16.PACK_AB R6, R163, R164 ;  /* 0x000000a4a306723e */ /* 0x000fc400000010ff */
[C---:B------:R-:W-:Y:S01]  /*49f0*/  F2FP.BF16.PACK_AB R5, R167.reuse, R166 ;  /* 0x000000a6a705723e */ /* 0x040fe200000010ff */
[----:B------:R-:W-:Y:S01]  /*4a00*/  FADD.FTZ R166, R166, R153 ;  /* 0x00000099a6a67221 */ /* 0x000fe20000010000 */
[----:B------:R-:W-:Y:S01]  /*4a10*/  F2FP.BF16.PACK_AB R7, R182, R181 ;  /* 0x000000b5b607723e */ /* 0x000fe200000010ff */
[----:B------:R-:W-:Y:S02]  /*4a20*/  FADD.FTZ R161, R162, R161 ;  /* 0x000000a1a2a17221 */ /* 0x000fe40000010000 */
[----:B------:R-:W-:Y:S02]  /*4a30*/  FADD.FTZ R166, R167, R166 ;  /* 0x000000a6a7a67221 */ /* 0x000fe40000010000 */
[----:B------:R-:W-:Y:S02]  /*4a40*/  FADD.FTZ R164, R164, R161 ;  /* 0x000000a1a4a47221 */ /* 0x000fe40000010000 */
[----:B---3--:R-:W-:Y:S01]  /*4a50*/  HMMA.16816.F32.BF16 R76, R4, R8, R76 ;  /* 0x00000008044c723c */ /* 0x008fe2000004184c */
[----:B------:R-:W-:-:S02]  /*4a60*/  FADD.FTZ R181, R181, R166 ;  /* 0x000000a6b5b57221 */ /* 0x000fc40000010000 */
[----:B------:R-:W-:Y:S02]  /*4a70*/  FADD.FTZ R164, R163, R164 ;  /* 0x000000a4a3a47221 */ /* 0x000fe40000010000 */
[----:B------:R-:W-:-:S03]  /*4a80*/  FADD.FTZ R181, R182, R181 ;  /* 0x000000b5b6b57221 */ /* 0x000fc60000010000 */
[C---:B------:R-:W-:Y:S01]  /*4a90*/  HMMA.16816.F32.BF16 R80, R4.reuse, R10, R80 ;  /* 0x0000000a0450723c */ /* 0x040fe20000041850 */
[----:B------:R-:W3:Y:S07]  /*4aa0*/  LDSM.16.MT88.4 R8, [R233+0x6100] ;  /* 0x00610000e908783b */ /* 0x000eee0000004200 */
[C---:B--2---:R-:W-:Y:S08]  /*4ab0*/  HMMA.16816.F32.BF16 R68, R4.reuse, R20, R68 ;  /* 0x000000140444723c */ /* 0x044ff00000041844 */
[C---:B------:R-:W-:Y:S01]  /*4ac0*/  HMMA.16816.F32.BF16 R72, R4.reuse, R22, R72 ;  /* 0x000000160448723c */ /* 0x040fe20000041848 */
[----:B------:R-:W2:Y:S07]  /*4ad0*/  LDSM.16.MT88.4 R20, [R234+0x6100] ;  /* 0x00610000ea14783b */ /* 0x000eae0000004200 */
[C---:B-1----:R-:W-:Y:S08]  /*4ae0*/  HMMA.16816.F32.BF16 R84, R4.reuse, R16, R84 ;  /* 0x000000100454723c */ /* 0x042ff00000041854 */
        /* <DEDUP_REMOVED lines=11> */
[C---:B--2---:R-:W-:Y:S08]  /*4ba0*/  HMMA.16816.F32.BF16 R120, R4.reuse, R20, R120 ;  /* 0x000000140478723c */ /* 0x044ff00000041878 */
[C---:B------:R-:W-:Y:S01]  /*4bb0*/  HMMA.16816.F32.BF16 R100, R4.reuse, R22, R100 ;  /* 0x000000160464723c */ /* 0x040fe20000041864 */
[----:B------:R-:W2:Y:S07]  /*4bc0*/  LDSM.16.MT88.4 R20, [R233+0x2900] ;  /* 0x00290000e914783b */ /* 0x000eae0000004200 */
[C---:B-1----:R-:W-:Y:S08]  /*4bd0*/  HMMA.16816.F32.BF16 R116, R4.reuse, R16, R116 ;  /* 0x000000100474723c */ /* 0x042ff00000041874 */
[----:B------:R-:W-:Y:S01]  /*4be0*/  HMMA.16816.F32.BF16 R112, R4, R18, R112 ;  /* 0x000000120470723c */ /* 0x000fe20000041870 */
[----:B------:R-:W1:Y:S06]  /*4bf0*/  LDSM.16.MT88.4 R16, [R236+0x6900] ;  /* 0x00690000ec10783b */ /* 0x000e6c0000004200 */
[----:B----4-:R-:W-:Y:S01]  /*4c00*/  F2FP.BF16.PACK_AB R4, R191, R192 ;  /* 0x000000c0bf04723e */ /* 0x010fe200000010ff */
[----:B------:R-:W-:Y:S01]  /*4c10*/  FADD.FTZ R192, R192, R164 ;  /* 0x000000a4c0c07221 */ /* 0x000fe20000010000 */
[----:B------:R-:W-:-:S02]  /*4c20*/  F2FP.BF16.PACK_AB R6, R189, R190 ;  /* 0x000000bebd06723e */ /* 0x000fc400000010ff */
[----:B-----5:R-:W-:Y:S01]  /*4c30*/  F2FP.BF16.PACK_AB R5, R183, R188 ;  /* 0x000000bcb705723e */ /* 0x020fe200000010ff */
[----:B------:R-:W-:Y:S01]  /*4c40*/  FADD.FTZ R188, R188, R181 ;  /* 0x000000b5bcbc7221 */ /* 0x000fe20000010000 */
[----:B------:R-:W-:Y:S01]  /*4c50*/  F2FP.BF16.PACK_AB R7, R165, R180 ;  /* 0x000000b4a507723e */ /* 0x000fe200000010ff */
[----:B------:R-:W-:Y:S02]  /*4c60*/  FADD.FTZ R192, R191, R192 ;  /* 0x000000c0bfc07221 */ /* 0x000fe40000010000 */
[----:B------:R-:W-:Y:S02]  /*4c70*/  FADD.FTZ R188, R183, R188 ;  /* 0x000000bcb7bc7221 */ /* 0x000fe40000010000 */
[----:B------:R-:W-:Y:S02]  /*4c80*/  FADD.FTZ R190, R190, R192 ;  /* 0x000000c0bebe7221 */ /* 0x000fe40000010000 */
[----:B------:R-:W-:Y:S01]  /*4c90*/  HMMA.16816.F32.BF16 R68, R4, R12, R68 ;  /* 0x0000000c0444723c */ /* 0x000fe20000041844 */
[----:B------:R-:W-:-:S02]  /*4ca0*/  FADD.FTZ R180, R180, R188 ;  /* 0x000000bcb4b47221 */ /* 0x000fc40000010000 */
[----:B------:R-:W-:Y:S02]  /*4cb0*/  FADD.FTZ R190, R189, R190 ;  /* 0x000000bebdbe7221 */ /* 0x000fe40000010000 */
[----:B------:R-:W-:-:S03]  /*4cc0*/  FADD.FTZ R180, R165, R180 ;  /* 0x000000b4a5b47221 */ /* 0x000fc60000010000 */
[C---:B------:R-:W-:Y:S01]  /*4cd0*/  HMMA.16816.F32.BF16 R72, R4.reuse, R14, R72 ;  /* 0x0000000e0448723c */ /* 0x040fe20000041848 */
[----:B------:R-:W4:Y:S07]  /*4ce0*/  LDSM.16.MT88.4 R12, [R234+0x6900] ;  /* 0x00690000ea0c783b */ /* 0x000f2e0000004200 */
[C---:B---3--:R-:W-:Y:S08]  /*4cf0*/  HMMA.16816.F32.BF16 R84, R4.reuse, R8, R84 ;  /* 0x000000080454723c */ /* 0x048ff00000041854 */
[C---:B------:R-:W-:Y:S01]  /*4d00*/  HMMA.16816.F32.BF16 R88, R4.reuse, R10, R88 ;  /* 0x0000000a0458723c */ /* 0x040fe20000041858 */
[----:B------:R-:W3:Y:S07]  /*4d10*/  LDSM.16.MT88.4 R8, [R232+0x6900] ;  /* 0x00690000e808783b */ /* 0x000eee0000004200 */
[C---:B--2---:R-:W-:Y:S08]  /*4d20*/  HMMA.16816.F32.BF16 R76, R4.reuse, R20, R76 ;  /* 0x00000014044c723c */ /* 0x044ff0000004184c */
[C---:B------:R-:W-:Y:S01]  /*4d30*/  HMMA.16816.F32.BF16 R80, R4.reuse, R22, R80 ;  /* 0x000000160450723c */ /* 0x040fe20000041850 */
[----:B------:R-:W-:Y:S07]  /*4d40*/  LDSM.16.MT88.4 R20, [R232+0x3100] ;  /* 0x00310000e814783b */ /* 0x000fee0000004200 */
[C---:B-1----:R-:W-:Y:S08]  /*4d50*/  HMMA.16816.F32.BF16 R92, R4.reuse, R16, R92 ;  /* 0x00000010045c723c */ /* 0x042ff0000004185c */
[C---:B------:R-:W-:Y:S01]  /*4d60*/  HMMA.16816.F32.BF16 R96, R4.reuse, R18, R96 ;  /* 0x000000120460723c */ /* 0x040fe20000041860 */
[----:B------:R-:W1:Y:S07]  /*4d70*/  LDSM.16.MT88.4 R16, [R233+0x3100] ;  /* 0x00310000e910783b */ /* 0x000e6e0000004200 */
[C---:B----4-:R-:W-:Y:S08]  /*4d80*/  HMMA.16816.F32.BF16 R120, R4.reuse, R12, R120 ;  /* 0x0000000c0478723c */ /* 0x050ff00000041878 */
[C---:B------:R-:W-:Y:S01]  /*4d90*/  HMMA.16816.F32.BF16 R100, R4.reuse, R14, R100 ;  /* 0x0000000e0464723c */ /* 0x040fe20000041864 */
[----:B------:R-:W2:Y:S07]  /*4da0*/  LDSM.16.MT88.4 R12, [R236+0x7100] ;  /* 0x00710000ec0c783b */ /* 0x000eae0000004200 */
[C---:B---3--:R-:W-:Y:S08]  /*4db0*/  HMMA.16816.F32.BF16 R116, R4.reuse, R8, R116 ;  /* 0x000000080474723c */ /* 0x048ff00000041874 */
[C---:B------:R-:W-:Y:S01]  /*4dc0*/  HMMA.16816.F32.BF16 R112, R4.reuse, R10, R112 ;  /* 0x0000000a0470723c */ /* 0x040fe20000041870 */
[----:B------:R-:W3:Y:S07]  /*4dd0*/  LDSM.16.MT88.4 R8, [R234+0x7100] ;  /* 0x00710000ea08783b */ /* 0x000eee0000004200 */
[C---:B------:R-:W-:Y:S01]  /*4de0*/  HMMA.16816.F32.BF16 R104, R4.reuse, R32, R104 ;  /* 0x000000200468723c */ /* 0x040fe20000041868 */
[----:B------:R-:W4:Y:S07]  /*4df0*/  MUFU.EX2 R32, R149 ;  /* 0x0000009500207308 */ /* 0x000f2e0000000800 */
[C---:B------:R-:W-:Y:S08]  /*4e00*/  HMMA.16816.F32.BF16 R128, R4.reuse, R24, R128 ;  /* 0x000000180480723c */ /* 0x040ff00000041880 */
[C---:B------:R-:W-:Y:S01]  /*4e10*/  HMMA.16816.F32.BF16 R124, R4.reuse, R26, R124 ;  /* 0x0000001a047c723c */ /* 0x040fe2000004187c */
[----:B------:R-:W5:Y:S07]  /*4e20*/  LDSM.16.MT88.4 R24, [R234+0x3100] ;  /* 0x00310000ea18783b */ /* 0x000f6e0000004200 */
[----:B------:R-:W-:Y:S07]  /*4e30*/  HMMA.16816.F32.BF16 R108, R4, R34, R108 ;  /* 0x00000022046c723c */ /* 0x000fee000004186c */
[----:B------:R-:W-:Y:S01]  /*4e40*/  F2FP.BF16.PACK_AB R4, R159, R160 ;  /* 0x000000a09f04723e */ /* 0x000fe200000010ff */
[----:B------:R-:W-:Y:S01]  /*4e50*/  FADD.FTZ R160, R160, R190 ;  /* 0x000000bea0a07221 */ /* 0x000fe20000010000 */
[----:B------:R-:W-:-:S02]  /*4e60*/  F2FP.BF16.PACK_AB R6, R157, R158 ;  /* 0x0000009e9d06723e */ /* 0x000fc400000010ff */
[----:B------:R-:W-:Y:S01]  /*4e70*/  F2FP.BF16.PACK_AB R5, R155, R156 ;  /* 0x0000009c9b05723e */ /* 0x000fe200000010ff */
[----:B------:R-:W-:Y:S01]  /*4e80*/  FADD.FTZ R156, R156, R180 ;  /* 0x000000b49c9c7221 */ /* 0x000fe20000010000 */
[----:B----4-:R-:W-:Y:S01]  /*4e90*/  F2FP.BF16.PACK_AB R7, R32, R150 ;  /* 0x000000962007723e */ /* 0x010fe200000010ff */
        /* <DEDUP_REMOVED lines=11> */
[----:B------:R-:W4:Y:S07]  /*4f50*/  LDSM.16.MT88.4 R20, [R232+0x7100] ;  /* 0x00710000e814783b */ /* 0x000f2e0000004200 */
[C---:B--2---:R-:W-:Y:S08]  /*4f60*/  HMMA.16816.F32.BF16 R92, R4.reuse, R12, R92 ;  /* 0x0000000c045c723c */ /* 0x044ff0000004185c */
[C---:B------:R-:W-:Y:S01]  /*4f70*/  HMMA.16816.F32.BF16 R96, R4.reuse, R14, R96 ;  /* 0x0000000e0460723c */ /* 0x040fe20000041860 */
[----:B------:R-:W2:Y:S07]  /*4f80*/  LDSM.16.MT88.4 R12, [R236+0x3900] ;  /* 0x00390000ec0c783b */ /* 0x000eae0000004200 */
[C---:B---3--:R-:W-:Y:S08]  /*4f90*/  HMMA.16816.F32.BF16 R120, R4.reuse, R8, R120 ;  /* 0x000000080478723c */ /* 0x048ff00000041878 */
[C---:B------:R-:W-:Y:S01]  /*4fa0*/  HMMA.16816.F32.BF16 R100, R4.reuse, R10, R100 ;  /* 0x0000000a0464723c */ /* 0x040fe20000041864 */
[----:B------:R-:W3:Y:S07]  /*4fb0*/  LDSM.16.MT88.4 R8, [R234+0x3900] ;  /* 0x00390000ea08783b */ /* 0x000eee0000004200 */
[C---:B------:R-:W-:Y:S07]  /*4fc0*/  HMMA.16816.F32.BF16 R128, R4.reuse, R28, R128 ;  /* 0x0000001c0480723c */ /* 0x040fee0000041880 */
[--C-:B------:R-:W-:Y:S01]  /*4fd0*/  FFMA.FTZ R28, R65, c[0x0][0x2d0], -R63.reuse ;  /* 0x0000b400411c7a23 */ /* 0x100fe2000001083f */
[----:B-----5:R-:W-:Y:S01]  /*4fe0*/  HMMA.16816.F32.BF16 R68, R4, R24, R68 ;  /* 0x000000180444723c */ /* 0x020fe20000041844 */
[----:B------:R-:W-:-:S04]  /*4ff0*/  FFMA.FTZ R29, R64, c[0x0][0x2d0], -R63 ;  /* 0x0000b400401d7a23 */ /* 0x000fc8000001083f */
[----:B------:R-:W-:Y:S02]  /*5000*/  MUFU.EX2 R28, R28 ;  /* 0x0000001c001c7308 */ /* 0x000fe40000000800 */
[--C-:B------:R-:W-:Y:S01]  /*5010*/  FFMA.FTZ R24, R144, c[0x0][0x2d0], -R133.reuse ;  /* 0x0000b40090187a23 */ /* 0x100fe20000010885 */
[----:B------:R-:W-:Y:S01]  /*5020*/  HMMA.16816.F32.BF16 R72, R4, R26, R72 ;  /* 0x0000001a0448723c */ /* 0x000fe20000041848 */
[----:B------:R-:W-:-:S04]  /*5030*/  FFMA.FTZ R25, R135, c[0x0][0x2d0], -R133 ;  /* 0x0000b40087197a23 */ /* 0x000fc80000010885 */
[----:B------:R-:W5:Y:S02]  /*5040*/  MUFU.EX2 R24, R24 ;  /* 0x0000001800187308 */ /* 0x000f640000000800 */
[----:B------:R-:W-:Y:S01]  /*5050*/  FFMA.FTZ R26, R134, c[0x0][0x2d0], -R133 ;  /* 0x0000b400861a7a23 */ /* 0x000fe20000010885 */
[----:B------:R-:W-:Y:S01]  /*5060*/  HMMA.16816.F32.BF16 R124, R4, R30, R124 ;  /* 0x0000001e047c723c */ /* 0x000fe2000004187c */
[----:B------:R-:W-:-:S04]  /*5070*/  FFMA.FTZ R27, R66, c[0x0][0x2d0], -R63 ;  /* 0x0000b400421b7a23 */ /* 0x000fc8000001083f */
[----:B------:R-:W2:Y:S03]  /*5080*/  MUFU.EX2 R25, R25 ;  /* 0x0000001900197308 */ /* 0x000ea60000000800 */
[C---:B-1----:R-:W-:Y:S05]  /*5090*/  HMMA.16816.F32.BF16 R104, R4.reuse, R16, R104 ;  /* 0x000000100468723c */ /* 0x042fea0000041868 */
[----:B------:R-:W1:Y:S01]  /*50a0*/  MUFU.EX2 R26, R26 ;  /* 0x0000001a001a7308 */ /* 0x000e620000000800 */
[----:B-----5:R-:W-:Y:S02]  /*50b0*/  FADD.FTZ R158, R24, R158 ;  /* 0x0000009e189e7221 */ /* 0x020fe40000010000 */
[----:B------:R-:W-:Y:S01]  /*50c0*/  HMMA.16816.F32.BF16 R108, R4, R18, R108 ;  /* 0x00000012046c723c */ /* 0x000fe2000004186c */
[----:B------:R-:W5:Y:S04]  /*50d0*/  LDSM.16.MT88.4 R16, [R233+0x3900] ;  /* 0x00390000e910783b */ /* 0x000f680000004200 */
[----:B------:R-:W3:Y:S01]  /*50e0*/  MUFU.EX2 R27, R27 ;  /* 0x0000001b001b7308 */ /* 0x000ee20000000800 */
[----:B--2---:R-:W-:-:S02]  /*50f0*/  FADD.FTZ R158, R25, R158 ;  /* 0x0000009e199e7221 */ /* 0x004fc40000010000 */
[C---:B----4-:R-:W-:Y:S05]  /*5100*/  HMMA.16816.F32.BF16 R116, R4.reuse, R20, R116 ;  /* 0x000000140474723c */ /* 0x050fea0000041874 */
[----:B------:R-:W2:Y:S01]  /*5110*/  MUFU.EX2 R29, R29 ;  /* 0x0000001d001d7308 */ /* 0x000ea20000000800 */
[----:B-1----:R-:W-:Y:S02]  /*5120*/  FADD.FTZ R158, R26, R158 ;  /* 0x0000009e1a9e7221 */ /* 0x002fe40000010000 */
[----:B------:R-:W-:Y:S01]  /*5130*/  HMMA.16816.F32.BF16 R112, R4, R22, R112 ;  /* 0x000000160470723c */ /* 0x000fe20000041870 */
[----:B---3--:R-:W-:-:S06]  /*5140*/  FADD.FTZ R150, R27, R150 ;  /* 0x000000961b967221 */ /* 0x008fcc0000010000 */
[----:B------:R-:W-:Y:S02]  /*5150*/  F2FP.BF16.PACK_AB R4, R25, R24 ;  /* 0x000000181904723e */ /* 0x000fe400000010ff */
[C---:B------:R-:W-:Y:S01]  /*5160*/  F2FP.BF16.PACK_AB R6, R249.reuse, R26 ;  /* 0x0000001af906723e */ /* 0x040fe200000010ff */
[C---:B------:R-:W-:Y:S01]  /*5170*/  FADD.FTZ R150, R28.reuse, R150 ;  /* 0x000000961c967221 */ /* 0x040fe20000010000 */
[----:B------:R-:W-:Y:S01]  /*5180*/  F2FP.BF16.PACK_AB R5, R28, R27 ;  /* 0x0000001b1c05723e */ /* 0x000fe200000010ff */
[----:B------:R-:W-:Y:S01]  /*5190*/  FADD.FTZ R249, R249, R158 ;  /* 0x0000009ef9f97221 */ /* 0x000fe20000010000 */
[----:B--2---:R-:W-:Y:S01]  /*51a0*/  F2FP.BF16.PACK_AB R7, R248, R29 ;  /* 0x0000001df807723e */ /* 0x004fe200000010ff */
[----:B------:R-:W-:-:S04]  /*51b0*/  FADD.FTZ R150, R29, R150 ;  /* 0x000000961d967221 */ /* 0x000fc80000010000 */
[----:B------:R-:W-:Y:S02]  /*51c0*/  FADD.FTZ R248, R248, R150 ;  /* 0x00000096f8f87221 */ /* 0x000fe40000010000 */
[C---:B------:R-:W-:Y:S08]  /*51d0*/  HMMA.16816.F32.BF16 R128, R4.reuse, R12, R128 ;  /* 0x0000000c0480723c */ /* 0x040ff00000041880 */
[C---:B------:R-:W-:Y:S01]  /*51e0*/  HMMA.16816.F32.BF16 R124, R4.reuse, R14, R124 ;  /* 0x0000000e047c723c */ /* 0x040fe2000004187c */
[----:B------:R-:W1:Y:S07]  /*51f0*/  LDSM.16.MT88.4 R12, [R232+0x3900] ;  /* 0x00390000e80c783b */ /* 0x000e6e0000004200 */
[C---:B------:R-:W-:Y:S08]  /*5200*/  HMMA.16816.F32.BF16 R68, R4.reuse, R8, R68 ;  /* 0x000000080444723c */ /* 0x040ff00000041844 */
[C---:B------:R-:W-:Y:S01]  /*5210*/  HMMA.16816.F32.BF16 R72, R4.reuse, R10, R72 ;  /* 0x0000000a0448723c */ /* 0x040fe20000041848 */
[----:B------:R-:W2:Y:S07]  /*5220*/  LDSM.16.MT88.4 R8, [R236+0x7900] ;  /* 0x00790000ec08783b */ /* 0x000eae0000004200 */
[C---:B-----5:R-:W-:Y:S08]  /*5230*/  HMMA.16816.F32.BF16 R76, R4.reuse, R16, R76 ;  /* 0x00000010044c723c */ /* 0x060ff0000004184c */
[C---:B------:R-:W-:Y:S01]  /*5240*/  HMMA.16816.F32.BF16 R80, R4.reuse, R18, R80 ;  /* 0x000000120450723c */ /* 0x040fe20000041850 */
[----:B------:R-:W3:Y:S07]  /*5250*/  LDSM.16.MT88.4 R16, [R234+0x7900] ;  /* 0x00790000ea10783b */ /* 0x000eee0000004200 */
[C---:B-1----:R-:W-:Y:S08]  /*5260*/  HMMA.16816.F32.BF16 R84, R4.reuse, R12, R84 ;  /* 0x0000000c0454723c */ /* 0x042ff00000041854 */
[C---:B------:R-:W-:Y:S01]  /*5270*/  HMMA.16816.F32.BF16 R88, R4.reuse, R14, R88 ;  /* 0x0000000e0458723c */ /* 0x040fe20000041858 */
[----:B------:R-:W1:Y:S07]  /*5280*/  LDSM.16.MT88.4 R12, [R233+0x7900] ;  /* 0x00790000e90c783b */ /* 0x000e6e0000004200 */
[C---:B--2---:R-:W-:Y:S08]  /*5290*/  HMMA.16816.F32.BF16 R92, R4.reuse, R8, R92 ;  /* 0x00000008045c723c */ /* 0x044ff0000004185c */
[C---:B------:R-:W-:Y:S01]  /*52a0*/  HMMA.16816.F32.BF16 R96, R4.reuse, R10, R96 ;  /* 0x0000000a0460723c */ /* 0x040fe20000041860 */
[----:B------:R-:W2:Y:S07]  /*52b0*/  LDSM.16.MT88.4 R8, [R232+0x7900] ;  /* 0x00790000e808783b */ /* 0x000eae0000004200 */
[C---:B---3--:R-:W-:Y:S08]  /*52c0*/  HMMA.16816.F32.BF16 R120, R4.reuse, R16, R120 ;  /* 0x000000100478723c */ /* 0x048ff00000041878 */
[C---:B------:R-:W-:Y:S08]  /*52d0*/  HMMA.16816.F32.BF16 R100, R4.reuse, R18, R100 ;  /* 0x000000120464723c */ /* 0x040ff00000041864 */
[C---:B-1----:R-:W-:Y:S08]  /*52e0*/  HMMA.16816.F32.BF16 R104, R4.reuse, R12, R104 ;  /* 0x0000000c0468723c */ /* 0x042ff00000041868 */
[C---:B------:R-:W-:Y:S08]  /*52f0*/  HMMA.16816.F32.BF16 R108, R4.reuse, R14, R108 ;  /* 0x0000000e046c723c */ /* 0x040ff0000004186c */
[C---:B--2---:R-:W-:Y:S08]  /*5300*/  HMMA.16816.F32.BF16 R116, R4.reuse, R8, R116 ;  /* 0x000000080474723c */ /* 0x044ff00000041874 */
[----:B------:R-:W-:Y:S01]  /*5310*/  HMMA.16816.F32.BF16 R112, R4, R10, R112 ;  /* 0x0000000a0470723c */ /* 0x000fe20000041870 */
[----:B------:R-:W-:Y:S11]  /*5320*/  @!P1 BRA `(.L_x_5) ;  /* 0x0000372000009947 */ /* 0x000ff60003800000 */
[C---:B------:R-:W-:Y:S01]  /*5330*/  SHF.L.U64.HI R247, R37.reuse, 0x1, R39 ;  /* 0x0000000125f77819 */ /* 0x040fe20000010227 */
[----:B------:R-:W-:Y:S01]  /*5340*/  IMAD.SHL.U32 R246, R37, 0x2, RZ ;  /* 0x0000000225f67824 */ /* 0x000fe200078e00ff */
[C---:B------:R-:W-:Y:S01]  /*5350*/  SHF.L.U64.HI R245, R36.reuse, 0x1, R38 ;  /* 0x0000000124f57819 */ /* 0x040fe20000010226 */
[----:B------:R-:W-:Y:S01]  /*5360*/  IMAD.SHL.U32 R244, R36, 0x2, RZ ;  /* 0x0000000224f47824 */ /* 0x000fe200078e00ff */
[----:B------:R-:W-:Y:S01]  /*5370*/  MOV R0, R3 ;  /* 0x0000000300007202 */ /* 0x000fe20000000f00 */
[----:B------:R-:W-:Y:S01]  /*5380*/  IMAD.MOV.U32 R2, RZ, RZ, R132 ;  /* 0x000000ffff027224 */ /* 0x000fe200078e0084 */
[----:B------:R-:W-:Y:S06]  /*5390*/  BRA `(.L_x_6) ;  /* 0x000003c000007947 */ /* 0x000fec0003800000 */
.L_x_8:
[----:B------:R-:W-:Y:S01]  /*53a0*/  ULEA UR5, UR6, UR9, 0x7 ;  /* 0x0000000906057291 */ /* 0x000fe2000f8e383f */
[----:B------:R-:W-:Y:S05]  /*53b0*/  IMAD.MOV.U32 R239, RZ, RZ, RZ ;  /* 0x000000ffffef7224 */ /* 0x000fea00078e00ff */
[----:B------:R-:W-:Y:S05]  /*53c0*/  IMAD.U32 R240, RZ, RZ, UR5 ;  /* 0x00000005fff07e24 */ /* 0x000fea000f8e00ff */
[----:B------:R-:W-:Y:S05]  /*53d0*/  IADD3 R240, R240, -0x80, R242 ;  /* 0xffffff80f0f07810 */ /* 0x000fea0007ffe0f2 */
[----:B------:R-:W-:Y:S04]  /*53e0*/  @P0 IMAD.HI.U32 R132, R240, c[0x0][0x2bc], RZ ;  /* 0x0000af00f0840a27 */ /* 0x000fe800078e00ff */
[----:B------:R-:W-:Y:S01]  /*53f0*/  IMAD.MOV.U32 R3, RZ, RZ, R240 ;  /* 0x000000ffff037224 */ /* 0x000fe200078e00f0 */
[----:B------:R-:W-:Y:S04]  /*5400*/  @P0 SHF.R.U32.HI R3, RZ, c[0x0][0x2c0], R132 ;  /* 0x0000b000ff030a19 */ /* 0x000fe80000011684 */
[C---:B------:R-:W-:Y:S04]  /*5410*/  @!P6 IADD3 R134, P1, R3.reuse, UR16, RZ ;  /* 0x000000100386ec10 */ /* 0x040fe8000ff3e0ff */
[----:B------:R-:W-:Y:S01]  /*5420*/  @!P6 LEA.HI.X.SX32 R133, R3, UR11, 0x1, P1 ;  /* 0x0000000b0385ec11 */ /* 0x000fe200088f0eff */
[----:B------:R-:W-:Y:S01]  /*5430*/  IMAD.MOV R3, RZ, RZ, -R3 ;  /* 0x000000ffff037224 */ /* 0x000fe200078e0a03 */
[C---:B------:R-:W-:Y:S03]  /*5440*/  @!P6 LEA R132, P1, R134.reuse, c[0x0][0x2a0], 0x2 ;  /* 0x0000a8008684ea11 */ /* 0x040fe600078210ff */
[----:B------:R-:W-:Y:S01]  /*5450*/  IMAD R240, R3, c[0x0][0x2b8], R240 ;  /* 0x0000ae0003f07a24 */ /* 0x000fe200078e02f0 */
[----:B------:R-:W-:Y:S03]  /*5460*/  @!P6 LEA.HI.X R133, R134, c[0x0][0x2a4], R133, 0x2, P1 ;  /* 0x0000a9008685ea11 */ /* 0x000fe600008f1485 */
[C---:B------:R-:W-:Y:S01]  /*5470*/  IMAD.WIDE.U32 R134, R240.reuse, c[0x0][0x1e0], RZ ;  /* 0x00007800f0867a25 */ /* 0x040fe200078e00ff */
[----:B------:R-:W-:Y:S01]  /*5480*/  SHF.R.S32.HI R3, RZ, 0x1f, R240 ;  /* 0x0000001fff037819 */ /* 0x000fe200000114f0 */
[----:B------:R-:W2:Y:S04]  /*5490*/  @!P6 LDG.E R239, [R132.64] ;  /* 0x0000000c84efe981 */ /* 0x000ea8000c1e1900 */
[----:B------:R-:W-:Y:S04]  /*54a0*/  IMAD R3, R3, c[0x0][0x1e0], RZ ;  /* 0x0000780003037a24 */ /* 0x000fe800078e02ff */
[----:B------:R-:W-:Y:S04]  /*54b0*/  IMAD R3, R240, c[0x0][0x1e4], R3 ;  /* 0x00007900f0037a24 */ /* 0x000fe800078e0203 */
[----:B------:R-:W-:Y:S01]  /*54c0*/  IMAD.IADD R135, R135, 0x1, R3 ;  /* 0x0000000187877824 */ /* 0x000fe200078e0203 */
[----:B--2---:R-:W-:Y:S03]  /*54d0*/  SHF.R.S32.HI R3, RZ, 0x1f, R239 ;  /* 0x0000001fff037819 */ /* 0x004fe600000114ef */
[----:B------:R-:W-:Y:S04]  /*54e0*/  IMAD.WIDE.U32 R134, R239, c[0x0][0x1f0], R134 ;  /* 0x00007c00ef867a25 */ /* 0x000fe800078e0086 */
[----:B------:R-:W-:Y:S01]  /*54f0*/  IMAD R3, R3, c[0x0][0x1f0], RZ ;  /* 0x00007c0003037a24 */ /* 0x000fe200078e02ff */
[----:B------:R-:W-:Y:S03]  /*5500*/  IADD3 R133, P1, R134, UR20, RZ ;  /* 0x0000001486857c10 */ /* 0x000fe6000ff3e0ff */
[----:B------:R-:W-:Y:S05]  /*5510*/  IMAD R3, R239, c[0x0][0x1f4], R3 ;  /* 0x00007d00ef037a24 */ /* 0x000fea00078e0203 */
[----:B------:R-:W-:Y:S02]  /*5520*/  IADD3.X R3, R135, UR18, R3, P1, !PT ;  /* 0x0000001287037c10 */ /* 0x000fe40008ffe403 */
[C---:B------:R-:W-:Y:S04]  /*5530*/  LEA R132, P1, R133.reuse, c[0x0][0x1c8], 0x1 ;  /* 0x0000720085847a11 */ /* 0x040fe800078208ff */
[----:B------:R-:W-:Y:S01]  /*5540*/  LEA.HI.X R3, R133, c[0x0][0x1cc], R3, 0x1, P1 ;  /* 0x0000730085037a11 */ /* 0x000fe200008f0c03 */
[----:B------:R-:W1:Y:S04]  /*5550*/  SHFL.IDX PT, R145, R132, RZ, 0x181f ;  /* 0x00181fff84917589 */ /* 0x000e6800000e0000 */
[----:B------:R-:W2:Y:S04]  /*5560*/  SHFL.IDX PT, R146, R3, RZ, 0x181f ;  /* 0x00181fff03927589 */ /* 0x000ea800000e0000 */
[----:B------:R-:W3:Y:S04]  /*5570*/  SHFL.IDX PT, R135, R132, 0x1, 0x181f ;  /* 0x00381f0084877f89 */ /* 0x000ee800000e0000 */
[----:B------:R-:W4:Y:S04]  /*5580*/  SHFL.IDX PT, R144, R3, 0x1, 0x181f ;  /* 0x00381f0003907f89 */ /* 0x000f2800000e0000 */
[----:B------:R-:W-:Y:S04]  /*5590*/  SHFL.IDX PT, R133, R132, 0x2, 0x181f ;  /* 0x00581f0084857f89 */ /* 0x000fe800000e0000 */
[----:B------:R-:W-:Y:S04]  /*55a0*/  SHFL.IDX PT, R134, R3, 0x2, 0x181f ;  /* 0x00581f0003867f89 */ /* 0x000fe800000e0000 */
[----:B------:R-:W5:Y:S01]  /*55b0*/  SHFL.IDX PT, R132, R132, 0x3, 0x181f ;  /* 0x00781f0084847f89 */ /* 0x000f6200000e0000 */
[C---:B-1----:R-:W-:Y:S02]  /*55c0*/  IADD3 R148, P5, R145.reuse, R246, RZ ;  /* 0x000000f691947210 */ /* 0x042fe40007fbe0ff */
[----:B------:R-:W-:Y:S01]  /*55d0*/  IADD3 R152, P2, R145, R244, RZ ;  /* 0x000000f491987210 */ /* 0x000fe20007f5e0ff */
[----:B------:R-:W1:Y:S02]  /*55e0*/  SHFL.IDX PT, R3, R3, 0x3, 0x181f ;  /* 0x00781f0003037f89 */ /* 0x000e6400000e0000 */
[C-C-:B--2---:R-:W-:Y:S01]  /*55f0*/  IMAD.X R149, R146.reuse, 0x1, R247.reuse, P5 ;  /* 0x0000000192957824 */ /* 0x144fe200028e06f7 */
[-C--:B------:R-:W-:Y:S02]  /*5600*/  IADD3.X R153, R146, R245.reuse, RZ, P2, !PT ;  /* 0x000000f592997210 */ /* 0x080fe400017fe4ff */
[C---:B---3--:R-:W-:Y:S02]  /*5610*/  IADD3 R150, P1, R135.reuse, R246, RZ ;  /* 0x000000f687967210 */ /* 0x048fe40007f3e0ff */
[----:B------:R2:W-:Y:S01]  /*5620*/  LDGSTS.E.BYPASS.LTC128B.128 [R241+0x8100], [R148.64], !P4 ;  /* 0x0810000094f17fae */ /* 0x0005e2000e101d4c */
[----:B------:R-:W-:Y:S02]  /*5630*/  IADD3 R146, P2, R135, R244, RZ ;  /* 0x000000f487927210 */ /* 0x000fe40007f5e0ff */
[C---:B----4-:R-:W-:Y:S01]  /*5640*/  IMAD.X R151, R144.reuse, 0x1, R247, P1 ;  /* 0x0000000190977824 */ /* 0x050fe200008e06f7 */
[----:B------:R3:W-:Y:S02]  /*5650*/  LDGSTS.E.BYPASS.LTC128B.128 [R241+0xc100], [R152.64], !P3 ;  /* 0x0c10000098f17fae */ /* 0x0007e4000d901d4c */
[----:B------:R-:W-:Y:S02]  /*5660*/  IMAD.X R147, R144, 0x1, R245, P2 ;  /* 0x0000000190937824 */ /* 0x000fe400010e06f5 */
[----:B------:R4:W-:Y:S04]  /*5670*/  LDGSTS.E.BYPASS.LTC128B.128 [R241+0x9100], [R150.64], !P4 ;  /* 0x0910000096f17fae */ /* 0x0009e8000e101d4c */
[----:B------:R3:W-:Y:S01]  /*5680*/  LDGSTS.E.BYPASS.LTC128B.128 [R241+0xd100], [R146.64], !P3 ;  /* 0x0d10000092f17fae */ /* 0x0007e2000d901d4c */
[-C--:B-----5:R-:W-:Y:S05]  /*5690*/  IADD3 R144, P2, R132, R246.reuse, RZ ;  /* 0x000000f684907210 */ /* 0x0a0fea0007f5e0ff */
[--C-:B-1----:R-:W-:Y:S01]  /*56a0*/  IMAD.X R145, R3, 0x1, R247.reuse, P2 ;  /* 0x0000000103917824 */ /* 0x102fe200010e06f7 */
[C---:B--2---:R-:W-:Y:S05]  /*56b0*/  IADD3 R148, P1, R133.reuse, R246, RZ ;  /* 0x000000f685947210 */ /* 0x044fea0007f3e0ff */
[----:B------:R-:W-:Y:S01]  /*56c0*/  IMAD.X R149, R134, 0x1, R247, P1 ;  /* 0x0000000186957824 */ /* 0x000fe200008e06f7 */
[-C--:B------:R-:W-:Y:S02]  /*56d0*/  IADD3 R132, P1, R132, R244.reuse, RZ ;  /* 0x000000f484847210 */ /* 0x080fe40007f3e0ff */
[----:B----4-:R-:W-:Y:S02]  /*56e0*/  IADD3 R150, P5, R133, R244, RZ ;  /* 0x000000f485967210 */ /* 0x010fe40007fbe0ff */
[----:B------:R3:W-:Y:S01]  /*56f0*/  LDGSTS.E.BYPASS.LTC128B.128 [R241+0xa100], [R148.64], !P4 ;  /* 0x0a10000094f17fae */ /* 0x0007e2000e101d4c */
[----:B------:R-:W-:Y:S01]  /*5700*/  IMAD.X R133, R3, 0x1, R245, P1 ;  /* 0x0000000103857824 */ /* 0x000fe200008e06f5 */
[----:B------:R-:W-:Y:S05]  /*5710*/  IADD3.X R151, R134, R245, RZ, P5, !PT ;  /* 0x000000f586977210 */ /* 0x000fea0002ffe4ff */
[----:B------:R3:W-:Y:S04]  /*5720*/  LDGSTS.E.BYPASS.LTC128B.128 [R241+0xe100], [R150.64], !P3 ;  /* 0x0e10000096f17fae */ /* 0x0007e8000d901d4c */
[----:B------:R3:W-:Y:S04]  /*5730*/  LDGSTS.E.BYPASS.LTC128B.128 [R241+0xb100], [R144.64], !P4 ;  /* 0x0b10000090f17fae */ /* 0x0007e8000e101d4c */
[----:B------:R3:W-:Y:S01]  /*5740*/  LDGSTS.E.BYPASS.LTC128B.128 [R241+0xf100], [R132.64], !P3 ;  /* 0x0f10000084f17fae */ /* 0x0007e2000d901d4c */
[----:B------:R-:W-:-:S05]  /*5750*/  BRA `(.L_x_7) ;  /* 0x00000f8000007947 */ /* 0x000fca0003800000 */
.L_x_6:
[----:B------:R-:W-:Y:S04]  /*5760*/  DEPBAR.LE SB0, 0x0 ;  /* 0x000080000000791a */ /* 0x000fe80000000000 */
[----:B------:R-:W-:Y:S01]  /*5770*/  BAR.SYNC.DEFER_BLOCKING 0x0 ;  /* 0x0000000000007b1d */ /* 0x000fe20000010000 */
[C---:B------:R-:W-:Y:S01]  /*5780*/  IMAD.WIDE.U32 R144, R240.reuse, c[0x0][0x208], RZ ;  /* 0x00008200f0907a25 */ /* 0x040fe200078e00ff */
[----:B------:R-:W-:Y:S01]  /*5790*/  SHF.R.S32.HI R3, RZ, 0x1f, R240 ;  /* 0x0000001fff037819 */ /* 0x000fe200000114f0 */
[----:B------:R-:W-:Y:S04]  /*57a0*/  UISETP.GT.AND UP0, UPT, UR6, UR8, UPT ;  /* 0x000000080600728c */ /* 0x000fe8000bf04270 */
[----:B------:R-:W-:Y:S04]  /*57b0*/  IMAD R3, R3, c[0x0][0x208], RZ ;  /* 0x0000820003037a24 */ /* 0x000fe800078e02ff */
[----:B------:R-:W-:Y:S04]  /*57c0*/  IMAD R3, R240, c[0x0][0x20c], R3 ;  /* 0x00008300f0037a24 */ /* 0x000fe800078e0203 */
[----:B------:R-:W-:Y:S01]  /*57d0*/  IMAD.IADD R145, R145, 0x1, R3 ;  /* 0x0000000191917824 */ /* 0x000fe200078e0203 */
[----:B------:R-:W-:Y:S03]  /*57e0*/  SHF.R.S32.HI R3, RZ, 0x1f, R239 ;  /* 0x0000001fff037819 */ /* 0x000fe600000114ef */
[----:B------:R-:W-:Y:S04]  /*57f0*/  IMAD.WIDE.U32 R144, R239, c[0x0][0x218], R144 ;  /* 0x00008600ef907a25 */ /* 0x000fe800078e0090 */
[----:B------:R-:W-:Y:S01]  /*5800*/  IMAD R3, R3, c[0x0][0x218], RZ ;  /* 0x0000860003037a24 */ /* 0x000fe200078e02ff */
[----:B------:R-:W1:Y:S01]  /*5810*/  LDSM.16.M88.4 R8, [R238+0x8100] ;  /* 0x00810000ee08783b */ /* 0x000e620000000200 */
[----:B------:R-:W-:Y:S02]  /*5820*/  IADD3 R164, P1, R144, UR22, RZ ;  /* 0x0000001690a47c10 */ /* 0x000fe4000ff3e0ff */
[----:B------:R-:W-:Y:S02]  /*5830*/  IMAD R3, R239, c[0x0][0x21c], R3 ;  /* 0x00008700ef037a24 */ /* 0x000fe400078e0203 */
[----:B------:R-:W2:Y:S03]  /*5840*/  LDSM.16.M88.4 R16, [R238+0x8900] ;  /* 0x00890000ee10783b */ /* 0x000ea60000000200 */
[----:B------:R-:W-:Y:S02]  /*5850*/  IADD3.X R3, R145, UR4, R3, P1, !PT ;  /* 0x0000000491037c10 */ /* 0x000fe40008ffe403 */
[----:B------:R-:W3:Y:S01]  /*5860*/  LDSM.16.M88.4 R24, [R238+0x9100] ;  /* 0x00910000ee18783b */ /* 0x000ee20000000200 */
[C---:B------:R-:W-:Y:S04]  /*5870*/  LEA R160, P1, R164.reuse, c[0x0][0x1f8], 0x1 ;  /* 0x00007e00a4a07a11 */ /* 0x040fe800078208ff */
[----:B------:R-:W4:Y:S01]  /*5880*/  LDSM.16.M88.4 R32, [R238+0x9900] ;  /* 0x00990000ee20783b */ /* 0x000f220000000200 */
[----:B------:R-:W-:Y:S04]  /*5890*/  LEA.HI.X R164, R164, c[0x0][0x1fc], R3, 0x1, P1 ;  /* 0x00007f00a4a47a11 */ /* 0x000fe800008f0c03 */
[----:B------:R-:W-:Y:S05]  /*58a0*/  LDSM.16.M88.4 R40, [R238+0xa100] ;  /* 0x00a10000ee28783b */ /* 0x000fea0000000200 */
[----:B------:R-:W-:Y:S05]  /*58b0*/  LDSM.16.M88.4 R48, [R238+0xa900] ;  /* 0x00a90000ee30783b */ /* 0x000fea0000000200 */
[----:B------:R-:W-:Y:S05]  /*58c0*/  LDSM.16.M88.4 R56, [R238+0xb100] ;  /* 0x00b10000ee38783b */ /* 0x000fea0000000200 */
[----:B------:R-:W-:Y:S01]  /*58d0*/  LDSM.16.M88.4 R64, [R238+0xb900] ;  /* 0x00b90000ee40783b */ /* 0x000fe20000000200 */
[C---:B-1----:R-:W-:Y:S04]  /*58e0*/  HMMA.16816.F32.BF16 R4, R136.reuse, R8, RZ ;  /* 0x000000088804723c */ /* 0x042fe800000418ff */
[----:B------:R-:W-:Y:S05]  /*58f0*/  LDSM.16.M88.4 R132, [R237] ;  /* 0x00000000ed84783b */ /* 0x000fea0000000200 */
[----:B------:R-:W-:Y:S01]  /*5900*/  LDSM.16.M88.4 R144, [R231] ;  /* 0x00000000e790783b */ /* 0x000fe20000000200 */
[C---:B------:R-:W-:Y:S04]  /*5910*/  HMMA.16816.F32.BF16 R8, R136.reuse, R10, RZ ;  /* 0x0000000a8808723c */ /* 0x040fe800000418ff */
[----:B------:R-:W-:Y:S04]  /*5920*/  LDSM.16.M88.4 R148, [R229] ;  /* 0x00000000e594783b */ /* 0x000fe80000000200 */
[C---:B--2---:R-:W-:Y:S01]  /*5930*/  HMMA.16816.F32.BF16 R12, R136.reuse, R16, RZ ;  /* 0x00000010880c723c */ /* 0x044fe200000418ff */
[----:B------:R-:W-:Y:S05]  /*5940*/  LDSM.16.M88.4 R152, [R228] ;  /* 0x00000000e498783b */ /* 0x000fea0000000200 */
[----:B------:R-:W-:Y:S02]  /*5950*/  LDSM.16.M88.4 R156, [R227] ;  /* 0x00000000e39c783b */ /* 0x000fe40000000200 */
[C---:B------:R-:W-:Y:S03]  /*5960*/  HMMA.16816.F32.BF16 R16, R136.reuse, R18, RZ ;  /* 0x000000128810723c */ /* 0x040fe600000418ff */
[----:B------:R-:W1:Y:S05]  /*5970*/  SHFL.IDX PT, R165, R160, RZ, 0x181f ;  /* 0x00181fffa0a57589 */ /* 0x000e6a00000e0000 */
[C---:B---3--:R-:W-:Y:S01]  /*5980*/  HMMA.16816.F32.BF16 R20, R136.reuse, R24, RZ ;  /* 0x000000188814723c */ /* 0x048fe200000418ff */
[----:B------:R-:W2:Y:S05]  /*5990*/  SHFL.IDX PT, R180, R164, RZ, 0x181f ;  /* 0x00181fffa4b47589 */ /* 0x000eaa00000e0000 */
[----:B------:R-:W3:Y:S02]  /*59a0*/  SHFL.IDX PT, R3, R160, 0x1, 0x181f ;  /* 0x00381f00a0037f89 */ /* 0x000ee400000e0000 */
[C---:B------:R-:W-:Y:S03]  /*59b0*/  HMMA.16816.F32.BF16 R24, R136.reuse, R26, RZ ;  /* 0x0000001a8818723c */ /* 0x040fe600000418ff */
[----:B------:R-:W5:Y:S05]  /*59c0*/  SHFL.IDX PT, R183, R164, 0x1, 0x181f ;  /* 0x00381f00a4b77f89 */ /* 0x000f6a00000e0000 */
[C---:B----4-:R-:W-:Y:S01]  /*59d0*/  HMMA.16816.F32.BF16 R28, R136.reuse, R32, RZ ;  /* 0x00000020881c723c */ /* 0x050fe200000418ff */
[----:B------:R-:W-:Y:S03]  /*59e0*/  SHFL.IDX PT, R188, R160, 0x2, 0x181f ;  /* 0x00581f00a0bc7f89 */ /* 0x000fe600000e0000 */
[C---:B-1----:R-:W-:Y:S02]  /*59f0*/  IADD3 R192, P5, R165.reuse, R246, RZ ;  /* 0x000000f6a5c07210 */ /* 0x042fe40007fbe0ff */
[----:B------:R-:W-:Y:S01]  /*5a00*/  IADD3 R194, P2, R165, R244, RZ ;  /* 0x000000f4a5c27210 */ /* 0x000fe20007f5e0ff */
[----:B------:R-:W1:Y:S01]  /*5a10*/  SHFL.IDX PT, R189, R160, 0x3, 0x181f ;  /* 0x00781f00a0bd7f89 */ /* 0x000e6200000e0000 */
[C---:B------:R-:W-:Y:S01]  /*5a20*/  HMMA.16816.F32.BF16 R32, R136.reuse, R34, RZ ;  /* 0x000000228820723c */ /* 0x040fe200000418ff */
[C---:B--2---:R-:W-:Y:S03]  /*5a30*/  IMAD.X R193, R180.reuse, 0x1, R247, P5 ;  /* 0x00000001b4c17824 */ /* 0x044fe600028e06f7 */
[----:B------:R-:W-:Y:S01]  /*5a40*/  LDSM.16.M88.4 R160, [R226] ;  /* 0x00000000e2a0783b */ /* 0x000fe20000000200 */
[----:B------:R-:W-:Y:S01]  /*5a50*/  IMAD.X R195, R180, 0x1, R245, P2 ;  /* 0x00000001b4c37824 */ /* 0x000fe200010e06f5 */
[C---:B---3--:R-:W-:Y:S02]  /*5a60*/  IADD3 R200, P1, R3.reuse, R246, RZ ;  /* 0x000000f603c87210 */ /* 0x048fe40007f3e0ff */
[C---:B------:R-:W-:Y:S01]  /*5a70*/  HMMA.16816.F32.BF16 R36, R136.reuse, R40, RZ ;  /* 0x000000288824723c */ /* 0x040fe200000418ff */
[----:B------:R-:W2:Y:S03]  /*5a80*/  SHFL.IDX PT, R181, R164, 0x2, 0x181f ;  /* 0x00581f00a4b57f89 */ /* 0x000ea600000e0000 */
[----:B------:R-:W-:Y:S01]  /*5a90*/  IADD3 R190, P2, R3, R244, RZ ;  /* 0x000000f403be7210 */ /* 0x000fe20007f5e0ff */
[C---:B-----5:R-:W-:Y:S01]  /*5aa0*/  IMAD.X R201, R183.reuse, 0x1, R247, P1 ;  /* 0x00000001b7c97824 */ /* 0x060fe200008e06f7 */
[----:B------:R-:W-:Y:S02]  /*5ab0*/  SHFL.IDX PT, R182, R164, 0x3, 0x181f ;  /* 0x00781f00a4b67f89 */ /* 0x000fe400000e0000 */
[C---:B------:R-:W-:Y:S01]  /*5ac0*/  HMMA.16816.F32.BF16 R40, R136.reuse, R42, RZ ;  /* 0x0000002a8828723c */ /* 0x040fe200000418ff */
[----:B------:R-:W-:Y:S02]  /*5ad0*/  IMAD.X R191, R183, 0x1, R245, P2 ;  /* 0x00000001b7bf7824 */ /* 0x000fe400010e06f5 */
[----:B------:R-:W-:Y:S01]  /*5ae0*/  LDSM.16.M88.4 R164, [R225] ;  /* 0x00000000e1a4783b */ /* 0x000fe20000000200 */
[-C--:B-1----:R-:W-:Y:S04]  /*5af0*/  IADD3 R180, P2, R189, R246.reuse, RZ ;  /* 0x000000f6bdb47210 */ /* 0x082fe80007f5e0ff */
[C---:B------:R-:W-:Y:S08]  /*5b00*/  HMMA.16816.F32.BF16 R44, R136.reuse, R48, RZ ;  /* 0x00000030882c723c */ /* 0x040ff000000418ff */
[C---:B------:R-:W-:Y:S08]  /*5b10*/  HMMA.16816.F32.BF16 R48, R136.reuse, R50, RZ ;  /* 0x000000328830723c */ /* 0x040ff000000418ff */
[C---:B------:R-:W-:Y:S08]  /*5b20*/  HMMA.16816.F32.BF16 R52, R136.reuse, R56, RZ ;  /* 0x000000388834723c */ /* 0x040ff000000418ff */
[C---:B------:R-:W-:Y:S08]  /*5b30*/  HMMA.16816.F32.BF16 R56, R136.reuse, R58, RZ ;  /* 0x0000003a8838723c */ /* 0x040ff000000418ff */
[C---:B------:R-:W-:Y:S08]  /*5b40*/  HMMA.16816.F32.BF16 R60, R136.reuse, R64, RZ ;  /* 0x00000040883c723c */ /* 0x040ff000000418ff */
[----:B------:R-:W-:Y:S08]  /*5b50*/  HMMA.16816.F32.BF16 R64, R136, R66, RZ ;  /* 0x000000428840723c */ /* 0x000ff000000418ff */
[C---:B------:R-:W-:Y:S08]  /*5b60*/  HMMA.16816.F32.BF16 R4, R140.reuse, R132, R4 ;  /* 0x000000848c04723c */ /* 0x040ff00000041804 */
[C---:B------:R-:W-:Y:S01]  /*5b70*/  HMMA.16816.F32.BF16 R8, R140.reuse, R134, R8 ;  /* 0x000000868c08723c */ /* 0x040fe20000041808 */
[----:B------:R-:W1:Y:S05]  /*5b80*/  LDSM.16.M88.4 R132, [R230] ;  /* 0x00000000e684783b */ /* 0x000e6a0000000200 */
[----:B------:R-:W-:Y:S01]  /*5b90*/  @!PT LDS RZ, [RZ] ;  /* 0x00000000fffff984 */ /* 0x000fe20000000800 */
[----:B------:R-:W-:Y:S01]  /*5ba0*/  @!PT LDS RZ, [RZ] ;  /* 0x00000000fffff984 */ /* 0x000fe20000000800 */
[----:B------:R-:W-:Y:S01]  /*5bb0*/  @!PT LDS RZ, [RZ] ;  /* 0x00000000fffff984 */ /* 0x000fe20000000800 */
[----:B------:R3:W-:Y:S02]  /*5bc0*/  LDGSTS.E.BYPASS.LTC128B.128 [R243], [R192.64], !P4 ;  /* 0x00000000c0f37fae */ /* 0x0007e4000e101d4c */
[C---:B------:R-:W-:Y:S03]  /*5bd0*/  HMMA.16816.F32.BF16 R12, R140.reuse, R144, R12 ;  /* 0x000000908c0c723c */ /* 0x040fe6000004180c */
[----:B------:R3:W-:Y:S04]  /*5be0*/  LDGSTS.E.BYPASS.LTC128B.128 [R241+0x4100], [R194.64], !P3 ;  /* 0x04100000c2f17fae */ /* 0x0007e8000d901d4c */
[C---:B------:R-:W-:Y:S01]  /*5bf0*/  IADD3 R144, P1, R188.reuse, R246, RZ ;  /* 0x000000f6bc907210 */ /* 0x040fe20007f3e0ff */
[C---:B------:R-:W-:Y:S01]  /*5c00*/  HMMA.16816.F32.BF16 R16, R140.reuse, R146, R16 ;  /* 0x000000928c10723c */ /* 0x040fe20000041810 */
[----:B------:R4:W-:Y:S03]  /*5c10*/  LDGSTS.E.BYPASS.LTC128B.128 [R241+0x1100], [R200.64], !P4 ;  /* 0x01100000c8f17fae */ /* 0x0009e6000e101d4c */
[----:B--2---:R-:W-:Y:S01]  /*5c20*/  IMAD.X R145, R181, 0x1, R247, P1 ;  /* 0x00000001b5917824 */ /* 0x004fe200008e06f7 */
[-C--:B------:R-:W-:Y:S01]  /*5c30*/  IADD3 R188, P5, R188, R244.reuse, RZ ;  /* 0x000000f4bcbc7210 */ /* 0x080fe20007fbe0ff */
[----:B------:R2:W-:Y:S05]  /*5c40*/  LDGSTS.E.BYPASS.LTC128B.128 [R241+0x5100], [R190.64], !P3 ;  /* 0x05100000bef17fae */ /* 0x0005ea000d901d4c */
[----:B------:R5:W-:Y:S01]  /*5c50*/  LDGSTS.E.BYPASS.LTC128B.128 [R241+0x2100], [R144.64], !P4 ;  /* 0x0210000090f17fae */ /* 0x000be2000e101d4c */
[C---:B-1----:R-:W-:Y:S08]  /*5c60*/  HMMA.16816.F32.BF16 R20, R140.reuse, R132, R20 ;  /* 0x000000848c14723c */ /* 0x042ff00000041814 */
[C---:B------:R-:W-:Y:S04]  /*5c70*/  HMMA.16816.F32.BF16 R24, R140.reuse, R134, R24 ;  /* 0x000000868c18723c */ /* 0x040fe80000041818 */
[----:B--2---:R-:W-:Y:S01]  /*5c80*/  IADD3 R190, P1, R189, R244, RZ ;  /* 0x000000f4bdbe7210 */ /* 0x004fe20007f3e0ff */
[----:B------:R-:W-:Y:S02]  /*5c90*/  IMAD.X R189, R181, 0x1, R245, P5 ;  /* 0x00000001b5bd7824 */ /* 0x000fe400028e06f5 */
[C---:B------:R-:W-:Y:S01]  /*5ca0*/  IMAD.X R181, R182.reuse, 0x1, R247, P2 ;  /* 0x00000001b6b57824 */ /* 0x040fe200010e06f7 */
[C---:B------:R-:W-:Y:S02]  /*5cb0*/  HMMA.16816.F32.BF16 R28, R140.reuse, R148, R28 ;  /* 0x000000948c1c723c */ /* 0x040fe4000004181c */
[----:B------:R1:W-:Y:S02]  /*5cc0*/  LDGSTS.E.BYPASS.LTC128B.128 [R241+0x6100], [R188.64], !P3 ;  /* 0x06100000bcf17fae */ /* 0x0003e4000d901d4c */
[----:B------:R-:W-:Y:S01]  /*5cd0*/  IMAD.X R191, R182, 0x1, R245, P1 ;  /* 0x00000001b6bf7824 */ /* 0x000fe200008e06f5 */
[----:B------:R-:W-:Y:S02]  /*5ce0*/  PLOP3.LUT P1, PT, PT, PT, UP0, 0x80, 0x0 ;  /* 0x000000000000781c */ /* 0x000fe40003f2f008 */
[----:B------:R2:W-:Y:S01]  /*5cf0*/  LDGSTS.E.BYPASS.LTC128B.128 [R243+0x3000], [R180.64], !P4 ;  /* 0x03000000b4f37fae */ /* 0x0005e2000e101d4c */
[C---:B------:R-:W-:Y:S04]  /*5d00*/  HMMA.16816.F32.BF16 R32, R140.reuse, R150, R32 ;  /* 0x000000968c20723c */ /* 0x040fe80000041820 */
[----:B------:R1:W-:Y:S04]  /*5d10*/  LDGSTS.E.BYPASS.LTC128B.128 [R243+0x7000], [R190.64], !P3 ;  /* 0x07000000bef37fae */ /* 0x0003e8000d901d4c */
[C---:B------:R-:W-:Y:S01]  /*5d20*/  HMMA.16816.F32.BF16 R36, R140.reuse, R152, R36 ;  /* 0x000000988c24723c */ /* 0x040fe20000041824 */
[----:B-----5:R-:W5:Y:S05]  /*5d30*/  LDSM.16.M88.4 R144, [R235+0x8100] ;  /* 0x00810000eb90783b */ /* 0x020f6a0000000200 */
[----:B------:R-:W0:Y:S02]  /*5d40*/  LDGDEPBAR ;  /* 0x00000000000079af */ /* 0x000e240000000000 */
[C---:B------:R-:W-:Y:S03]  /*5d50*/  HMMA.16816.F32.BF16 R40, R140.reuse, R154, R40 ;  /* 0x0000009a8c28723c */ /* 0x040fe60000041828 */
[----:B------:R-:W4:Y:S05]  /*5d60*/  LDSM.16.M88.4 R132, [R235+0x8900] ;  /* 0x00890000eb84783b */ /* 0x000f2a0000000200 */
[C---:B------:R-:W-:Y:S01]  /*5d70*/  HMMA.16816.F32.BF16 R44, R140.reuse, R156, R44 ;  /* 0x0000009c8c2c723c */ /* 0x040fe2000004182c */
[----:B------:R-:W5:Y:S05]  /*5d80*/  LDSM.16.M88.4 R148, [R235+0x9100] ;  /* 0x00910000eb94783b */ /* 0x000f6a0000000200 */
[----:B------:R-:W5:Y:S02]  /*5d90*/  LDSM.16.M88.4 R152, [R235+0x9900] ;  /* 0x00990000eb98783b */ /* 0x000f640000000200 */
[C---:B------:R-:W-:Y:S03]  /*5da0*/  HMMA.16816.F32.BF16 R48, R140.reuse, R158, R48 ;  /* 0x0000009e8c30723c */ /* 0x040fe60000041830 */
[----:B------:R-:W5:Y:S05]  /*5db0*/  LDSM.16.M88.4 R156, [R235+0xa100] ;  /* 0x00a10000eb9c783b */ /* 0x000f6a0000000200 */
[C---:B------:R-:W-:Y:S01]  /*5dc0*/  HMMA.16816.F32.BF16 R52, R140.reuse, R160, R52 ;  /* 0x000000a08c34723c */ /* 0x040fe20000041834 */
[----:B--2---:R-:W-:Y:S05]  /*5dd0*/  LDSM.16.M88.4 R180, [R238+0xe100] ;  /* 0x00e10000eeb4783b */ /* 0x004fea0000000200 */
[----:B-1----:R-:W-:Y:S02]  /*5de0*/  LDSM.16.M88.4 R188, [R217] ;  /* 0x00000000d9bc783b */ /* 0x002fe40000000200 */
[C---:B------:R-:W-:Y:S03]  /*5df0*/  HMMA.16816.F32.BF16 R56, R140.reuse, R162, R56 ;  /* 0x000000a28c38723c */ /* 0x040fe60000041838 */
[----:B------:R-:W-:Y:S05]  /*5e00*/  LDSM.16.M88.4 R160, [R235+0xb100] ;  /* 0x00b10000eba0783b */ /* 0x000fea0000000200 */
[C---:B------:R-:W-:Y:S01]  /*5e10*/  HMMA.16816.F32.BF16 R60, R140.reuse, R164, R60 ;  /* 0x000000a48c3c723c */ /* 0x040fe2000004183c */
[----:B---3--:R-:W-:Y:S05]  /*5e20*/  LDSM.16.M88.4 R192, [R216] ;  /* 0x00000000d8c0783b */ /* 0x008fea0000000200 */
[----:B----4-:R-:W-:Y:S02]  /*5e30*/  LDSM.16.M88.4 R200, [R235+0xc100] ;  /* 0x00c10000ebc8783b */ /* 0x010fe40000000200 */
[----:B------:R-:W-:Y:S03]  /*5e40*/  HMMA.16816.F32.BF16 R64, R140, R166, R64 ;  /* 0x000000a68c40723c */ /* 0x000fe60000041840 */
[----:B------:R-:W-:Y:S05]  /*5e50*/  LDSM.16.M88.4 R164, [R224+0x800] ;  /* 0x00080000e0a4783b */ /* 0x000fea0000000200 */
[C---:B-----5:R-:W-:Y:S01]  /*5e60*/  HMMA.16816.F32.BF16 R4, R168.reuse, R144, R4 ;  /* 0x00000090a804723c */ /* 0x060fe20000041804 */
[----:B------:R-:W-:Y:S05]  /*5e70*/  LDSM.16.M88.4 R208, [R224+0x6800] ;  /* 0x00680000e0d0783b */ /* 0x000fea0000000200 */
[----:B------:R-:W-:Y:S02]  /*5e80*/  LDSM.16.M88.4 R212, [R224+0x7000] ;  /* 0x00700000e0d4783b */ /* 0x000fe40000000200 */
[C---:B------:R-:W-:Y:S03]  /*5e90*/  HMMA.16816.F32.BF16 R8, R168.reuse, R146, R8 ;  /* 0x00000092a808723c */ /* 0x040fe60000041808 */
[----:B------:R-:W1:Y:S05]  /*5ea0*/  LDSM.16.M88.4 R144, [R235+0xa900] ;  /* 0x00a90000eb90783b */ /* 0x000e6a0000000200 */
[C---:B------:R-:W-:Y:S08]  /*5eb0*/  HMMA.16816.F32.BF16 R12, R168.reuse, R132, R12 ;  /* 0x00000084a80c723c */ /* 0x040ff0000004180c */
[C---:B------:R-:W-:Y:S01]  /*5ec0*/  HMMA.16816.F32.BF16 R16, R168.reuse, R134, R16 ;  /* 0x00000086a810723c */ /* 0x040fe20000041810 */
[----:B------:R-:W2:Y:S07]  /*5ed0*/  LDSM.16.M88.4 R132, [R235+0xb900] ;  /* 0x00b90000eb84783b */ /* 0x000eae0000000200 */
[C---:B------:R-:W-:Y:S08]  /*5ee0*/  HMMA.16816.F32.BF16 R20, R168.reuse, R148, R20 ;  /* 0x00000094a814723c */ /* 0x040ff00000041814 */
[C---:B------:R-:W-:Y:S01]  /*5ef0*/  HMMA.16816.F32.BF16 R24, R168.reuse, R150, R24 ;  /* 0x00000096a818723c */ /* 0x040fe20000041818 */
[----:B------:R-:W3:Y:S07]  /*5f00*/  LDSM.16.M88.4 R148, [R224] ;  /* 0x00000000e094783b */ /* 0x000eee0000000200 */
[C---:B------:R-:W-:Y:S08]  /*5f10*/  HMMA.16816.F32.BF16 R28, R168.reuse, R152, R28 ;  /* 0x00000098a81c723c */ /* 0x040ff0000004181c */
[C---:B------:R-:W-:Y:S01]  /*5f20*/  HMMA.16816.F32.BF16 R32, R168.reuse, R154, R32 ;  /* 0x0000009aa820723c */ /* 0x040fe20000041820 */
[----:B------:R-:W4:Y:S07]  /*5f30*/  LDSM.16.M88.4 R152, [R224+0x1000] ;  /* 0x00100000e098783b */ /* 0x000f2e0000000200 */
[C---:B------:R-:W-:Y:S08]  /*5f40*/  HMMA.16816.F32.BF16 R36, R168.reuse, R156, R36 ;  /* 0x0000009ca824723c */ /* 0x040ff00000041824 */
[C---:B------:R-:W-:Y:S01]  /*5f50*/  HMMA.16816.F32.BF16 R40, R168.reuse, R158, R40 ;  /* 0x0000009ea828723c */ /* 0x040fe20000041828 */
[----:B------:R-:W-:Y:S07]  /*5f60*/  LDSM.16.M88.4 R156, [R224+0x3000] ;  /* 0x00300000e09c783b */ /* 0x000fee0000000200 */
[C---:B-1----:R-:W-:Y:S08]  /*5f70*/  HMMA.16816.F32.BF16 R44, R168.reuse, R144, R44 ;  /* 0x00000090a82c723c */ /* 0x042ff0000004182c */
[C---:B------:R-:W-:Y:S01]  /*5f80*/  HMMA.16816.F32.BF16 R48, R168.reuse, R146, R48 ;  /* 0x00000092a830723c */ /* 0x040fe20000041830 */
[----:B------:R-:W-:Y:S07]  /*5f90*/  LDSM.16.M88.4 R144, [R224+0x2000] ;  /* 0x00200000e090783b */ /* 0x000fee0000000200 */
[C---:B------:R-:W-:Y:S08]  /*5fa0*/  HMMA.16816.F32.BF16 R52, R168.reuse, R160, R52 ;  /* 0x000000a0a834723c */ /* 0x040ff00000041834 */
[C---:B------:R-:W-:Y:S01]  /*5fb0*/  HMMA.16816.F32.BF16 R56, R168.reuse, R162, R56 ;  /* 0x000000a2a838723c */ /* 0x040fe20000041838 */
[----:B------:R-:W-:Y:S07]  /*5fc0*/  LDSM.16.M88.4 R160, [R224+0x3800] ;  /* 0x00380000e0a0783b */ /* 0x000fee0000000200 */
[C---:B--2---:R-:W-:Y:S08]  /*5fd0*/  HMMA.16816.F32.BF16 R60, R168.reuse, R132, R60 ;  /* 0x00000084a83c723c */ /* 0x044ff0000004183c */
[----:B------:R-:W-:Y:S01]  /*5fe0*/  HMMA.16816.F32.BF16 R64, R168, R134, R64 ;  /* 0x00000086a840723c */ /* 0x000fe20000041840 */
[----:B------:R-:W1:Y:S07]  /*5ff0*/  LDSM.16.M88.4 R132, [R224+0x1800] ;  /* 0x00180000e084783b */ /* 0x000e6e0000000200 */
[C---:B---3--:R-:W-:Y:S08]  /*6000*/  HMMA.16816.F32.BF16 R4, R172.reuse, R148, R4 ;  /* 0x00000094ac04723c */ /* 0x048ff00000041804 */
[C---:B------:R-:W-:Y:S01]  /*6010*/  HMMA.16816.F32.BF16 R8, R172.reuse, R150, R8 ;  /* 0x00000096ac08723c */ /* 0x040fe20000041808 */
[----:B------:R-:W2:Y:S07]  /*6020*/  LDSM.16.M88.4 R148, [R224+0x2800] ;  /* 0x00280000e094783b */ /* 0x000eae0000000200 */
[C---:B------:R-:W-:Y:S08]  /*6030*/  HMMA.16816.F32.BF16 R12, R172.reuse, R164, R12 ;  /* 0x000000a4ac0c723c */ /* 0x040ff0000004180c */
[C---:B------:R-:W-:Y:S01]  /*6040*/  HMMA.16816.F32.BF16 R16, R172.reuse, R166, R16 ;  /* 0x000000a6ac10723c */ /* 0x040fe20000041810 */
[----:B------:R-:W3:Y:S07]  /*6050*/  LDSM.16.M88.4 R164, [R238+0xc100] ;  /* 0x00c10000eea4783b */ /* 0x000eee0000000200 */
[C---:B----4-:R-:W-:Y:S08]  /*6060*/  HMMA.16816.F32.BF16 R20, R172.reuse, R152, R20 ;  /* 0x00000098ac14723c */ /* 0x050ff00000041814 */
[C---:B------:R-:W-:Y:S01]  /*6070*/  HMMA.16816.F32.BF16 R24, R172.reuse, R154, R24 ;  /* 0x0000009aac18723c */ /* 0x040fe20000041818 */
[----:B------:R-:W4:Y:S07]  /*6080*/  LDSM.16.M88.4 R152, [R238+0xc900] ;  /* 0x00c90000ee98783b */ /* 0x000f2e0000000200 */
[C---:B-1----:R-:W-:Y:S08]  /*6090*/  HMMA.16816.F32.BF16 R28, R172.reuse, R132, R28 ;  /* 0x00000084ac1c723c */ /* 0x042ff0000004181c */
[C---:B------:R-:W-:Y:S01]  /*60a0*/  HMMA.16816.F32.BF16 R32, R172.reuse, R134, R32 ;  /* 0x00000086ac20723c */ /* 0x040fe20000041820 */
[----:B------:R-:W1:Y:S07]  /*60b0*/  LDSM.16.M88.4 R132, [R238+0xd100] ;  /* 0x00d10000ee84783b */ /* 0x000e6e0000000200 */
[C---:B------:R-:W-:Y:S08]  /*60c0*/  HMMA.16816.F32.BF16 R36, R172.reuse, R144, R36 ;  /* 0x00000090ac24723c */ /* 0x040ff00000041824 */
[C---:B------:R-:W-:Y:S01]  /*60d0*/  HMMA.16816.F32.BF16 R40, R172.reuse, R146, R40 ;  /* 0x00000092ac28723c */ /* 0x040fe20000041828 */
[----:B------:R-:W5:Y:S07]  /*60e0*/  LDSM.16.M88.4 R144, [R238+0xd900] ;  /* 0x00d90000ee90783b */ /* 0x000f6e0000000200 */
[C---:B--2---:R-:W-:Y:S08]  /*60f0*/  HMMA.16816.F32.BF16 R44, R172.reuse, R148, R44 ;  /* 0x00000094ac2c723c */ /* 0x044ff0000004182c */
[C---:B------:R-:W-:Y:S01]  /*6100*/  HMMA.16816.F32.BF16 R48, R172.reuse, R150, R48 ;  /* 0x00000096ac30723c */ /* 0x040fe20000041830 */
[----:B------:R-:W2:Y:S07]  /*6110*/  LDSM.16.M88.4 R148, [R238+0xe900] ;  /* 0x00e90000ee94783b */ /* 0x000eae0000000200 */
[C---:B------:R-:W-:Y:S08]  /*6120*/  HMMA.16816.F32.BF16 R52, R172.reuse, R156, R52 ;  /* 0x0000009cac34723c */ /* 0x040ff00000041834 */
[C---:B------:R-:W-:Y:S01]  /*6130*/  HMMA.16816.F32.BF16 R56, R172.reuse, R158, R56 ;  /* 0x0000009eac38723c */ /* 0x040fe20000041838 */
[----:B------:R-:W-:Y:S07]  /*6140*/  LDSM.16.M88.4 R156, [R222] ;  /* 0x00000000de9c783b */ /* 0x000fee0000000200 */
[C---:B------:R-:W-:Y:S08]  /*6150*/  HMMA.16816.F32.BF16 R60, R172.reuse, R160, R60 ;  /* 0x000000a0ac3c723c */ /* 0x040ff0000004183c */
[----:B------:R-:W-:Y:S01]  /*6160*/  HMMA.16816.F32.BF16 R64, R172, R162, R64 ;  /* 0x000000a2ac40723c */ /* 0x000fe20000041840 */
[----:B------:R-:W-:Y:S07]  /*6170*/  LDSM.16.M88.4 R160, [R221] ;  /* 0x00000000dda0783b */ /* 0x000fee0000000200 */
[C---:B---3--:R-:W-:Y:S08]  /*6180*/  HMMA.16816.F32.BF16 R4, R176.reuse, R164, R4 ;  /* 0x000000a4b004723c */ /* 0x048ff00000041804 */
[C---:B------:R-:W-:Y:S01]  /*6190*/  HMMA.16816.F32.BF16 R8, R176.reuse, R166, R8 ;  /* 0x000000a6b008723c */ /* 0x040fe20000041808 */
[----:B------:R-:W-:Y:S07]  /*61a0*/  LDSM.16.M88.4 R164, [R220] ;  /* 0x00000000dca4783b */ /* 0x000fee0000000200 */
[C---:B----4-:R-:W-:Y:S08]  /*61b0*/  HMMA.16816.F32.BF16 R12, R176.reuse, R152, R12 ;  /* 0x00000098b00c723c */ /* 0x050ff0000004180c */
[C---:B------:R-:W-:Y:S01]  /*61c0*/  HMMA.16816.F32.BF16 R16, R176.reuse, R154, R16 ;  /* 0x0000009ab010723c */ /* 0x040fe20000041810 */
[----:B------:R-:W-:Y:S07]  /*61d0*/  LDSM.16.M88.4 R152, [R223] ;  /* 0x00000000df98783b */ /* 0x000fee0000000200 */
[C---:B-1----:R-:W-:Y:S08]  /*61e0*/  HMMA.16816.F32.BF16 R20, R176.reuse, R132, R20 ;  /* 0x00000084b014723c */ /* 0x042ff00000041814 */
[C---:B------:R-:W-:Y:S01]  /*61f0*/  HMMA.16816.F32.BF16 R24, R176.reuse, R134, R24 ;  /* 0x00000086b018723c */ /* 0x040fe20000041818 */
[----:B------:R-:W1:Y:S07]  /*6200*/  LDSM.16.M88.4 R132, [R238+0xf100] ;  /* 0x00f10000ee84783b */ /* 0x000e6e0000000200 */
[C---:B-----5:R-:W-:Y:S08]  /*6210*/  HMMA.16816.F32.BF16 R28, R176.reuse, R144, R28 ;  /* 0x00000090b01c723c */ /* 0x060ff0000004181c */
[C---:B------:R-:W-:Y:S01]  /*6220*/  HMMA.16816.F32.BF16 R32, R176.reuse, R146, R32 ;  /* 0x00000092b020723c */ /* 0x040fe20000041820 */
[----:B------:R-:W3:Y:S07]  /*6230*/  LDSM.16.M88.4 R144, [R238+0xf900] ;  /* 0x00f90000ee90783b */ /* 0x000eee0000000200 */
[C---:B------:R-:W-:Y:S08]  /*6240*/  HMMA.16816.F32.BF16 R36, R176.reuse, R180, R36 ;  /* 0x000000b4b024723c */ /* 0x040ff00000041824 */
[C---:B------:R-:W-:Y:S01]  /*6250*/  HMMA.16816.F32.BF16 R40, R176.reuse, R182, R40 ;  /* 0x000000b6b028723c */ /* 0x040fe20000041828 */
[----:B------:R-:W-:Y:S07]  /*6260*/  LDSM.16.M88.4 R180, [R218] ;  /* 0x00000000dab4783b */ /* 0x000fee0000000200 */
[C---:B--2---:R-:W-:Y:S08]  /*6270*/  HMMA.16816.F32.BF16 R44, R176.reuse, R148, R44 ;  /* 0x00000094b02c723c */ /* 0x044ff0000004182c */
[C---:B------:R-:W-:Y:S01]  /*6280*/  HMMA.16816.F32.BF16 R48, R176.reuse, R150, R48 ;  /* 0x00000096b030723c */ /* 0x040fe20000041830 */
[----:B------:R-:W2:Y:S07]  /*6290*/  LDSM.16.M88.4 R148, [R219] ;  /* 0x00000000db94783b */ /* 0x000eae0000000200 */
[C---:B-1----:R-:W-:Y:S08]  /*62a0*/  HMMA.16816.F32.BF16 R52, R176.reuse, R132, R52 ;  /* 0x00000084b034723c */ /* 0x042ff00000041834 */
[C---:B------:R-:W-:Y:S01]  /*62b0*/  HMMA.16816.F32.BF16 R56, R176.reuse, R134, R56 ;  /* 0x00000086b038723c */ /* 0x040fe20000041838 */
[----:B------:R-:W1:Y:S07]  /*62c0*/  LDSM.16.M88.4 R132, [R235+0xc900] ;  /* 0x00c90000eb84783b */ /* 0x000e6e0000000200 */
[C---:B---3--:R-:W-:Y:S08]  /*62d0*/  HMMA.16816.F32.BF16 R60, R176.reuse, R144, R60 ;  /* 0x00000090b03c723c */ /* 0x048ff0000004183c */
[----:B------:R-:W-:Y:S01]  /*62e0*/  HMMA.16816.F32.BF16 R64, R176, R146, R64 ;  /* 0x00000092b040723c */ /* 0x000fe20000041840 */
[----:B------:R-:W3:Y:S07]  /*62f0*/  LDSM.16.M88.4 R144, [R235+0xd100] ;  /* 0x00d10000eb90783b */ /* 0x000eee0000000200 */
[C---:B------:R-:W-:Y:S08]  /*6300*/  HMMA.16816.F32.BF16 R4, R184.reuse, R152, R4 ;  /* 0x00000098b804723c */ /* 0x040ff00000041804 */
[C---:B------:R-:W-:Y:S01]  /*6310*/  HMMA.16816.F32.BF16 R8, R184.reuse, R154, R8 ;  /* 0x0000009ab808723c */ /* 0x040fe20000041808 */
[----:B------:R-:W-:Y:S07]  /*6320*/  LDSM.16.M88.4 R152, [R235+0xe100] ;  /* 0x00e10000eb98783b */ /* 0x000fee0000000200 */
        /* <DEDUP_REMOVED lines=9> */
[C---:B--2---:R-:W-:Y:S08]  /*63c0*/  HMMA.16816.F32.BF16 R36, R184.reuse, R148, R36 ;  /* 0x00000094b824723c */ /* 0x044ff00000041824 */
[C---:B------:R-:W-:Y:S01]  /*63d0*/  HMMA.16816.F32.BF16 R40, R184.reuse, R150, R40 ;  /* 0x00000096b828723c */ /* 0x040fe20000041828 */
[----:B------:R-:W2:Y:S07]  /*63e0*/  LDSM.16.M88.4 R148, [R235+0xd900] ;  /* 0x00d90000eb94783b */ /* 0x000eae0000000200 */
[C---:B------:R-:W-:Y:S08]  /*63f0*/  HMMA.16816.F32.BF16 R44, R184.reuse, R180, R44 ;  /* 0x000000b4b82c723c */ /* 0x040ff0000004182c */
[C---:B------:R-:W-:Y:S01]  /*6400*/  HMMA.16816.F32.BF16 R48, R184.reuse, R182, R48 ;  /* 0x000000b6b830723c */ /* 0x040fe20000041830 */
[----:B------:R-:W4:Y:S07]  /*6410*/  LDSM.16.M88.4 R180, [R224+0x4000] ;  /* 0x00400000e0b4783b */ /* 0x000f2e0000000200 */
[C---:B------:R-:W-:Y:S08]  /*6420*/  HMMA.16816.F32.BF16 R52, R184.reuse, R188, R52 ;  /* 0x000000bcb834723c */ /* 0x040ff00000041834 */
[C---:B------:R-:W-:Y:S01]  /*6430*/  HMMA.16816.F32.BF16 R56, R184.reuse, R190, R56 ;  /* 0x000000beb838723c */ /* 0x040fe20000041838 */
[----:B------:R-:W-:Y:S07]  /*6440*/  LDSM.16.M88.4 R188, [R224+0x5000] ;  /* 0x00500000e0bc783b */ /* 0x000fee0000000200 */
[C---:B------:R-:W-:Y:S08]  /*6450*/  HMMA.16816.F32.BF16 R60, R184.reuse, R192, R60 ;  /* 0x000000c0b83c723c */ /* 0x040ff0000004183c */
[----:B------:R-:W-:Y:S01]  /*6460*/  HMMA.16816.F32.BF16 R64, R184, R194, R64 ;  /* 0x000000c2b840723c */ /* 0x000fe20000041840 */
[----:B------:R-:W-:Y:S07]  /*6470*/  LDSM.16.M88.4 R192, [R224+0x5800] ;  /* 0x00580000e0c0783b */ /* 0x000fee0000000200 */
[C---:B------:R-:W-:Y:S08]  /*6480*/  HMMA.16816.F32.BF16 R4, R196.reuse, R200, R4 ;  /* 0x000000c8c404723c */ /* 0x040ff00000041804 */
[C---:B------:R-:W-:Y:S01]  /*6490*/  HMMA.16816.F32.BF16 R8, R196.reuse, R202, R8 ;  /* 0x000000cac408723c */ /* 0x040fe20000041808 */
[----:B------:R-:W-:Y:S07]  /*64a0*/  LDSM.16.M88.4 R200, [R224+0x6000] ;  /* 0x00600000e0c8783b */ /* 0x000fee0000000200 */
[C---:B-1----:R-:W-:Y:S08]  /*64b0*/  HMMA.16816.F32.BF16 R12, R196.reuse, R132, R12 ;  /* 0x00000084c40c723c */ /* 0x042ff0000004180c */
[C---:B------:R-:W-:Y:S01]  /*64c0*/  HMMA.16816.F32.BF16 R16, R196.reuse, R134, R16 ;  /* 0x00000086c410723c */ /* 0x040fe20000041810 */
[----:B------:R-:W1:Y:S07]  /*64d0*/  LDSM.16.M88.4 R132, [R224+0x4800] ;  /* 0x00480000e084783b */ /* 0x000e6e0000000200 */
[C---:B---3--:R-:W-:Y:S08]  /*64e0*/  HMMA.16816.F32.BF16 R20, R196.reuse, R144, R20 ;  /* 0x00000090c414723c */ /* 0x048ff00000041814 */
[C---:B------:R-:W-:Y:S01]  /*64f0*/  HMMA.16816.F32.BF16 R24, R196.reuse, R146, R24 ;  /* 0x00000092c418723c */ /* 0x040fe20000041818 */
[----:B------:R-:W3:Y:S01]  /*6500*/  LDSM.16.M88.4 R144, [R224+0x7800] ;  /* 0x00780000e090783b */ /* 0x000ee20000000200 */
[----:B------:R-:W-:Y:S04]  /*6510*/  DEPBAR.LE SB0, 0x0 ;  /* 0x000080000000791a */ /* 0x000fe80000000000 */
[----:B------:R-:W-:Y:S02]  /*6520*/  BAR.SYNC.DEFER_BLOCKING 0x0 ;  /* 0x0000000000007b1d */ /* 0x000fe40000010000 */
[C---:B--2---:R-:W-:Y:S08]  /*6530*/  HMMA.16816.F32.BF16 R28, R196.reuse, R148, R28 ;  /* 0x00000094c41c723c */ /* 0x044ff0000004181c */
        /* <DEDUP_REMOVED lines=8> */
[----:B------:R-:W-:Y:S08]  /*65c0*/  HMMA.16816.F32.BF16 R64, R196, R166, R64 ;  /* 0x000000a6c440723c */ /* 0x000ff00000041840 */
[C---:B----4-:R-:W-:Y:S08]  /*65d0*/  HMMA.16816.F32.BF16 R4, R204.reuse, R180, R4 ;  /* 0x000000b4cc04723c */ /* 0x050ff00000041804 */
[C---:B------:R-:W-:Y:S08]  /*65e0*/  HMMA.16816.F32.BF16 R8, R204.reuse, R182, R8 ;  /* 0x000000b6cc08723c */ /* 0x040ff00000041808 */
[C---:B-1----:R-:W-:Y:S08]  /*65f0*/  HMMA.16816.F32.BF16 R12, R204.reuse, R132, R12 ;  /* 0x00000084cc0c723c */ /* 0x042ff0000004180c */
        /* <DEDUP_REMOVED lines=11> */
[C---:B---3--:R-:W-:Y:S08]  /*66b0*/  HMMA.16816.F32.BF16 R60, R204.reuse, R144, R60 ;  /* 0x00000090cc3c723c */ /* 0x048ff0000004183c */
[----:B------:R-:W-:Y:S01]  /*66c0*/  HMMA.16816.F32.BF16 R64, R204, R146, R64 ;  /* 0x00000092cc40723c */ /* 0x000fe20000041840 */
[----:B------:R-:W-:-:S07]  /*66d0*/  @P1 BRA `(.L_x_8) ;  /* 0xffffecc000001947 */ /* 0x000fce000383ffff */
.L_x_7:
[----:B------:R-:W-:Y:S01]  /*66e0*/  FMNMX.FTZ R134, R4, R2, !PT ;  /* 0x0000000204867209 */ /* 0x000fe20007810000 */
[----:B---3--:R-:W-:Y:S01]  /*66f0*/  LDSM.16.MT88.4 R144, [R236+0x100] ;  /* 0x00010000ec90783b */ /* 0x008fe20000004200 */
[----:B------:R-:W-:Y:S01]  /*6700*/  FMNMX.FTZ R3, R6, R0, !PT ;  /* 0x0000000006037209 */ /* 0x000fe20007810000 */
[----:B------:R-:W-:Y:S01]  /*6710*/  UISETP.GT.AND UP0, UPT, UR6, UR8, UPT ;  /* 0x000000080600728c */ /* 0x000fe2000bf04270 */
[----:B------:R-:W-:Y:S01]  /*6720*/  FMNMX.FTZ R134, R5, R134, !PT ;  /* 0x0000008605867209 */ /* 0x000fe20007810000 */
[----:B------:R-:W-:Y:S01]  /*6730*/  UIADD3 UR6, UR6, -0x1, URZ ;  /* 0xffffffff06067890 */ /* 0x000fe2000fffe03f */
[----:B------:R-:W-:Y:S02]  /*6740*/  FMNMX.FTZ R3, R7, R3, !PT ;  /* 0x0000000307037209 */ /* 0x000fe40007810000 */
[----:B------:R-:W-:Y:S01]  /*6750*/  FMNMX.FTZ R134, R8, R134, !PT ;  /* 0x0000008608867209 */ /* 0x000fe20007810000 */
[----:B------:R-:W-:Y:S01]  /*6760*/  LDSM.16.MT88.4 R148, [R234+0x100] ;  /* 0x00010000ea94783b */ /* 0x000fe20000004200 */
[----:B------:R-:W-:Y:S02]  /*6770*/  FMNMX.FTZ R3, R10, R3, !PT ;  /* 0x000000030a037209 */ /* 0x000fe40007810000 */
[----:B------:R-:W-:Y:S02]  /*6780*/  FMNMX.FTZ R134, R9, R134, !PT ;  /* 0x0000008609867209 */ /* 0x000fe40007810000 */
[----:B------:R-:W-:Y:S02]  /*6790*/  FMNMX.FTZ R3, R11, R3, !PT ;  /* 0x000000030b037209 */ /* 0x000fe40007810000 */
[----:B------:R-:W-:Y:S01]  /*67a0*/  FMNMX.FTZ R134, R12, R134, !PT ;  /* 0x000000860c867209 */ /* 0x000fe20007810000 */
[----:B------:R-:W-:Y:S01]  /*67b0*/  LDSM.16.MT88.4 R152, [R233+0x100] ;  /* 0x00010000e998783b */ /* 0x000fe20000004200 */
[----:B------:R-:W-:Y:S02]  /*67c0*/  FMNMX.FTZ R3, R14, R3, !PT ;  /* 0x000000030e037209 */ /* 0x000fe40007810000 */
[----:B------:R-:W-:Y:S02]  /*67d0*/  FMNMX.FTZ R134, R13, R134, !PT ;  /* 0x000000860d867209 */ /* 0x000fe40007810000 */
[----:B------:R-:W-:Y:S02]  /*67e0*/  FMNMX.FTZ R3, R15, R3, !PT ;  /* 0x000000030f037209 */ /* 0x000fe40007810000 */
[----:B------:R-:W-:Y:S01]  /*67f0*/  FMNMX.FTZ R134, R16, R134, !PT ;  /* 0x0000008610867209 */ /* 0x000fe20007810000 */
[----:B------:R-:W0:Y:S01]  /*6800*/  LDGDEPBAR ;  /* 0x00000000000079af */ /* 0x000e220000000000 */
[----:B------:R-:W-:Y:S02]  /*6810*/  FMNMX.FTZ R3, R18, R3, !PT ;  /* 0x0000000312037209 */ /* 0x000fe40007810000 */
        /* <DEDUP_REMOVED lines=50> */
[----:B------:R-:W-:Y:S01]  /*6b40*/  PLOP3.LUT P1, PT, PT, PT, UP0, 0x80, 0x0 ;  /* 0x000000000000781c */ /* 0x000fe20003f2f008 */
[----:B------:R-:W-:Y:S08]  /*6b50*/  SHFL.BFLY PT, R132, R134, 0x2, 0x1f ;  /* 0x0c401f0086847f89 */ /* 0x000ff000000e0000 */
[----:B------:R-:W1:Y:S02]  /*6b60*/  SHFL.BFLY PT, R133, R3, 0x2, 0x1f ;  /* 0x0c401f0003857f89 */ /* 0x000e6400000e0000 */
[----:B-1----:R-:W-:Y:S02]  /*6b70*/  FMNMX.FTZ R133, R3, R133, !PT ;  /* 0x0000008503857209 */ /* 0x002fe40007810000 */
[----:B------:R-:W-:Y:S04]  /*6b80*/  FMNMX.FTZ R134, R134, R132, !PT ;  /* 0x0000008486867209 */ /* 0x000fe80007810000 */
[----:B------:R-:W1:Y:S08]  /*6b90*/  SHFL.BFLY PT, R3, R133, 0x1, 0x1f ;  /* 0x0c201f0085037f89 */ /* 0x000e7000000e0000 */
[----:B------:R-:W2:Y:S01]  /*6ba0*/  SHFL.BFLY PT, R132, R134, 0x1, 0x1f ;  /* 0x0c201f0086847f89 */ /* 0x000ea200000e0000 */
[----:B-1----:R-:W-:Y:S05]  /*6bb0*/  FMNMX.FTZ R3, R3, R133, !PT ;  /* 0x0000008503037209 */ /* 0x002fea0007810000 */
[C---:B------:R-:W-:Y:S02]  /*6bc0*/  FMUL.FTZ R161, R3.reuse, c[0x0][0x2d0] ;  /* 0x0000b40003a17a20 */ /* 0x040fe40000410000 */
[----:B------:R-:W-:Y:S01]  /*6bd0*/  FADD.FTZ R0, -R3, R0 ;  /* 0x0000000003007221 */ /* 0x000fe20000010100 */
[----:B--2---:R-:W-:Y:S01]  /*6be0*/  FMNMX.FTZ R132, R134, R132, !PT ;  /* 0x0000008486847209 */ /* 0x004fe20007810000 */
[--C-:B------:R-:W-:Y:S02]  /*6bf0*/  FFMA.FTZ R159, R10, c[0x0][0x2d0], -R161.reuse ;  /* 0x0000b4000a9f7a23 */ /* 0x100fe400000108a1 */
[--C-:B------:R-:W-:Y:S02]  /*6c00*/  FFMA.FTZ R160, R11, c[0x0][0x2d0], -R161.reuse ;  /* 0x0000b4000ba07a23 */ /* 0x100fe400000108a1 */
[C---:B------:R-:W-:Y:S02]  /*6c10*/  FMUL.FTZ R162, R132.reuse, c[0x0][0x2d0] ;  /* 0x0000b40084a27a20 */ /* 0x040fe40000410000 */
[----:B------:R-:W-:Y:S01]  /*6c20*/  FADD.FTZ R2, -R132, R2 ;  /* 0x0000000284027221 */ /* 0x000fe20000010100 */
[----:B------:R-:W-:Y:S01]  /*6c30*/  MUFU.EX2 R159, R159 ;  /* 0x0000009f009f7308 */ /* 0x000fe20000000800 */
[--C-:B------:R-:W-:Y:S02]  /*6c40*/  FFMA.FTZ R134, R8, c[0x0][0x2d0], -R162.reuse ;  /* 0x0000b40008867a23 */ /* 0x100fe400000108a2 */
[--C-:B------:R-:W-:Y:S02]  /*6c50*/  FFMA.FTZ R135, R9, c[0x0][0x2d0], -R162.reuse ;  /* 0x0000b40009877a23 */ /* 0x100fe400000108a2 */
[----:B------:R-:W-:Y:S02]  /*6c60*/  FMUL.FTZ R2, R2, c[0x0][0x2d0] ;  /* 0x0000b40002027a20 */ /* 0x000fe40000410000 */
[----:B------:R-:W-:Y:S02]  /*6c70*/  FMUL.FTZ R0, R0, c[0x0][0x2d0] ;  /* 0x0000b40000007a20 */ /* 0x000fe40000410000 */
[--C-:B------:R-:W-:Y:S01]  /*6c80*/  FFMA.FTZ R157, R4, c[0x0][0x2d0], -R162.reuse ;  /* 0x0000b400049d7a23 */ /* 0x100fe200000108a2 */
[----:B------:R-:W-:Y:S01]  /*6c90*/  MUFU.EX2 R134, R134 ;  /* 0x0000008600867308 */ /* 0x000fe20000000800 */
[--C-:B------:R-:W-:Y:S02]  /*6ca0*/  FFMA.FTZ R133, R5, c[0x0][0x2d0], -R162.reuse ;  /* 0x0000b40005857a23 */ /* 0x100fe400000108a2 */
[--C-:B------:R-:W-:Y:S02]  /*6cb0*/  FFMA.FTZ R156, R6, c[0x0][0x2d0], -R161.reuse ;  /* 0x0000b400069c7a23 */ /* 0x100fe400000108a1 */
[--C-:B------:R-:W-:Y:S02]  /*6cc0*/  FFMA.FTZ R158, R7, c[0x0][0x2d0], -R161.reuse ;  /* 0x0000b400079e7a23 */ /* 0x100fe400000108a1 */
[--C-:B------:R-:W-:Y:S02]  /*6cd0*/  FFMA.FTZ R180, R20, c[0x0][0x2d0], -R162.reuse ;  /* 0x0000b40014b47a23 */ /* 0x100fe400000108a2 */
[--C-:B------:R-:W-:Y:S01]  /*6ce0*/  FFMA.FTZ R167, R21, c[0x0][0x2d0], -R162.reuse ;  /* 0x0000b40015a77a23 */ /* 0x100fe200000108a2 */
[----:B------:R-:W1:Y:S01]  /*6cf0*/  MUFU.EX2 R2, R2 ;  /* 0x0000000200027308 */ /* 0x000e620000000800 */
[--C-:B------:R-:W-:Y:S02]  /*6d00*/  FFMA.FTZ R181, R22, c[0x0][0x2d0], -R161.reuse ;  /* 0x0000b40016b57a23 */ /* 0x100fe400000108a1 */
[--C-:B------:R-:W-:Y:S02]  /*6d10*/  FFMA.FTZ R182, R23, c[0x0][0x2d0], -R161.reuse ;  /* 0x0000b40017b67a23 */ /* 0x100fe400000108a1 */
[----:B------:R-:W-:Y:S01]  /*6d20*/  LDSM.16.MT88.4 R20, [R234+0x4900] ;  /* 0x00490000ea14783b */ /* 0x000fe20000004200 */
[--C-:B------:R-:W-:Y:S02]  /*6d30*/  FFMA.FTZ R183, R32, c[0x0][0x2d0], -R162.reuse ;  /* 0x0000b40020b77a23 */ /* 0x100fe400000108a2 */
[--C-:B------:R-:W-:Y:S02]  /*6d40*/  FFMA.FTZ R188, R33, c[0x0][0x2d0], -R162.reuse ;  /* 0x0000b40021bc7a23 */ /* 0x100fe400000108a2 */
[----:B------:R-:W2:Y:S01]  /*6d50*/  MUFU.EX2 R0, R0 ;  /* 0x0000000000007308 */ /* 0x000ea20000000800 */
[--C-:B------:R-:W-:Y:S02]  /*6d60*/  FFMA.FTZ R189, R34, c[0x0][0x2d0], -R161.reuse ;  /* 0x0000b40022bd7a23 */ /* 0x100fe400000108a1 */
[--C-:B------:R-:W-:Y:S02]  /*6d70*/  FFMA.FTZ R190, R35, c[0x0][0x2d0], -R161.reuse ;  /* 0x0000b40023be7a23 */ /* 0x100fe400000108a1 */
[----:B------:R-:W-:Y:S01]  /*6d80*/  LDSM.16.MT88.4 R32, [R234+0x1900] ;  /* 0x00190000ea20783b */ /* 0x000fe20000004200 */
[--C-:B------:R-:W-:Y:S02]  /*6d90*/  FFMA.FTZ R192, R36, c[0x0][0x2d0], -R162.reuse ;  /* 0x0000b40024c07a23 */ /* 0x100fe400000108a2 */
[--C-:B------:R-:W-:Y:S02]  /*6da0*/  FFMA.FTZ R191, R37, c[0x0][0x2d0], -R162.reuse ;  /* 0x0000b40025bf7a23 */ /* 0x100fe400000108a2 */
[----:B------:R-:W-:Y:S01]  /*6db0*/  MUFU.EX2 R157, R157 ;  /* 0x0000009d009d7308 */ /* 0x000fe20000000800 */
[--C-:B------:R-:W-:Y:S02]  /*6dc0*/  FFMA.FTZ R193, R38, c[0x0][0x2d0], -R161.reuse ;  /* 0x0000b40026c17a23 */ /* 0x100fe400000108a1 */
[--C-:B------:R-:W-:Y:S02]  /*6dd0*/  FFMA.FTZ R194, R39, c[0x0][0x2d0], -R161.reuse ;  /* 0x0000b40027c27a23 */ /* 0x100fe400000108a1 */
[C---:B-1----:R-:W-:Y:S01]  /*6de0*/  FMUL.FTZ R4, R2.reuse, R128 ;  /* 0x0000008002047220 */ /* 0x042fe20000410000 */
[----:B------:R-:W-:Y:S01]  /*6df0*/  LDSM.16.MT88.4 R36, [R234+0x5900] ;  /* 0x00590000ea24783b */ /* 0x000fe20000004200 */
[C---:B------:R-:W-:Y:S02]  /*6e00*/  FMUL.FTZ R5, R2.reuse, R129 ;  /* 0x0000008102057220 */ /* 0x040fe40000410000 */
[C---:B------:R-:W-:Y:S01]  /*6e10*/  FMUL.FTZ R8, R2.reuse, R124 ;  /* 0x0000007c02087220 */ /* 0x040fe20000410000 */
[----:B------:R-:W1:Y:S01]  /*6e20*/  MUFU.EX2 R133, R133 ;  /* 0x0000008500857308 */ /* 0x000e620000000800 */
[C---:B------:R-:W-:Y:S02]  /*6e30*/  FMUL.FTZ R9, R2.reuse, R125 ;  /* 0x0000007d02097220 */ /* 0x040fe40000410000 */
[----:B------:R-:W-:Y:S02]  /*6e40*/  FMUL.FTZ R68, R2, R68 ;  /* 0x0000004402447220 */ /* 0x000fe40000410000 */
[C---:B--2---:R-:W-:Y:S02]  /*6e50*/  FMUL.FTZ R6, R0.reuse, R130 ;  /* 0x0000008200067220 */ /* 0x044fe40000410000 */
[C---:B------:R-:W-:Y:S02]  /*6e60*/  FMUL.FTZ R7, R0.reuse, R131 ;  /* 0x0000008300077220 */ /* 0x040fe40000410000 */
[C---:B------:R-:W-:Y:S01]  /*6e70*/  FMUL.FTZ R10, R0.reuse, R126 ;  /* 0x0000007e000a7220 */ /* 0x040fe20000410000 */
[----:B------:R-:W2:Y:S01]  /*6e80*/  MUFU.EX2 R135, R135 ;  /* 0x0000008700877308 */ /* 0x000ea20000000800 */
[----:B------:R-:W-:Y:S02]  /*6e90*/  FMUL.FTZ R11, R0, R127 ;  /* 0x0000007f000b7220 */ /* 0x000fe40000410000 */
[----:B------:R-:W3:Y:S01]  /*6ea0*/  LDSM.16.MT88.4 R124, [R232+0x100] ;  /* 0x00010000e87c783b */ /* 0x000ee20000004200 */
[----:B------:R-:W-:Y:S02]  /*6eb0*/  FMUL.FTZ R69, R2, R69 ;  /* 0x0000004502457220 */ /* 0x000fe40000410000 */
[C---:B------:R-:W-:Y:S02]  /*6ec0*/  FMUL.FTZ R70, R0.reuse, R70 ;  /* 0x0000004600467220 */ /* 0x040fe40000410000 */
[----:B------:R-:W-:Y:S02]  /*6ed0*/  FMUL.FTZ R71, R0, R71 ;  /* 0x0000004700477220 */ /* 0x000fe40000410000 */
[----:B------:R-:W-:Y:S01]  /*6ee0*/  MUFU.EX2 R156, R156 ;  /* 0x0000009c009c7308 */ /* 0x000fe20000000800 */
[C---:B------:R-:W-:Y:S02]  /*6ef0*/  FMUL.FTZ R72, R2.reuse, R72 ;  /* 0x0000004802487220 */ /* 0x040fe40000410000 */
[----:B------:R-:W-:Y:S01]  /*6f00*/  FMUL.FTZ R73, R2, R73 ;  /* 0x0000004902497220 */ /* 0x000fe20000410000 */
[----:B-1----:R-:W-:Y:S01]  /*6f10*/  F2FP.BF16.PACK_AB R128, R133, R157 ;  /* 0x0000009d8580723e */ /* 0x002fe200000010ff */
[C---:B------:R-:W-:Y:S02]  /*6f20*/  FMUL.FTZ R74, R0.reuse, R74 ;  /* 0x0000004a004a7220 */ /* 0x040fe40000410000 */
[----:B------:R-:W-:Y:S02]  /*6f30*/  FMUL.FTZ R75, R0, R75 ;  /* 0x0000004b004b7220 */ /* 0x000fe40000410000 */
[C---:B------:R-:W-:Y:S01]  /*6f40*/  FMUL.FTZ R76, R2.reuse, R76 ;  /* 0x0000004c024c7220 */ /* 0x040fe20000410000 */
[----:B------:R-:W1:Y:S01]  /*6f50*/  MUFU.EX2 R158, R158 ;  /* 0x0000009e009e7308 */ /* 0x000e620000000800 */
[----:B------:R-:W-:Y:S02]  /*6f60*/  FMUL.FTZ R77, R2, R77 ;  /* 0x0000004d024d7220 */ /* 0x000fe40000410000 */
[C---:B------:R-:W-:Y:S01]  /*6f70*/  FMUL.FTZ R78, R0.reuse, R78 ;  /* 0x0000004e004e7220 */ /* 0x040fe20000410000 */
[----:B--2---:R-:W-:Y:S01]  /*6f80*/  F2FP.BF16.PACK_AB R130, R135, R134 ;  /* 0x000000868782723e */ /* 0x004fe200000010ff */
[----:B------:R-:W-:Y:S02]  /*6f90*/  FMUL.FTZ R79, R0, R79 ;  /* 0x0000004f004f7220 */ /* 0x000fe40000410000 */
[C---:B------:R-:W-:Y:S02]  /*6fa0*/  FMUL.FTZ R80, R2.reuse, R80 ;  /* 0x0000005002507220 */ /* 0x040fe40000410000 */
[----:B------:R-:W-:Y:S01]  /*6fb0*/  FMUL.FTZ R81, R2, R81 ;  /* 0x0000005102517220 */ /* 0x000fe20000410000 */
[----:B------:R-:W2:Y:S01]  /*6fc0*/  MUFU.EX2 R160, R160 ;  /* 0x000000a000a07308 */ /* 0x000ea20000000800 */
[C---:B------:R-:W-:Y:S02]  /*6fd0*/  FMUL.FTZ R82, R0.reuse, R82 ;  /* 0x0000005200527220 */ /* 0x040fe40000410000 */
[----:B------:R-:W-:Y:S02]  /*6fe0*/  FMUL.FTZ R83, R0, R83 ;  /* 0x0000005300537220 */ /* 0x000fe40000410000 */
[C---:B------:R-:W-:Y:S02]  /*6ff0*/  FMUL.FTZ R84, R2.reuse, R84 ;  /* 0x0000005402547220 */ /* 0x040fe40000410000 */
[----:B------:R-:W-:Y:S02]  /*7000*/  FMUL.FTZ R85, R2, R85 ;  /* 0x0000005502557220 */ /* 0x000fe40000410000 */
[C---:B------:R-:W-:Y:S01]  /*7010*/  FMUL.FTZ R86, R0.reuse, R86 ;  /* 0x0000005600567220 */ /* 0x040fe20000410000 */
[----:B------:R-:W-:Y:S01]  /*7020*/  MUFU.EX2 R180, R180 ;  /* 0x000000b400b47308 */ /* 0x000fe20000000800 */
[----:B------:R-:W-:Y:S02]  /*7030*/  FMUL.FTZ R87, R0, R87 ;  /* 0x0000005700577220 */ /* 0x000fe40000410000 */
[--C-:B------:R-:W-:Y:S01]  /*7040*/  FFMA.FTZ R195, R40, c[0x0][0x2d0], -R162.reuse ;  /* 0x0000b40028c37a23 */ /* 0x100fe200000108a2 */
[----:B-1----:R-:W-:Y:S01]  /*7050*/  F2FP.BF16.PACK_AB R129, R158, R156 ;  /* 0x0000009c9e81723e */ /* 0x002fe200000010ff */
[--C-:B------:R-:W-:Y:S02]  /*7060*/  FFMA.FTZ R200, R41, c[0x0][0x2d0], -R162.reuse ;  /* 0x0000b40029c87a23 */ /* 0x100fe400000108a2 */
[--C-:B------:R-:W-:Y:S02]  /*7070*/  FFMA.FTZ R201, R42, c[0x0][0x2d0], -R161.reuse ;  /* 0x0000b4002ac97a23 */ /* 0x100fe400000108a1 */
[--C-:B------:R-:W-:Y:S01]  /*7080*/  FFMA.FTZ R202, R43, c[0x0][0x2d0], -R161.reuse ;  /* 0x0000b4002bca7a23 */ /* 0x100fe200000108a1 */
[----:B------:R-:W-:Y:S01]  /*7090*/  MUFU.EX2 R167, R167 ;  /* 0x000000a700a77308 */ /* 0x000fe20000000800 */
[----:B------:R-:W-:Y:S01]  /*70a0*/  LDSM.16.MT88.4 R40, [R232+0x6100] ;  /* 0x00610000e828783b */ /* 0x000fe20000004200 */
[--C-:B------:R-:W-:Y:S01]  /*70b0*/  FFMA.FTZ R203, R48, c[0x0][0x2d0], -R162.reuse ;  /* 0x0000b40030cb7a23 */ /* 0x100fe200000108a2 */
[----:B--2---:R-:W-:Y:S01]  /*70c0*/  F2FP.BF16.PACK_AB R131, R160, R159 ;  /* 0x0000009fa083723e */ /* 0x004fe200000010ff */
[--C-:B------:R-:W-:Y:S02]  /*70d0*/  FFMA.FTZ R208, R49, c[0x0][0x2d0], -R162.reuse ;  /* 0x0000b40031d07a23 */ /* 0x100fe400000108a2 */
[--C-:B------:R-:W-:Y:S02]  /*70e0*/  FFMA.FTZ R209, R50, c[0x0][0x2d0], -R161.reuse ;  /* 0x0000b40032d17a23 */ /* 0x100fe400000108a1 */
[--C-:B------:R-:W-:Y:S02]  /*70f0*/  FFMA.FTZ R210, R51, c[0x0][0x2d0], -R161.reuse ;  /* 0x0000b40033d27a23 */ /* 0x100fe400000108a1 */
[----:B------:R-:W-:Y:S01]  /*7100*/  MUFU.EX2 R181, R181 ;  /* 0x000000b500b57308 */ /* 0x000fe20000000800 */
[C---:B------:R-:W-:Y:S01]  /*7110*/  HMMA.16816.F32.BF16 R4, R128.reuse, R144, R4 ;  /* 0x000000908004723c */ /* 0x040fe20000041804 */
[----:B------:R-:W-:Y:S04]  /*7120*/  LDSM.16.MT88.4 R48, [R232+0x7100] ;  /* 0x00710000e830783b */ /* 0x000fe80000004200 */
[C---:B------:R-:W-:Y:S02]  /*7130*/  FMUL.FTZ R88, R2.reuse, R88 ;  /* 0x0000005802587220 */ /* 0x040fe40000410000 */
[----:B------:R-:W-:Y:S01]  /*7140*/  FMUL.FTZ R89, R2, R89 ;  /* 0x0000005902597220 */ /* 0x000fe20000410000 */
[C---:B------:R-:W-:Y:S01]  /*7150*/  HMMA.16816.F32.BF16 R8, R128.reuse, R146, R8 ;  /* 0x000000928008723c */ /* 0x040fe20000041808 */
[----:B------:R-:W1:Y:S01]  /*7160*/  LDSM.16.MT88.4 R144, [R236+0x4100] ;  /* 0x00410000ec90783b */ /* 0x000e620000004200 */
[----:B------:R-:W-:Y:S02]  /*7170*/  MUFU.EX2 R182, R182 ;  /* 0x000000b600b67308 */ /* 0x000fe40000000800 */
[C---:B------:R-:W-:Y:S02]  /*7180*/  FMUL.FTZ R90, R0.reuse, R90 ;  /* 0x0000005a005a7220 */ /* 0x040fe40000410000 */
[----:B------:R-:W-:Y:S02]  /*7190*/  FMUL.FTZ R91, R0, R91 ;  /* 0x0000005b005b7220 */ /* 0x000fe40000410000 */
[C---:B------:R-:W-:Y:S04]  /*71a0*/  HMMA.16816.F32.BF16 R68, R128.reuse, R148, R68 ;  /* 0x000000948044723c */ /* 0x040fe80000041844 */
[C---:B------:R-:W-:Y:S01]  /*71b0*/  FMUL.FTZ R92, R2.reuse, R92 ;  /* 0x0000005c025c7220 */ /* 0x040fe20000410000 */
[----:B------:R-:W-:Y:S01]  /*71c0*/  MUFU.EX2 R183, R183 ;  /* 0x000000b700b77308 */ /* 0x000fe20000000800 */
[----:B------:R-:W-:Y:S02]  /*71d0*/  FMUL.FTZ R93, R2, R93 ;  /* 0x0000005d025d7220 */ /* 0x000fe40000410000 */
[C---:B------:R-:W-:Y:S01]  /*71e0*/  HMMA.16816.F32.BF16 R72, R128.reuse, R150, R72 ;  /* 0x000000968048723c */ /* 0x040fe20000041848 */
[----:B------:R-:W2:Y:S03]  /*71f0*/  LDSM.16.MT88.4 R148, [R234+0x4100] ;  /* 0x00410000ea94783b */ /* 0x000ea60000004200 */
[C---:B------:R-:W-:Y:S02]  /*7200*/  FMUL.FTZ R94, R0.reuse, R94 ;  /* 0x0000005e005e7220 */ /* 0x040fe40000410000 */
[----:B------:R-:W-:Y:S01]  /*7210*/  FMUL.FTZ R95, R0, R95 ;  /* 0x0000005f005f7220 */ /* 0x000fe20000410000 */
[----:B------:R-:W-:Y:S01]  /*7220*/  MUFU.EX2 R188, R188 ;  /* 0x000000bc00bc7308 */ /* 0x000fe20000000800 */
[C---:B------:R-:W-:Y:S04]  /*7230*/  HMMA.16816.F32.BF16 R76, R128.reuse, R152, R76 ;  /* 0x00000098804c723c */ /* 0x040fe8000004184c */
[C---:B------:R-:W-:Y:S02]  /*7240*/  FMUL.FTZ R96, R2.reuse, R96 ;  /* 0x0000006002607220 */ /* 0x040fe40000410000 */
[----:B------:R-:W-:Y:S02]  /*7250*/  FMUL.FTZ R97, R2, R97 ;  /* 0x0000006102617220 */ /* 0x000fe40000410000 */
[C---:B------:R-:W-:Y:S01]  /*7260*/  HMMA.16816.F32.BF16 R80, R128.reuse, R154, R80 ;  /* 0x0000009a8050723c */ /* 0x040fe20000041850 */
[----:B------:R-:W-:Y:S03]  /*7270*/  MUFU.EX2 R189, R189 ;  /* 0x000000bd00bd7308 */ /* 0x000fe60000000800 */
[C---:B------:R-:W-:Y:S02]  /*7280*/  FMUL.FTZ R98, R0.reuse, R98 ;  /* 0x0000006200627220 */ /* 0x040fe40000410000 */
[----:B------:R-:W-:Y:S02]  /*7290*/  FMUL.FTZ R99, R0, R99 ;  /* 0x0000006300637220 */ /* 0x000fe40000410000 */
[C---:B---3--:R-:W-:Y:S03]  /*72a0*/  HMMA.16816.F32.BF16 R84, R128.reuse, R124, R84 ;  /* 0x0000007c8054723c */ /* 0x048fe60000041854 */
[----:B------:R-:W-:Y:S01]  /*72b0*/  MUFU.EX2 R190, R190 ;  /* 0x000000be00be7308 */ /* 0x000fe20000000800 */
[--C-:B------:R-:W-:Y:S02]  /*72c0*/  FFMA.FTZ R152, R12, c[0x0][0x2d0], -R162.reuse ;  /* 0x0000b4000c987a23 */ /* 0x100fe400000108a2 */
[C---:B------:R-:W-:Y:S02]  /*72d0*/  FMUL.FTZ R12, R2.reuse, R120 ;  /* 0x00000078020c7220 */ /* 0x040fe40000410000 */
[C---:B------:R-:W-:Y:S01]  /*72e0*/  HMMA.16816.F32.BF16 R88, R128.reuse, R126, R88 ;  /* 0x0000007e8058723c */ /* 0x040fe20000041858 */
[----:B------:R-:W3:Y:S03]  /*72f0*/  LDSM.16.MT88.4 R124, [R233+0x4100] ;  /* 0x00410000e97c783b */ /* 0x000ee60000004200 */
[--C-:B------:R-:W-:Y:S01]  /*7300*/  FFMA.FTZ R153, R13, c[0x0][0x2d0], -R162.reuse ;  /* 0x0000b4000d997a23 */ /* 0x100fe200000108a2 */
[----:B------:R-:W-:Y:S01]  /*7310*/  MUFU.EX2 R152, R152 ;  /* 0x0000009800987308 */ /* 0x000fe20000000800 */
[----:B------:R-:W-:Y:S02]  /*7320*/  FMUL.FTZ R13, R2, R121 ;  /* 0x00000079020d7220 */ /* 0x000fe40000410000 */
[C---:B-1----:R-:W-:Y:S04]  /*7330*/  HMMA.16816.F32.BF16 R92, R128.reuse, R144, R92 ;  /* 0x00000090805c723c */ /* 0x042fe8000004185c */
[--C-:B------:R-:W-:Y:S02]  /*7340*/  FFMA.FTZ R154, R14, c[0x0][0x2d0], -R161.reuse ;  /* 0x0000b4000e9a7a23 */ /* 0x100fe400000108a1 */
[C---:B------:R-:W-:Y:S01]  /*7350*/  FMUL.FTZ R14, R0.reuse, R122 ;  /* 0x0000007a000e7220 */ /* 0x040fe20000410000 */
[----:B------:R-:W1:Y:S01]  /*7360*/  MUFU.EX2 R153, R153 ;  /* 0x0000009900997308 */ /* 0x000e620000000800 */
[C---:B------:R-:W-:Y:S01]  /*7370*/  HMMA.16816.F32.BF16 R96, R128.reuse, R146, R96 ;  /* 0x000000928060723c */ /* 0x040fe20000041860 */
[----:B------:R-:W-:Y:S03]  /*7380*/  LDSM.16.MT88.4 R144, [R236+0x900] ;  /* 0x00090000ec90783b */ /* 0x000fe60000004200 */
[--C-:B------:R-:W-:Y:S02]  /*7390*/  FFMA.FTZ R155, R15, c[0x0][0x2d0], -R161.reuse ;  /* 0x0000b4000f9b7a23 */ /* 0x100fe400000108a1 */
[----:B------:R-:W-:Y:S02]  /*73a0*/  FMUL.FTZ R15, R0, R123 ;  /* 0x0000007b000f7220 */ /* 0x000fe40000410000 */
[C---:B------:R-:W-:Y:S01]  /*73b0*/  FMUL.FTZ R100, R2.reuse, R100 ;  /* 0x0000006402647220 */ /* 0x040fe20000410000 */
[----:B------:R-:W4:Y:S01]  /*73c0*/  LDSM.16.MT88.4 R120, [R232+0x4100] ;  /* 0x00410000e878783b */ /* 0x000f220000004200 */
[----:B------:R-:W-:Y:S02]  /*73d0*/  MUFU.EX2 R154, R154 ;  /* 0x0000009a009a7308 */ /* 0x000fe40000000800 */
[----:B------:R-:W-:Y:S01]  /*73e0*/  FMUL.FTZ R101, R2, R101 ;  /* 0x0000006502657220 */ /* 0x000fe20000410000 */
[C---:B--2---:R-:W-:Y:S03]  /*73f0*/  HMMA.16816.F32.BF16 R12, R128.reuse, R148, R12 ;  /* 0x00000094800c723c */ /* 0x044fe6000004180c */
[C---:B------:R-:W-:Y:S02]  /*7400*/  FMUL.FTZ R102, R0.reuse, R102 ;  /* 0x0000006600667220 */ /* 0x040fe40000410000 */
[----:B------:R-:W-:Y:S02]  /*7410*/  FMUL.FTZ R103, R0, R103 ;  /* 0x0000006700677220 */ /* 0x000fe40000410000 */
[C---:B------:R-:W-:Y:S01]  /*7420*/  FMUL.FTZ R104, R2.reuse, R104 ;  /* 0x0000006802687220 */ /* 0x040fe20000410000 */
[----:B------:R-:W2:Y:S01]  /*7430*/  MUFU.EX2 R155, R155 ;  /* 0x0000009b009b7308 */ /* 0x000ea20000000800 */
[----:B------:R-:W-:Y:S03]  /*7440*/  FMUL.FTZ R105, R2, R105 ;  /* 0x0000006902697220 */ /* 0x000fe60000410000 */
[C---:B------:R-:W-:Y:S01]  /*7450*/  HMMA.16816.F32.BF16 R100, R128.reuse, R150, R100 ;  /* 0x000000968064723c */ /* 0x040fe20000041864 */
[----:B------:R-:W-:Y:S02]  /*7460*/  LDSM.16.MT88.4 R148, [R233+0x900] ;  /* 0x00090000e994783b */ /* 0x000fe40000004200 */
[C---:B------:R-:W-:Y:S02]  /*7470*/  FMUL.FTZ R106, R0.reuse, R106 ;  /* 0x0000006a006a7220 */ /* 0x040fe40000410000 */
[----:B------:R-:W-:Y:S01]  /*7480*/  FMUL.FTZ R107, R0, R107 ;  /* 0x0000006b006b7220 */ /* 0x000fe20000410000 */
[----:B------:R-:W-:Y:S01]  /*7490*/  MUFU.EX2 R192, R192 ;  /* 0x000000c000c07308 */ /* 0x000fe20000000800 */
[--C-:B------:R-:W-:Y:S02]  /*74a0*/  FFMA.FTZ R163, R16, c[0x0][0x2d0], -R162.reuse ;  /* 0x0000b40010a37a23 */ /* 0x100fe400000108a2 */
[--C-:B------:R-:W-:Y:S03]  /*74b0*/  FFMA.FTZ R164, R17, c[0x0][0x2d0], -R162.reuse ;  /* 0x0000b40011a47a23 */ /* 0x100fe600000108a2 */
[C---:B---3--:R-:W-:Y:S03]  /*74c0*/  HMMA.16816.F32.BF16 R104, R128.reuse, R124, R104 ;  /* 0x0000007c8068723c */ /* 0x048fe60000041868 */
[--C-:B------:R-:W-:Y:S01]  /*74d0*/  FFMA.FTZ R165, R18, c[0x0][0x2d0], -R161.reuse ;  /* 0x0000b40012a57a23 */ /* 0x100fe200000108a1 */
[----:B------:R-:W-:Y:S01]  /*74e0*/  MUFU.EX2 R163, R163 ;  /* 0x000000a300a37308 */ /* 0x000fe20000000800 */
[--C-:B------:R-:W-:Y:S02]  /*74f0*/  FFMA.FTZ R166, R19, c[0x0][0x2d0], -R161.reuse ;  /* 0x0000b40013a67a23 */ /* 0x100fe400000108a1 */
[C---:B------:R-:W-:Y:S02]  /*7500*/  FMUL.FTZ R108, R2.reuse, R108 ;  /* 0x0000006c026c7220 */ /* 0x040fe40000410000 */
[----:B------:R-:W-:Y:S03]  /*7510*/  FMUL.FTZ R109, R2, R109 ;  /* 0x0000006d026d7220 */ /* 0x000fe60000410000 */
[C---:B------:R-:W-:Y:S02]  /*7520*/  FMUL.FTZ R110, R0.reuse, R110 ;  /* 0x0000006e006e7220 */ /* 0x040fe40000410000 */
[----:B------:R-:W3:Y:S01]  /*7530*/  MUFU.EX2 R164, R164 ;  /* 0x000000a400a47308 */ /* 0x000ee20000000800 */
[----:B------:R-:W-:Y:S02]  /*7540*/  FMUL.FTZ R111, R0, R111 ;  /* 0x0000006f006f7220 */ /* 0x000fe40000410000 */
[C---:B------:R-:W-:Y:S01]  /*7550*/  FMUL.FTZ R16, R2.reuse, R116 ;  /* 0x0000007402107220 */ /* 0x040fe20000410000 */
[----:B-1----:R-:W-:Y:S01]  /*7560*/  F2FP.BF16.PACK_AB R116, R153, R152 ;  /* 0x000000989974723e */ /* 0x002fe200000010ff */
[----:B------:R-:W-:Y:S01]  /*7570*/  FMUL.FTZ R17, R2, R117 ;  /* 0x0000007502117220 */ /* 0x000fe20000410000 */
[----:B--2---:R-:W-:Y:S01]  /*7580*/  F2FP.BF16.PACK_AB R117, R155, R154 ;  /* 0x0000009a9b75723e */ /* 0x004fe200000010ff */
[C---:B------:R-:W-:Y:S01]  /*7590*/  FMUL.FTZ R18, R0.reuse, R118 ;  /* 0x0000007600127220 */ /* 0x040fe20000410000 */
[C---:B------:R-:W-:Y:S01]  /*75a0*/  HMMA.16816.F32.BF16 R108, R128.reuse, R126, R108 ;  /* 0x0000007e806c723c */ /* 0x040fe2000004186c */
[----:B------:R-:W1:Y:S01]  /*75b0*/  LDSM.16.MT88.4 R124, [R234+0x900] ;  /* 0x00090000ea7c783b */ /* 0x000e620000004200 */
[----:B------:R-:W-:Y:S01]  /*75c0*/  MUFU.EX2 R165, R165 ;  /* 0x000000a500a57308 */ /* 0x000fe20000000800 */
[----:B------:R-:W-:Y:S02]  /*75d0*/  FMUL.FTZ R19, R0, R119 ;  /* 0x0000007700137220 */ /* 0x000fe40000410000 */
[C---:B------:R-:W-:Y:S02]  /*75e0*/  FMUL.FTZ R112, R2.reuse, R112 ;  /* 0x0000007002707220 */ /* 0x040fe40000410000 */
[----:B------:R-:W-:Y:S02]  /*75f0*/  FMUL.FTZ R113, R2, R113 ;  /* 0x0000007102717220 */ /* 0x000fe40000410000 */
[C---:B------:R-:W-:Y:S01]  /*7600*/  FMUL.FTZ R114, R0.reuse, R114 ;  /* 0x0000007200727220 */ /* 0x040fe20000410000 */
[C---:B----4-:R-:W-:Y:S02]  /*7610*/  HMMA.16816.F32.BF16 R16, R128.reuse, R120, R16 ;  /* 0x000000788010723c */ /* 0x050fe40000041810 */
[----:B------:R-:W2:Y:S01]  /*7620*/  MUFU.EX2 R166, R166 ;  /* 0x000000a600a67308 */ /* 0x000ea20000000800 */
[----:B------:R-:W-:Y:S02]  /*7630*/  FMUL.FTZ R115, R0, R115 ;  /* 0x0000007300737220 */ /* 0x000fe40000410000 */
[--C-:B------:R-:W-:Y:S01]  /*7640*/  FFMA.FTZ R52, R52, c[0x0][0x2d0], -R162.reuse ;  /* 0x0000b40034347a23 */ /* 0x100fe200000108a2 */
[----:B---3--:R-:W-:Y:S01]  /*7650*/  F2FP.BF16.PACK_AB R118, R164, R163 ;  /* 0x000000a3a476723e */ /* 0x008fe200000010ff */
[--C-:B------:R-:W-:Y:S02]  /*7660*/  FFMA.FTZ R53, R53, c[0x0][0x2d0], -R162.reuse ;  /* 0x0000b40035357a23 */ /* 0x100fe400000108a2 */
[--C-:B------:R-:W-:Y:S01]  /*7670*/  FFMA.FTZ R54, R54, c[0x0][0x2d0], -R161.reuse ;  /* 0x0000b40036367a23 */ /* 0x100fe200000108a1 */
[----:B------:R-:W-:Y:S01]  /*7680*/  HMMA.16816.F32.BF16 R112, R128, R122, R112 ;  /* 0x0000007a8070723c */ /* 0x000fe20000041870 */
[----:B------:R-:W3:Y:S01]  /*7690*/  LDSM.16.MT88.4 R120, [R232+0x900] ;  /* 0x00090000e878783b */ /* 0x000ee20000004200 */
[----:B------:R-:W-:Y:S01]  /*76a0*/  MUFU.EX2 R191, R191 ;  /* 0x000000bf00bf7308 */ /* 0x000fe20000000800 */
[--C-:B------:R-:W-:Y:S02]  /*76b0*/  FFMA.FTZ R55, R55, c[0x0][0x2d0], -R161.reuse ;  /* 0x0000b40037377a23 */ /* 0x100fe400000108a1 */
[--C-:B------:R-:W-:Y:S02]  /*76c0*/  FFMA.FTZ R56, R56, c[0x0][0x2d0], -R162.reuse ;  /* 0x0000b40038387a23 */ /* 0x100fe400000108a2 */
[--C-:B------:R-:W-:Y:S02]  /*76d0*/  FFMA.FTZ R57, R57, c[0x0][0x2d0], -R162.reuse ;  /* 0x0000b40039397a23 */ /* 0x100fe400000108a2 */
[----:B------:R-:W4:Y:S03]  /*76e0*/  LDSM.16.MT88.4 R128, [R236+0x4900] ;  /* 0x00490000ec80783b */ /* 0x000f260000004200 */
[----:B------:R-:W-:Y:S01]  /*76f0*/  MUFU.EX2 R193, R193 ;  /* 0x000000c100c17308 */ /* 0x000fe20000000800 */
[--C-:B------:R-:W-:Y:S02]  /*7700*/  FFMA.FTZ R58, R58, c[0x0][0x2d0], -R161.reuse ;  /* 0x0000b4003a3a7a23 */ /* 0x100fe400000108a1 */
[--C-:B------:R-:W-:Y:S01]  /*7710*/  FFMA.FTZ R59, R59, c[0x0][0x2d0], -R161.reuse ;  /* 0x0000b4003b3b7a23 */ /* 0x100fe200000108a1 */
[----:B--2---:R-:W-:Y:S01]  /*7720*/  F2FP.BF16.PACK_AB R119, R166, R165 ;  /* 0x000000a5a677723e */ /* 0x004fe200000010ff */
[--C-:B------:R-:W-:Y:S02]  /*7730*/  FFMA.FTZ R60, R60, c[0x0][0x2d0], -R162.reuse ;  /* 0x0000b4003c3c7a23 */ /* 0x100fe400000108a2 */
[--C-:B------:R-:W-:Y:S02]  /*7740*/  FFMA.FTZ R61, R61, c[0x0][0x2d0], -R162.reuse ;  /* 0x0000b4003d3d7a23 */ /* 0x100fe400000108a2 */
[--C-:B------:R-:W-:Y:S01]  /*7750*/  FFMA.FTZ R62, R62, c[0x0][0x2d0], -R161.reuse ;  /* 0x0000b4003e3e7a23 */ /* 0x100fe200000108a1 */
[----:B------:R-:W-:Y:S01]  /*7760*/  MUFU.EX2 R194, R194 ;  /* 0x000000c200c27308 */ /* 0x000fe20000000800 */
[C---:B------:R-:W-:Y:S05]  /*7770*/  HMMA.16816.F32.BF16 R4, R116.reuse, R144, R4 ;  /* 0x000000907404723c */ /* 0x040fea0000041804 */
[----:B------:R-:W-:Y:S02]  /*7780*/  FFMA.FTZ R63, R63, c[0x0][0x2d0], -R161 ;  /* 0x0000b4003f3f7a23 */ /* 0x000fe400000108a1 */
[----:B------:R-:W-:Y:S01]  /*7790*/  FFMA.FTZ R64, R64, c[0x0][0x2d0], -R162 ;  /* 0x0000b40040407a23 */ /* 0x000fe200000108a2 */
[C---:B------:R-:W-:Y:S01]  /*77a0*/  HMMA.16816.F32.BF16 R8, R116.reuse, R146, R8 ;  /* 0x000000927408723c */ /* 0x040fe20000041808 */
[----:B------:R-:W-:Y:S01]  /*77b0*/  LDSM.16.MT88.4 R144, [R232+0x4900] ;  /* 0x00490000e890783b */ /* 0x000fe20000004200 */
[----:B------:R-:W-:Y:S02]  /*77c0*/  MUFU.EX2 R195, R195 ;  /* 0x000000c300c37308 */ /* 0x000fe40000000800 */
[----:B------:R-:W-:Y:S01]  /*77d0*/  FFMA.FTZ R157, R2, R249, R157 ;  /* 0x000000f9029d7223 */ /* 0x000fe2000001009d */
[----:B------:R-:W-:Y:S01]  /*77e0*/  MOV R2, R132 ;  /* 0x0000008400027202 */ /* 0x000fe20000000f00 */
[----:B------:R-:W-:Y:S01]  /*77f0*/  FFMA.FTZ R156, R0, R248, R156 ;  /* 0x000000f8009c7223 */ /* 0x000fe2000001009c */
[----:B------:R-:W-:Y:S01]  /*7800*/  MOV R0, R3 ;  /* 0x0000000300007202 */ /* 0x000fe20000000f00 */
[C---:B-1----:R-:W-:Y:S04]  /*7810*/  HMMA.16816.F32.BF16 R68, R116.reuse, R124, R68 ;  /* 0x0000007c7444723c */ /* 0x042fe80000041844 */
[----:B------:R-:W-:Y:S01]  /*7820*/  MUFU.EX2 R200, R200 ;  /* 0x000000c800c87308 */ /* 0x000fe20000000800 */
[----:B------:R-:W-:Y:S02]  /*7830*/  FADD.FTZ R157, R133, R157 ;  /* 0x0000009d859d7221 */ /* 0x000fe40000010000 */
[----:B------:R-:W-:Y:S01]  /*7840*/  FADD.FTZ R156, R158, R156 ;  /* 0x0000009c9e9c7221 */ /* 0x000fe20000010000 */
[C---:B------:R-:W-:Y:S01]  /*7850*/  HMMA.16816.F32.BF16 R72, R116.reuse, R126, R72 ;  /* 0x0000007e7448723c */ /* 0x040fe20000041848 */
[----:B------:R-:W1:Y:S03]  /*7860*/  LDSM.16.MT88.4 R124, [R233+0x4900] ;  /* 0x00490000e97c783b */ /* 0x000e660000004200 */
[----:B------:R-:W-:Y:S02]  /*7870*/  FADD.FTZ R134, R134, R157 ;  /* 0x0000009d86867221 */ /* 0x000fe40000010000 */
[----:B------:R-:W-:Y:S01]  /*7880*/  MUFU.EX2 R201, R201 ;  /* 0x000000c900c97308 */ /* 0x000fe20000000800 */
[----:B------:R-:W-:Y:S01]  /*7890*/  FADD.FTZ R156, R159, R156 ;  /* 0x0000009c9f9c7221 */ /* 0x000fe20000010000 */
[C---:B------:R-:W-:Y:S04]  /*78a0*/  HMMA.16816.F32.BF16 R76, R116.reuse, R148, R76 ;  /* 0x00000094744c723c */ /* 0x040fe8000004184c */
[----:B------:R-:W-:Y:S02]  /*78b0*/  FADD.FTZ R134, R135, R134 ;  /* 0x0000008687867221 */ /* 0x000fe40000010000 */
[----:B------:R-:W-:Y:S02]  /*78c0*/  FADD.FTZ R160, R160, R156 ;  /* 0x0000009ca0a07221 */ /* 0x000fe40000010000 */
[C---:B------:R-:W-:Y:S01]  /*78d0*/  HMMA.16816.F32.BF16 R80, R116.reuse, R150, R80 ;  /* 0x000000967450723c */ /* 0x040fe20000041850 */
[----:B------:R-:W-:Y:S03]  /*78e0*/  MUFU.EX2 R202, R202 ;  /* 0x000000ca00ca7308 */ /* 0x000fe60000000800 */
[--C-:B------:R-:W-:Y:S02]  /*78f0*/  FFMA.FTZ R148, R24, c[0x0][0x2d0], -R162.reuse ;  /* 0x0000b40018947a23 */ /* 0x100fe400000108a2 */
[----:B------:R-:W-:Y:S02]  /*7900*/  FFMA.FTZ R149, R25, c[0x0][0x2d0], -R162 ;  /* 0x0000b40019957a23 */ /* 0x000fe400000108a2 */
[C---:B---3--:R-:W-:Y:S03]  /*7910*/  HMMA.16816.F32.BF16 R84, R116.reuse, R120, R84 ;  /* 0x000000787454723c */ /* 0x048fe60000041854 */
[----:B------:R-:W-:Y:S01]  /*7920*/  MUFU.EX2 R148, R148 ;  /* 0x0000009400947308 */ /* 0x000fe20000000800 */
[--C-:B------:R-:W-:Y:S02]  /*7930*/  FFMA.FTZ R150, R26, c[0x0][0x2d0], -R161.reuse ;  /* 0x0000b4001a967a23 */ /* 0x100fe400000108a1 */
[----:B------:R-:W-:Y:S02]  /*7940*/  FFMA.FTZ R151, R27, c[0x0][0x2d0], -R161 ;  /* 0x0000b4001b977a23 */ /* 0x000fe400000108a1 */
[C---:B------:R-:W-:Y:S01]  /*7950*/  HMMA.16816.F32.BF16 R88, R116.reuse, R122, R88 ;  /* 0x0000007a7458723c */ /* 0x040fe20000041858 */
[----:B------:R-:W2:Y:S03]  /*7960*/  LDSM.16.MT88.4 R120, [R236+0x1100] ;  /* 0x00110000ec78783b */ /* 0x000ea60000004200 */
[----:B------:R-:W-:Y:S01]  /*7970*/  FADD.FTZ R152, R152, R134 ;  /* 0x0000008698987221 */ /* 0x000fe20000010000 */
[----:B------:R-:W3:Y:S01]  /*7980*/  MUFU.EX2 R149, R149 ;  /* 0x0000009500957308 */ /* 0x000ee20000000800 */
[----:B------:R-:W-:Y:S02]  /*7990*/  FADD.FTZ R160, R154, R160 ;  /* 0x000000a09aa07221 */ /* 0x000fe40000010000 */
[C---:B----4-:R-:W-:Y:S01]  /*79a0*/  HMMA.16816.F32.BF16 R92, R116.reuse, R128, R92 ;  /* 0x00000080745c723c */ /* 0x050fe2000004185c */
[----:B------:R-:W4:Y:S03]  /*79b0*/  LDSM.16.MT88.4 R24, [R234+0x1100] ;  /* 0x00110000ea18783b */ /* 0x000f260000004200 */
[----:B------:R-:W-:Y:S02]  /*79c0*/  FADD.FTZ R152, R153, R152 ;  /* 0x0000009899987221 */ /* 0x000fe40000010000 */
[----:B------:R-:W-:Y:S01]  /*79d0*/  FADD.FTZ R155, R155, R160 ;  /* 0x000000a09b9b7221 */ /* 0x000fe20000010000 */
[----:B------:R-:W-:Y:S01]  /*79e0*/  MUFU.EX2 R150, R150 ;  /* 0x0000009600967308 */ /* 0x000fe20000000800 */
[C---:B------:R-:W-:Y:S01]  /*79f0*/  HMMA.16816.F32.BF16 R96, R116.reuse, R130, R96 ;  /* 0x000000827460723c */ /* 0x040fe20000041860 */
[----:B------:R-:W-:Y:S03]  /*7a00*/  LDSM.16.MT88.4 R128, [R232+0x5100] ;  /* 0x00510000e880783b */ /* 0x000fe60000004200 */
[----:B------:R-:W-:Y:S02]  /*7a10*/  FADD.FTZ R163, R163, R152 ;  /* 0x00000098a3a37221 */ /* 0x000fe40000010000 */
[----:B------:R-:W-:Y:S02]  /*7a20*/  FADD.FTZ R155, R165, R155 ;  /* 0x0000009ba59b7221 */ /* 0x000fe40000010000 */
[C---:B------:R-:W-:Y:S01]  /*7a30*/  HMMA.16816.F32.BF16 R12, R116.reuse, R20, R12 ;  /* 0x00000014740c723c */ /* 0x040fe2000004180c */
[----:B------:R-:W5:Y:S03]  /*7a40*/  MUFU.EX2 R151, R151 ;  /* 0x0000009700977308 */ /* 0x000f660000000800 */
[----:B------:R-:W-:Y:S02]  /*7a50*/  FADD.FTZ R163, R164, R163 ;  /* 0x000000a3a4a37221 */ /* 0x000fe40000010000 */
[----:B------:R-:W-:Y:S01]  /*7a60*/  FADD.FTZ R166, R166, R155 ;  /* 0x0000009ba6a67221 */ /* 0x000fe20000010000 */
[----:B------:R-:W-:Y:S01]  /*7a70*/  F2FP.BF16.PACK_AB R20, R167, R180 ;  /* 0x000000b4a714723e */ /* 0x000fe200000010ff */
[C---:B------:R-:W-:Y:S03]  /*7a80*/  HMMA.16816.F32.BF16 R100, R116.reuse, R22, R100 ;  /* 0x000000167464723c */ /* 0x040fe60000041864 */
[----:B------:R-:W-:Y:S01]  /*7a90*/  MUFU.EX2 R203, R203 ;  /* 0x000000cb00cb7308 */ /* 0x000fe20000000800 */
[----:B------:R-:W-:Y:S01]  /*7aa0*/  F2FP.BF16.PACK_AB R21, R182, R181 ;  /* 0x000000b5b615723e */ /* 0x000fe200000010ff */
[----:B------:R-:W-:Y:S02]  /*7ab0*/  FADD.FTZ R180, R180, R163 ;  /* 0x000000a3b4b47221 */ /* 0x000fe40000010000 */
[----:B---3--:R-:W-:Y:S01]  /*7ac0*/  F2FP.BF16.PACK_AB R22, R149, R148 ;  /* 0x000000949516723e */ /* 0x008fe200000010ff */
[C---:B-1----:R-:W-:Y:S04]  /*7ad0*/  HMMA.16816.F32.BF16 R104, R116.reuse, R124, R104 ;  /* 0x0000007c7468723c */ /* 0x042fe80000041868 */
[----:B------:R-:W-:Y:S01]  /*7ae0*/  FADD.FTZ R166, R181, R166 ;  /* 0x000000a6b5a67221 */ /* 0x000fe20000010000 */
[----:B------:R-:W-:Y:S01]  /*7af0*/  MUFU.EX2 R208, R208 ;  /* 0x000000d000d07308 */ /* 0x000fe20000000800 */
[----:B------:R-:W-:Y:S02]  /*7b00*/  FADD.FTZ R180, R167, R180 ;  /* 0x000000b4a7b47221 */ /* 0x000fe40000010000 */
[C---:B------:R-:W-:Y:S01]  /*7b10*/  HMMA.16816.F32.BF16 R108, R116.reuse, R126, R108 ;  /* 0x0000007e746c723c */ /* 0x040fe2000004186c */
[----:B------:R-:W-:Y:S03]  /*7b20*/  LDSM.16.MT88.4 R124, [R232+0x1100] ;  /* 0x00110000e87c783b */ /* 0x000fe60000004200 */
[----:B-----5:R-:W-:Y:S01]  /*7b30*/  F2FP.BF16.PACK_AB R23, R151, R150 ;  /* 0x000000969717723e */ /* 0x020fe200000010ff */
[----:B------:R-:W-:Y:S02]  /*7b40*/  FADD.FTZ R182, R182, R166 ;  /* 0x000000a6b6b67221 */ /* 0x000fe40000010000 */
[----:B------:R-:W-:Y:S01]  /*7b50*/  MUFU.EX2 R209, R209 ;  /* 0x000000d100d17308 */ /* 0x000fe20000000800 */
[C---:B------:R-:W-:Y:S04]  /*7b60*/  HMMA.16816.F32.BF16 R16, R116.reuse, R144, R16 ;  /* 0x000000907410723c */ /* 0x040fe80000041810 */
[----:B------:R-:W-:Y:S02]  /*7b70*/  FADD.FTZ R148, R148, R180 ;  /* 0x000000b494947221 */ /* 0x000fe40000010000 */
[----:B------:R-:W-:Y:S02]  /*7b80*/  FADD.FTZ R182, R150, R182 ;  /* 0x000000b696b67221 */ /* 0x000fe40000010000 */
[----:B------:R-:W-:Y:S01]  /*7b90*/  HMMA.16816.F32.BF16 R112, R116, R146, R112 ;  /* 0x000000927470723c */ /* 0x000fe20000041870 */
[----:B------:R-:W1:Y:S01]  /*7ba0*/  LDSM.16.MT88.4 R116, [R233+0x1100] ;  /* 0x00110000e974783b */ /* 0x000e620000004200 */
[----:B------:R-:W-:Y:S02]  /*7bb0*/  MUFU.EX2 R210, R210 ;  /* 0x000000d200d27308 */ /* 0x000fe40000000800 */
[--C-:B------:R-:W-:Y:S02]  /*7bc0*/  FFMA.FTZ R145, R28, c[0x0][0x2d0], -R162.reuse ;  /* 0x0000b4001c917a23 */ /* 0x100fe400000108a2 */
[----:B------:R-:W-:Y:S02]  /*7bd0*/  FFMA.FTZ R144, R29, c[0x0][0x2d0], -R162 ;  /* 0x0000b4001d907a23 */ /* 0x000fe400000108a2 */
[C---:B--2---:R-:W-:Y:S04]  /*7be0*/  HMMA.16816.F32.BF16 R4, R20.reuse, R120, R4 ;  /* 0x000000781404723c */ /* 0x044fe80000041804 */
[----:B------:R-:W-:Y:S01]  /*7bf0*/  MUFU.EX2 R145, R145 ;  /* 0x0000009100917308 */ /* 0x000fe20000000800 */
[--C-:B------:R-:W-:Y:S02]  /*7c00*/  FFMA.FTZ R146, R30, c[0x0][0x2d0], -R161.reuse ;  /* 0x0000b4001e927a23 */ /* 0x100fe400000108a1 */
[----:B------:R-:W-:Y:S01]  /*7c10*/  FFMA.FTZ R147, R31, c[0x0][0x2d0], -R161 ;  /* 0x0000b4001f937a23 */ /* 0x000fe200000108a1 */
[C---:B------:R-:W-:Y:S01]  /*7c20*/  HMMA.16816.F32.BF16 R8, R20.reuse, R122, R8 ;  /* 0x0000007a1408723c */ /* 0x040fe20000041808 */
[----:B------:R-:W2:Y:S03]  /*7c30*/  LDSM.16.MT88.4 R120, [R236+0x5100] ;  /* 0x00510000ec78783b */ /* 0x000ea60000004200 */
[----:B------:R-:W-:Y:S02]  /*7c40*/  FADD.FTZ R148, R149, R148 ;  /* 0x0000009495947221 */ /* 0x000fe40000010000 */
[----:B------:R-:W-:Y:S01]  /*7c50*/  MUFU.EX2 R144, R144 ;  /* 0x0000009000907308 */ /* 0x000fe20000000800 */
[----:B------:R-:W-:Y:S01]  /*7c60*/  FADD.FTZ R151, R151, R182 ;  /* 0x000000b697977221 */ /* 0x000fe20000010000 */
[C---:B----4-:R-:W-:Y:S01]  /*7c70*/  HMMA.16816.F32.BF16 R68, R20.reuse, R24, R68 ;  /* 0x000000181444723c */ /* 0x050fe20000041844 */
[----:B------:R-:W-:Y:S07]  /*7c80*/  LDSM.16.MT88.4 R28, [R233+0x5100] ;  /* 0x00510000e91c783b */ /* 0x000fee0000004200 */
[C---:B------:R-:W-:Y:S01]  /*7c90*/  HMMA.16816.F32.BF16 R72, R20.reuse, R26, R72 ;  /* 0x0000001a1448723c */ /* 0x040fe20000041848 */
[----:B------:R-:W3:Y:S01]  /*7ca0*/  LDSM.16.MT88.4 R24, [R234+0x5100] ;  /* 0x00510000ea18783b */ /* 0x000ee20000004200 */
[----:B------:R-:W4:Y:S06]  /*7cb0*/  MUFU.EX2 R146, R146 ;  /* 0x0000009200927308 */ /* 0x000f2c0000000800 */
[C---:B-1----:R-:W-:Y:S04]  /*7cc0*/  HMMA.16816.F32.BF16 R76, R20.reuse, R116, R76 ;  /* 0x00000074144c723c */ /* 0x042fe8000004184c */
[----:B------:R-:W1:Y:S04]  /*7cd0*/  MUFU.EX2 R147, R147 ;  /* 0x0000009300937308 */ /* 0x000e680000000800 */
[C---:B------:R-:W-:Y:S01]  /*7ce0*/  HMMA.16816.F32.BF16 R80, R20.reuse, R118, R80 ;  /* 0x000000761450723c */ /* 0x040fe20000041850 */
[----:B------:R-:W5:Y:S05]  /*7cf0*/  LDSM.16.MT88.4 R116, [R236+0x1900] ;  /* 0x00190000ec74783b */ /* 0x000f6a0000004200 */
[----:B------:R-:W-:Y:S02]  /*7d00*/  MUFU.EX2 R52, R52 ;  /* 0x0000003400347308 */ /* 0x000fe40000000800 */
[C---:B------:R-:W-:Y:S04]  /*7d10*/  HMMA.16816.F32.BF16 R84, R20.reuse, R124, R84 ;  /* 0x0000007c1454723c */ /* 0x040fe80000041854 */
[----:B----4-:R-:W-:Y:S04]  /*7d20*/  FADD.FTZ R151, R146, R151 ;  /* 0x0000009792977221 */ /* 0x010fe80000010000 */
[----:B------:R-:W-:Y:S01]  /*7d30*/  MUFU.EX2 R53, R53 ;  /* 0x0000003500357308 */ /* 0x000fe20000000800 */
[C---:B------:R-:W-:Y:S01]  /*7d40*/  HMMA.16816.F32.BF16 R88, R20.reuse, R126, R88 ;  /* 0x0000007e1458723c */ /* 0x040fe20000041858 */
[----:B------:R-:W-:Y:S07]  /*7d50*/  LDSM.16.MT88.4 R124, [R236+0x3900] ;  /* 0x00390000ec7c783b */ /* 0x000fee0000004200 */
[C---:B--2---:R-:W-:Y:S01]  /*7d60*/  HMMA.16816.F32.BF16 R92, R20.reuse, R120, R92 ;  /* 0x00000078145c723c */ /* 0x044fe2000004185c */
[----:B------:R-:W-:Y:S07]  /*7d70*/  MUFU.EX2 R54, R54 ;  /* 0x0000003600367308 */ /* 0x000fee0000000800 */
[C---:B------:R-:W-:Y:S01]  /*7d80*/  HMMA.16816.F32.BF16 R96, R20.reuse, R122, R96 ;  /* 0x0000007a1460723c */ /* 0x040fe20000041860 */
[----:B------:R-:W-:Y:S02]  /*7d90*/  LDSM.16.MT88.4 R120, [R232+0x5900] ;  /* 0x00590000e878783b */ /* 0x000fe40000004200 */
[----:B------:R-:W-:Y:S05]  /*7da0*/  MUFU.EX2 R55, R55 ;  /* 0x0000003700377308 */ /* 0x000fea0000000800 */
[C---:B---3--:R-:W-:Y:S05]  /*7db0*/  HMMA.16816.F32.BF16 R12, R20.reuse, R24, R12 ;  /* 0x00000018140c723c */ /* 0x048fea000004180c */
[----:B------:R-:W-:Y:S03]  /*7dc0*/  MUFU.EX2 R56, R56 ;  /* 0x0000003800387308 */ /* 0x000fe60000000800 */
[C---:B------:R-:W-:Y:S01]  /*7dd0*/  HMMA.16816.F32.BF16 R100, R20.reuse, R26, R100 ;  /* 0x0000001a1464723c */ /* 0x040fe20000041864 */
[----:B------:R-:W2:Y:S06]  /*7de0*/  LDSM.16.MT88.4 R24, [R233+0x1900] ;  /* 0x00190000e918783b */ /* 0x000eac0000004200 */
[----:B------:R-:W-:Y:S01]  /*7df0*/  MUFU.EX2 R57, R57 ;  /* 0x0000003900397308 */ /* 0x000fe20000000800 */
[C---:B------:R-:W-:Y:S08]  /*7e00*/  HMMA.16816.F32.BF16 R104, R20.reuse, R28, R104 ;  /* 0x0000001c1468723c */ /* 0x040ff00000041868 */
[C---:B------:R-:W-:Y:S01]  /*7e10*/  HMMA.16816.F32.BF16 R108, R20.reuse, R30, R108 ;  /* 0x0000001e146c723c */ /* 0x040fe2000004186c */
[----:B------:R-:W3:Y:S01]  /*7e20*/  LDSM.16.MT88.4 R28, [R232+0x1900] ;  /* 0x00190000e81c783b */ /* 0x000ee20000004200 */
[----:B------:R-:W-:Y:S06]  /*7e30*/  MUFU.EX2 R58, R58 ;  /* 0x0000003a003a7308 */ /* 0x000fec0000000800 */
[C---:B------:R-:W-:Y:S04]  /*7e40*/  HMMA.16816.F32.BF16 R16, R20.reuse, R128, R16 ;  /* 0x000000801410723c */ /* 0x040fe80000041810 */
[----:B------:R-:W-:Y:S04]  /*7e50*/  MUFU.EX2 R59, R59 ;  /* 0x0000003b003b7308 */ /* 0x000fe80000000800 */
[----:B------:R-:W-:Y:S06]  /*7e60*/  HMMA.16816.F32.BF16 R112, R20, R130, R112 ;  /* 0x000000821470723c */ /* 0x000fec0000041870 */
[----:B------:R-:W-:Y:S01]  /*7e70*/  MUFU.EX2 R60, R60 ;  /* 0x0000003c003c7308 */ /* 0x000fe20000000800 */
[----:B------:R-:W-:Y:S01]  /*7e80*/  F2FP.BF16.PACK_AB R20, R144, R145 ;  /* 0x000000919014723e */ /* 0x000fe200000010ff */
[----:B------:R-:W-:Y:S01]  /*7e90*/  FADD.FTZ R145, R145, R148 ;  /* 0x0000009491917221 */ /* 0x000fe20000010000 */
[C---:B-1----:R-:W-:Y:S03]  /*7ea0*/  F2FP.BF16.PACK_AB R21, R147.reuse, R146 ;  /* 0x000000929315723e */ /* 0x042fe600000010ff */
[----:B------:R-:W-:Y:S01]  /*7eb0*/  F2FP.BF16.PACK_AB R22, R188, R183 ;  /* 0x000000b7bc16723e */ /* 0x000fe200000010ff */
[----:B------:R-:W-:Y:S01]  /*7ec0*/  FADD.FTZ R145, R144, R145 ;  /* 0x0000009190917221 */ /* 0x000fe20000010000 */
[----:B------:R-:W-:Y:S01]  /*7ed0*/  F2FP.BF16.PACK_AB R23, R190, R189 ;  /* 0x000000bdbe17723e */ /* 0x000fe200000010ff */
[----:B------:R-:W-:Y:S01]  /*7ee0*/  FADD.FTZ R147, R147, R151 ;  /* 0x0000009793937221 */ /* 0x000fe20000010000 */
[----:B------:R-:W-:Y:S01]  /*7ef0*/  MUFU.EX2 R61, R61 ;  /* 0x0000003d003d7308 */ /* 0x000fe20000000800 */
[----:B------:R-:W-:Y:S02]  /*7f00*/  FADD.FTZ R183, R183, R145 ;  /* 0x00000091b7b77221 */ /* 0x000fe40000010000 */
[----:B------:R-:W-:Y:S02]  /*7f10*/  FADD.FTZ R147, R189, R147 ;  /* 0x00000093bd937221 */ /* 0x000fe40000010000 */
[C---:B-----5:R-:W-:Y:S03]  /*7f20*/  HMMA.16816.F32.BF16 R4, R20.reuse, R116, R4 ;  /* 0x000000741404723c */ /* 0x060fe60000041804 */
[----:B------:R-:W-:Y:S02]  /*7f30*/  FADD.FTZ R183, R188, R183 ;  /* 0x000000b7bcb77221 */ /* 0x000fe40000010000 */
[----:B------:R-:W-:Y:S01]  /*7f40*/  MUFU.EX2 R62, R62 ;  /* 0x0000003e003e7308 */ /* 0x000fe20000000800 */
[----:B------:R-:W-:Y:S02]  /*7f50*/  FADD.FTZ R190, R190, R147 ;  /* 0x00000093bebe7221 */ /* 0x000fe40000010000 */
[C---:B------:R-:W-:Y:S01]  /*7f60*/  HMMA.16816.F32.BF16 R8, R20.reuse, R118, R8 ;  /* 0x000000761408723c */ /* 0x040fe20000041808 */
[----:B------:R-:W-:Y:S03]  /*7f70*/  LDSM.16.MT88.4 R116, [R233+0x5900] ;  /* 0x00590000e974783b */ /* 0x000fe60000004200 */
[----:B------:R-:W-:Y:S03]  /*7f80*/  FADD.FTZ R190, R193, R190 ;  /* 0x000000bec1be7221 */ /* 0x000fe60000010000 */
[----:B------:R-:W-:Y:S01]  /*7f90*/  MUFU.EX2 R63, R63 ;  /* 0x0000003f003f7308 */ /* 0x000fe20000000800 */
[C---:B------:R-:W-:Y:S08]  /*7fa0*/  HMMA.16816.F32.BF16 R68, R20.reuse, R32, R68 ;  /* 0x000000201444723c */ /* 0x040ff00000041844 */
[C---:B------:R-:W-:Y:S01]  /*7fb0*/  HMMA.16816.F32.BF16 R72, R20.reuse, R34, R72 ;  /* 0x000000221448723c */ /* 0x040fe20000041848 */
[----:B------:R-:W1:Y:S01]  /*7fc0*/  LDSM.16.MT88.4 R32, [R236+0x5900] ;  /* 0x00590000ec20783b */ /* 0x000e620000004200 */
[----:B------:R-:W-:Y:S06]  /*7fd0*/  MUFU.EX2 R64, R64 ;  /* 0x0000004000407308 */ /* 0x000fec0000000800 */
[C---:B--2---:R-:W-:Y:S08]  /*7fe0*/  HMMA.16816.F32.BF16 R76, R20.reuse, R24, R76 ;  /* 0x00000018144c723c */ /* 0x044ff0000004184c */
[C---:B------:R-:W-:Y:S01]  /*7ff0*/  HMMA.16816.F32.BF16 R80, R20.reuse, R26, R80 ;  /* 0x0000001a1450723c */ /* 0x040fe20000041850 */
[----:B------:R-:W2:Y:S07]  /*8000*/  LDSM.16.MT88.4 R24, [R236+0x2100] ;  /* 0x00210000ec18783b */ /* 0x000eae0000004200 */
[C---:B---3--:R-:W-:Y:S08]  /*8010*/  HMMA.16816.F32.BF16 R84, R20.reuse, R28, R84 ;  /* 0x0000001c1454723c */ /* 0x048ff00000041854 */
[C---:B------:R-:W-:Y:S01]  /*8020*/  HMMA.16816.F32.BF16 R88, R20.reuse, R30, R88 ;  /* 0x0000001e1458723c */ /* 0x040fe20000041858 */
[----:B------:R-:W3:Y:S07]  /*8030*/  LDSM.16.MT88.4 R28, [R234+0x2100] ;  /* 0x00210000ea1c783b */ /* 0x000eee0000004200 */
[C---:B-1----:R-:W-:Y:S08]  /*8040*/  HMMA.16816.F32.BF16 R92, R20.reuse, R32, R92 ;  /* 0x00000020145c723c */ /* 0x042ff0000004185c */
[C---:B------:R-:W-:Y:S01]  /*8050*/  HMMA.16816.F32.BF16 R96, R20.reuse, R34, R96 ;  /* 0x000000221460723c */ /* 0x040fe20000041860 */
[----:B------:R-:W1:Y:S07]  /*8060*/  LDSM.16.MT88.4 R32, [R233+0x2100] ;  /* 0x00210000e920783b */ /* 0x000e6e0000004200 */
[C---:B------:R-:W-:Y:S08]  /*8070*/  HMMA.16816.F32.BF16 R12, R20.reuse, R36, R12 ;  /* 0x00000024140c723c */ /* 0x040ff0000004180c */
[C---:B------:R-:W-:Y:S01]  /*8080*/  HMMA.16816.F32.BF16 R100, R20.reuse, R38, R100 ;  /* 0x000000261464723c */ /* 0x040fe20000041864 */
[----:B------:R-:W4:Y:S07]  /*8090*/  LDSM.16.MT88.4 R36, [R232+0x2100] ;  /* 0x00210000e824783b */ /* 0x000f2e0000004200 */
[C---:B------:R-:W-:Y:S07]  /*80a0*/  HMMA.16816.F32.BF16 R104, R20.reuse, R116, R104 ;  /* 0x000000741468723c */ /* 0x040fee0000041868 */
[--C-:B------:R-:W-:Y:S01]  /*80b0*/  FFMA.FTZ R116, R44, c[0x0][0x2d0], -R162.reuse ;  /* 0x0000b4002c747a23 */ /* 0x100fe200000108a2 */
[C---:B------:R-:W-:Y:S04]  /*80c0*/  HMMA.16816.F32.BF16 R108, R20.reuse, R118, R108 ;  /* 0x00000076146c723c */ /* 0x040fe8000004186c */
[--C-:B------:R-:W-:Y:S01]  /*80d0*/  FFMA.FTZ R117, R45, c[0x0][0x2d0], -R162.reuse ;  /* 0x0000b4002d757a23 */ /* 0x100fe200000108a2 */
[----:B------:R-:W-:Y:S01]  /*80e0*/  MUFU.EX2 R116, R116 ;  /* 0x0000007400747308 */ /* 0x000fe20000000800 */
[----:B------:R-:W-:Y:S02]  /*80f0*/  FFMA.FTZ R162, R65, c[0x0][0x2d0], -R162 ;  /* 0x0000b40041a27a23 */ /* 0x000fe400000108a2 */
[C---:B------:R-:W-:Y:S04]  /*8100*/  HMMA.16816.F32.BF16 R16, R20.reuse, R120, R16 ;  /* 0x000000781410723c */ /* 0x040fe80000041810 */
[--C-:B------:R-:W-:Y:S02]  /*8110*/  FFMA.FTZ R118, R46, c[0x0][0x2d0], -R161.reuse ;  /* 0x0000b4002e767a23 */ /* 0x100fe400000108a1 */
[--C-:B------:R-:W-:Y:S01]  /*8120*/  FFMA.FTZ R119, R47, c[0x0][0x2d0], -R161.reuse ;  /* 0x0000b4002f777a23 */ /* 0x100fe200000108a1 */
[----:B------:R-:W-:Y:S01]  /*8130*/  MUFU.EX2 R117, R117 ;  /* 0x0000007500757308 */ /* 0x000fe20000000800 */
[----:B------:R-:W-:Y:S01]  /*8140*/  HMMA.16816.F32.BF16 R112, R20, R122, R112 ;  /* 0x0000007a1470723c */ /* 0x000fe20000041870 */
[----:B------:R-:W-:Y:S03]  /*8150*/  LDSM.16.MT88.4 R44, [R234+0x2900] ;  /* 0x00290000ea2c783b */ /* 0x000fe60000004200 */
[--C-:B------:R-:W-:Y:S02]  /*8160*/  FFMA.FTZ R65, R66, c[0x0][0x2d0], -R161.reuse ;  /* 0x0000b40042417a23 */ /* 0x100fe400000108a1 */
[----:B------:R-:W-:Y:S01]  /*8170*/  FFMA.FTZ R161, R67, c[0x0][0x2d0], -R161 ;  /* 0x0000b40043a17a23 */ /* 0x000fe200000108a1 */
[C---:B------:R-:W-:Y:S01]  /*8180*/  F2FP.BF16.PACK_AB R20, R191.reuse, R192 ;  /* 0x000000c0bf14723e */ /* 0x040fe200000010ff */
[----:B------:R-:W-:Y:S01]  /*8190*/  FADD.FTZ R192, R192, R183 ;  /* 0x000000b7c0c07221 */ /* 0x000fe20000010000 */
[----:B------:R-:W-:Y:S01]  /*81a0*/  F2FP.BF16.PACK_AB R21, R194, R193 ;  /* 0x000000c1c215723e */ /* 0x000fe200000010ff */
[----:B------:R-:W5:Y:S02]  /*81b0*/  MUFU.EX2 R118, R118 ;  /* 0x0000007600767308 */ /* 0x000f640000000800 */
[----:B------:R-:W-:Y:S01]  /*81c0*/  F2FP.BF16.PACK_AB R22, R200, R195 ;  /* 0x000000c3c816723e */ /* 0x000fe200000010ff */
[----:B------:R-:W-:Y:S01]  /*81d0*/  FADD.FTZ R192, R191, R192 ;  /* 0x000000c0bfc07221 */ /* 0x000fe20000010000 */
[----:B------:R-:W-:Y:S01]  /*81e0*/  F2FP.BF16.PACK_AB R23, R202, R201 ;  /* 0x000000c9ca17723e */ /* 0x000fe200000010ff */
[----:B------:R-:W-:Y:S02]  /*81f0*/  FADD.FTZ R194, R194, R190 ;  /* 0x000000bec2c27221 */ /* 0x000fe40000010000 */
[----:B------:R-:W-:Y:S02]  /*8200*/  FADD.FTZ R195, R195, R192 ;  /* 0x000000c0c3c37221 */ /* 0x000fe40000010000 */
[----:B------:R-:W-:Y:S01]  /*8210*/  FADD.FTZ R194, R201, R194 ;  /* 0x000000c2c9c27221 */ /* 0x000fe20000010000 */
[----:B------:R-:W1:Y:S01]  /*8220*/  MUFU.EX2 R119, R119 ;  /* 0x0000007700777308 */ /* 0x000e620000000800 */
[C---:B--2---:R-:W-:Y:S03]  /*8230*/  HMMA.16816.F32.BF16 R4, R20.reuse, R24, R4 ;  /* 0x000000181404723c */ /* 0x044fe60000041804 */
[----:B------:R-:W-:Y:S02]  /*8240*/  FADD.FTZ R195, R200, R195 ;  /* 0x000000c3c8c37221 */ /* 0x000fe40000010000 */
[----:B------:R-:W-:Y:S03]  /*8250*/  FADD.FTZ R202, R202, R194 ;  /* 0x000000c2caca7221 */ /* 0x000fe60000010000 */
[C---:B------:R-:W-:Y:S01]  /*8260*/  HMMA.16816.F32.BF16 R8, R20.reuse, R26, R8 ;  /* 0x0000001a1408723c */ /* 0x040fe20000041808 */
[----:B------:R-:W2:Y:S01]  /*8270*/  LDSM.16.MT88.4 R24, [R236+0x6100] ;  /* 0x00610000ec18783b */ /* 0x000ea20000004200 */
[----:B------:R-:W-:Y:S02]  /*8280*/  MUFU.EX2 R162, R162 ;  /* 0x000000a200a27308 */ /* 0x000fe40000000800 */
[----:B-----5:R-:W-:Y:S04]  /*8290*/  FADD.FTZ R202, R118, R202 ;  /* 0x000000ca76ca7221 */ /* 0x020fe80000010000 */
[C---:B---3--:R-:W-:Y:S04]  /*82a0*/  HMMA.16816.F32.BF16 R68, R20.reuse, R28, R68 ;  /* 0x0000001c1444723c */ /* 0x048fe80000041844 */
[----:B------:R-:W3:Y:S04]  /*82b0*/  MUFU.EX2 R65, R65 ;  /* 0x0000004100417308 */ /* 0x000ee80000000800 */
[C---:B------:R-:W-:Y:S01]  /*82c0*/  HMMA.16816.F32.BF16 R72, R20.reuse, R30, R72 ;  /* 0x0000001e1448723c */ /* 0x040fe20000041848 */
[----:B------:R-:W5:Y:S05]  /*82d0*/  LDSM.16.MT88.4 R28, [R234+0x6100] ;  /* 0x00610000ea1c783b */ /* 0x000f6a0000004200 */
[----:B------:R-:W2:Y:S02]  /*82e0*/  MUFU.EX2 R161, R161 ;  /* 0x000000a100a17308 */ /* 0x000ea40000000800 */
[C---:B-1----:R-:W-:Y:S08]  /*82f0*/  HMMA.16816.F32.BF16 R76, R20.reuse, R32, R76 ;  /* 0x00000020144c723c */ /* 0x042ff0000004184c */
[C---:B------:R-:W-:Y:S01]  /*8300*/  HMMA.16816.F32.BF16 R80, R20.reuse, R34, R80 ;  /* 0x000000221450723c */ /* 0x040fe20000041850 */
[----:B------:R-:W1:Y:S07]  /*8310*/  LDSM.16.MT88.4 R32, [R233+0x6100] ;  /* 0x00610000e920783b */ /* 0x000e6e0000004200 */
[C---:B----4-:R-:W-:Y:S08]  /*8320*/  HMMA.16816.F32.BF16 R84, R20.reuse, R36, R84 ;  /* 0x000000241454723c */ /* 0x050ff00000041854 */
[C---:B------:R-:W-:Y:S01]  /*8330*/  HMMA.16816.F32.BF16 R88, R20.reuse, R38, R88 ;  /* 0x000000261458723c */ /* 0x040fe20000041858 */
[----:B------:R-:W4:Y:S07]  /*8340*/  LDSM.16.MT88.4 R36, [R236+0x2900] ;  /* 0x00290000ec24783b */ /* 0x000f2e0000004200 */
[C---:B--2---:R-:W-:Y:S08]  /*8350*/  HMMA.16816.F32.BF16 R92, R20.reuse, R24, R92 ;  /* 0x00000018145c723c */ /* 0x044ff0000004185c */
[C---:B------:R-:W-:Y:S01]  /*8360*/  HMMA.16816.F32.BF16 R96, R20.reuse, R26, R96 ;  /* 0x0000001a1460723c */ /* 0x040fe20000041860 */
[----:B------:R-:W2:Y:S07]  /*8370*/  LDSM.16.MT88.4 R24, [R233+0x2900] ;  /* 0x00290000e918783b */ /* 0x000eae0000004200 */
[C---:B-----5:R-:W-:Y:S08]  /*8380*/  HMMA.16816.F32.BF16 R12, R20.reuse, R28, R12 ;  /* 0x0000001c140c723c */ /* 0x060ff0000004180c */
[C---:B------:R-:W-:Y:S01]  /*8390*/  HMMA.16816.F32.BF16 R100, R20.reuse, R30, R100 ;  /* 0x0000001e1464723c */ /* 0x040fe20000041864 */
[----:B------:R-:W5:Y:S07]  /*83a0*/  LDSM.16.MT88.4 R28, [R232+0x2900] ;  /* 0x00290000e81c783b */ /* 0x000f6e0000004200 */
[C---:B-1----:R-:W-:Y:S08]  /*83b0*/  HMMA.16816.F32.BF16 R104, R20.reuse, R32, R104 ;  /* 0x000000201468723c */ /* 0x042ff00000041868 */
[C---:B------:R-:W-:Y:S01]  /*83c0*/  HMMA.16816.F32.BF16 R108, R20.reuse, R34, R108 ;  /* 0x00000022146c723c */ /* 0x040fe2000004186c */
[----:B------:R-:W1:Y:S07]  /*83d0*/  LDSM.16.MT88.4 R32, [R236+0x6900] ;  /* 0x00690000ec20783b */ /* 0x000e6e0000004200 */
[C---:B------:R-:W-:Y:S08]  /*83e0*/  HMMA.16816.F32.BF16 R16, R20.reuse, R40, R16 ;  /* 0x000000281410723c */ /* 0x040ff00000041810 */
[----:B------:R-:W-:Y:S01]  /*83f0*/  HMMA.16816.F32.BF16 R112, R20, R42, R112 ;  /* 0x0000002a1470723c */ /* 0x000fe20000041870 */
[----:B------:R-:W-:Y:S06]  /*8400*/  LDSM.16.MT88.4 R40, [R234+0x7100] ;  /* 0x00710000ea28783b */ /* 0x000fec0000004200 */
[----:B------:R-:W-:Y:S01]  /*8410*/  F2FP.BF16.PACK_AB R20, R117, R116 ;  /* 0x000000747514723e */ /* 0x000fe200000010ff */
[----:B------:R-:W-:Y:S01]  /*8420*/  FADD.FTZ R116, R116, R195 ;  /* 0x000000c374747221 */ /* 0x000fe20000010000 */
[----:B------:R-:W-:Y:S03]  /*8430*/  F2FP.BF16.PACK_AB R21, R119, R118 ;  /* 0x000000767715723e */ /* 0x000fe600000010ff */
[----:B------:R-:W-:Y:S01]  /*8440*/  F2FP.BF16.PACK_AB R22, R208, R203 ;  /* 0x000000cbd016723e */ /* 0x000fe200000010ff */
[----:B------:R-:W-:Y:S01]  /*8450*/  FADD.FTZ R116, R117, R116 ;  /* 0x0000007475747221 */ /* 0x000fe20000010000 */
[----:B------:R-:W-:Y:S01]  /*8460*/  F2FP.BF16.PACK_AB R23, R210, R209 ;  /* 0x000000d1d217723e */ /* 0x000fe200000010ff */
[----:B------:R-:W-:Y:S02]  /*8470*/  FADD.FTZ R119, R119, R202 ;  /* 0x000000ca77777221 */ /* 0x000fe40000010000 */
[----:B------:R-:W-:Y:S02]  /*8480*/  FADD.FTZ R203, R203, R116 ;  /* 0x00000074cbcb7221 */ /* 0x000fe40000010000 */
[----:B------:R-:W-:Y:S02]  /*8490*/  FADD.FTZ R119, R209, R119 ;  /* 0x00000077d1777221 */ /* 0x000fe40000010000 */
[C---:B----4-:R-:W-:Y:S03]  /*84a0*/  HMMA.16816.F32.BF16 R4, R20.reuse, R36, R4 ;  /* 0x000000241404723c */ /* 0x050fe60000041804 */
[----:B------:R-:W-:Y:S02]  /*84b0*/  FADD.FTZ R203, R208, R203 ;  /* 0x000000cbd0cb7221 */ /* 0x000fe40000010000 */
[----:B------:R-:W-:Y:S03]  /*84c0*/  FADD.FTZ R210, R210, R119 ;  /* 0x00000077d2d27221 */ /* 0x000fe60000010000 */
[C---:B------:R-:W-:Y:S01]  /*84d0*/  HMMA.16816.F32.BF16 R8, R20.reuse, R38, R8 ;  /* 0x000000261408723c */ /* 0x040fe20000041808 */
[----:B------:R-:W4:Y:S03]  /*84e0*/  LDSM.16.MT88.4 R36, [R234+0x6900] ;  /* 0x00690000ea24783b */ /* 0x000f260000004200 */
[----:B------:R-:W-:Y:S04]  /*84f0*/  FADD.FTZ R210, R54, R210 ;  /* 0x000000d236d27221 */ /* 0x000fe80000010000 */
[C---:B------:R-:W-:Y:S08]  /*8500*/  HMMA.16816.F32.BF16 R68, R20.reuse, R44, R68 ;  /* 0x0000002c1444723c */ /* 0x040ff00000041844 */
[C---:B------:R-:W-:Y:S01]  /*8510*/  HMMA.16816.F32.BF16 R72, R20.reuse, R46, R72 ;  /* 0x0000002e1448723c */ /* 0x040fe20000041848 */
[----:B------:R-:W-:Y:S07]  /*8520*/  LDSM.16.MT88.4 R44, [R233+0x7100] ;  /* 0x00710000e92c783b */ /* 0x000fee0000004200 */
        /* <DEDUP_REMOVED lines=9> */
[C---:B----4-:R-:W-:Y:S08]  /*85c0*/  HMMA.16816.F32.BF16 R12, R20.reuse, R36, R12 ;  /* 0x00000024140c723c */ /* 0x050ff0000004180c */
[C---:B------:R-:W-:Y:S01]  /*85d0*/  HMMA.16816.F32.BF16 R100, R20.reuse, R38, R100 ;  /* 0x000000261464723c */ /* 0x040fe20000041864 */
[----:B------:R-:W-:Y:S07]  /*85e0*/  LDSM.16.MT88.4 R36, [R232+0x3100] ;  /* 0x00310000e824783b */ /* 0x000fee0000004200 */
[C---:B--2---:R-:W-:Y:S08]  /*85f0*/  HMMA.16816.F32.BF16 R104, R20.reuse, R24, R104 ;  /* 0x000000181468723c */ /* 0x044ff00000041868 */
[C---:B------:R-:W-:Y:S01]  /*8600*/  HMMA.16816.F32.BF16 R108, R20.reuse, R26, R108 ;  /* 0x0000001a146c723c */ /* 0x040fe2000004186c */
[----:B------:R-:W2:Y:S07]  /*8610*/  LDSM.16.MT88.4 R24, [R234+0x3100] ;  /* 0x00310000ea18783b */ /* 0x000eae0000004200 */
[C---:B-----5:R-:W-:Y:S08]  /*8620*/  HMMA.16816.F32.BF16 R16, R20.reuse, R28, R16 ;  /* 0x0000001c1410723c */ /* 0x060ff00000041810 */
[----:B------:R-:W-:Y:S01]  /*8630*/  HMMA.16816.F32.BF16 R112, R20, R30, R112 ;  /* 0x0000001e1470723c */ /* 0x000fe20000041870 */
[----:B------:R-:W4:Y:S06]  /*8640*/  LDSM.16.MT88.4 R28, [R233+0x3100] ;  /* 0x00310000e91c783b */ /* 0x000f2c0000004200 */
        /* <DEDUP_REMOVED lines=9> */
[C---:B-1----:R-:W-:Y:S03]  /*86e0*/  HMMA.16816.F32.BF16 R4, R20.reuse, R32, R4 ;  /* 0x000000201404723c */ /* 0x042fe60000041804 */
[----:B------:R-:W-:Y:S02]  /*86f0*/  FADD.FTZ R56, R57, R56 ;  /* 0x0000003839387221 */ /* 0x000fe40000010000 */
[----:B------:R-:W-:Y:S03]  /*8700*/  FADD.FTZ R59, R59, R55 ;  /* 0x000000373b3b7221 */ /* 0x000fe60000010000 */
[C---:B------:R-:W-:Y:S01]  /*8710*/  HMMA.16816.F32.BF16 R8, R20.reuse, R34, R8 ;  /* 0x000000221408723c */ /* 0x040fe20000041808 */
[----:B------:R-:W1:Y:S03]  /*8720*/  LDSM.16.MT88.4 R32, [R236+0x7100] ;  /* 0x00710000ec20783b */ /* 0x000e660000004200 */
[----:B------:R-:W-:Y:S04]  /*8730*/  FADD.FTZ R59, R62, R59 ;  /* 0x0000003b3e3b7221 */ /* 0x000fe80000010000 */
[C---:B--2---:R-:W-:Y:S04]  /*8740*/  HMMA.16816.F32.BF16 R68, R20.reuse, R24, R68 ;  /* 0x000000181444723c */ /* 0x044fe80000041844 */
[----:B------:R-:W-:Y:S04]  /*8750*/  FADD.FTZ R59, R63, R59 ;  /* 0x0000003b3f3b7221 */ /* 0x000fe80000010000 */
[C---:B------:R-:W-:Y:S01]  /*8760*/  HMMA.16816.F32.BF16 R72, R20.reuse, R26, R72 ;  /* 0x0000001a1448723c */ /* 0x040fe20000041848 */
[----:B------:R-:W2:Y:S03]  /*8770*/  LDSM.16.MT88.4 R24, [R234+0x3900] ;  /* 0x00390000ea18783b */ /* 0x000ea60000004200 */
[----:B---3--:R-:W-:Y:S04]  /*8780*/  FADD.FTZ R59, R65, R59 ;  /* 0x0000003b413b7221 */ /* 0x008fe80000010000 */
[C---:B----4-:R-:W-:Y:S04]  /*8790*/  HMMA.16816.F32.BF16 R76, R20.reuse, R28, R76 ;  /* 0x0000001c144c723c */ /* 0x050fe8000004184c */
[----:B------:R-:W-:Y:S04]  /*87a0*/  FADD.FTZ R248, R161, R59 ;  /* 0x0000003ba1f87221 */ /* 0x000fe80000010000 */
[C---:B------:R-:W-:Y:S01]  /*87b0*/  HMMA.16816.F32.BF16 R80, R20.reuse, R30, R80 ;  /* 0x0000001e1450723c */ /* 0x040fe20000041850 */
[----:B------:R-:W3:Y:S07]  /*87c0*/  LDSM.16.MT88.4 R28, [R233+0x3900] ;  /* 0x00390000e91c783b */ /* 0x000eee0000004200 */
[C---:B------:R-:W-:Y:S08]  /*87d0*/  HMMA.16816.F32.BF16 R84, R20.reuse, R36, R84 ;  /* 0x000000241454723c */ /* 0x040ff00000041854 */
        /* <DEDUP_REMOVED lines=8> */
[----:B------:R-:W-:Y:S07]  /*8860*/  HMMA.16816.F32.BF16 R112, R20, R50, R112 ;  /* 0x000000321470723c */ /* 0x000fee0000041870 */
[----:B------:R-:W-:Y:S01]  /*8870*/  F2FP.BF16.PACK_AB R20, R61, R60 ;  /* 0x0000003c3d14723e */ /* 0x000fe200000010ff */
[----:B------:R-:W-:Y:S01]  /*8880*/  FADD.FTZ R60, R60, R56 ;  /* 0x000000383c3c7221 */ /* 0x000fe20000010000 */
[----:B------:R-:W-:Y:S03]  /*8890*/  F2FP.BF16.PACK_AB R21, R63, R62 ;  /* 0x0000003e3f15723e */ /* 0x000fe600000010ff */
[----:B------:R-:W-:Y:S01]  /*88a0*/  F2FP.BF16.PACK_AB R22, R162, R64 ;  /* 0x00000040a216723e */ /* 0x000fe200000010ff */
[----:B------:R-:W-:Y:S01]  /*88b0*/  FADD.FTZ R60, R61, R60 ;  /* 0x0000003c3d3c7221 */ /* 0x000fe20000010000 */
[----:B------:R-:W-:Y:S03]  /*88c0*/  F2FP.BF16.PACK_AB R23, R161, R65 ;  /* 0x00000041a117723e */ /* 0x000fe600000010ff */
[----:B------:R-:W-:Y:S04]  /*88d0*/  FADD.FTZ R60, R64, R60 ;  /* 0x0000003c403c7221 */ /* 0x000fe80000010000 */
[C---:B------:R-:W-:Y:S01]  /*88e0*/  HMMA.16816.F32.BF16 R128, R20.reuse, R124, R4 ;  /* 0x0000007c1480723c */ /* 0x040fe20000041804 */
[----:B------:R-:W1:Y:S02]  /*88f0*/  LDSM.16.MT88.4 R4, [R232+0x3900] ;  /* 0x00390000e804783b */ /* 0x000e640000004200 */
[----:B------:R-:W-:Y:S05]  /*8900*/  FADD.FTZ R249, R162, R60 ;  /* 0x0000003ca2f97221 */ /* 0x000fea0000010000 */
[C---:B------:R-:W-:Y:S01]  /*8910*/  HMMA.16816.F32.BF16 R124, R20.reuse, R126, R8 ;  /* 0x0000007e147c723c */ /* 0x040fe20000041808 */
[----:B------:R-:W4:Y:S07]  /*8920*/  LDSM.16.MT88.4 R8, [R236+0x7900] ;  /* 0x00790000ec08783b */ /* 0x000f2e0000004200 */
[C---:B--2---:R-:W-:Y:S08]  /*8930*/  HMMA.16816.F32.BF16 R68, R20.reuse, R24, R68 ;  /* 0x000000181444723c */ /* 0x044ff00000041844 */
[C---:B------:R-:W-:Y:S01]  /*8940*/  HMMA.16816.F32.BF16 R72, R20.reuse, R26, R72 ;  /* 0x0000001a1448723c */ /* 0x040fe20000041848 */
[----:B------:R-:W2:Y:S07]  /*8950*/  LDSM.16.MT88.4 R24, [R234+0x7900] ;  /* 0x00790000ea18783b */ /* 0x000eae0000004200 */
[C---:B---3--:R-:W-:Y:S08]  /*8960*/  HMMA.16816.F32.BF16 R76, R20.reuse, R28, R76 ;  /* 0x0000001c144c723c */ /* 0x048ff0000004184c */
[C---:B------:R-:W-:Y:S08]  /*8970*/  HMMA.16816.F32.BF16 R80, R20.reuse, R30, R80 ;  /* 0x0000001e1450723c */ /* 0x040ff00000041850 */
[C---:B-1----:R-:W-:Y:S08]  /*8980*/  HMMA.16816.F32.BF16 R84, R20.reuse, R4, R84 ;  /* 0x000000041454723c */ /* 0x042ff00000041854 */
[C---:B------:R-:W-:Y:S01]  /*8990*/  HMMA.16816.F32.BF16 R88, R20.reuse, R6, R88 ;  /* 0x000000061458723c */ /* 0x040fe20000041858 */
[----:B------:R-:W1:Y:S07]  /*89a0*/  LDSM.16.MT88.4 R4, [R233+0x7900] ;  /* 0x00790000e904783b */ /* 0x000e6e0000004200 */
[C---:B----4-:R-:W-:Y:S08]  /*89b0*/  HMMA.16816.F32.BF16 R92, R20.reuse, R8, R92 ;  /* 0x00000008145c723c */ /* 0x050ff0000004185c */
[C---:B------:R-:W-:Y:S01]  /*89c0*/  HMMA.16816.F32.BF16 R96, R20.reuse, R10, R96 ;  /* 0x0000000a1460723c */ /* 0x040fe20000041860 */
[----:B------:R-:W3:Y:S07]  /*89d0*/  LDSM.16.MT88.4 R8, [R232+0x7900] ;  /* 0x00790000e808783b */ /* 0x000eee0000004200 */
[C---:B--2---:R-:W-:Y:S08]  /*89e0*/  HMMA.16816.F32.BF16 R120, R20.reuse, R24, R12 ;  /* 0x000000181478723c */ /* 0x044ff0000004180c */
[C---:B------:R-:W-:Y:S08]  /*89f0*/  HMMA.16816.F32.BF16 R100, R20.reuse, R26, R100 ;  /* 0x0000001a1464723c */ /* 0x040ff00000041864 */
[C---:B-1----:R-:W-:Y:S08]  /*8a00*/  HMMA.16816.F32.BF16 R104, R20.reuse, R4, R104 ;  /* 0x000000041468723c */ /* 0x042ff00000041868 */
[C---:B------:R-:W-:Y:S08]  /*8a10*/  HMMA.16816.F32.BF16 R108, R20.reuse, R6, R108 ;  /* 0x00000006146c723c */ /* 0x040ff0000004186c */
[C---:B---3--:R-:W-:Y:S08]  /*8a20*/  HMMA.16816.F32.BF16 R116, R20.reuse, R8, R16 ;  /* 0x000000081474723c */ /* 0x048ff00000041810 */
[----:B------:R-:W-:Y:S01]  /*8a30*/  HMMA.16816.F32.BF16 R112, R20, R10, R112 ;  /* 0x0000000a1470723c */ /* 0x000fe20000041870 */
[----:B------:R-:W-:-:S07]  /*8a40*/  @P1 BRA `(.L_x_6) ;  /* 0xffffcd1000001947 */ /* 0x000fce000383ffff */
.L_x_5:
[----:B------:R-:W1:Y:S01]  /*8a50*/  SHFL.BFLY PT, R4, R249, 0x2, 0x1f ;  /* 0x0c401f00f9047f89 */ /* 0x000e6200000e0000 */
[----:B------:R-:W-:-:S02]  /*8a60*/  MOV R5, RZ ;  /* 0x000000ff00057202 */ /* 0x000fc40000000f00 */
[----:B------:R-:W-:Y:S01]  /*8a70*/  MOV R6, 0xff800000 ;  /* 0xff80000000067802 */ /* 0x000fe20000000f00 */
[----:B------:R-:W2:Y:S01]  /*8a80*/  SHFL.BFLY PT, R2, R248, 0x2, 0x1f ;  /* 0x0c401f00f8027f89 */ /* 0x000ea200000e0000 */
[----:B------:R-:W-:Y:S01]  /*8a90*/  PLOP3.LUT P2, PT, PT, PT, PT, 0x8, 0x0 ;  /* 0x000000000000781c */ /* 0x000fe20003f4e170 */
[----:B-1----:R-:W-:Y:S02]  /*8aa0*/  FADD.FTZ R4, R4, R249 ;  /* 0x000000f904047221 */ /* 0x002fe40000010000 */
[----:B--2---:R-:W-:-:S03]  /*8ab0*/  FADD.FTZ R248, R2, R248 ;  /* 0x000000f802f87221 */ /* 0x004fc60000010000 */
[----:B------:R-:W1:Y:S04]  /*8ac0*/  SHFL.BFLY PT, R0, R4, 0x1, 0x1f ;  /* 0x0c201f0004007f89 */ /* 0x000e6800000e0000 */
[----:B------:R-:W2:Y:S01]  /*8ad0*/  SHFL.BFLY PT, R2, R248, 0x1, 0x1f ;  /* 0x0c201f00f8027f89 */ /* 0x000ea200000e0000 */
[----:B-1----:R-:W-:Y:S01]  /*8ae0*/  FADD.FTZ R4, R4, R0 ;  /* 0x0000000004047221 */ /* 0x002fe20000010000 */
[----:B------:R-:W-:Y:S01]  /*8af0*/  MOV R0, RZ ;  /* 0x000000ff00007202 */ /* 0x000fe20000000f00 */
[----:B--2---:R-:W-:-:S03]  /*8b00*/  FADD.FTZ R2, R2, R248 ;  /* 0x000000f802027221 */ /* 0x004fc60000010000 */
[----:B------:R-:W-:Y:S02]  /*8b10*/  FSETP.NE.FTZ.AND P1, PT, R4, RZ, PT ;  /* 0x000000ff0400720b */ /* 0x000fe40003f35000 */
[----:B------:R-:W-:-:S11]  /*8b20*/  FSETP.NE.FTZ.AND P0, PT, R2, RZ, PT ;  /* 0x000000ff0200720b */ /* 0x000fd60003f15000 */
[----:B------:R-:W1:Y:S01]  /*8b30*/  @P1 MUFU.RCP R5, R4 ;  /* 0x0000000400051308 */ /* 0x000e620000001000 */
[----:B------:R-:W-:Y:S02]  /*8b40*/  @P1 MOV R7, 0x3f317218 ;  /* 0x3f31721800071802 */ /* 0x000fe40000000f00 */
[----:B------:R-:W-:-:S03]  /*8b50*/  @P0 MOV R9, 0x3f317218 ;  /* 0x3f31721800090802 */ /* 0x000fc60000000f00 */
[----:B------:R-:W-:Y:S02]  /*8b60*/  @P1 FMUL.FTZ R7, R7, c[0x0][0x2d0] ;  /* 0x0000b40007071a20 */ /* 0x000fe40000410000 */
[----:B------:R-:W2:Y:S01]  /*8b70*/  @P1 MUFU.LG2 R4, R4 ;  /* 0x0000000400041308 */ /* 0x000ea20000000c00 */
[----:B-1----:R-:W-:-:S07]  /*8b80*/  FMUL.FTZ R128, R5, R128 ;  /* 0x0000008005807220 */ /* 0x002fce0000410000 */
[----:B------:R-:W1:Y:S01]  /*8b90*/  @P0 MUFU.RCP R0, R2 ;  /* 0x0000000200000308 */ /* 0x000e620000001000 */
[C---:B------:R-:W-:Y:S02]  /*8ba0*/  FMUL.FTZ R129, R5.reuse, R129 ;  /* 0x0000008105817220 */ /* 0x040fe40000410000 */
[C---:B------:R-:W-:Y:S02]  /*8bb0*/  FMUL.FTZ R124, R5.reuse, R124 ;  /* 0x0000007c057c7220 */ /* 0x040fe40000410000 */
[C---:B------:R-:W-:Y:S02]  /*8bc0*/  FMUL.FTZ R125, R5.reuse, R125 ;  /* 0x0000007d057d7220 */ /* 0x040fe40000410000 */
[C---:B------:R-:W-:Y:S02]  /*8bd0*/  FMUL.FTZ R68, R5.reuse, R68 ;  /* 0x0000004405447220 */ /* 0x040fe40000410000 */
[C---:B------:R-:W-:Y:S02]  /*8be0*/  FMUL.FTZ R69, R5.reuse, R69 ;  /* 0x0000004505457220 */ /* 0x040fe40000410000 */
[----:B------:R-:W-:-:S02]  /*8bf0*/  FMUL.FTZ R72, R5, R72 ;  /* 0x0000004805487220 */ /* 0x000fc40000410000 */
        /* <DEDUP_REMOVED lines=24> */
[----:B------:R-:W-:Y:S02]  /*8d80*/  FMUL.FTZ R113, R5, R113 ;  /* 0x0000007105717220 */ /* 0x000fe40000410000 */
[----:B------:R3:W4:Y:S01]  /*8d90*/  @P0 MUFU.LG2 R5, R2 ;  /* 0x0000000200050308 */ /* 0x0007220000000c00 */
[----:B--2---:R-:W-:Y:S02]  /*8da0*/  @P1 FMUL.FTZ R4, R4, 0.69314718246459960938 ;  /* 0x3f31721804041820 */ /* 0x004fe40000410000 */
[C---:B-1----:R-:W-:Y:S02]  /*8db0*/  FMUL.FTZ R130, R0.reuse, R130 ;  /* 0x0000008200827220 */ /* 0x042fe40000410000 */
[C---:B------:R-:W-:Y:S02]  /*8dc0*/  FMUL.FTZ R131, R0.reuse, R131 ;  /* 0x0000008300837220 */ /* 0x040fe40000410000 */
[C---:B------:R-:W-:Y:S02]  /*8dd0*/  FMUL.FTZ R126, R0.reuse, R126 ;  /* 0x0000007e007e7220 */ /* 0x040fe40000410000 */
[----:B------:R-:W-:-:S02]  /*8de0*/  FMUL.FTZ R127, R0, R127 ;  /* 0x0000007f007f7220 */ /* 0x000fc40000410000 */
[C---:B------:R-:W-:Y:S02]  /*8df0*/  FMUL.FTZ R70, R0.reuse, R70 ;  /* 0x0000004600467220 */ /* 0x040fe40000410000 */
[C---:B------:R-:W-:Y:S02]  /*8e00*/  FMUL.FTZ R71, R0.reuse, R71 ;  /* 0x0000004700477220 */ /* 0x040fe40000410000 */
[C---:B------:R-:W-:Y:S01]  /*8e10*/  FMUL.FTZ R74, R0.reuse, R74 ;  /* 0x0000004a004a7220 */ /* 0x040fe20000410000 */
[----:B---3--:R-:W-:Y:S01]  /*8e20*/  MOV R2, 0xff800000 ;  /* 0xff80000000027802 */ /* 0x008fe20000000f00 */
[----:B----4-:R-:W-:Y:S02]  /*8e30*/  @P0 FMUL.FTZ R8, R5, 0.69314718246459960938 ;  /* 0x3f31721805080820 */ /* 0x010fe40000410000 */
[----:B------:R-:W-:Y:S02]  /*8e40*/  @P0 FMUL.FTZ R5, R9, c[0x0][0x2d0] ;  /* 0x0000b40009050a20 */ /* 0x000fe40000410000 */
        /* <DEDUP_REMOVED lines=25> */
[----:B------:R-:W-:Y:S02]  /*8fe0*/  @P1 FFMA.FTZ R2, R7, R132, R4 ;  /* 0x0000008407021223 */ /* 0x000fe40000010004 */
[----:B------:R-:W-:Y:S02]  /*8ff0*/  @P0 FFMA.FTZ R6, R5, R3, R8 ;  /* 0x0000000305060223 */ /* 0x000fe40000010008 */
.L_x_3:
[----:B------:R-:W-:Y:S05]  /*9000*/  @P2 BRA `(.L_x_9) ;  /* 0x0000135000002947 */ /* 0x000fea0003800000 */
[----:B------:R-:W1:Y:S01]  /*9010*/  S2R R0, SR_CTAID.Y ;  /* 0x0000000000007919 */ /* 0x000e620000002600 */
[----:B------:R-:W-:Y:S01]  /*9020*/  IMAD R5, RZ, RZ, -UR10 ;  /* 0x8000000aff057e24 */ /* 0x000fe2000f8e02ff */
[----:B------:R-:W-:Y:S01]  /*9030*/  USHF.R.S32.HI UR6, URZ, 0x1f, UR10 ;  /* 0x0000001f3f067899 */ /* 0x000fe2000801140a */
[----:B------:R-:W-:Y:S01]  /*9040*/  IMAD.MOV.U32 R9, RZ, RZ, c[0x0][0x4e8] ;  /* 0x00013a00ff097624 */ /* 0x000fe200078e00ff */
[----:B------:R-:W2:Y:S01]  /*9050*/  S2R R11, SR_TID.X ;  /* 0x00000000000b7919 */ /* 0x000ea20000002100 */
[----:B------:R-:W-:Y:S01]  /*9060*/  ULDC.64 UR4, c[0x0][0x4d0] ;  /* 0x0001340000047ab9 */ /* 0x000fe20000000a00 */
[----:B------:R-:W-:Y:S01]  /*9070*/  BSSY B0, `(.L_x_10) ;  /* 0x00000cc000007945 */ /* 0x000fe20003800000 */
[----:B------:R-:W-:Y:S01]  /*9080*/  UIMAD UR7, UR6, UR4, URZ ;  /* 0x00000004060772a4 */ /* 0x000fe2000f8e023f */
[----:B------:R-:W3:Y:S01]  /*9090*/  S2R R8, SR_CTAID.Z ;  /* 0x0000000000087919 */ /* 0x000ee20000002700 */
[----:B------:R-:W-:-:S03]  /*90a0*/  UIMAD.WIDE.U32 UR8, UR10, UR4, URZ ;  /* 0x000000040a0872a5 */ /* 0x000fc6000f8e003f */
[----:B------:R-:W-:Y:S01]  /*90b0*/  BAR.SYNC.DEFER_BLOCKING 0x1, 0x100 ;  /* 0x0044000000007b1d */ /* 0x000fe20000010000 */
[----:B------:R-:W-:Y:S01]  /*90c0*/  UIMAD UR7, UR10, UR5, UR7 ;  /* 0x000000050a0772a4 */ /* 0x000fe2000f8e0207 */
[C---:B------:R-:W-:Y:S01]  /*90d0*/  ISETP.NE.AND P1, PT, R9.reuse, 0x1, PT ;  /* 0x000000010900780c */ /* 0x040fe20003f25270 */
[----:B------:R-:W-:Y:S01]  /*90e0*/  IMAD.U32 R16, RZ, RZ, UR8 ;  /* 0x00000008ff107e24 */ /* 0x000fe2000f8e00ff */
[----:B------:R-:W-:Y:S01]  /*90f0*/  MOV R17, UR9 ;  /* 0x0000000900117c02 */ /* 0x000fe20008000f00 */
[----:B------:R-:W-:Y:S01]  /*9100*/  UIADD3 UR7, UR9, UR7, URZ ;  /* 0x0000000709077290 */ /* 0x000fe2000fffe03f */
[----:B------:R-:W-:Y:S01]  /*9110*/  IMAD R9, R9, c[0x0][0x388], RZ ;  /* 0x0000e20009097a24 */ /* 0x000fe200078e02ff */
[----:B------:R-:W-:Y:S02]  /*9120*/  ULDC.64 UR4, c[0x0][0x438] ;  /* 0x00010e0000047ab9 */ /* 0x000fe40000000a00 */
[----:B------:R-:W-:Y:S02]  /*9130*/  UIMAD.WIDE.U32 UR14, UR10, UR4, URZ ;  /* 0x000000040a0e72a5 */ /* 0x000fe4000f8e003f */
[----:B------:R-:W-:Y:S01]  /*9140*/  UIMAD UR4, UR6, UR4, URZ ;  /* 0x00000004060472a4 */ /* 0x000fe2000f8e023f */
[----:B-1----:R-:W-:-:S02]  /*9150*/  IMAD R5, R5, c[0x0][0x550], R0 ;  /* 0x0001540005057a24 */ /* 0x002fc400078e0200 */
[----:B------:R-:W-:Y:S01]  /*9160*/  IMAD.U32 R17, RZ, RZ, UR7 ;  /* 0x00000007ff117e24 */ /* 0x000fe2000f8e00ff */
[----:B------:R-:W-:Y:S01]  /*9170*/  UIMAD UR4, UR10, UR5, UR4 ;  /* 0x000000050a0472a4 */ /* 0x000fe2000f8e0204 */
[----:B--2---:R-:W-:Y:S01]  /*9180*/  SHF.R.S32.HI R0, RZ, 0x1f, R11 ;  /* 0x0000001fff007819 */ /* 0x004fe2000001140b */
[----:B------:R-:W-:Y:S01]  /*9190*/  IMAD.U32 R15, RZ, RZ, UR15 ;  /* 0x0000000fff0f7e24 */ /* 0x000fe2000f8e00ff */
[----:B------:R-:W-:Y:S01]  /*91a0*/  MOV R14, UR14 ;  /* 0x0000000e000e7c02 */ /* 0x000fe20008000f00 */
[----:B------:R-:W-:Y:S01]  /*91b0*/  UIADD3 UR4, UR15, UR4, URZ ;  /* 0x000000040f047290 */ /* 0x000fe2000fffe03f */
[-C--:B------:R-:W-:Y:S01]  /*91c0*/  LEA.HI R13, R0, R11.reuse, RZ, 0x5 ;  /* 0x0000000b000d7211 */ /* 0x080fe200078f28ff */
[----:B---3--:R-:W-:Y:S01]  /*91d0*/  IMAD.WIDE.U32 R16, R8, c[0x0][0x4d8], R16 ;  /* 0x0001360008107a25 */ /* 0x008fe200078e0010 */
[----:B------:R-:W-:Y:S02]  /*91e0*/  LEA.HI R0, R0, R11, RZ, 0x2 ;  /* 0x0000000b00007211 */ /* 0x000fe400078f10ff */
[----:B------:R-:W-:Y:S01]  /*91f0*/  LOP3.LUT R4, R13, 0xffffffe0, RZ, 0xc0, !PT ;  /* 0xffffffe00d047812 */ /* 0x000fe200078ec0ff */
[----:B------:R-:W-:Y:S01]  /*9200*/  IMAD.U32 R15, RZ, RZ, UR4 ;  /* 0x00000004ff0f7e24 */ /* 0x000fe2000f8e00ff */
[----:B------:R-:W-:-:S02]  /*9210*/  LOP3.LUT R0, R0, 0xfffffffc, RZ, 0xc0, !PT ;  /* 0xfffffffc00007812 */ /* 0x000fc400078ec0ff */
[--C-:B------:R-:W-:Y:S01]  /*9220*/  SHF.R.S32.HI R7, RZ, 0x5, R13.reuse ;  /* 0x00000005ff077819 */ /* 0x100fe2000001140d */
[----:B------:R-:W-:Y:S01]  /*9230*/  IMAD.IADD R4, R11, 0x1, -R4 ;  /* 0x000000010b047824 */ /* 0x000fe200078e0a04 */
[----:B------:R-:W-:Y:S01]  /*9240*/  SHF.R.S32.HI R13, RZ, 0x1f, R13 ;  /* 0x0000001fff0d7819 */ /* 0x000fe2000001140d */
[----:B------:R-:W-:Y:S01]  /*9250*/  IMAD.WIDE.U32 R14, R8, c[0x0][0x440], R14 ;  /* 0x00011000080e7a25 */ /* 0x000fe200078e000e */
[----:B------:R-:W-:Y:S02]  /*9260*/  IADD3 R11, -R0, R11, RZ ;  /* 0x0000000b000b7210 */ /* 0x000fe40007ffe1ff */
[----:B------:R-:W1:Y:S01]  /*9270*/  S2R R0, SR_CTAID.X ;  /* 0x0000000000007919 */ /* 0x000e620000002500 */
[----:B------:R-:W-:Y:S02]  /*9280*/  LEA.HI R13, R13, R7, RZ, 0x3 ;  /* 0x000000070d0d7211 */ /* 0x000fe400078f18ff */
[----:B------:R-:W-:Y:S02]  /*9290*/  SHF.R.S32.HI R3, RZ, 0x1f, R4 ;  /* 0x0000001fff037819 */ /* 0x000fe40000011404 */
[----:B------:R-:W-:-:S02]  /*92a0*/  LOP3.LUT R13, R13, 0xffffff8, RZ, 0xc0, !PT ;  /* 0x0ffffff80d0d7812 */ /* 0x000fc400078ec0ff */
[----:B------:R-:W-:Y:S02]  /*92b0*/  LEA.HI R10, R11, R11, RZ, 0x1 ;  /* 0x0000000b0b0a7211 */ /* 0x000fe400078f08ff */
[----:B------:R-:W-:Y:S01]  /*92c0*/  LEA.HI R3, R3, R4, RZ, 0x2 ;  /* 0x0000000403037211 */ /* 0x000fe200078f10ff */
[----:B------:R-:W-:Y:S01]  /*92d0*/  IMAD.IADD R13, R7, 0x1, -R13 ;  /* 0x00000001070d7824 */ /* 0x000fe200078e0a0d */
[----:B------:R-:W-:Y:S02]  /*92e0*/  LOP3.LUT R10, R10, 0x1ffffffe, RZ, 0xc0, !PT ;  /* 0x1ffffffe0a0a7812 */ /* 0x000fe400078ec0ff */
[----:B------:R-:W-:Y:S02]  /*92f0*/  SHF.R.S32.HI R12, RZ, 0x2, R3 ;  /* 0x00000002ff0c7819 */ /* 0x000fe40000011403 */
[----:B------:R-:W-:Y:S02]  /*9300*/  SHF.R.S32.HI R7, RZ, 0x1f, R8 ;  /* 0x0000001fff077819 */ /* 0x000fe40000011408 */
[----:B------:R-:W-:Y:S01]  /*9310*/  IADD3 R10, R11, -R10, RZ ;  /* 0x8000000a0b0a7210 */ /* 0x000fe20007ffe0ff */
[----:B------:R-:W-:Y:S01]  /*9320*/  IMAD R12, R13, 0x10, R12 ;  /* 0x000000100d0c7824 */ /* 0x000fe200078e020c */
[----:B------:R-:W-:Y:S01]  /*9330*/  LOP3.LUT R3, R3, 0x7ffffffc, RZ, 0xc0, !PT ;  /* 0x7ffffffc03037812 */ /* 0x000fe200078ec0ff */
[----:B------:R-:W-:-:S02]  /*9340*/  IMAD R11, R7, c[0x0][0x4d8], RZ ;  /* 0x00013600070b7a24 */ /* 0x000fc400078e02ff */
[----:B------:R-:W-:Y:S02]  /*9350*/  IMAD R10, R10, 0x8, R12 ;  /* 0x000000080a0a7824 */ /* 0x000fe400078e020c */
[----:B------:R-:W-:Y:S02]  /*9360*/  IMAD R7, R7, c[0x0][0x440], RZ ;  /* 0x0001100007077a24 */ /* 0x000fe400078e02ff */
[----:B------:R-:W-:Y:S01]  /*9370*/  IMAD R11, R8, c[0x0][0x4dc], R11 ;  /* 0x00013700080b7a24 */ /* 0x000fe200078e020b */
[----:B-1----:R-:W-:Y:S01]  /*9380*/  LEA R10, R0, R10, 0x7 ;  /* 0x0000000a000a7211 */ /* 0x002fe200078e38ff */
[----:B------:R-:W-:Y:S01]  /*9390*/  IMAD R7, R8, c[0x0][0x444], R7 ;  /* 0x0001110008077a24 */ /* 0x000fe200078e0207 */
[----:B------:R-:W-:Y:S01]  /*93a0*/  SHF.R.S32.HI R8, RZ, 0x1f, R5 ;  /* 0x0000001fff087819 */ /* 0x000fe20000011405 */
[----:B------:R-:W-:Y:S01]  /*93b0*/  IMAD.IADD R17, R17, 0x1, R11 ;  /* 0x0000000111117824 */ /* 0x000fe200078e020b */
[----:B------:R-:W-:Y:S01]  /*93c0*/  MOV R11, R10 ;  /* 0x0000000a000b7202 */ /* 0x000fe20000000f00 */
[----:B------:R-:W-:Y:S01]  /*93d0*/  IMAD.IADD R15, R15, 0x1, R7 ;  /* 0x000000010f0f7824 */ /* 0x000fe200078e0207 */
[----:B------:R-:W-:Y:S01]  /*93e0*/  LEA R0, R0, R12, 0x7 ;  /* 0x0000000c00007211 */ /* 0x000fe200078e38ff */
[----:B------:R-:W-:-:S04]  /*93f0*/  @P1 IMAD.HI.U32 R7, R10, c[0x0][0x4ec], RZ ;  /* 0x00013b000a071a27 */ /* 0x000fc800078e00ff */
[C---:B------:R-:W-:Y:S01]  /*9400*/  IMAD R13, R8.reuse, c[0x0][0x4e0], RZ ;  /* 0x00013800080d7a24 */ /* 0x040fe200078e02ff */
[----:B------:R-:W-:Y:S01]  /*9410*/  @P1 SHF.R.U32.HI R11, RZ, c[0x0][0x4f0], R7 ;  /* 0x00013c00ff0b1a19 */ /* 0x000fe20000011607 */
[----:B------:R-:W-:Y:S02]  /*9420*/  IMAD R8, R8, c[0x0][0x448], RZ ;  /* 0x0001120008087a24 */ /* 0x000fe400078e02ff */
[C---:B------:R-:W-:Y:S02]  /*9430*/  IMAD R13, R5.reuse, c[0x0][0x4e4], R13 ;  /* 0x00013900050d7a24 */ /* 0x040fe400078e020d */
[----:B------:R-:W-:Y:S02]  /*9440*/  IMAD.MOV R7, RZ, RZ, -R11 ;  /* 0x000000ffff077224 */ /* 0x000fe400078e0a0b */
[C---:B------:R-:W-:Y:S02]  /*9450*/  IMAD R8, R5.reuse, c[0x0][0x44c], R8 ;  /* 0x0001130005087a24 */ /* 0x040fe400078e0208 */
[----:B------:R-:W-:-:S04]  /*9460*/  IMAD.WIDE.U32 R14, R5, c[0x0][0x448], R14 ;  /* 0x00011200050e7a25 */ /* 0x000fc800078e000e */
[----:B------:R-:W-:Y:S01]  /*9470*/  IMAD.WIDE.U32 R18, R5, c[0x0][0x4e0], R16 ;  /* 0x0001380005127a25 */ /* 0x000fe200078e0010 */
[----:B------:R-:W-:-:S03]  /*9480*/  MOV R16, R10 ;  /* 0x0000000a00107202 */ /* 0x000fc60000000f00 */
[----:B------:R-:W-:Y:S01]  /*9490*/  @P1 IMAD.HI.U32 R5, R10, c[0x0][0x4ec], RZ ;  /* 0x00013b000a051a27 */ /* 0x000fe200078e00ff */
[----:B------:R-:W-:-:S03]  /*94a0*/  IADD3 R18, P0, R11, R18, RZ ;  /* 0x000000120b127210 */ /* 0x000fc60007f1e0ff */
[----:B------:R-:W-:Y:S01]  /*94b0*/  IMAD R7, R7, c[0x0][0x4e8], R10 ;  /* 0x00013a0007077a24 */ /* 0x000fe200078e020a */
[----:B------:R-:W-:Y:S01]  /*94c0*/  @P1 SHF.R.U32.HI R16, RZ, c[0x0][0x4f0], R5 ;  /* 0x00013c00ff101a19 */ /* 0x000fe20000011605 */
[----:B------:R-:W-:Y:S01]  /*94d0*/  IMAD.IADD R15, R15, 0x1, R8 ;  /* 0x000000010f0f7824 */ /* 0x000fe200078e0208 */
[----:B------:R-:W-:Y:S01]  /*94e0*/  SHF.R.S32.HI R8, RZ, 0x1f, R11 ;  /* 0x0000001fff087819 */ /* 0x000fe2000001140b */
[----:B------:R-:W-:Y:S01]  /*94f0*/  IMAD.IADD R3, R4, 0x1, -R3 ;  /* 0x0000000104037824 */ /* 0x000fe200078e0a03 */
[----:B------:R-:W-:Y:S01]  /*9500*/  SHF.R.S32.HI R5, RZ, 0x1f, R7 ;  /* 0x0000001fff057819 */ /* 0x000fe20000011407 */
[----:B------:R-:W-:Y:S01]  /*9510*/  IMAD.WIDE.U32 R14, R16, c[0x0][0x430], R14 ;  /* 0x00010c00100e7a25 */ /* 0x000fe200078e000e */
[----:B------:R-:W-:Y:S02]  /*9520*/  IADD3.X R19, R8, R19, R13, P0, !PT ;  /* 0x0000001308137210 */ /* 0x000fe400007fe40d */
[----:B------:R-:W-:Y:S01]  /*9530*/  SHF.R.S32.HI R11, RZ, 0x1f, R16 ;  /* 0x0000001fff0b7819 */ /* 0x000fe20000011410 */
[----:B------:R-:W-:Y:S01]  /*9540*/  IMAD R5, R5, c[0x0][0x4c8], RZ ;  /* 0x0001320005057a24 */ /* 0x000fe200078e02ff */
[----:B------:R-:W-:Y:S01]  /*9550*/  IADD3 R8, -R16, RZ, RZ ;  /* 0x000000ff10087210 */ /* 0x000fe20007ffe1ff */
[----:B------:R-:W-:Y:S01]  /*9560*/  IMAD.WIDE.U32 R18, R7, c[0x0][0x4c8], R18 ;  /* 0x0001320007127a25 */ /* 0x000fe200078e0012 */
[----:B------:R-:W-:-:S03]  /*9570*/  LOP3.LUT P1, RZ, R4, 0x3, RZ, 0xc0, !PT ;  /* 0x0000000304ff7812 */ /* 0x000fc6000782c0ff */
[----:B------:R-:W-:Y:S01]  /*9580*/  IMAD R5, R7, c[0x0][0x4cc], R5 ;  /* 0x0001330007057a24 */ /* 0x000fe200078e0205 */
[----:B------:R-:W-:Y:S01]  /*9590*/  LEA R7, P0, R18, c[0x0][0x4a8], 0x2 ;  /* 0x00012a0012077a11 */ /* 0x000fe200078010ff */
[----:B------:R-:W-:Y:S01]  /*95a0*/  IMAD R11, R11, c[0x0][0x430], RZ ;  /* 0x00010c000b0b7a24 */ /* 0x000fe200078e02ff */
[----:B------:R-:W-:Y:S01]  /*95b0*/  ISETP.GE.OR P2, PT, R0, R9, P1 ;  /* 0x000000090000720c */ /* 0x000fe20000f46670 */
[----:B------:R-:W-:Y:S02]  /*95c0*/  IMAD.IADD R5, R19, 0x1, R5 ;  /* 0x0000000113057824 */ /* 0x000fe400078e0205 */
[----:B------:R-:W-:Y:S01]  /*95d0*/  IMAD R11, R16, c[0x0][0x434], R11 ;  /* 0x00010d00100b7a24 */ /* 0x000fe200078e020b */
[----:B------:R-:W-:Y:S01]  /*95e0*/  SHFL.IDX PT, R12, R7, RZ, 0x1c1f ;  /* 0x001c1fff070c7589 */ /* 0x000fe200000e0000 */
[----:B------:R-:W-:Y:S01]  /*95f0*/  IMAD R8, R8, c[0x0][0x4e8], R10 ;  /* 0x00013a0008087a24 */ /* 0x000fe200078e020a */
[----:B------:R-:W-:Y:S01]  /*9600*/  LEA.HI.X R5, R18, c[0x0][0x4ac], R5, 0x2, P0 ;  /* 0x00012b0012057a11 */ /* 0x000fe200000f1405 */
[----:B------:R-:W-:Y:S01]  /*9610*/  IMAD.IADD R15, R15, 0x1, R11 ;  /* 0x000000010f0f7824 */ /* 0x000fe200078e020b */
[----:B------:R1:W-:Y:S02]  /*9620*/  SHFL.IDX PT, R16, R7, 0x1, 0x1c1f ;  /* 0x003c1f0007107f89 */ /* 0x0003e400000e0000 */
[----:B------:R-:W-:Y:S01]  /*9630*/  SHF.R.S32.HI R10, RZ, 0x1f, R8 ;  /* 0x0000001fff0a7819 */ /* 0x000fe20000011408 */
[----:B------:R-:W-:Y:S01]  /*9640*/  IMAD.WIDE.U32 R14, R8, c[0x0][0x428], R14 ;  /* 0x00010a00080e7a25 */ /* 0x000fe200078e000e */
[----:B------:R-:W2:Y:S03]  /*9650*/  SHFL.IDX PT, R13, R5, RZ, 0x1c1f ;  /* 0x001c1fff050d7589 */ /* 0x000ea600000e0000 */
[----:B------:R-:W-:Y:S01]  /*9660*/  IMAD R10, R10, c[0x0][0x428], RZ ;  /* 0x00010a000a0a7a24 */ /* 0x000fe200078e02ff */
[----:B------:R3:W4:Y:S03]  /*9670*/  SHFL.IDX PT, R17, R5, 0x1, 0x1c1f ;  /* 0x003c1f0005117f89 */ /* 0x00072600000e0000 */
[----:B------:R-:W-:-:S05]  /*9680*/  IMAD R10, R8, c[0x0][0x42c], R10 ;  /* 0x00010b00080a7a24 */ /* 0x000fca00078e020a */
[----:B------:R-:W-:Y:S02]  /*9690*/  IADD3 R10, R15, R10, RZ ;  /* 0x0000000a0f0a7210 */ /* 0x000fe40007ffe0ff */
[----:B-1----:R-:W-:-:S04]  /*96a0*/  LEA R7, P0, R14, c[0x0][0x400], 0x2 ;  /* 0x000100000e077a11 */ /* 0x002fc800078010ff */
[----:B------:R-:W-:Y:S01]  /*96b0*/  LEA.HI.X R10, R14, c[0x0][0x404], R10, 0x2, P0 ;  /* 0x000101000e0a7a11 */ /* 0x000fe200000f140a */
[----:B--2---:R1:W-:Y:S01]  /*96c0*/  @!P2 ST.E [R12.64], R2 ;  /* 0x000000020c00a985 */ /* 0x0043e2000c10190c */
[----:B---3--:R-:W-:-:S03]  /*96d0*/  IADD3 R5, R0, 0x8, RZ ;  /* 0x0000000800057810 */ /* 0x008fc60007ffe0ff */
[----:B------:R1:W2:Y:S01]  /*96e0*/  SHFL.IDX PT, R14, R7, RZ, 0x1c1f ;  /* 0x001c1fff070e7589 */ /* 0x0002a200000e0000 */
[----:B------:R-:W-:-:S03]  /*96f0*/  ISETP.GE.OR P1, PT, R5, R9, P1 ;  /* 0x000000090500720c */ /* 0x000fc60000f26670 */
[----:B------:R1:W3:Y:S01]  /*9700*/  SHFL.IDX PT, R15, R10, RZ, 0x1c1f ;  /* 0x001c1fff0a0f7589 */ /* 0x0002e200000e0000 */
[----:B------:R-:W-:Y:S02]  /*9710*/  ISETP.GE.AND P0, PT, R5, R9, PT ;  /* 0x000000090500720c */ /* 0x000fe40003f06270 */
[----:B------:R-:W-:-:S07]  /*9720*/  SHF.L.U32 R5, R3, 0x1, RZ ;  /* 0x0000000103057819 */ /* 0x000fce00000006ff */
[----:B----4-:R1:W-:Y:S01]  /*9730*/  @!P1 ST.E [R16.64], R6 ;  /* 0x0000000610009985 */ /* 0x0103e2000c10190c */
[----:B------:R-:W-:-:S13]  /*9740*/  ISETP.GE.AND P1, PT, R0, R9, PT ;  /* 0x000000090000720c */ /* 0x000fda0003f26270 */
[----:B------:R-:W-:Y:S05]  /*9750*/  @P1 BRA `(.L_x_11) ;  /* 0x000005d000001947 */ /* 0x000fea0003800000 */
[C---:B--23--:R-:W-:Y:S02]  /*9760*/  IADD3 R4, R5.reuse, 0x8, RZ ;  /* 0x0000000805047810 */ /* 0x04cfe40007ffe0ff */
[C---:B------:R-:W-:Y:S02]  /*9770*/  IADD3 R3, R5.reuse, 0x10, RZ ;  /* 0x0000001005037810 */ /* 0x040fe40007ffe0ff */
[----:B------:R-:W-:Y:S02]  /*9780*/  ISETP.GE.AND P3, PT, R4, c[0x0][0x3c8], PT ;  /* 0x0000f20004007a0c */ /* 0x000fe40003f66270 */
[----:B-1----:R-:W-:Y:S02]  /*9790*/  IADD3 R2, R5, 0x18, RZ ;  /* 0x0000001805027810 */ /* 0x002fe40007ffe0ff */
[----:B------:R-:W-:Y:S02]  /*97a0*/  ISETP.GE.AND P2, PT, R3, c[0x0][0x3c8], PT ;  /* 0x0000f20003007a0c */ /* 0x000fe40003f46270 */
[----:B------:R-:W-:-:S02]  /*97b0*/  ISETP.GE.AND P4, PT, R5, c[0x0][0x3c8], PT ;  /* 0x0000f20005007a0c */ /* 0x000fc40003f86270 */
[----:B------:R-:W-:Y:S02]  /*97c0*/  ISETP.GE.AND P1, PT, R2, c[0x0][0x3c8], PT ;  /* 0x0000f20002007a0c */ /* 0x000fe40003f26270 */
[C---:B------:R-:W-:Y:S02]  /*97d0*/  IADD3 R0, R5.reuse, 0x20, RZ ;  /* 0x0000002005007810 */ /* 0x040fe40007ffe0ff */
[----:B------:R-:W-:Y:S02]  /*97e0*/  IADD3 R6, R5, 0x28, RZ ;  /* 0x0000002805067810 */ /* 0x000fe40007ffe0ff */
[----:B------:R-:W-:Y:S02]  /*97f0*/  @!P3 LEA.HI R4, R4, R4, RZ, 0x1 ;  /* 0x000000040404b211 */ /* 0x000fe400078f08ff */
[----:B------:R-:W-:Y:S02]  /*9800*/  ISETP.GE.AND P6, PT, R0, c[0x0][0x3c8], PT ;  /* 0x0000f20000007a0c */ /* 0x000fe40003fc6270 */
[----:B------:R-:W-:Y:S01]  /*9810*/  @!P2 LEA.HI R3, R3, R3, RZ, 0x1 ;  /* 0x000000030303a211 */ /* 0x000fe200078f08ff */
[----:B------:R-:W-:Y:S01]  /*9820*/  @!P4 IMAD.WIDE R8, R5, 0x4, R14 ;  /* 0x000000040508c825 */ /* 0x000fe200078e020e */
[----:B------:R-:W-:-:S02]  /*9830*/  @!P3 LOP3.LUT R4, R4, 0xfffffffe, RZ, 0xc0, !PT ;  /* 0xfffffffe0404b812 */ /* 0x000fc400078ec0ff */
[----:B------:R-:W-:Y:S02]  /*9840*/  @!P1 LEA.HI R2, R2, R2, RZ, 0x1 ;  /* 0x0000000202029211 */ /* 0x000fe400078f08ff */
[----:B------:R-:W-:Y:S01]  /*9850*/  @!P2 LOP3.LUT R3, R3, 0xfffffffe, RZ, 0xc0, !PT ;  /* 0xfffffffe0303a812 */ /* 0x000fe200078ec0ff */
[--C-:B------:R-:W-:Y:S01]  /*9860*/  @!P3 IMAD.WIDE R12, R4, 0x4, R14.reuse ;  /* 0x00000004040cb825 */ /* 0x100fe200078e020e */
[----:B------:R1:W-:Y:S01]  /*9870*/  @!P4 ST.E.64 [R8.64], R128 ;  /* 0x000000800800c985 */ /* 0x0003e2000c101b0c */
[----:B------:R-:W-:Y:S02]  /*9880*/  IADD3 R4, R5, 0x30, RZ ;  /* 0x0000003005047810 */ /* 0x000fe40007ffe0ff */
[----:B------:R-:W-:Y:S01]  /*9890*/  @!P2 IMAD.WIDE R16, R3, 0x4, R14 ;  /* 0x000000040310a825 */ /* 0x000fe200078e020e */
[----:B------:R2:W-:Y:S01]  /*98a0*/  @!P3 ST.E.64 [R12.64], R124 ;  /* 0x0000007c0c00b985 */ /* 0x0005e2000c101b0c */
[----:B------:R-:W-:Y:S02]  /*98b0*/  IADD3 R3, R5, 0x38, RZ ;  /* 0x0000003805037810 */ /* 0x000fe40007ffe0ff */
[----:B------:R-:W-:Y:S01]  /*98c0*/  ISETP.GE.AND P5, PT, R6, c[0x0][0x3c8], PT ;  /* 0x0000f20006007a0c */ /* 0x000fe20003fa6270 */
[----:B------:R3:W-:Y:S01]  /*98d0*/  @!P2 ST.E.64 [R16.64], R68 ;  /* 0x000000441000a985 */ /* 0x0007e2000c101b0c */
[----:B------:R-:W-:-:S02]  /*98e0*/  ISETP.GE.AND P4, PT, R4, c[0x0][0x3c8], PT ;  /* 0x0000f20004007a0c */ /* 0x000fc40003f86270 */
[----:B------:R-:W-:Y:S02]  /*98f0*/  ISETP.GE.AND P3, PT, R3, c[0x0][0x3c8], PT ;  /* 0x0000f20003007a0c */ /* 0x000fe40003f66270 */
[----:B------:R-:W-:-:S04]  /*9900*/  @!P6 LEA.HI R0, R0, R0, RZ, 0x1 ;  /* 0x000000000000e211 */ /* 0x000fc800078f08ff */
[----:B------:R-:W-:-:S03]  /*9910*/  @!P6 LOP3.LUT R0, R0, 0xfffffffe, RZ, 0xc0, !PT ;  /* 0xfffffffe0000e812 */ /* 0x000fc600078ec0ff */
[----:B------:R-:W-:Y:S02]  /*9920*/  @!P5 LEA.HI R6, R6, R6, RZ, 0x1 ;  /* 0x000000060606d211 */ /* 0x000fe400078f08ff */
[----:B------:R-:W-:Y:S02]  /*9930*/  @!P4 LEA.HI R4, R4, R4, RZ, 0x1 ;  /* 0x000000040404c211 */ /* 0x000fe400078f08ff */
[----:B------:R-:W-:Y:S02]  /*9940*/  @!P3 LEA.HI R3, R3, R3, RZ, 0x1 ;  /* 0x000000030303b211 */ /* 0x000fe400078f08ff */
[----:B------:R-:W-:Y:S02]  /*9950*/  @!P5 LOP3.LUT R6, R6, 0xfffffffe, RZ, 0xc0, !PT ;  /* 0xfffffffe0606d812 */ /* 0x000fe400078ec0ff */
[----:B------:R-:W-:Y:S02]  /*9960*/  @!P4 LOP3.LUT R4, R4, 0xfffffffe, RZ, 0xc0, !PT ;  /* 0xfffffffe0404c812 */ /* 0x000fe400078ec0ff */
[----:B-1----:R-:W-:-:S02]  /*9970*/  @!P1 LOP3.LUT R9, R2, 0xfffffffe, RZ, 0xc0, !PT ;  /* 0xfffffffe02099812 */ /* 0x002fc400078ec0ff */
[C---:B------:R-:W-:Y:S02]  /*9980*/  IADD3 R8, R5.reuse, 0x40, RZ ;  /* 0x0000004005087810 */ /* 0x040fe40007ffe0ff */
[----:B------:R-:W-:Y:S01]  /*9990*/  IADD3 R2, R5, 0x48, RZ ;  /* 0x0000004805027810 */ /* 0x000fe20007ffe0ff */
[--C-:B--2---:R-:W-:Y:S01]  /*99a0*/  @!P1 IMAD.WIDE R12, R9, 0x4, R14.reuse ;  /* 0x00000004090c9825 */ /* 0x104fe200078e020e */
[----:B------:R-:W-:Y:S02]  /*99b0*/  ISETP.GE.AND P2, PT, R8, c[0x0][0x3c8], PT ;  /* 0x0000f20008007a0c */ /* 0x000fe40003f46270 */
[----:B------:R-:W-:Y:S01]  /*99c0*/  @!P3 LOP3.LUT R3, R3, 0xfffffffe, RZ, 0xc0, !PT ;  /* 0xfffffffe0303b812 */ /* 0x000fe200078ec0ff */
[--C-:B---3--:R-:W-:Y:S01]  /*99d0*/  @!P4 IMAD.WIDE R16, R4, 0x4, R14.reuse ;  /* 0x000000040410c825 */ /* 0x108fe200078e020e */
[----:B------:R1:W-:Y:S01]  /*99e0*/  @!P1 ST.E.64 [R12.64], R72 ;  /* 0x000000480c009985 */ /* 0x0003e2000c101b0c */
[----:B------:R-:W-:Y:S02]  /*99f0*/  ISETP.GE.AND P1, PT, R2, c[0x0][0x3c8], PT ;  /* 0x0000f20002007a0c */ /* 0x000fe40003f26270 */
[----:B------:R-:W-:Y:S01]  /*9a00*/  @!P3 IMAD.WIDE R18, R3, 0x4, R14 ;  /* 0x000000040312b825 */ /* 0x000fe200078e020e */
[----:B------:R-:W-:-:S05]  /*9a10*/  IADD3 R4, R5, 0x58, RZ ;  /* 0x0000005805047810 */ /* 0x000fca0007ffe0ff */
[----:B------:R-:W-:-:S04]  /*9a20*/  @!P2 LEA.HI R8, R8, R8, RZ, 0x1 ;  /* 0x000000080808a211 */ /* 0x000fc800078f08ff */
[----:B------:R-:W-:Y:S02]  /*9a30*/  @!P2 LOP3.LUT R8, R8, 0xfffffffe, RZ, 0xc0, !PT ;  /* 0xfffffffe0808a812 */ /* 0x000fe400078ec0ff */
[----:B------:R-:W-:-:S03]  /*9a40*/  @!P1 LEA.HI R2, R2, R2, RZ, 0x1 ;  /* 0x0000000202029211 */ /* 0x000fc600078f08ff */
[----:B------:R-:W-:Y:S01]  /*9a50*/  @!P2 IMAD.WIDE R8, R8, 0x4, R14 ;  /* 0x000000040808a825 */ /* 0x000fe200078e020e */
[----:B------:R-:W-:-:S05]  /*9a60*/  @!P1 LOP3.LUT R2, R2, 0xfffffffe, RZ, 0xc0, !PT ;  /* 0xfffffffe02029812 */ /* 0x000fca00078ec0ff */
[----:B------:R-:W-:-:S04]  /*9a70*/  @!P1 IMAD.WIDE R2, R2, 0x4, R14 ;  /* 0x0000000402029825 */ /* 0x000fc800078e020e */
[----:B-1----:R-:W-:Y:S01]  /*9a80*/  @!P6 IMAD.WIDE R12, R0, 0x4, R14 ;  /* 0x00000004000ce825 */ /* 0x002fe200078e020e */
[----:B------:R-:W-:-:S04]  /*9a90*/  IADD3 R0, R5, 0x50, RZ ;  /* 0x0000005005007810 */ /* 0x000fc80007ffe0ff */
[----:B------:R1:W-:Y:S01]  /*9aa0*/  @!P6 ST.E.64 [R12.64], R76 ;  /* 0x0000004c0c00e985 */ /* 0x0003e2000c101b0c */
[----:B------:R-:W-:-:S13]  /*9ab0*/  ISETP.GE.AND P6, PT, R0, c[0x0][0x3c8], PT ;  /* 0x0000f20000007a0c */ /* 0x000fda0003fc6270 */
[----:B------:R-:W-:-:S04]  /*9ac0*/  @!P6 LEA.HI R0, R0, R0, RZ, 0x1 ;  /* 0x000000000000e211 */ /* 0x000fc800078f08ff */
[----:B------:R-:W-:Y:S01]  /*9ad0*/  @!P6 LOP3.LUT R0, R0, 0xfffffffe, RZ, 0xc0, !PT ;  /* 0xfffffffe0000e812 */ /* 0x000fe200078ec0ff */
[----:B-1----:R-:W-:Y:S01]  /*9ae0*/  @!P5 IMAD.WIDE R12, R6, 0x4, R14 ;  /* 0x00000004060cd825 */ /* 0x002fe200078e020e */
[----:B------:R-:W-:-:S04]  /*9af0*/  IADD3 R6, R5, 0x68, RZ ;  /* 0x0000006805067810 */ /* 0x000fc80007ffe0ff */
[----:B------:R1:W-:Y:S01]  /*9b00*/  @!P5 ST.E.64 [R12.64], R80 ;  /* 0x000000500c00d985 */ /* 0x0003e2000c101b0c */
[----:B------:R-:W-:-:S03]  /*9b10*/  ISETP.GE.AND P5, PT, R4, c[0x0][0x3c8], PT ;  /* 0x0000f20004007a0c */ /* 0x000fc60003fa6270 */
[----:B------:R2:W-:Y:S04]  /*9b20*/  @!P4 ST.E.64 [R16.64], R84 ;  /* 0x000000541000c985 */ /* 0x0005e8000c101b0c */
[----:B------:R3:W-:Y:S01]  /*9b30*/  @!P3 ST.E.64 [R18.64], R88 ;  /* 0x000000581200b985 */ /* 0x0007e2000c101b0c */
[----:B------:R-:W-:-:S03]  /*9b40*/  ISETP.GE.AND P3, PT, R6, c[0x0][0x3c8], PT ;  /* 0x0000f20006007a0c */ /* 0x000fc60003f66270 */
[----:B------:R4:W-:Y:S02]  /*9b50*/  @!P2 ST.E.64 [R8.64], R92 ;  /* 0x0000005c0800a985 */ /* 0x0009e4000c101b0c */
[----:B------:R-:W-:Y:S02]  /*9b60*/  @!P5 LEA.HI R4, R4, R4, RZ, 0x1 ;  /* 0x000000040404d211 */ /* 0x000fe400078f08ff */
[----:B------:R5:W-:Y:S02]  /*9b70*/  @!P1 ST.E.64 [R2.64], R96 ;  /* 0x0000006002009985 */ /* 0x000be4000c101b0c */
[----:B------:R-:W-:-:S04]  /*9b80*/  @!P5 LOP3.LUT R4, R4, 0xfffffffe, RZ, 0xc0, !PT ;  /* 0xfffffffe0404d812 */ /* 0x000fc800078ec0ff */
[----:B------:R-:W-:-:S04]  /*9b90*/  @!P3 LEA.HI R6, R6, R6, RZ, 0x1 ;  /* 0x000000060606b211 */ /* 0x000fc800078f08ff */
[----:B------:R-:W-:Y:S01]  /*9ba0*/  @!P3 LOP3.LUT R6, R6, 0xfffffffe, RZ, 0xc0, !PT ;  /* 0xfffffffe0606b812 */ /* 0x000fe200078ec0ff */
[----:B-1----:R-:W-:-:S04]  /*9bb0*/  @!P6 IMAD.WIDE R12, R0, 0x4, R14 ;  /* 0x00000004000ce825 */ /* 0x002fc800078e020e */
[--C-:B--2---:R-:W-:Y:S01]  /*9bc0*/  @!P5 IMAD.WIDE R16, R4, 0x4, R14.reuse ;  /* 0x000000040410d825 */ /* 0x104fe200078e020e */
[----:B------:R1:W-:Y:S03]  /*9bd0*/  @!P6 ST.E.64 [R12.64], R120 ;  /* 0x000000780c00e985 */ /* 0x0003e6000c101b0c */
[----:B---3--:R-:W-:Y:S01]  /*9be0*/  @!P3 IMAD.WIDE R18, R6, 0x4, R14 ;  /* 0x000000040612b825 */ /* 0x008fe200078e020e */
[----:B------:R1:W-:Y:S01]  /*9bf0*/  @!P5 ST.E.64 [R16.64], R100 ;  /* 0x000000641000d985 */ /* 0x0003e2000c101b0c */
[C---:B----4-:R-:W-:Y:S02]  /*9c00*/  IADD3 R8, R5.reuse, 0x60, RZ ;  /* 0x0000006005087810 */ /* 0x050fe40007ffe0ff */
[C---:B-----5:R-:W-:Y:S02]  /*9c10*/  IADD3 R3, R5.reuse, 0x70, RZ ;  /* 0x0000007005037810 */ /* 0x060fe40007ffe0ff */
[----:B------:R-:W-:-:S02]  /*9c20*/  IADD3 R2, R5, 0x78, RZ ;  /* 0x0000007805027810 */ /* 0x000fc40007ffe0ff */
[----:B------:R-:W-:Y:S02]  /*9c30*/  ISETP.GE.AND P4, PT, R8, c[0x0][0x3c8], PT ;  /* 0x0000f20008007a0c */ /* 0x000fe40003f86270 */
[----:B------:R-:W-:Y:S02]  /*9c40*/  ISETP.GE.AND P2, PT, R3, c[0x0][0x3c8], PT ;  /* 0x0000f20003007a0c */ /* 0x000fe40003f46270 */
[----:B------:R-:W-:-:S09]  /*9c50*/  ISETP.GE.AND P1, PT, R2, c[0x0][0x3c8], PT ;  /* 0x0000f20002007a0c */ /* 0x000fd20003f26270 */
[----:B------:R-:W-:Y:S02]  /*9c60*/  @!P4 LEA.HI R8, R8, R8, RZ, 0x1 ;  /* 0x000000080808c211 */ /* 0x000fe400078f08ff */
[----:B------:R-:W-:Y:S02]  /*9c70*/  @!P2 LEA.HI R3, R3, R3, RZ, 0x1 ;  /* 0x000000030303a211 */ /* 0x000fe400078f08ff */
[----:B------:R-:W-:Y:S02]  /*9c80*/  @!P1 LEA.HI R2, R2, R2, RZ, 0x1 ;  /* 0x0000000202029211 */ /* 0x000fe400078f08ff */
[----:B------:R-:W-:Y:S02]  /*9c90*/  @!P4 LOP3.LUT R8, R8, 0xfffffffe, RZ, 0xc0, !PT ;  /* 0xfffffffe0808c812 */ /* 0x000fe400078ec0ff */
[----:B------:R-:W-:Y:S02]  /*9ca0*/  @!P2 LOP3.LUT R3, R3, 0xfffffffe, RZ, 0xc0, !PT ;  /* 0xfffffffe0303a812 */ /* 0x000fe400078ec0ff */
[----:B------:R-:W-:Y:S01]  /*9cb0*/  @!P1 LOP3.LUT R2, R2, 0xfffffffe, RZ, 0xc0, !PT ;  /* 0xfffffffe02029812 */ /* 0x000fe200078ec0ff */
[----:B------:R-:W-:-:S04]  /*9cc0*/  @!P4 IMAD.WIDE R8, R8, 0x4, R14 ;  /* 0x000000040808c825 */ /* 0x000fc800078e020e */
[--C-:B------:R-:W-:Y:S01]  /*9cd0*/  @!P2 IMAD.WIDE R20, R3, 0x4, R14.reuse ;  /* 0x000000040314a825 */ /* 0x100fe200078e020e */
[----:B------:R1:W-:Y:S03]  /*9ce0*/  @!P4 ST.E.64 [R8.64], R104 ;  /* 0x000000680800c985 */ /* 0x0003e6000c101b0c */
[----:B------:R-:W-:Y:S01]  /*9cf0*/  @!P1 IMAD.WIDE R2, R2, 0x4, R14 ;  /* 0x0000000402029825 */ /* 0x000fe200078e020e */
[----:B------:R1:W-:Y:S04]  /*9d00*/  @!P3 ST.E.64 [R18.64], R108 ;  /* 0x0000006c1200b985 */ /* 0x0003e8000c101b0c */
[----:B------:R1:W-:Y:S04]  /*9d10*/  @!P2 ST.E.64 [R20.64], R116 ;  /* 0x000000741400a985 */ /* 0x0003e8000c101b0c */
[----:B------:R1:W-:Y:S02]  /*9d20*/  @!P1 ST.E.64 [R2.64], R112 ;  /* 0x0000007002009985 */ /* 0x0003e4000c101b0c */
.L_x_11:
[----:B--23--:R-:W-:Y:S05]  /*9d30*/  BSYNC B0 ;  /* 0x0000000000007941 */ /* 0x00cfea0003800000 */
.L_x_10:
[----:B------:R2:W3:Y:S04]  /*9d40*/  SHFL.IDX PT, R11, R10, 0x1, 0x1c1f ;  /* 0x003c1f000a0b7f89 */ /* 0x0004e800000e0000 */
[----:B-1----:R2:W1:Y:S01]  /*9d50*/  SHFL.IDX PT, R10, R7, 0x1, 0x1c1f ;  /* 0x003c1f00070a7f89 */ /* 0x00246200000e0000 */
[----:B------:R-:W-:Y:S05]  /*9d60*/  @P0 EXIT ;  /* 0x000000000000094d */ /* 0x000fea0003800000 */
[C---:B------:R-:W-:Y:S02]  /*9d70*/  ISETP.GE.AND P0, PT, R5.reuse, c[0x0][0x3c8], PT ;  /* 0x0000f20005007a0c */ /* 0x040fe40003f06270 */
[----:B------:R-:W-:-:S02]  /*9d80*/  IADD3 R2, R5, 0x8, RZ ;  /* 0x0000000805027810 */ /* 0x000fc40007ffe0ff */
[C---:B------:R-:W-:Y:S02]  /*9d90*/  IADD3 R0, R5.reuse, 0x10, RZ ;  /* 0x0000001005007810 */ /* 0x040fe40007ffe0ff */
[----:B------:R-:W-:Y:S02]  /*9da0*/  ISETP.GE.AND P6, PT, R2, c[0x0][0x3c8], PT ;  /* 0x0000f20002007a0c */ /* 0x000fe40003fc6270 */
[C---:B------:R-:W-:Y:S02]  /*9db0*/  IADD3 R8, R5.reuse, 0x18, RZ ;  /* 0x0000001805087810 */ /* 0x040fe40007ffe0ff */
[----:B------:R-:W-:Y:S02]  /*9dc0*/  ISETP.GE.AND P5, PT, R0, c[0x0][0x3c8], PT ;  /* 0x0000f20000007a0c */ /* 0x000fe40003fa6270 */
[----:B------:R-:W-:Y:S01]  /*9dd0*/  ISETP.GE.AND P4, PT, R8, c[0x0][0x3c8], PT ;  /* 0x0000f20008007a0c */ /* 0x000fe20003f86270 */
[C---:B-123--:R-:W-:Y:S01]  /*9de0*/  @!P0 IMAD.WIDE R6, R5.reuse, 0x4, R10 ;  /* 0x0000000405068825 */ /* 0x04efe200078e020a */
[----:B------:R-:W-:-:S02]  /*9df0*/  IADD3 R4, R5, 0x30, RZ ;  /* 0x0000003005047810 */ /* 0x000fc40007ffe0ff */
[----:B------:R-:W-:Y:S02]  /*9e00*/  IADD3 R3, R5, 0x38, RZ ;  /* 0x0000003805037810 */ /* 0x000fe40007ffe0ff */
[----:B------:R1:W-:Y:S01]  /*9e10*/  @!P0 ST.E.64 [R6.64], R130 ;  /* 0x0000008206008985 */ /* 0x0003e2000c101b0c */
[----:B------:R-:W-:Y:S02]  /*9e20*/  @!P6 LEA.HI R2, R2, R2, RZ, 0x1 ;  /* 0x000000020202e211 */ /* 0x000fe400078f08ff */
[----:B------:R-:W-:Y:S02]  /*9e30*/  ISETP.GE.AND P1, PT, R4, c[0x0][0x3c8], PT ;  /* 0x0000f20004007a0c */ /* 0x000fe40003f26270 */
[----:B------:R-:W-:Y:S02]  /*9e40*/  ISETP.GE.AND P0, PT, R3, c[0x0][0x3c8], PT ;  /* 0x0000f20003007a0c */ /* 0x000fe40003f06270 */
[----:B------:R-:W-:Y:S02]  /*9e50*/  @!P5 LEA.HI R0, R0, R0, RZ, 0x1 ;  /* 0x000000000000d211 */ /* 0x000fe400078f08ff */
[----:B------:R-:W-:-:S02]  /*9e60*/  @!P6 LOP3.LUT R2, R2, 0xfffffffe, RZ, 0xc0, !PT ;  /* 0xfffffffe0202e812 */ /* 0x000fc400078ec0ff */
[----:B------:R-:W-:Y:S02]  /*9e70*/  @!P4 LEA.HI R8, R8, R8, RZ, 0x1 ;  /* 0x000000080808c211 */ /* 0x000fe400078f08ff */
[----:B------:R-:W-:Y:S01]  /*9e80*/  @!P5 LOP3.LUT R0, R0, 0xfffffffe, RZ, 0xc0, !PT ;  /* 0xfffffffe0000d812 */ /* 0x000fe200078ec0ff */
[--C-:B------:R-:W-:Y:S01]  /*9e90*/  @!P6 IMAD.WIDE R12, R2, 0x4, R10.reuse ;  /* 0x00000004020ce825 */ /* 0x100fe200078e020a */
[----:B------:R-:W-:Y:S02]  /*9ea0*/  @!P4 LOP3.LUT R8, R8, 0xfffffffe, RZ, 0xc0, !PT ;  /* 0xfffffffe0808c812 */ /* 0x000fe400078ec0ff */
[----:B------:R-:W-:Y:S01]  /*9eb0*/  @!P1 LEA.HI R4, R4, R4, RZ, 0x1 ;  /* 0x0000000404049211 */ /* 0x000fe200078f08ff */
[--C-:B------:R-:W-:Y:S01]  /*9ec0*/  @!P5 IMAD.WIDE R14, R0, 0x4, R10.reuse ;  /* 0x00000004000ed825 */ /* 0x100fe200078e020a */
[----:B------:R-:W-:Y:S01]  /*9ed0*/  @!P6 ST.E.64 [R12.64], R126 ;  /* 0x0000007e0c00e985 */ /* 0x000fe2000c101b0c */
[----:B------:R-:W-:Y:S02]  /*9ee0*/  @!P0 LEA.HI R3, R3, R3, RZ, 0x1 ;  /* 0x0000000303038211 */ /* 0x000fe400078f08ff */
[----:B------:R-:W-:Y:S01]  /*9ef0*/  @!P4 IMAD.WIDE R8, R8, 0x4, R10 ;  /* 0x000000040808c825 */ /* 0x000fe200078e020a */
[----:B------:R-:W-:Y:S01]  /*9f00*/  IADD3 R2, R5, 0x40, RZ ;  /* 0x0000004005027810 */ /* 0x000fe20007ffe0ff */
[----:B------:R2:W-:Y:S01]  /*9f10*/  @!P5 ST.E.64 [R14.64], R70 ;  /* 0x000000460e00d985 */ /* 0x0005e2000c101b0c */
[----:B------:R-:W-:-:S02]  /*9f20*/  @!P1 LOP3.LUT R4, R4, 0xfffffffe, RZ, 0xc0, !PT ;  /* 0xfffffffe04049812 */ /* 0x000fc400078ec0ff */
[C---:B------:R-:W-:Y:S01]  /*9f30*/  IADD3 R0, R5.reuse, 0x48, RZ ;  /* 0x0000004805007810 */ /* 0x040fe20007ffe0ff */
[----:B------:R3:W-:Y:S01]  /*9f40*/  @!P4 ST.E.64 [R8.64], R74 ;  /* 0x0000004a0800c985 */ /* 0x0007e2000c101b0c */
[C---:B-1----:R-:W-:Y:S02]  /*9f50*/  IADD3 R7, R5.reuse, 0x20, RZ ;  /* 0x0000002005077810 */ /* 0x042fe40007ffe0ff */
[----:B------:R-:W-:Y:S02]  /*9f60*/  IADD3 R6, R5, 0x28, RZ ;  /* 0x0000002805067810 */ /* 0x000fe40007ffe0ff */
[----:B------:R-:W-:Y:S02]  /*9f70*/  ISETP.GE.AND P3, PT, R7, c[0x0][0x3c8], PT ;  /* 0x0000f20007007a0c */ /* 0x000fe40003f66270 */
[----:B------:R-:W-:Y:S02]  /*9f80*/  ISETP.GE.AND P2, PT, R6, c[0x0][0x3c8], PT ;  /* 0x0000f20006007a0c */ /* 0x000fe40003f46270 */
[----:B------:R-:W-:-:S02]  /*9f90*/  @!P0 LOP3.LUT R3, R3, 0xfffffffe, RZ, 0xc0, !PT ;  /* 0xfffffffe03038812 */ /* 0x000fc400078ec0ff */
[----:B------:R-:W-:Y:S02]  /*9fa0*/  ISETP.GE.AND P6, PT, R2, c[0x0][0x3c8], PT ;  /* 0x0000f20002007a0c */ /* 0x000fe40003fc6270 */
[----:B------:R-:W-:Y:S01]  /*9fb0*/  ISETP.GE.AND P5, PT, R0, c[0x0][0x3c8], PT ;  /* 0x0000f20000007a0c */ /* 0x000fe20003fa6270 */
[----:B------:R-:W-:Y:S01]  /*9fc0*/  @!P0 IMAD.WIDE R16, R3, 0x4, R10 ;  /* 0x0000000403108825 */ /* 0x000fe200078e020a */
[----:B------:R-:W-:-:S03]  /*9fd0*/  IADD3 R3, R5, 0x70, RZ ;  /* 0x0000007005037810 */ /* 0x000fc60007ffe0ff */
[----:B------:R-:W-:Y:S02]  /*9fe0*/  @!P3 LEA.HI R7, R7, R7, RZ, 0x1 ;  /* 0x000000070707b211 */ /* 0x000fe400078f08ff */
[----:B------:R-:W-:Y:S02]  /*9ff0*/  @!P2 LEA.HI R6, R6, R6, RZ, 0x1 ;  /* 0x000000060606a211 */ /* 0x000fe400078f08ff */
[----:B------:R-:W-:Y:S02]  /*a000*/  @!P3 LOP3.LUT R7, R7, 0xfffffffe, RZ, 0xc0, !PT ;  /* 0xfffffffe0707b812 */ /* 0x000fe400078ec0ff */
[----:B------:R-:W-:Y:S01]  /*a010*/  @!P2 LOP3.LUT R6, R6, 0xfffffffe, RZ, 0xc0, !PT ;  /* 0xfffffffe0606a812 */ /* 0x000fe200078ec0ff */
[--C-:B--2---:R-:W-:Y:S01]  /*a020*/  @!P1 IMAD.WIDE R14, R4, 0x4, R10.reuse ;  /* 0x00000004040e9825 */ /* 0x104fe200078e020a */
[----:B------:R-:W-:Y:S02]  /*a030*/  IADD3 R4, R5, 0x68, RZ ;  /* 0x0000006805047810 */ /* 0x000fe40007ffe0ff */
[----:B------:R-:W-:Y:S01]  /*a040*/  @!P6 LEA.HI R2, R2, R2, RZ, 0x1 ;  /* 0x000000020202e211 */ /* 0x000fe200078f08ff */
[----:B------:R-:W-:Y:S01]  /*a050*/  @!P3 IMAD.WIDE R12, R7, 0x4, R10 ;  /* 0x00000004070cb825 */ /* 0x000fe200078e020a */
[----:B---3--:R-:W-:-:S02]  /*a060*/  IADD3 R8, R5, 0x50, RZ ;  /* 0x0000005005087810 */ /* 0x008fc40007ffe0ff */
[----:B------:R-:W-:Y:S01]  /*a070*/  @!P5 LEA.HI R0, R0, R0, RZ, 0x1 ;  /* 0x000000000000d211 */ /* 0x000fe200078f08ff */
[----:B------:R-:W-:Y:S01]  /*a080*/  @!P2 IMAD.WIDE R6, R6, 0x4, R10 ;  /* 0x000000040606a825 */ /* 0x000fe200078e020a */
[----:B------:R1:W-:Y:S01]  /*a090*/  @!P3 ST.E.64 [R12.64], R78 ;  /* 0x0000004e0c00b985 */ /* 0x0003e2000c101b0c */
[----:B------:R-:W-:Y:S02]  /*a0a0*/  ISETP.GE.AND P4, PT, R8, c[0x0][0x3c8], PT ;  /* 0x0000f20008007a0c */ /* 0x000fe40003f86270 */
[----:B------:R-:W-:Y:S01]  /*a0b0*/  @!P6 LOP3.LUT R2, R2, 0xfffffffe, RZ, 0xc0, !PT ;  /* 0xfffffffe0202e812 */ /* 0x000fe200078ec0ff */
[----:B------:R2:W-:Y:S01]  /*a0c0*/  @!P2 ST.E.64 [R6.64], R82 ;  /* 0x000000520600a985 */ /* 0x0005e2000c101b0c */
[----:B------:R-:W-:-:S03]  /*a0d0*/  @!P5 LOP3.LUT R0, R0, 0xfffffffe, RZ, 0xc0, !PT ;  /* 0xfffffffe0000d812 */ /* 0x000fc600078ec0ff */
[----:B------:R3:W-:Y:S01]  /*a0e0*/  @!P1 ST.E.64 [R14.64], R86 ;  /* 0x000000560e009985 */ /* 0x0007e2000c101b0c */
[----:B------:R-:W-:-:S03]  /*a0f0*/  ISETP.GE.AND P1, PT, R4, c[0x0][0x3c8], PT ;  /* 0x0000f20004007a0c */ /* 0x000fc60003f26270 */
[----:B------:R-:W-:Y:S01]  /*a100*/  @!P0 ST.E.64 [R16.64], R90 ;  /* 0x0000005a10008985 */ /* 0x000fe2000c101b0c */
[----:B------:R-:W-:Y:S02]  /*a110*/  ISETP.GE.AND P0, PT, R3, c[0x0][0x3c8], PT ;  /* 0x0000f20003007a0c */ /* 0x000fe40003f06270 */
[----:B------:R-:W-:-:S04]  /*a120*/  @!P4 LEA.HI R8, R8, R8, RZ, 0x1 ;  /* 0x000000080808c211 */ /* 0x000fc800078f08ff */
[----:B------:R-:W-:-:S03]  /*a130*/  @!P4 LOP3.LUT R8, R8, 0xfffffffe, RZ, 0xc0, !PT ;  /* 0xfffffffe0808c812 */ /* 0x000fc600078ec0ff */
[----:B------:R-:W-:Y:S02]  /*a140*/  @!P1 LEA.HI R4, R4, R4, RZ, 0x1 ;  /* 0x0000000404049211 */ /* 0x000fe400078f08ff */
[--C-:B------:R-:W-:Y:S02]  /*a150*/  @!P4 IMAD.WIDE R8, R8, 0x4, R10.reuse ;  /* 0x000000040808c825 */ /* 0x100fe400078e020a */
[----:B------:R-:W-:Y:S02]  /*a160*/  @!P0 LEA.HI R3, R3, R3, RZ, 0x1 ;  /* 0x0000000303038211 */ /* 0x000fe400078f08ff */
[----:B------:R-:W-:Y:S01]  /*a170*/  @!P1 LOP3.LUT R4, R4, 0xfffffffe, RZ, 0xc0, !PT ;  /* 0xfffffffe04049812 */ /* 0x000fe200078ec0ff */
[----:B-1----:R-:W-:Y:S01]  /*a180*/  @!P6 IMAD.WIDE R12, R2, 0x4, R10 ;  /* 0x00000004020ce825 */ /* 0x002fe200078e020a */
[----:B------:R-:W-:Y:S02]  /*a190*/  @!P0 LOP3.LUT R3, R3, 0xfffffffe, RZ, 0xc0, !PT ;  /* 0xfffffffe03038812 */ /* 0x000fe400078ec0ff */
[----:B--2---:R-:W-:-:S02]  /*a1a0*/  IADD3 R7, R5, 0x58, RZ ;  /* 0x0000005805077810 */ /* 0x004fc40007ffe0ff */
[----:B------:R1:W-:Y:S01]  /*a1b0*/  @!P6 ST.E.64 [R12.64], R94 ;  /* 0x0000005e0c00e985 */ /* 0x0003e2000c101b0c */
[----:B------:R-:W-:Y:S01]  /*a1c0*/  IADD3 R6, R5, 0x60, RZ ;  /* 0x0000006005067810 */ /* 0x000fe20007ffe0ff */
[--C-:B------:R-:W-:Y:S01]  /*a1d0*/  @!P0 IMAD.WIDE R2, R3, 0x4, R10.reuse ;  /* 0x0000000403028825 */ /* 0x100fe200078e020a */
[----:B------:R-:W-:Y:S02]  /*a1e0*/  ISETP.GE.AND P3, PT, R7, c[0x0][0x3c8], PT ;  /* 0x0000f20007007a0c */ /* 0x000fe40003f66270 */
[----:B------:R-:W-:Y:S01]  /*a1f0*/  ISETP.GE.AND P2, PT, R6, c[0x0][0x3c8], PT ;  /* 0x0000f20006007a0c */ /* 0x000fe20003f46270 */
[----:B---3--:R-:W-:Y:S01]  /*a200*/  @!P5 IMAD.WIDE R14, R0, 0x4, R10 ;  /* 0x00000004000ed825 */ /* 0x008fe200078e020a */
[----:B------:R-:W-:-:S04]  /*a210*/  IADD3 R0, R5, 0x78, RZ ;  /* 0x0000007805007810 */ /* 0x000fc80007ffe0ff */
[----:B------:R2:W-:Y:S04]  /*a220*/  @!P5 ST.E.64 [R14.64], R98 ;  /* 0x000000620e00d985 */ /* 0x0005e8000c101b0c */
[----:B------:R3:W-:Y:S01]  /*a230*/  @!P4 ST.E.64 [R8.64], R122 ;  /* 0x0000007a0800c985 */ /* 0x0007e2000c101b0c */
[----:B------:R-:W-:Y:S02]  /*a240*/  @!P3 LEA.HI R7, R7, R7, RZ, 0x1 ;  /* 0x000000070707b211 */ /* 0x000fe400078f08ff */
[----:B------:R-:W-:Y:S02]  /*a250*/  @!P2 LEA.HI R6, R6, R6, RZ, 0x1 ;  /* 0x000000060606a211 */ /* 0x000fe400078f08ff */
[----:B------:R-:W-:Y:S02]  /*a260*/  @!P3 LOP3.LUT R7, R7, 0xfffffffe, RZ, 0xc0, !PT ;  /* 0xfffffffe0707b812 */ /* 0x000fe400078ec0ff */
[----:B------:R-:W-:-:S03]  /*a270*/  @!P2 LOP3.LUT R6, R6, 0xfffffffe, RZ, 0xc0, !PT ;  /* 0xfffffffe0606a812 */ /* 0x000fc600078ec0ff */
[----:B-1----:R-:W-:-:S04]  /*a280*/  @!P3 IMAD.WIDE R12, R7, 0x4, R10 ;  /* 0x00000004070cb825 */ /* 0x002fc800078e020a */
[--C-:B------:R-:W-:Y:S01]  /*a290*/  @!P2 IMAD.WIDE R6, R6, 0x4, R10.reuse ;  /* 0x000000040606a825 */ /* 0x100fe200078e020a */
[----:B------:R3:W-:Y:S04]  /*a2a0*/  @!P3 ST.E.64 [R12.64], R102 ;  /* 0x000000660c00b985 */ /* 0x0007e8000c101b0c */
[----:B------:R3:W-:Y:S01]  /*a2b0*/  @!P2 ST.E.64 [R6.64], R106 ;  /* 0x0000006a0600a985 */ /* 0x0007e2000c101b0c */
[----:B--2---:R-:W-:-:S05]  /*a2c0*/  @!P1 IMAD.WIDE R14, R4, 0x4, R10 ;  /* 0x00000004040e9825 */ /* 0x004fca00078e020a */
[----:B------:R3:W-:Y:S04]  /*a2d0*/  @!P1 ST.E.64 [R14.64], R110 ;  /* 0x0000006e0e009985 */ /* 0x0007e8000c101b0c */
[----:B------:R3:W-:Y:S01]  /*a2e0*/  @!P0 ST.E.64 [R2.64], R118 ;  /* 0x0000007602008985 */ /* 0x0007e2000c101b0c */
[----:B------:R-:W-:-:S13]  /*a2f0*/  ISETP.GE.AND P0, PT, R0, c[0x0][0x3c8], PT ;  /* 0x0000f20000007a0c */ /* 0x000fda0003f06270 */
[----:B------:R-:W-:Y:S05]  /*a300*/  @P0 EXIT ;  /* 0x000000000000094d */ /* 0x000fea0003800000 */
[----:B------:R-:W-:-:S04]  /*a310*/  LEA.HI R0, R0, R0, RZ, 0x1 ;  /* 0x0000000000007211 */ /* 0x000fc800078f08ff */
[----:B------:R-:W-:-:S05]  /*a320*/  LOP3.LUT R0, R0, 0xfffffffe, RZ, 0xc0, !PT ;  /* 0xfffffffe00007812 */ /* 0x000fca00078ec0ff */
[----:B------:R-:W-:-:S05]  /*a330*/  IMAD.WIDE R10, R0, 0x4, R10 ;  /* 0x00000004000a7825 */ /* 0x000fca00078e020a */
[----:B------:R-:W-:Y:S01]  /*a340*/  ST.E.64 [R10.64], R114 ;  /* 0x000000720a007985 */ /* 0x000fe2000c101b0c */
[----:B------:R-:W-:Y:S05]  /*a350*/  EXIT ;  /* 0x000000000000794d */ /* 0x000fea0003800000 */
.L_x_9:
[----:B------:R-:W1:Y:S02]  /*a360*/  S2R R3, SR_TID.X ;  /* 0x0000000000037919 */ /* 0x000e640000002100 */
[----:B-1----:R-:W-:-:S13]  /*a370*/  ISETP.GT.AND P0, PT, R3, 0x7f, PT ;  /* 0x0000007f0300780c */ /* 0x002fda0003f04270 */
[----:B------:R-:W-:Y:S05]  /*a380*/  @P0 EXIT ;  /* 0x000000000000094d */ /* 0x000fea0003800000 */
[----:B------:R-:W1:Y:S01]  /*a390*/  S2R R7, SR_CTAID.X ;  /* 0x0000000000077919 */ /* 0x000e620000002500 */
[----:B------:R-:W-:-:S05]  /*a3a0*/  MOV R0, c[0x0][0x4e8] ;  /* 0x00013a0000007a02 */ /* 0x000fca0000000f00 */
[----:B------:R-:W-:Y:S01]  /*a3b0*/  IMAD R2, R0, c[0x0][0x388], RZ ;  /* 0x0000e20000027a24 */ /* 0x000fe200078e02ff */
[----:B-1----:R-:W-:-:S04]  /*a3c0*/  LEA R7, R7, R3, 0x7 ;  /* 0x0000000307077211 */ /* 0x002fc800078e38ff */
[----:B------:R-:W-:-:S13]  /*a3d0*/  ISETP.GE.AND P0, PT, R7, R2, PT ;  /* 0x000000020700720c */ /* 0x000fda0003f06270 */
[----:B------:R-:W-:Y:S05]  /*a3e0*/  @P0 EXIT ;  /* 0x000000000000094d */ /* 0x000fea0003800000 */
[----:B------:R-:W1:Y:S01]  /*a3f0*/  S2R R4, SR_CTAID.Z ;  /* 0x0000000000047919 */ /* 0x000e620000002700 */
[----:B------:R-:W-:Y:S01]  /*a400*/  USHF.R.S32.HI UR6, URZ, 0x1f, UR10 ;  /* 0x0000001f3f067899 */ /* 0x000fe2000801140a */
[----:B------:R-:W-:Y:S01]  /*a410*/  ISETP.NE.AND P0, PT, R0, 0x1, PT ;  /* 0x000000010000780c */ /* 0x000fe20003f05270 */
[----:B------:R-:W-:Y:S01]  /*a420*/  ULDC.64 UR4, c[0x0][0x4d0] ;  /* 0x0001340000047ab9 */ /* 0x000fe20000000a00 */
[----:B------:R-:W2:Y:S01]  /*a430*/  S2R R3, SR_CTAID.Y ;  /* 0x0000000000037919 */ /* 0x000ea20000002600 */
[----:B------:R-:W-:Y:S01]  /*a440*/  UIMAD UR6, UR6, UR4, URZ ;  /* 0x00000004060672a4 */ /* 0x000fe2000f8e023f */
[----:B------:R-:W-:Y:S01]  /*a450*/  IADD3 R2, RZ, -UR10, RZ ;  /* 0x8000000aff027c10 */ /* 0x000fe2000fffe0ff */
[----:B------:R-:W-:Y:S01]  /*a460*/  UIMAD.WIDE.U32 UR8, UR10, UR4, URZ ;  /* 0x000000040a0872a5 */ /* 0x000fe2000f8e003f */
[----:B------:R-:W-:Y:S01]  /*a470*/  MOV R6, R7 ;  /* 0x0000000700067202 */ /* 0x000fe20000000f00 */
[----:B------:R-:W-:-:S04]  /*a480*/  UIMAD UR4, UR10, UR5, UR6 ;  /* 0x000000050a0472a4 */ /* 0x000fc8000f8e0206 */
[----:B------:R-:W-:Y:S01]  /*a490*/  UIADD3 UR4, UR9, UR4, URZ ;  /* 0x0000000409047290 */ /* 0x000fe2000fffe03f */
[----:B------:R-:W-:Y:S01]  /*a4a0*/  MOV R9, UR9 ;  /* 0x0000000900097c02 */ /* 0x000fe20008000f00 */
[----:B------:R-:W-:-:S04]  /*a4b0*/  @P0 IMAD.HI.U32 R5, R7, c[0x0][0x4ec], RZ ;  /* 0x00013b0007050a27 */ /* 0x000fc800078e00ff */
[----:B------:R-:W-:Y:S01]  /*a4c0*/  IMAD.U32 R8, RZ, RZ, UR8 ;  /* 0x00000008ff087e24 */ /* 0x000fe2000f8e00ff */
[----:B------:R-:W-:Y:S01]  /*a4d0*/  @P0 SHF.R.U32.HI R6, RZ, c[0x0][0x4f0], R5 ;  /* 0x00013c00ff060a19 */ /* 0x000fe20000011605 */
[----:B------:R-:W-:Y:S01]  /*a4e0*/  IMAD.U32 R9, RZ, RZ, UR4 ;  /* 0x00000004ff097e24 */ /* 0x000fe2000f8e00ff */
[----:B-1----:R-:W-:-:S03]  /*a4f0*/  SHF.R.S32.HI R0, RZ, 0x1f, R4 ;  /* 0x0000001fff007819 */ /* 0x002fc60000011404 */
[----:B------:R-:W-:-:S04]  /*a500*/  IMAD.WIDE.U32 R8, R4, c[0x0][0x4d8], R8 ;  /* 0x0001360004087a25 */ /* 0x000fc800078e0008 */
[----:B------:R-:W-:Y:S02]  /*a510*/  IMAD R0, R0, c[0x0][0x4d8], RZ ;  /* 0x0001360000007a24 */ /* 0x000fe400078e02ff */
[----:B--2---:R-:W-:Y:S02]  /*a520*/  IMAD R2, R2, c[0x0][0x550], R3 ;  /* 0x0001540002027a24 */ /* 0x004fe400078e0203 */
[----:B------:R-:W-:Y:S01]  /*a530*/  IMAD R0, R4, c[0x0][0x4dc], R0 ;  /* 0x0001370004007a24 */ /* 0x000fe200078e0200 */
[----:B------:R-:W-:Y:S02]  /*a540*/  IADD3 R4, -R6, RZ, RZ ;  /* 0x000000ff06047210 */ /* 0x000fe40007ffe1ff */
[----:B------:R-:W-:Y:S01]  /*a550*/  SHF.R.S32.HI R3, RZ, 0x1f, R2 ;  /* 0x0000001fff037819 */ /* 0x000fe20000011402 */
[----:B------:R-:W-:Y:S01]  /*a560*/  IMAD.IADD R9, R0, 0x1, R9 ;  /* 0x0000000100097824 */ /* 0x000fe200078e0209 */
[----:B------:R-:W-:Y:S01]  /*a570*/  SHF.R.S32.HI R0, RZ, 0x1f, R6 ;  /* 0x0000001fff007819 */ /* 0x000fe20000011406 */
[----:B------:R-:W-:-:S02]  /*a580*/  IMAD R4, R4, c[0x0][0x4e8], R7 ;  /* 0x00013a0004047a24 */ /* 0x000fc400078e0207 */
[----:B------:R-:W-:Y:S02]  /*a590*/  IMAD R3, R3, c[0x0][0x4e0], RZ ;  /* 0x0001380003037a24 */ /* 0x000fe400078e02ff */
[----:B------:R-:W-:-:S04]  /*a5a0*/  IMAD.WIDE.U32 R8, R2, c[0x0][0x4e0], R8 ;  /* 0x0001380002087a25 */ /* 0x000fc800078e0008 */
[----:B------:R-:W-:Y:S01]  /*a5b0*/  IMAD R3, R2, c[0x0][0x4e4], R3 ;  /* 0x0001390002037a24 */ /* 0x000fe200078e0203 */
[----:B------:R-:W-:Y:S02]  /*a5c0*/  SHF.R.S32.HI R2, RZ, 0x1f, R4 ;  /* 0x0000001fff027819 */ /* 0x000fe40000011404 */
[----:B------:R-:W-:-:S03]  /*a5d0*/  IADD3 R6, P0, R6, R8, RZ ;  /* 0x0000000806067210 */ /* 0x000fc60007f1e0ff */
[----:B------:R-:W-:Y:S01]  /*a5e0*/  IMAD R2, R2, c[0x0][0x4c8], RZ ;  /* 0x0001320002027a24 */ /* 0x000fe200078e02ff */
[----:B------:R-:W-:Y:S02]  /*a5f0*/  IADD3.X R7, R0, R9, R3, P0, !PT ;  /* 0x0000000900077210 */ /* 0x000fe400007fe403 */
[----:B------:R-:W-:Y:S01]  /*a600*/  MOV R0, 0xff800000 ;  /* 0xff80000000007802 */ /* 0x000fe20000000f00 */
[C---:B------:R-:W-:Y:S02]  /*a610*/  IMAD R2, R4.reuse, c[0x0][0x4cc], R2 ;  /* 0x0001330004027a24 */ /* 0x040fe400078e0202 */
[----:B------:R-:W-:-:S05]  /*a620*/  IMAD.WIDE.U32 R6, R4, c[0x0][0x4c8], R6 ;  /* 0x0001320004067a25 */ /* 0x000fca00078e0006 */
[----:B------:R-:W-:Y:S02]  /*a630*/  IADD3 R2, R7, R2, RZ ;  /* 0x0000000207027210 */ /* 0x000fe40007ffe0ff */
[----:B------:R-:W-:-:S04]  /*a640*/  LEA R4, P0, R6, c[0x0][0x4a8], 0x2 ;  /* 0x00012a0006047a11 */ /* 0x000fc800078010ff */
[----:B------:R-:W-:-:S05]  /*a650*/  LEA.HI.X R5, R6, c[0x0][0x4ac], R2, 0x2, P0 ;  /* 0x00012b0006057a11 */ /* 0x000fca00000f1402 */
[----:B------:R-:W-:Y:S01]  /*a660*/  STG.E [R4.64], R0 ;  /* 0x0000000004007986 */ /* 0x000fe2000c10190c */
[----:B------:R-:W-:Y:S05]  /*a670*/  EXIT ;  /* 0x000000000000794d */ /* 0x000fea0003800000 */
.L_x_12:
[----:B------:R-:W-:-:S00]  /*a680*/  BRA `(.L_x_12) ;  /* 0xfffffff000007947 */ /* 0x000fc0000383ffff */
[----:B------:R-:W-:-:S00]  /*a690*/  NOP ;  /* 0x0000000000007918 */ /* 0x000fc00000000000 */
        /* <DEDUP_REMOVED lines=14> */
.L_x_1784:


//--------------------- .text._ZN7cutlass13device_kernelIN5flash19enable_sm80_to_sm89INS1_16FlashAttnFwdSm80INS1_25CollectiveMainloopFwdSm80ILi8ELi1ELb1EN4cute5tupleIJNS5_1CILi128EEENS7_ILi96EEES8_EEELi128ENS_10bfloat16_tEfNS_4arch4Sm80ELb0ELb1ELb0ELb0ELb1ELb0ELb1ELb1EEENS1_21CollectiveEpilogueFwdINS6_IJS8_S8_S9_EEENS6_IJNS7_ILi1EEESH_SH_EEESB_SD_Li256ELb0ELb1ELb1ELb0EEENS1_19SingleTileSchedulerILb0ELb1ELb1ELi128EEEEEEEEEvNT_6ParamsE --------------------------
	.section	.text._ZN7cutlass13device_kernelIN5flash19enable_sm80_to_sm89INS1_16FlashAttnFwdSm80INS1_25CollectiveMainloopFwdSm80ILi8ELi1ELb1EN4cute5tupleIJNS5_1CILi128EEENS7_ILi96EEES8_EEELi128ENS_10bfloat16_tEfNS_4arch4Sm80ELb0ELb1ELb0ELb0ELb1ELb0ELb1ELb1EEENS1_21CollectiveEpilogueFwdINS6_IJS8_S8_S9_EEENS6_IJNS7_ILi1EEESH_SH_EEESB_SD_Li256ELb0ELb1ELb1ELb0EEENS1_19SingleTileSchedulerILb0ELb1ELb1ELi128EEEEEEEEEvNT_6ParamsE,"ax",@progbits
	.sectioninfo	@"SHI_REGISTERS=254"
	.align	128
.text._ZN7cutlass13device_kernelIN5flash19enable_sm80_to_sm89INS1_16FlashAttnFwdSm80INS1_25CollectiveMainloopFwdSm80ILi8ELi1ELb1EN4cute5tupleIJNS5_1CILi128EEENS7_ILi96EEES8_EEELi128ENS_10bfloat16_tEfNS_4arch4Sm80ELb0ELb1ELb0ELb0ELb1ELb0ELb1ELb1EEENS1_21CollectiveEpilogueFwdINS6_IJS8_S8_S9_EEENS6_IJNS7_ILi1EEESH_SH_EEESB_SD_Li256ELb0ELb1ELb1ELb0EEENS1_19SingleTileSchedulerILb0ELb1ELb1ELi128EEEEEEEEEvNT_6ParamsE:
        .type           _ZN7cutlass13device_kernelIN5flash19enable_sm80_to_sm89INS1_16FlashAttnFwdSm80INS1_25CollectiveMainloopFwdSm80ILi8ELi1ELb1EN4cute5tupleIJNS5_1CILi128EEENS7_ILi96EEES8_EEELi128ENS_10bfloat16_tEfNS_4arch4Sm80ELb0ELb1ELb0ELb0ELb1ELb0ELb1ELb1EEENS1_21CollectiveEpilogueFwdINS6_IJS8_S8_S9_EEENS6_IJNS7_ILi1EEESH_SH_EEESB_SD_Li256ELb0ELb1ELb1ELb0EEENS1_19SingleTileSchedulerILb0ELb1ELb1ELi128EEEEEEEEEvNT_6ParamsE,@function
        .size           _ZN7cutlass13device_kernelIN5flash19enable_sm80_to_sm89INS1_16FlashAttnFwdSm80INS1_25CollectiveMainloopFwdSm80ILi8ELi1ELb1EN4cute5tupleIJNS5_1CILi128EEENS7_ILi96EEES8_EEELi128ENS_10bfloat16_tEfNS_4arch4Sm80ELb0ELb1ELb0ELb0ELb1ELb0ELb1ELb1EEENS1_21CollectiveEpilogueFwdINS6_IJS8_S8_S9_EEENS6_IJNS7_ILi1EEESH_SH_EEESB_SD_Li256ELb0ELb1ELb1ELb0EEENS1_19SingleTileSchedulerILb0ELb1ELb1ELi128EEEEEEEEEvNT_6ParamsE,(.L_x_1785 - _ZN7cutlass13device_kernelIN5flash19enable_sm80_to_sm89INS1_16FlashAttnFwdSm80INS1_25CollectiveMainloopFwdSm80ILi8ELi1ELb1EN4cute5tupleIJNS5_1CILi128EEENS7_ILi96EEES8_EEELi128ENS_10bfloat16_tEfNS_4arch4Sm80ELb0ELb1ELb0ELb0ELb1ELb0ELb1ELb1EEENS1_21CollectiveEpilogueFwdINS6_IJS8_S8_S9_EEENS6_IJNS7_ILi1EEESH_SH_EEESB_SD_Li256ELb0ELb1ELb1ELb0EEENS1_19SingleTileSchedulerILb0ELb1ELb1ELi128EEEEEEEEEvNT_6ParamsE)
        .other          _ZN7cutlass13device_kernelIN5flash19enable_sm80_to_sm89INS1_16FlashAttnFwdSm80INS1_25CollectiveMainloopFwdSm80ILi8ELi1ELb1EN4cute5tupleIJNS5_1CILi128EEENS7_ILi96EEES8_EEELi128ENS_10bfloat16_tEfNS_4arch4Sm80ELb0ELb1ELb0ELb0ELb1ELb0ELb1ELb1EEENS1_21CollectiveEpilogueFwdINS6_IJS8_S8_S9_EEENS6_IJNS7_ILi1EEESH_SH_EEESB_SD_Li256ELb0ELb1ELb1ELb0EEENS1_19SingleTileSchedulerILb0ELb1ELb1ELi128EEEEEEEEEvNT_6ParamsE,@"STO_CUDA_ENTRY STV_DEFAULT"
_ZN7cutlass13device_kernelIN5flash19enable_sm80_to_sm89INS1_16FlashAttnFwdSm80INS1_25CollectiveMainloopFwdSm80ILi8ELi1ELb1EN4cute5tupleIJNS5_1CILi128EEENS7_ILi96EEES8_EEELi128ENS_10bfloat16_tEfNS_4arch4Sm80ELb0ELb1ELb0ELb0ELb1ELb0ELb1ELb1EEENS1_21CollectiveEpilogueFwdINS6_IJS8_S8_S9_EEENS6_IJNS7_ILi1EEESH_SH_EEESB_SD_Li256ELb0ELb1ELb1ELb0EEENS1_19SingleTileSchedulerILb0ELb1ELb1ELi128EEEEEEEEEvNT_6ParamsE:
        /* <DEDUP_REMOVED lines=17> */
.L_x_13:
[----:B------:R-:W-:Y:S02]  /*0110*/  ULDC.64 UR4, c[0x0][0x550] ;  /* 0x0001540000047ab9 */ /* 0x000fe40000000a00 */
[----:B------:R-:W-:Y:S02]  /*0120*/  UISETP.NE.AND UP0, UPT, UR4, 0x1, UPT ;  /* 0x000000010400788c */ /* 0x000fe4000bf05270 */
[----:B------:R-:W-:-:S02]  /*0130*/  UIMAD.WIDE.U32 UR12, UR6, UR5, URZ ;  /* 0x00000005060c72a5 */ /* 0x000fc4000f8e003f */
[----:B------:R-:W-:Y:S02]  /*0140*/  ULDC UR4, c[0x0][0x558] ;  /* 0x0001560000047ab9 */ /* 0x000fe40000000800 */
[----:B------:R-:W-:-:S05]  /*0150*/  UMOV UR9, UR6 ;  /* 0x0000000600097c82 */ /* 0x000fca0008000000 */
[----:B------:R-:W-:-:S03]  /*0160*/  @UP0 USHF.R.U32.HI UR9, URZ, UR4, UR13 ;  /* 0x000000043f090299 */ /* 0x000fc6000801160d */
.L_x_14:
[----:B------:R-:W-:Y:S01]  /*0170*/  ISETP.LE.AND P0, PT, RZ, UR10, PT ;  /* 0x0000000aff007c0c */ /* 0x000fe2000bf03270 */
[----:B------:R-:W-:Y:S02]  /*0180*/  UIADD3 UR4, -UR9, URZ, URZ ;  /* 0x0000003f09047290 */ /* 0x000fe4000fffe13f */
[----:B------:R-:W-:Y:S02]  /*0190*/  ULDC UR7, c[0x0][0x550] ;  /* 0x0001540000077ab9 */ /* 0x000fe40000000800 */
[----:B------:R-:W-:-:S08]  /*01a0*/  UIMAD UR7, UR4, UR7, UR6 ;  /* 0x00000007040772a4 */ /* 0x000fd0000f8e0206 */
[----:B------:R-:W-:Y:S05]  /*01b0*/  @!P0 EXIT ;  /* 0x000000000000894d */ /* 0x000fea0003800000 */
[----:B------:R-:W1:Y:S01]  /*01c0*/  S2UR UR19, SR_CTAID.X ;  /* 0x00000000001379c3 */ /* 0x000e620000002500 */
[----:B------:R-:W-:Y:S01]  /*01d0*/  ULDC.64 UR4, c[0x0][0x370] ;  /* 0x0000dc0000047ab9 */ /* 0x000fe20000000a00 */
[----:B------:R-:W-:Y:S01]  /*01e0*/  IMAD.MOV.U32 R220, RZ, RZ, RZ ;  /* 0x000000ffffdc7224 */ /* 0x000fe200078e00ff */
[----:B------:R-:W-:Y:S02]  /*01f0*/  UISETP.NE.U32.AND UP0, UPT, URZ, UR4, UPT ;  /* 0x000000043f00728c */ /* 0x000fe4000bf05070 */
[----:B------:R-:W-:Y:S02]  /*0200*/  ULDC.64 UR12, c[0x0][0x370] ;  /* 0x0000dc00000c7ab9 */ /* 0x000fe40000000a00 */
[----:B------:R-:W-:Y:S02]  /*0210*/  UISETP.NE.AND.EX UP0, UPT, URZ, UR5, UPT, UP0 ;  /* 0x000000053f00728c */ /* 0x000fe4000bf05300 */
[----:B------:R-:W-:Y:S02]  /*0220*/  ULDC UR6, c[0x0][0x2c4] ;  /* 0x0000b10000067ab9 */ /* 0x000fe40000000800 */
[----:B------:R-:W-:-:S02]  /*0230*/  UISETP.NE.AND UP2, UPT, UR6, 0x1, UPT ;  /* 0x000000010600788c */ /* 0x000fc4000bf45270 */
[----:B------:R-:W-:Y:S01]  /*0240*/  PLOP3.LUT P0, PT, PT, PT, UP0, 0x80, 0x0 ;  /* 0x000000000000781c */ /* 0x000fe20003f0f008 */
[----:B------:R-:W-:-:S04]  /*0250*/  ULDC.64 UR14, c[0x0][0x118] ;  /* 0x00004600000e7ab9 */ /* 0x000fc80000000a00 */
[----:B------:R-:W-:Y:S02]  /*0260*/  @UP0 UMOV UR4, 0x4 ;  /* 0x0000000400040882 */ /* 0x000fe40000000000 */
[----:B------:R-:W-:Y:S02]  /*0270*/  @UP0 UIMAD.WIDE UR4, UR10, UR4, UR12 ;  /* 0x000000040a0402a5 */ /* 0x000fe4000f8e020c */
[----:B-1----:R-:W-:-:S04]  /*0280*/  USHF.L.U32 UR19, UR19, 0x7, URZ ;  /* 0x0000000713137899 */ /* 0x002fc8000800063f */
[----:B------:R-:W-:Y:S01]  /*0290*/  MOV R2, UR4 ;  /* 0x0000000400027c02 */ /* 0x000fe20008000f00 */
[----:B------:R-:W-:Y:S01]  /*02a0*/  IMAD.U32 R3, RZ, RZ, UR5 ;  /* 0x00000005ff037e24 */ /* 0x000fe2000f8e00ff */
[----:B------:R-:W-:Y:S02]  /*02b0*/  @UP2 UIADD3 UR12, UR19, 0x7f, URZ ;  /* 0x0000007f130c2890 */ /* 0x000fe4000fffe03f */
[----:B------:R-:W-:Y:S02]  /*02c0*/  ULDC.64 UR4, c[0x0][0x2c8] ;  /* 0x0000b20000047ab9 */ /* 0x000fe40000000a00 */
[----:B------:R-:W-:Y:S01]  /*02d0*/  UIMAD.WIDE.U32 UR12, UR12, UR4, URZ ;  /* 0x000000040c0c72a5 */ /* 0x000fe2000f8e003f */
[----:B------:R1:W5:Y:S01]  /*02e0*/  @P0 LDG.E R220, [R2.64] ;  /* 0x0000000e02dc0981 */ /* 0x000362000c1e1900 */
[----:B------:R-:W-:Y:S02]  /*02f0*/  ULDC UR8, c[0x0][0x2ac] ;  /* 0x0000ab0000087ab9 */ /* 0x000fe40000000800 */
[----:B------:R-:W-:-:S02]  /*0300*/  ULDC UR4, c[0x0][0x1d0] ;  /* 0x0000740000047ab9 */ /* 0x000fc40000000800 */
[----:B------:R-:W-:Y:S02]  /*0310*/  UIADD3 UR11, UR19, 0x7f, URZ ;  /* 0x0000007f130b7890 */ /* 0x000fe4000fffe03f */
[----:B------:R-:W-:Y:S02]  /*0320*/  @UP2 USHF.R.U32.HI UR11, URZ, UR5, UR13 ;  /* 0x000000053f0b2299 */ /* 0x000fe4000801160d */
[----:B------:R-:W-:Y:S02]  /*0330*/  UIMAD UR8, UR8, UR4, URZ ;  /* 0x00000004080872a4 */ /* 0x000fe4000f8e023f */
[----:B------:R-:W-:Y:S02]  /*0340*/  UMOV UR12, 0x1 ;  /* 0x00000001000c7882 */ /* 0x000fe40000000000 */
[----:B------:R-:W-:Y:S02]  /*0350*/  ULDC.64 UR4, c[0x0][0x328] ;  /* 0x0000ca0000047ab9 */ /* 0x000fe40000000a00 */
[----:B------:R-:W-:-:S02]  /*0360*/  UISETP.LE.AND UP1, UPT, UR12, UR5, UPT ;  /* 0x000000050c00728c */ /* 0x000fc4000bf23270 */
[----:B------:R-:W-:Y:S02]  /*0370*/  ULDC UR13, c[0x0][0x168] ;  /* 0x00005a00000d7ab9 */ /* 0x000fe40000000800 */
[----:B------:R-:W-:Y:S02]  /*0380*/  UIADD3 UR13, UR8, -UR13, UR12 ;  /* 0x8000000d080d7290 */ /* 0x000fe4000fffe00c */
[----:B------:R-:W-:Y:S02]  /*0390*/  PLOP3.LUT P0, PT, PT, PT, UP1, 0x40, 0x0 ;  /* 0x000000000000781c */ /* 0x000fe40003f0e818 */
[----:B------:R-:W-:-:S04]  /*03a0*/  UIADD3 UR5, UR13, UR11, URZ ;  /* 0x0000000b0d057290 */ /* 0x000fc8000fffe03f */
[----:B------:R-:W-:-:S07]  /*03b0*/  UIADD3 UR11, UR5, UR4, URZ ;  /* 0x00000004050b7290 */ /* 0x000fce000fffe03f */
[----:B------:R-:W-:Y:S05]  /*03c0*/  @P0 BRA `(.L_x_15) ;  /* 0x0000014000000947 */ /* 0x000fea0003800000 */
[----:B-1----:R-:W-:Y:S01]  /*03d0*/  ISETP.LT.AND P0, PT, RZ, UR5, PT ;  /* 0x00000005ff007c0c */ /* 0x002fe2000bf01270 */
[----:B------:R-:W-:-:S12]  /*03e0*/  UIADD3 UR13, UR5, -0x1, URZ ;  /* 0xffffffff050d7890 */ /* 0x000fd8000fffe03f */
[----:B------:R-:W-:Y:S05]  /*03f0*/  @P0 BRA `(.L_x_16) ;  /* 0x0000008000000947 */ /* 0x000fea0003800000 */
[----:B------:R-:W-:Y:S02]  /*0400*/  ULDC UR4, c[0x0][0x32c] ;  /* 0x0000cb0000047ab9 */ /* 0x000fe40000000800 */
[----:B------:R-:W-:Y:S02]  /*0410*/  UISETP.NE.AND UP0, UPT, UR12, UR4, UPT ;  /* 0x000000040c00728c */ /* 0x000fe4000bf05270 */
[----:B------:R-:W-:-:S03]  /*0420*/  UIADD3 UR13, -UR5, URZ, URZ ;  /* 0x0000003f050d7290 */ /* 0x000fc6000fffe13f */
[----:B------:R-:W-:Y:S02]  /*0430*/  ULDC.64 UR4, c[0x0][0x330] ;  /* 0x0000cc0000047ab9 */ /* 0x000fe40000000a00 */
[----:B------:R-:W-:-:S04]  /*0440*/  UIMAD.WIDE.U32 UR16, UR13, UR4, URZ ;  /* 0x000000040d1072a5 */ /* 0x000fc8000f8e003f */
[----:B------:R-:W-:-:S04]  /*0450*/  @UP0 USHF.R.U32.HI UR13, URZ, UR5, UR17 ;  /* 0x000000053f0d0299 */ /* 0x000fc80008011611 */
[----:B------:R-:W-:Y:S01]  /*0460*/  ULOP3.LUT UR13, URZ, UR13, URZ, 0x33, !UPT ;  /* 0x0000000d3f0d7292 */ /* 0x000fe2000f8e333f */
[----:B------:R-:W-:Y:S05]  /*0470*/  BRA `(.L_x_17) ;  /* 0x0000005000007947 */ /* 0x000fea0003800000 */
.L_x_16:
[----:B------:R-:W-:Y:S02]  /*0480*/  ULDC UR4, c[0x0][0x32c] ;  /* 0x0000cb0000047ab9 */ /* 0x000fe40000000800 */
[----:B------:R-:W-:-:S03]  /*0490*/  UISETP.NE.AND UP0, UPT, UR12, UR4, UPT ;  /* 0x000000040c00728c */ /* 0x000fc6000bf05270 */
[----:B------:R-:W-:Y:S02]  /*04a0*/  ULDC.64 UR4, c[0x0][0x330] ;  /* 0x0000cc0000047ab9 */ /* 0x000fe40000000a00 */
[----:B------:R-:W-:-:S06]  /*04b0*/  UIMAD.WIDE.U32 UR16, UR13, UR4, URZ ;  /* 0x000000040d1072a5 */ /* 0x000fcc000f8e003f */
[----:B------:R-:W-:Y:S02]  /*04c0*/  @UP0 USHF.R.U32.HI UR13, URZ, UR5, UR17 ;  /* 0x000000053f0d0299 */ /* 0x000fe40008011611 */
.L_x_17:
[----:B------:R-:W-:Y:S02]  /*04d0*/  ULDC UR4, c[0x0][0x32c] ;  /* 0x0000cb0000047ab9 */ /* 0x000fe40000000800 */
[----:B------:R-:W-:-:S04]  /*04e0*/  UIMAD UR4, UR13, UR4, UR4 ;  /* 0x000000040d0472a4 */ /* 0x000fc8000f8e0204 */
[----:B------:R-:W-:-:S04]  /*04f0*/  UISETP.LT.AND UP0, UPT, UR11, UR4, UPT ;  /* 0x000000040b00728c */ /* 0x000fc8000bf01270 */
[----:B------:R-:W-:Y:S02]  /*0500*/  USEL UR11, UR11, UR4, UP0 ;  /* 0x000000040b0b7287 */ /* 0x000fe40008000000 */
.L_x_15:
[----:B-1----:R-:W-:Y:S01]  /*0510*/  UIADD3 UR12, UR8, 0x5f, URZ ;  /* 0x0000005f080c7890 */ /* 0x002fe2000fffe03f */
[----:B------:R-:W-:Y:S01]  /*0520*/  PLOP3.LUT P0, PT, PT, PT, UP1, 0x40, 0x0 ;  /* 0x000000000000781c */ /* 0x000fe20003f0e818 */
[----:B------:R-:W-:Y:S02]  /*0530*/  UIADD3 UR20, UR11, 0x5f, URZ ;  /* 0x0000005f0b147890 */ /* 0x000fe4000fffe03f */
[----:B------:R-:W-:Y:S02]  /*0540*/  ULDC.64 UR4, c[0x0][0x2c8] ;  /* 0x0000b20000047ab9 */ /* 0x000fe40000000a00 */
[----:B------:R-:W-:Y:S02]  /*0550*/  UIMAD.WIDE.U32 UR16, UR19, UR4, URZ ;  /* 0x00000004131072a5 */ /* 0x000fe4000f8e003f */
[----:B------:R-:W-:Y:S02]  /*0560*/  UIMAD.WIDE UR12, UR12, 0x2aaaaaab, URZ ;  /* 0x2aaaaaab0c0c78a5 */ /* 0x000fe4000f8e023f */
[----:B------:R-:W-:-:S02]  /*0570*/  UIMAD.WIDE UR20, UR20, 0x2aaaaaab, URZ ;  /* 0x2aaaaaab141478a5 */ /* 0x000fc4000f8e023f */
[----:B------:R-:W-:Y:S02]  /*0580*/  UMOV UR4, UR19 ;  /* 0x0000001300047c82 */ /* 0x000fe40008000000 */
[----:B------:R-:W-:Y:S02]  /*0590*/  @UP2 USHF.R.U32.HI UR4, URZ, UR5, UR17 ;  /* 0x000000053f042299 */ /* 0x000fe40008011611 */
[----:B------:R-:W-:Y:S02]  /*05a0*/  ULDC UR18, c[0x0][0x168] ;  /* 0x00005a0000127ab9 */ /* 0x000fe40000000800 */
[----:B------:R-:W-:Y:S02]  /*05b0*/  UMOV UR17, UR13 ;  /* 0x0000000d00117c82 */ /* 0x000fe40008000000 */
[----:B------:R-:W-:Y:S02]  /*05c0*/  UMOV UR13, UR21 ;  /* 0x00000015000d7c82 */ /* 0x000fe40008000000 */
[----:B------:R-:W-:-:S02]  /*05d0*/  UIADD3 UR18, UR8, -UR18, URZ ;  /* 0x8000001208127290 */ /* 0x000fc4000fffe03f */
[----:B------:R-:W-:Y:S02]  /*05e0*/  USHF.R.U32.HI UR12, URZ, 0x1f, UR17 ;  /* 0x0000001f3f0c7899 */ /* 0x000fe40008011611 */
[----:B------:R-:W-:Y:S02]  /*05f0*/  USHF.R.U32.HI UR11, URZ, 0x1f, UR13 ;  /* 0x0000001f3f0b7899 */ /* 0x000fe4000801160d */
[----:B------:R-:W-:Y:S02]  /*0600*/  UIADD3 UR4, UR18, UR4, URZ ;  /* 0x0000000412047290 */ /* 0x000fe4000fffe03f */
[----:B------:R-:W-:Y:S02]  /*0610*/  ULDC UR5, c[0x0][0x324] ;  /* 0x0000c90000057ab9 */ /* 0x000fe40000000800 */
[----:B------:R-:W-:Y:S02]  /*0620*/  ULEA.HI.SX32 UR12, UR17, UR12, 0x1c ;  /* 0x0000000c110c7291 */ /* 0x000fe4000f8fe23f */
[----:B------:R-:W-:-:S02]  /*0630*/  ULEA.HI.SX32 UR11, UR13, UR11, 0x1c ;  /* 0x0000000b0d0b7291 */ /* 0x000fc4000f8fe23f */
[----:B------:R-:W-:Y:S02]  /*0640*/  UIADD3 UR5, UR4, -UR5, URZ ;  /* 0x8000000504057290 */ /* 0x000fe4000fffe03f */
[----:B------:R-:W-:-:S04]  /*0650*/  UISETP.LT.AND UP0, UPT, UR12, UR11, UPT ;  /* 0x0000000b0c00728c */ /* 0x000fc8000bf01270 */
[----:B------:R-:W-:Y:S01]  /*0660*/  USEL UR11, UR12, UR11, UP0 ;  /* 0x0000000b0c0b7287 */ /* 0x000fe20008000000 */
[----:B------:R-:W-:Y:S01]  /*0670*/  MOV R2, UR5 ;  /* 0x0000000500027c02 */ /* 0x000fe20008000f00 */
[----:B------:R-:W-:Y:S05]  /*0680*/  @P0 BRA `(.L_x_18) ;  /* 0x0000010000000947 */ /* 0x000fea0003800000 */
[----:B------:R-:W-:-:S04]  /*0690*/  MOV R3, UR4 ;  /* 0x0000000400037c02 */ /* 0x000fc80008000f00 */
[----:B------:R-:W-:-:S13]  /*06a0*/  ISETP.GT.AND P0, PT, R3, -0x1, PT ;  /* 0xffffffff0300780c */ /* 0x000fda0003f04270 */
[----:B------:R-:W-:Y:S05]  /*06b0*/  @P0 BRA `(.L_x_19) ;  /* 0x0000007000000947 */ /* 0x000fea0003800000 */
[----:B------:R-:W-:Y:S01]  /*06c0*/  IMAD.MOV.U32 R0, RZ, RZ, c[0x0][0x32c] ;  /* 0x0000cb00ff007624 */ /* 0x000fe200078e00ff */
[----:B------:R-:W-:-:S04]  /*06d0*/  LOP3.LUT R3, RZ, R3, RZ, 0x33, !PT ;  /* 0x00000003ff037212 */ /* 0x000fc800078e33ff */
[----:B------:R-:W-:-:S13]  /*06e0*/  ISETP.NE.AND P0, PT, R0, 0x1, PT ;  /* 0x000000010000780c */ /* 0x000fda0003f05270 */
[----:B------:R-:W-:-:S05]  /*06f0*/  @P0 IMAD.HI.U32 R0, R3, c[0x0][0x330], RZ ;  /* 0x0000cc0003000a27 */ /* 0x000fca00078e00ff */
[----:B------:R-:W-:-:S04]  /*0700*/  @P0 SHF.R.U32.HI R3, RZ, c[0x0][0x334], R0 ;  /* 0x0000cd00ff030a19 */ /* 0x000fc80000011600 */
[----:B------:R-:W-:Y:S01]  /*0710*/  LOP3.LUT R3, RZ, R3, RZ, 0x33, !PT ;  /* 0x00000003ff037212 */ /* 0x000fe200078e33ff */
[----:B------:R-:W-:Y:S05]  /*0720*/  BRA `(.L_x_20) ;  /* 0x0000004000007947 */ /* 0x000fea0003800000 */
.L_x_19:
[----:B------:R-:W-:-:S04]  /*0730*/  MOV R0, c[0x0][0x32c] ;  /* 0x0000cb0000007a02 */ /* 0x000fc80000000f00 */
[----:B------:R-:W-:-:S13]  /*0740*/  ISETP.NE.AND P0, PT, R0, 0x1, PT ;  /* 0x000000010000780c */ /* 0x000fda0003f05270 */
[----:B------:R-:W-:-:S05]  /*0750*/  @P0 IMAD.HI.U32 R0, R3, c[0x0][0x330], RZ ;  /* 0x0000cc0003000a27 */ /* 0x000fca00078e00ff */
[----:B------:R-:W-:-:S05]  /*0760*/  @P0 SHF.R.U32.HI R3, RZ, c[0x0][0x334], R0 ;  /* 0x0000cd00ff030a19 */ /* 0x000fca0000011600 */
.L_x_20:
[----:B------:R-:W-:-:S05]  /*0770*/  IMAD R3, R3, c[0x0][0x32c], RZ ;  /* 0x0000cb0003037a24 */ /* 0x000fca00078e02ff */
[----:B------:R-:W-:-:S05]  /*0780*/  IMNMX R2, R2, R3, !PT ;  /* 0x0000000302027217 */ /* 0x000fca0007800200 */
.L_x_18:
[----:B------:R-:W-:Y:S01]  /*0790*/  IMAD.HI R3, R2, 0x2aaaaaab, RZ ;  /* 0x2aaaaaab02037827 */ /* 0x000fe200078e02ff */
[----:B------:R-:W-:Y:S02]  /*07a0*/  USHF.R.U32.HI UR5, URZ, 0x10, UR7 ;  /* 0x000000103f057899 */ /* 0x000fe40008011607 */
[----:B------:R-:W-:Y:S01]  /*07b0*/  ULDC UR4, c[0x0][0x338] ;  /* 0x0000ce0000047ab9 */ /* 0x000fe20000000800 */
[----:B------:R-:W-:Y:S01]  /*07c0*/  IMAD.MOV.U32 R14, RZ, RZ, RZ ;  /* 0x000000ffff0e7224 */ /* 0x000fe200078e00ff */
[----:B------:R-:W-:Y:S01]  /*07d0*/  SHF.R.U32.HI R0, RZ, 0x1f, R3 ;  /* 0x0000001fff007819 */ /* 0x000fe20000011603 */
[----:B------:R-:W-:-:S03]  /*07e0*/  UISETP.NE.AND UP0, UPT, UR5, URZ, UPT ;  /* 0x0000003f0500728c */ /* 0x000fc6000bf05270 */
[----:B------:R-:W-:Y:S01]  /*07f0*/  LEA.HI.SX32 R0, R3, R0, 0x1c ;  /* 0x0000000003007211 */ /* 0x000fe200078fe2ff */
[----:B------:R-:W-:-:S03]  /*0800*/  USEL UR4, UR5, UR4, UP0 ;  /* 0x0000000405047287 */ /* 0x000fc60008000000 */
[----:B------:R-:W-:-:S04]  /*0810*/  IMNMX R215, RZ, R0, !PT ;  /* 0x00000000ffd77217 */ /* 0x000fc80007800200 */
[----:B------:R-:W-:-:S13]  /*0820*/  ISETP.LT.AND P0, PT, R215, UR11, PT ;  /* 0x0000000bd7007c0c */ /* 0x000fda000bf01270 */
[----:B------:R-:W-:Y:S05]  /*0830*/  @!P0 BRA `(.L_x_21) ;  /* 0x000001c000008947 */ /* 0x000fea0003800000 */
[----:B------:R-:W-:Y:S01]  /*0840*/  IMAD.U32 R0, RZ, RZ, UR4 ;  /* 0x00000004ff007e24 */ /* 0x000fe2000f8e00ff */
[----:B------:R-:W-:-:S04]  /*0850*/  UIADD3 UR5, UR4, -0x1, UR11 ;  /* 0xffffffff04057890 */ /* 0x000fc8000fffe00b */
[-C--:B------:R-:W-:Y:S02]  /*0860*/  IABS R4, R0.reuse ;  /* 0x0000000000047213 */ /* 0x080fe40000000000 */
[----:B------:R-:W-:Y:S02]  /*0870*/  IADD3 R5, -R215, UR5, RZ ;  /* 0x00000005d7057c10 */ /* 0x000fe4000fffe1ff */
[----:B------:R-:W1:Y:S01]  /*0880*/  I2F.RP R8, R4 ;  /* 0x0000000400087306 */ /* 0x000e620000209400 */
[----:B------:R-:W-:Y:S02]  /*0890*/  IABS R0, R0 ;  /* 0x0000000000007213 */ /* 0x000fe40000000000 */
[----:B------:R-:W-:Y:S02]  /*08a0*/  IABS R2, R5 ;  /* 0x0000000500027213 */ /* 0x000fe40000000000 */
[----:B------:R-:W-:Y:S01]  /*08b0*/  LOP3.LUT R5, R5, UR4, RZ, 0x3c, !PT ;  /* 0x0000000405057c12 */ /* 0x000fe2000f8e3cff */
[----:B------:R-:W-:-:S03]  /*08c0*/  IMAD.MOV R0, RZ, RZ, -R0 ;  /* 0x000000ffff007224 */ /* 0x000fc600078e0a00 */
[----:B------:R-:W-:Y:S01]  /*08d0*/  ISETP.GE.AND P0, PT, R5, RZ, PT ;  /* 0x000000ff0500720c */ /* 0x000fe20003f06270 */
[----:B-1----:R-:W1:Y:S02]  /*08e0*/  MUFU.RCP R6, R8 ;  /* 0x0000000800067308 */ /* 0x002e640000001000 */
[----:B-1----:R-:W-:-:S06]  /*08f0*/  IADD3 R6, R6, 0xffffffe, RZ ;  /* 0x0ffffffe06067810 */ /* 0x002fcc0007ffe0ff */
[----:B------:R-:W1:Y:S02]  /*0900*/  F2I.FTZ.U32.TRUNC.NTZ R7, R6 ;  /* 0x0000000600077305 */ /* 0x000e64000021f000 */
[----:B-1----:R-:W-:Y:S02]  /*0910*/  IMAD.MOV R3, RZ, RZ, -R7 ;  /* 0x000000ffff037224 */ /* 0x002fe400078e0a07 */
[----:B------:R-:W-:Y:S02]  /*0920*/  IMAD.MOV.U32 R6, RZ, RZ, RZ ;  /* 0x000000ffff067224 */ /* 0x000fe400078e00ff */
[----:B------:R-:W-:-:S04]  /*0930*/  IMAD R3, R3, R4, RZ ;  /* 0x0000000403037224 */ /* 0x000fc800078e02ff */
[----:B------:R-:W-:-:S06]  /*0940*/  IMAD.HI.U32 R3, R7, R3, R6 ;  /* 0x0000000307037227 */ /* 0x000fcc00078e0006 */
[----:B------:R-:W-:-:S04]  /*0950*/  IMAD.HI.U32 R3, R3, R2, RZ ;  /* 0x0000000203037227 */ /* 0x000fc800078e00ff */
[----:B------:R-:W-:-:S05]  /*0960*/  IMAD R7, R3, R0, R2 ;  /* 0x0000000003077224 */ /* 0x000fca00078e0202 */
[----:B------:R-:W-:-:S13]  /*0970*/  ISETP.GT.U32.AND P1, PT, R4, R7, PT ;  /* 0x000000070400720c */ /* 0x000fda0003f24070 */
[----:B------:R-:W-:Y:S01]  /*0980*/  @!P1 IMAD.IADD R7, R7, 0x1, -R4 ;  /* 0x0000000107079824 */ /* 0x000fe200078e0a04 */
[----:B------:R-:W-:Y:S02]  /*0990*/  @!P1 IADD3 R3, R3, 0x1, RZ ;  /* 0x0000000103039810 */ /* 0x000fe40007ffe0ff */
[----:B------:R-:W-:Y:S02]  /*09a0*/  ISETP.NE.AND P1, PT, RZ, UR4, PT ;  /* 0x00000004ff007c0c */ /* 0x000fe4000bf25270 */
[----:B------:R-:W-:-:S13]  /*09b0*/  ISETP.GE.U32.AND P2, PT, R7, R4, PT ;  /* 0x000000040700720c */ /* 0x000fda0003f46070 */
[----:B------:R-:W-:-:S05]  /*09c0*/  @P2 IADD3 R3, R3, 0x1, RZ ;  /* 0x0000000103032810 */ /* 0x000fca0007ffe0ff */
[----:B------:R-:W-:Y:S01]  /*09d0*/  @!P0 IMAD.MOV R3, RZ, RZ, -R3 ;  /* 0x000000ffff038224 */ /* 0x000fe200078e0a03 */
[----:B------:R-:W-:-:S05]  /*09e0*/  @!P1 LOP3.LUT R3, RZ, UR4, RZ, 0x33, !PT ;  /* 0x00000004ff039c12 */ /* 0x000fca000f8e33ff */
[----:B------:R-:W-:Y:S02]  /*09f0*/  IMAD.MOV.U32 R14, RZ, RZ, R3 ;  /* 0x000000ffff0e7224 */ /* 0x000fe400078e0003 */
.L_x_21:
[----:B------:R-:W-:Y:S01]  /*0a00*/  ULOP3.LUT UR7, UR7, 0xffff, URZ, 0xc0, !UPT ;  /* 0x0000ffff07077892 */ /* 0x000fe2000f8ec03f */
[----:B------:R-:W-:Y:S01]  /*0a10*/  PLOP3.LUT P2, PT, PT, PT, PT, 0x80, 0x0 ;  /* 0x000000000000781c */ /* 0x000fe20003f4f070 */
[----:B------:R-:W-:Y:S01]  /*0a20*/  IMAD.MOV.U32 R7, RZ, RZ, RZ ;  /* 0x000000ffff077224 */ /* 0x000fe200078e00ff */
[----:B------:R-:W-:Y:S01]  /*0a30*/  MOV R5, RZ ;  /* 0x000000ff00057202 */ /* 0x000fe20000000f00 */
[----:B------:R-:W-:Y:S01]  /*0a40*/  CS2R R66, SRZ ;  /* 0x0000000000427805 */ /* 0x000fe2000001ff00 */
[----:B------:R-:W-:Y:S01]  /*0a50*/  CS2R R64, SRZ ;  /* 0x0000000000407805 */ /* 0x000fe2000001ff00 */
[----:B------:R-:W-:Y:S01]  /*0a60*/  IMAD R215, R14, UR7, R215 ;  /* 0x000000070ed77c24 */ /* 0x000fe2000f8e02d7 */
[----:B------:R-:W-:Y:S01]  /*0a70*/  CS2R R62, SRZ ;  /* 0x00000000003e7805 */ /* 0x000fe2000001ff00 */
[----:B------:R-:W-:Y:S01]  /*0a80*/  CS2R R60, SRZ ;  /* 0x00000000003c7805 */ /* 0x000fe2000001ff00 */
[----:B------:R-:W-:Y:S01]  /*0a90*/  CS2R R58, SRZ ;  /* 0x00000000003a7805 */ /* 0x000fe2000001ff00 */
[----:B------:R-:W-:Y:S01]  /*0aa0*/  IMAD.IADD R14, R215, 0x1, R14 ;  /* 0x00000001d70e7824 */ /* 0x000fe200078e020e */
[----:B------:R-:W-:Y:S01]  /*0ab0*/  CS2R R56, SRZ ;  /* 0x0000000000387805 */ /* 0x000fe2000001ff00 */
[----:B------:R-:W-:Y:S01]  /*0ac0*/  CS2R R54, SRZ ;  /* 0x0000000000367805 */ /* 0x000fe2000001ff00 */
[----:B------:R-:W-:Y:S01]  /*0ad0*/  CS2R R52, SRZ ;  /* 0x0000000000347805 */ /* 0x000fe2000001ff00 */
[----:B------:R-:W-:Y:S01]  /*0ae0*/  CS2R R106, SRZ ;  /* 0x00000000006a7805 */ /* 0x000fe2000001ff00 */
[----:B------:R-:W-:Y:S01]  /*0af0*/  IMNMX R14, R14, UR11, PT ;  /* 0x0000000b0e0e7c17 */ /* 0x000fe2000b800200 */
[----:B------:R-:W-:Y:S01]  /*0b00*/  CS2R R104, SRZ ;  /* 0x0000000000687805 */ /* 0x000fe2000001ff00 */
[----:B------:R-:W-:Y:S01]  /*0b10*/  CS2R R110, SRZ ;  /* 0x00000000006e7805 */ /* 0x000fe2000001ff00 */
[----:B------:R-:W-:Y:S01]  /*0b20*/  CS2R R108, SRZ ;  /* 0x00000000006c7805 */ /* 0x000fe2000001ff00 */
[----:B------:R-:W-:Y:S01]  /*0b30*/  ISETP.GT.AND P0, PT, R14, R215, PT ;  /* 0x000000d70e00720c */ /* 0x000fe20003f04270 */
        /* <DEDUP_REMOVED lines=31> */
[----:B------:R-:W-:Y:S01]  /*0d30*/  IMAD.MOV.U32 R13, RZ, RZ, 0x60 ;  /* 0x00000060ff0d7424 */ /* 0x000fe200078e00ff */
[----:B------:R-:W-:Y:S02]  /*0d40*/  ULDC.64 UR4, c[0x0][0x2b0] ;  /* 0x0000ac0000047ab9 */ /* 0x000fe40000000a00 */
[----:B------:R-:W-:Y:S01]  /*0d50*/  LEA.HI R4, R103, R100, RZ, 0x3 ;  /* 0x0000006467047211 */ /* 0x000fe200078f18ff */
[----:B------:R-:W2:Y:S01]  /*0d60*/  @P0 LDG.E R2, [R2.64] ;  /* 0x0000000e02020981 */ /* 0x000ea2000c1e1900 */
[----:B------:R-:W-:Y:S02]  /*0d70*/  IMAD.MOV.U32 R0, RZ, RZ, c[0x0][0x2b8] ;  /* 0x0000ae00ff007624 */ /* 0x000fe400078e00ff */
[----:B------:R-:W-:Y:S01]  /*0d80*/  LOP3.LUT R39, R4, 0xfffffff8, RZ, 0xc0, !PT ;  /* 0xfffffff804277812 */ /* 0x000fe200078ec0ff */
[----:B------:R-:W-:Y:S01]  /*0d90*/  IMAD R12, R14, R13, -0x60 ;  /* 0xffffffa00e0c7424 */ /* 0x000fe200078e020d */
[----:B------:R-:W-:Y:S01]  /*0da0*/  SHF.R.S32.HI R4, RZ, 0x3, R4 ;  /* 0x00000003ff047819 */ /* 0x000fe20000011404 */
[----:B------:R-:W-:Y:S01]  /*0db0*/  IMAD.MOV.U32 R216, RZ, RZ, RZ ;  /* 0x000000ffffd87224 */ /* 0x000fe200078e00ff */
[----:B------:R-:W-:Y:S01]  /*0dc0*/  ISETP.NE.AND P3, PT, R0, 0x1, PT ;  /* 0x000000010000780c */ /* 0x000fe20003f65270 */
[----:B------:R-:W-:-:S04]  /*0dd0*/  IMAD.IADD R39, R100, 0x1, -R39 ;  /* 0x0000000164277824 */ /* 0x000fc800078e0a27 */
[----:B------:R-:W-:-:S04]  /*0de0*/  IMAD R219, R39, 0x20, R4 ;  /* 0x0000002027db7824 */ /* 0x000fc800078e0204 */
[----:B------:R-:W-:-:S05]  /*0df0*/  IMAD.IADD R217, R219, 0x1, R12 ;  /* 0x00000001dbd97824 */ /* 0x000fca00078e020c */
[C---:B------:R-:W-:Y:S01]  /*0e00*/  ISETP.GE.AND P2, PT, R217.reuse, UR8, PT ;  /* 0x00000008d9007c0c */ /* 0x040fe2000bf46270 */
[----:B-----5:R-:W-:-:S03]  /*0e10*/  IMAD.IADD R217, R217, 0x1, R220 ;  /* 0x00000001d9d97824 */ /* 0x020fc600078e02dc */
[----:B------:R-:W-:Y:S01]  /*0e20*/  ISETP.GT.OR P2, PT, R219, 0x5f, P2 ;  /* 0x0000005fdb00780c */ /* 0x000fe20001744670 */
[----:B------:R-:W-:-:S04]  /*0e30*/  @P3 IMAD.HI.U32 R0, R217, c[0x0][0x2bc], RZ ;  /* 0x0000af00d9003a27 */ /* 0x000fc800078e00ff */
[----:B------:R-:W-:Y:S01]  /*0e40*/  IMAD.MOV.U32 R6, RZ, RZ, R217 ;  /* 0x000000ffff067224 */ /* 0x000fe200078e00d9 */
[----:B------:R-:W-:Y:S01]  /*0e50*/  @P3 SHF.R.U32.HI R6, RZ, c[0x0][0x2c0], R0 ;  /* 0x0000b000ff063a19 */ /* 0x000fe20000011600 */
[----:B------:R-:W-:Y:S01]  /*0e60*/  BAR.SYNC.DEFER_BLOCKING 0x0 ;  /* 0x0000000000007b1d */ /* 0x000fe20000010000 */
[----:B------:R-:W-:Y:S02]  /*0e70*/  USHF.R.S32.HI UR16, URZ, 0x1f, UR9 ;  /* 0x0000001f3f107899 */ /* 0x000fe40008011409 */
[----:B------:R-:W-:-:S03]  /*0e80*/  USHF.R.S32.HI UR17, URZ, 0x1f, UR10 ;  /* 0x0000001f3f117899 */ /* 0x000fc6000801140a */
[----:B--2---:R1:W2:Y:S02]  /*0e90*/  @P0 R2UR UR11, R2 ;  /* 0x00000000020b03c2 */ /* 0x0042a400000e0000 */
[----:B--2---:R-:W-:Y:S02]  /*0ea0*/  @!UP0 UMOV UR11, UR10 ;  /* 0x0000000a000b8c82 */ /* 0x004fe40008000000 */
[----:B------:R-:W-:Y:S02]  /*0eb0*/  USHF.R.S32.HI UR7, URZ, 0x1f, UR11 ;  /* 0x0000001f3f077899 */ /* 0x000fe4000801140b */
[----:B------:R-:W-:Y:S02]  /*0ec0*/  UIMAD.WIDE.U32 UR12, UR11, UR4, URZ ;  /* 0x000000040b0c72a5 */ /* 0x000fe4000f8e003f */
[----:B------:R-:W-:-:S04]  /*0ed0*/  UIMAD UR7, UR7, UR4, URZ ;  /* 0x00000004070772a4 */ /* 0x000fc8000f8e023f */
[----:B------:R-:W-:Y:S01]  /*0ee0*/  UIMAD UR7, UR11, UR5, UR7 ;  /* 0x000000050b0772a4 */ /* 0x000fe2000f8e0207 */
[----:B------:R-:W-:Y:S02]  /*0ef0*/  @!P2 IADD3 R3, P1, R6, UR12, RZ ;  /* 0x0000000c0603ac10 */ /* 0x000fe4000ff3e0ff */
[----:B------:R-:W-:Y:S02]  /*0f00*/  ULDC.64 UR4, c[0x0][0x1b8] ;  /* 0x00006e0000047ab9 */ /* 0x000fe40000000a00 */
[----:B------:R-:W-:-:S06]  /*0f10*/  UIADD3 UR7, UR13, UR7, URZ ;  /* 0x000000070d077290 */ /* 0x000fcc000fffe03f */
[----:B------:R-:W-:Y:S02]  /*0f20*/  @!P2 LEA.HI.X.SX32 R0, R6, UR7, 0x1, P1 ;  /* 0x000000070600ac11 */ /* 0x000fe400088f0eff */
[----:B-1----:R-:W-:-:S04]  /*0f30*/  @!P2 LEA R2, P0, R3, c[0x0][0x2a0], 0x2 ;  /* 0x0000a8000302aa11 */ /* 0x002fc800078010ff */
[----:B------:R-:W-:-:S05]  /*0f40*/  @!P2 LEA.HI.X R3, R3, c[0x0][0x2a4], R0, 0x2, P0 ;  /* 0x0000a9000303aa11 */ /* 0x000fca00000f1400 */
[----:B------:R1:W2:Y:S01]  /*0f50*/  @!P2 LDG.E R216, [R2.64] ;  /* 0x0000000e02d8a981 */ /* 0x0002a2000c1e1900 */
[----:B------:R-:W-:Y:S01]  /*0f60*/  PLOP3.LUT P1, PT, PT, PT, UP2, 0x80, 0x0 ;  /* 0x000000000000781c */ /* 0x000fe20003f2f028 */
[----:B------:R-:W-:Y:S01]  /*0f70*/  UIMAD UR11, UR16, UR4, URZ ;  /* 0x00000004100b72a4 */ /* 0x000fe2000f8e023f */
[----:B------:R-:W-:Y:S01]  /*0f80*/  PLOP3.LUT P0, PT, PT, PT, UP2, 0x80, 0x0 ;  /* 0x000000000000781c */ /* 0x000fe20003f0f028 */
[----:B------:R-:W-:Y:S01]  /*0f90*/  UIMAD.WIDE.U32 UR20, UR9, UR4, URZ ;  /* 0x00000004091472a5 */ /* 0x000fe2000f8e003f */
[----:B------:R-:W-:Y:S01]  /*0fa0*/  IADD3 R0, R219, UR19, RZ ;  /* 0x00000013db007c10 */ /* 0x000fe2000fffe0ff */
[----:B------:R-:W-:Y:S01]  /*0fb0*/  UIMAD UR11, UR9, UR5, UR11 ;  /* 0x00000005090b72a4 */ /* 0x000fe2000f8e020b */
[----:B------:R-:W-:Y:S01]  /*0fc0*/  IMAD.SHL.U32 R231, R39, 0x8, RZ ;  /* 0x0000000827e77824 */ /* 0x000fe200078e00ff */
[-C--:B------:R-:W-:Y:S01]  /*0fd0*/  LEA.HI R218, R103, R100.reuse, RZ, 0x6 ;  /* 0x0000006467da7211 */ /* 0x080fe200078f30ff */
[----:B------:R-:W-:Y:S01]  /*0fe0*/  ULDC.64 UR4, c[0x0][0x1c0] ;  /* 0x0000700000047ab9 */ /* 0x000fe20000000a00 */
[----:B------:R-:W-:Y:S01]  /*0ff0*/  IMAD.MOV.U32 R5, RZ, RZ, R0 ;  /* 0x000000ffff057224 */ /* 0x000fe200078e0000 */
[----:B------:R-:W-:Y:S01]  /*1000*/  UIMAD UR17, UR17, UR4, URZ ;  /* 0x00000004111172a4 */ /* 0x000fe2000f8e023f */
[C---:B------:R-:W-:Y:S01]  /*1010*/  IADD3 R38, R231.reuse, 0x40, RZ ;  /* 0x00000040e7267810 */ /* 0x040fe20007ffe0ff */
[----:B------:R-:W-:Y:S01]  /*1020*/  UIADD3 UR21, UR21, UR11, URZ ;  /* 0x0000000b15157290 */ /* 0x000fe2000fffe03f */
[----:B------:R-:W-:Y:S01]  /*1030*/  IMAD.MOV R6, RZ, RZ, -R6 ;  /* 0x000000ffff067224 */ /* 0x000fe200078e0a06 */
[----:B------:R-:W-:Y:S01]  /*1040*/  UIMAD UR5, UR10, UR5, UR17 ;  /* 0x000000050a0572a4 */ /* 0x000fe2000f8e0211 */
[----:B------:R-:W-:Y:S01]  /*1050*/  IMAD.SHL.U32 R218, R218, 0x8, RZ ;  /* 0x00000008dada7824 */ /* 0x000fe200078e00ff */
[----:B------:R-:W-:Y:S01]  /*1060*/  UIMAD.WIDE.U32 UR10, UR10, UR4, UR20 ;  /* 0x000000040a0a72a5 */ /* 0x000fe2000f8e0014 */
[----:B------:R-:W-:Y:S01]  /*1070*/  ISETP.GE.AND P2, PT, R231, c[0x0][0x198], PT ;  /* 0x00006600e7007a0c */ /* 0x000fe20003f46270 */
[----:B------:R-:W-:Y:S01]  /*1080*/  IMAD R217, R6, c[0x0][0x2b8], R217 ;  /* 0x0000ae0006d97a24 */ /* 0x000fe200078e02d9 */
[----:B------:R-:W-:Y:S01]  /*1090*/  ULDC UR4, c[0x0][0x168] ;  /* 0x00005a0000047ab9 */ /* 0x000fe20000000800 */
[----:B------:R-:W-:Y:S01]  /*10a0*/  LEA.HI R214, R103, R100, RZ, 0x4 ;  /* 0x0000006467d67211 */ /* 0x000fe200078f20ff */
[----:B------:R-:W-:Y:S01]  /*10b0*/  UIADD3 UR5, UR11, UR5, URZ ;  /* 0x000000050b057290 */ /* 0x000fe2000fffe03f */
[----:B------:R-:W-:Y:S01]  /*10c0*/  IMAD.U32 R9, RZ, RZ, UR11 ;  /* 0x0000000bff097e24 */ /* 0x000fe2000f8e00ff */
[----:B------:R-:W-:Y:S01]  /*10d0*/  UIMAD UR6, UR6, UR4, URZ ;  /* 0x00000004060672a4 */ /* 0x000fe2000f8e023f */
[----:B-1----:R-:W-:Y:S01]  /*10e0*/  @P1 IMAD.HI.U32 R2, R0, c[0x0][0x2c8], RZ ;  /* 0x0000b20000021a27 */ /* 0x002fe200078e00ff */
[----:B------:R-:W-:-:S02]  /*10f0*/  SHF.R.S32.HI R24, RZ, 0x1f, R217 ;  /* 0x0000001fff187819 */ /* 0x000fc400000114d9 */
[----:B------:R-:W-:Y:S01]  /*1100*/  ISETP.GE.AND P4, PT, R38, c[0x0][0x198], PT ;  /* 0x0000660026007a0c */ /* 0x000fe20003f86270 */
[----:B------:R-:W-:Y:S01]  /*1110*/  IMAD.U32 R8, RZ, RZ, UR10 ;  /* 0x0000000aff087e24 */ /* 0x000fe2000f8e00ff */
[----:B------:R-:W-:Y:S01]  /*1120*/  @P0 SHF.R.U32.HI R5, RZ, c[0x0][0x2cc], R2 ;  /* 0x0000b300ff050a19 */ /* 0x000fe20000011602 */
[----:B------:R-:W-:Y:S01]  /*1130*/  IMAD.U32 R9, RZ, RZ, UR5 ;  /* 0x00000005ff097e24 */ /* 0x000fe2000f8e00ff */
[----:B------:R-:W-:Y:S01]  /*1140*/  ULDC.64 UR4, c[0x0][0x1e8] ;  /* 0x00007a0000047ab9 */ /* 0x000fe20000000a00 */
[----:B------:R-:W-:Y:S01]  /*1150*/  IMAD R6, R24, c[0x0][0x1e0], RZ ;  /* 0x0000780018067a24 */ /* 0x000fe200078e02ff */
[--C-:B------:R-:W-:Y:S01]  /*1160*/  SHF.R.S32.HI R2, RZ, 0x1f, R5.reuse ;  /* 0x0000001fff027819 */ /* 0x100fe20000011405 */
[----:B------:R-:W-:Y:S01]  /*1170*/  IMAD.MOV R3, RZ, RZ, -R5 ;  /* 0x000000ffff037224 */ /* 0x000fe200078e0a05 */
[----:B------:R-:W-:Y:S01]  /*1180*/  UIMAD.WIDE.U32 UR10, UR9, UR4, URZ ;  /* 0x00000004090a72a5 */ /* 0x000fe2000f8e003f */
[----:B------:R-:W-:Y:S01]  /*1190*/  IMAD.WIDE.U32 R8, R5, c[0x0][0x1b0], R8 ;  /* 0x00006c0005087a25 */ /* 0x000fe200078e0008 */
[----:B------:R-:W-:Y:S01]  /*11a0*/  UIMAD UR4, UR16, UR4, URZ ;  /* 0x00000004100472a4 */ /* 0x000fe2000f8e023f */
[----:B------:R-:W-:-:S02]  /*11b0*/  LEA.HI R102, R103, R100, RZ, 0x5 ;  /* 0x0000006467667211 */ /* 0x000fc400078f28ff */
[----:B------:R-:W-:Y:S01]  /*11c0*/  IMAD R3, R3, c[0x0][0x2c4], R0 ;  /* 0x0000b10003037a24 */ /* 0x000fe200078e0200 */
[----:B------:R-:W-:Y:S01]  /*11d0*/  UIMAD UR4, UR9, UR5, UR4 ;  /* 0x00000005090472a4 */ /* 0x000fe2000f8e0204 */
[----:B------:R-:W-:Y:S01]  /*11e0*/  IMAD R2, R2, c[0x0][0x1b0], RZ ;  /* 0x00006c0002027a24 */ /* 0x000fe200078e02ff */
[----:B------:R-:W-:Y:S01]  /*11f0*/  SHF.R.S32.HI R101, RZ, 0x5, R102 ;  /* 0x00000005ff657819 */ /* 0x000fe20000011466 */
[----:B------:R-:W-:Y:S01]  /*1200*/  IMAD R6, R217, c[0x0][0x1e4], R6 ;  /* 0x00007900d9067a24 */ /* 0x000fe200078e0206 */
[----:B------:R-:W-:Y:S01]  /*1210*/  SHF.R.S32.HI R0, RZ, 0x1f, R3 ;  /* 0x0000001fff007819 */ /* 0x000fe20000011403 */
[----:B------:R-:W-:Y:S02]  /*1220*/  IMAD R5, R5, c[0x0][0x1b4], R2 ;  /* 0x00006d0005057a24 */ /* 0x000fe400078e0202 */
[----:B------:R-:W-:Y:S02]  /*1230*/  IMAD R13, R14, -0x60, R13 ;  /* 0xffffffa00e0d7824 */ /* 0x000fe400078e020d */
[----:B------:R-:W-:Y:S01]  /*1240*/  IMAD.IADD R9, R9, 0x1, R5 ;  /* 0x0000000109097824 */ /* 0x000fe200078e0205 */
[----:B------:R-:W-:Y:S01]  /*1250*/  SHF.R.S32.HI R5, RZ, 0x1f, R38 ;  /* 0x0000001fff057819 */ /* 0x000fe20000011426 */
[----:B------:R-:W-:-:S02]  /*1260*/  IMAD R0, R0, c[0x0][0x1a8], RZ ;  /* 0x00006a0000007a24 */ /* 0x000fc400078e02ff */
[----:B------:R-:W-:Y:S01]  /*1270*/  IMAD.WIDE.U32 R8, R3, c[0x0][0x1a8], R8 ;  /* 0x00006a0003087a25 */ /* 0x000fe200078e0008 */
[----:B------:R-:W-:-:S03]  /*1280*/  LEA.HI R230, R5, R38, RZ, 0x3 ;  /* 0x0000002605e67211 */ /* 0x000fc600078f18ff */
[----:B------:R-:W-:Y:S01]  /*1290*/  IMAD R0, R3, c[0x0][0x1ac], R0 ;  /* 0x00006b0003007a24 */ /* 0x000fe200078e0200 */
[----:B------:R-:W-:Y:S01]  /*12a0*/  LEA R17, P0, R8, c[0x0][0x160], 0x1 ;  /* 0x0000580008117a11 */ /* 0x000fe200078008ff */
[----:B------:R-:W-:Y:S01]  /*12b0*/  IMAD.MOV.U32 R37, RZ, RZ, 0x20 ;  /* 0x00000020ff257424 */ /* 0x000fe200078e00ff */
[----:B------:R-:W-:Y:S01]  /*12c0*/  LOP3.LUT R230, R230, 0xfffffff8, RZ, 0xc0, !PT ;  /* 0xfffffff8e6e67812 */ /* 0x000fe200078ec0ff */
[----:B------:R-:W-:Y:S02]  /*12d0*/  IMAD.IADD R15, R9, 0x1, R0 ;  /* 0x00000001090f7824 */ /* 0x000fe400078e0200 */
[----:B------:R-:W-:Y:S01]  /*12e0*/  IMAD.SHL.U32 R0, R4, 0x40, RZ ;  /* 0x0000004004007824 */ /* 0x000fe200078e00ff */
[----:B------:R-:W-:Y:S01]  /*12f0*/  SHFL.IDX PT, R2, R17, RZ, 0x181f ;  /* 0x00181fff11027589 */ /* 0x000fe200000e0000 */
[----:B------:R-:W-:Y:S01]  /*1300*/  IMAD.WIDE R46, R230, 0x2, RZ ;  /* 0x00000002e62e7825 */ /* 0x000fe200078e02ff */
[----:B------:R-:W-:Y:S02]  /*1310*/  LEA.HI.X R15, R8, c[0x0][0x164], R15, 0x1, P0 ;  /* 0x00005900080f7a11 */ /* 0x000fe400000f0c0f */
[----:B------:R-:W-:Y:S01]  /*1320*/  LOP3.LUT R0, R0, 0x1c0, RZ, 0xc0, !PT ;  /* 0x000001c000007812 */ /* 0x000fe200078ec0ff */
[----:B------:R-:W-:Y:S01]  /*1330*/  SHFL.IDX PT, R20, R17, 0x1, 0x181f ;  /* 0x00381f0011147f89 */ /* 0x000fe200000e0000 */
[----:B------:R-:W-:-:S02]  /*1340*/  SHF.R.S32.HI R233, RZ, 0x1f, R230 ;  /* 0x0000001fffe97819 */ /* 0x000fc400000114e6 */
[----:B------:R-:W-:Y:S01]  /*1350*/  SHF.R.U32.HI R8, RZ, 0x3, R0 ;  /* 0x00000003ff087819 */ /* 0x000fe20000011600 */
[----:B------:R-:W1:Y:S01]  /*1360*/  SHFL.IDX PT, R3, R15, RZ, 0x181f ;  /* 0x00181fff0f037589 */ /* 0x000e6200000e0000 */
[----:B------:R-:W-:Y:S02]  /*1370*/  LOP3.LUT R7, R0, 0x38, R231, 0xf8, !PT ;  /* 0x0000003800077812 */ /* 0x000fe400078ef8e7 */
[----:B------:R-:W-:Y:S01]  /*1380*/  IADD3 R0, R4, UR19, RZ ;  /* 0x0000001304007c10 */ /* 0x000fe2000fffe0ff */
[----:B------:R-:W3:Y:S01]  /*1390*/  SHFL.IDX PT, R21, R15, 0x1, 0x181f ;  /* 0x00381f000f157f89 */ /* 0x000ee200000e0000 */
[----:B------:R-:W-:Y:S02]  /*13a0*/  LOP3.LUT R7, R7, R8, RZ, 0x3c, !PT ;  /* 0x0000000807077212 */ /* 0x000fe400078e3cff */
[----:B------:R-:W-:Y:S02]  /*13b0*/  ISETP.GE.AND P0, PT, R0, UR6, PT ;  /* 0x0000000600007c0c */ /* 0x000fe4000bf06270 */
[----:B------:R-:W-:-:S02]  /*13c0*/  LOP3.LUT R218, R7, 0xfffffe00, R218, 0xf8, !PT ;  /* 0xfffffe0007da7812 */ /* 0x000fc400078ef8da */
[C---:B------:R-:W-:Y:S02]  /*13d0*/  IADD3 R5, R0.reuse, 0x40, RZ ;  /* 0x0000004000057810 */ /* 0x040fe40007ffe0ff */
[----:B------:R-:W-:Y:S01]  /*13e0*/  IADD3 R7, R0, 0x20, RZ ;  /* 0x0000002000077810 */ /* 0x000fe20007ffe0ff */
[----:B------:R-:W-:Y:S01]  /*13f0*/  IMAD.SHL.U32 R218, R218, 0x2, RZ ;  /* 0x00000002dada7824 */ /* 0x000fe200078e00ff */
[----:B------:R-:W-:Y:S02]  /*1400*/  ISETP.GE.AND P5, PT, R5, UR6, PT ;  /* 0x0000000605007c0c */ /* 0x000fe4000bfa6270 */
[----:B------:R-:W-:Y:S02]  /*1410*/  LOP3.LUT R5, R214, 0xfffffff0, RZ, 0xc0, !PT ;  /* 0xfffffff0d6057812 */ /* 0x000fe400078ec0ff */
[----:B------:R-:W-:Y:S02]  /*1420*/  ISETP.GE.AND P6, PT, R7, UR6, PT ;  /* 0x0000000607007c0c */ /* 0x000fe4000bfc6270 */
[----:B------:R-:W-:Y:S01]  /*1430*/  IADD3 R0, R0, 0x60, RZ ;  /* 0x0000006000007810 */ /* 0x000fe20007ffe0ff */
[----:B------:R-:W-:Y:S01]  /*1440*/  IMAD.IADD R5, R100, 0x1, -R5 ;  /* 0x0000000164057824 */ /* 0x000fe200078e0a05 */
[----:B------:R-:W-:Y:S01]  /*1450*/  IADD3 R226, R218, 0x100, RZ ;  /* 0x00000100dae27810 */ /* 0x000fe20007ffe0ff */
[C-C-:B-1----:R-:W-:Y:S01]  /*1460*/  @!P0 IMAD.WIDE R8, R231.reuse, 0x2, R2.reuse ;  /* 0x00000002e7088825 */ /* 0x142fe200078e0202 */
[----:B------:R-:W-:Y:S01]  /*1470*/  ISETP.GE.AND P1, PT, R0, UR6, PT ;  /* 0x0000000600007c0c */ /* 0x000fe2000bf26270 */
[----:B------:R-:W-:Y:S01]  /*1480*/  UIADD3 UR6, UR11, UR4, URZ ;  /* 0x000000040b067290 */ /* 0x000fe2000fffe03f */
[----:B------:R-:W-:Y:S01]  /*1490*/  IADD3 R225, R218, 0x3100, RZ ;  /* 0x00003100dae17810 */ /* 0x000fe20007ffe0ff */
[----:B------:R-:W-:Y:S01]  /*14a0*/  @!P0 IMAD.WIDE R10, R230, 0x2, R2 ;  /* 0x00000002e60a8825 */ /* 0x000fe200078e0202 */
[----:B------:R-:W-:Y:S01]  /*14b0*/  SHF.R.S32.HI R3, RZ, 0x4, R214 ;  /* 0x00000004ff037819 */ /* 0x000fe200000114d6 */
[----:B------:R1:W-:Y:S01]  /*14c0*/  @!P0 LDGSTS.E.BYPASS.LTC128B.128 [R218+0x100], [R8.64], !P2 ;  /* 0x0010000008da8fae */ /* 0x0003e2000d101d4e */
[----:B------:R-:W-:Y:S01]  /*14d0*/  SHF.R.S32.HI R2, RZ, 0x1f, R5 ;  /* 0x0000001fff027819 */ /* 0x000fe20000011405 */
[--C-:B---3--:R-:W-:Y:S01]  /*14e0*/  @!P6 IMAD.WIDE R22, R231, 0x2, R20.reuse ;  /* 0x00000002e716e825 */ /* 0x108fe200078e0214 */
[----:B------:R-:W-:Y:S01]  /*14f0*/  LEA.HI R214, R214, R3, RZ, 0x1 ;  /* 0x00000003d6d67211 */ /* 0x000fe200078f08ff */
[----:B------:R3:W-:Y:S01]  /*1500*/  @!P0 LDGSTS.E.BYPASS.LTC128B.128 [R218+0x4100], [R10.64], !P4 ;  /* 0x041000000ada8fae */ /* 0x0007e2000e101d4e */
[----:B------:R-:W-:Y:S01]  /*1510*/  LEA.HI R2, R2, R5, RZ, 0x3 ;  /* 0x0000000502027211 */ /* 0x000fe200078f18ff */
[----:B------:R-:W-:Y:S01]  /*1520*/  @!P6 IMAD.WIDE R20, R230, 0x2, R20 ;  /* 0x00000002e614e825 */ /* 0x000fe200078e0214 */
[----:B------:R-:W-:Y:S01]  /*1530*/  LOP3.LUT R214, R214, 0xfffffffe, RZ, 0xc0, !PT ;  /* 0xfffffffed6d67812 */ /* 0x000fe200078ec0ff */
[----:B------:R4:W-:Y:S01]  /*1540*/  @!P6 LDGSTS.E.BYPASS.LTC128B.128 [R218+0x1100], [R22.64], !P2 ;  /* 0x0110000016daefae */ /* 0x0009e2000d101d4e */
[C---:B------:R-:W-:Y:S01]  /*1550*/  LOP3.LUT R0, R2.reuse, 0xfffffff8, RZ, 0xc0, !PT ;  /* 0xfffffff802007812 */ /* 0x040fe200078ec0ff */
[----:B------:R-:W-:Y:S01]  /*1560*/  IMAD.SHL.U32 R2, R2, 0x40, RZ ;  /* 0x0000004002027824 */ /* 0x000fe200078e00ff */
[----:B------:R-:W-:Y:S01]  /*1570*/  ULDC.64 UR4, c[0x0][0x210] ;  /* 0x0000840000047ab9 */ /* 0x000fe20000000a00 */
[----:B------:R-:W-:Y:S01]  /*1580*/  IMAD.IADD R214, R3, 0x1, -R214 ;  /* 0x0000000103d67824 */ /* 0x000fe200078e0ad6 */
[----:B------:R4:W-:Y:S01]  /*1590*/  @!P6 LDGSTS.E.BYPASS.LTC128B.128 [R218+0x5100], [R20.64], !P4 ;  /* 0x0510000014daefae */ /* 0x0009e2000e101d4e */
[----:B------:R-:W-:Y:S01]  /*15a0*/  IMAD.IADD R0, R5, 0x1, -R0 ;  /* 0x0000000105007824 */ /* 0x000fe200078e0a00 */
[----:B------:R-:W-:Y:S01]  /*15b0*/  UIMAD UR16, UR16, UR4, URZ ;  /* 0x00000004101072a4 */ /* 0x000fe2000f8e023f */
[C---:B------:R-:W-:Y:S01]  /*15c0*/  IADD3 R224, R218.reuse, 0x1100, RZ ;  /* 0x00001100dae07810 */ /* 0x040fe20007ffe0ff */
[----:B------:R-:W-:Y:S01]  /*15d0*/  UIMAD.WIDE.U32 UR20, UR9, UR4, URZ ;  /* 0x00000004091472a5 */ /* 0x000fe2000f8e003f */
[----:B------:R-:W-:Y:S01]  /*15e0*/  IADD3 R223, R218, 0x4100, RZ ;  /* 0x00004100dadf7810 */ /* 0x000fe20007ffe0ff */
[----:B------:R-:W-:-:S04]  /*15f0*/  UIMAD UR16, UR9, UR5, UR16 ;  /* 0x00000005091072a4 */ /* 0x000fc8000f8e0210 */
[----:B------:R-:W-:Y:S01]  /*1600*/  UIADD3 UR16, UR21, UR16, URZ ;  /* 0x0000001015107290 */ /* 0x000fe2000fffe03f */
[----:B-1----:R-:W-:-:S04]  /*1610*/  IMAD.WIDE.U32 R8, R217, c[0x0][0x1e0], RZ ;  /* 0x00007800d9087a25 */ /* 0x002fc800078e00ff */
[----:B------:R-:W-:Y:S01]  /*1620*/  IMAD.IADD R7, R9, 0x1, R6 ;  /* 0x0000000109077824 */ /* 0x000fe200078e0206 */
[----:B---3--:R-:W-:Y:S01]  /*1630*/  SHFL.IDX PT, R10, R17, 0x2, 0x181f ;  /* 0x00581f00110a7f89 */ /* 0x008fe200000e0000 */
[----:B------:R-:W-:-:S03]  /*1640*/  IMAD.MOV.U32 R6, RZ, RZ, R8 ;  /* 0x000000ffff067224 */ /* 0x000fc600078e0008 */
[----:B------:R-:W1:Y:S04]  /*1650*/  SHFL.IDX PT, R11, R15, 0x2, 0x181f ;  /* 0x00581f000f0b7f89 */ /* 0x000e6800000e0000 */
[----:B------:R-:W-:Y:S04]  /*1660*/  SHFL.IDX PT, R8, R17, 0x3, 0x181f ;  /* 0x00781f0011087f89 */ /* 0x000fe800000e0000 */
[----:B------:R3:W3:Y:S01]  /*1670*/  SHFL.IDX PT, R9, R15, 0x3, 0x181f ;  /* 0x00781f000f097f89 */ /* 0x0006e200000e0000 */
[----:B-1----:R-:W-:-:S04]  /*1680*/  @!P5 IMAD.WIDE R18, R231, 0x2, R10 ;  /* 0x00000002e712d825 */ /* 0x002fc800078e020a */
[C---:B----4-:R-:W-:Y:S01]  /*1690*/  @!P5 IMAD.WIDE R20, R230.reuse, 0x2, R10 ;  /* 0x00000002e614d825 */ /* 0x050fe200078e020a */
[----:B------:R1:W-:Y:S01]  /*16a0*/  @!P5 LDGSTS.E.BYPASS.LTC128B.128 [R218+0x2100], [R18.64], !P2 ;  /* 0x0210000012dadfae */ /* 0x0003e2000d101d4e */
[----:B---3--:R-:W-:Y:S02]  /*16b0*/  IADD3 R15, R13, UR8, RZ ;  /* 0x000000080d0f7c10 */ /* 0x008fe4000fffe0ff */
[C---:B------:R-:W-:Y:S01]  /*16c0*/  @!P1 IMAD.WIDE R10, R231.reuse, 0x2, R8 ;  /* 0x00000002e70a9825 */ /* 0x040fe200078e0208 */
[----:B------:R3:W-:Y:S01]  /*16d0*/  @!P5 LDGSTS.E.BYPASS.LTC128B.128 [R218+0x6100], [R20.64], !P4 ;  /* 0x0610000014dadfae */ /* 0x0007e2000e101d4e */
[----:B------:R-:W-:Y:S02]  /*16e0*/  ISETP.GE.AND P5, PT, R231, c[0x0][0x1d4], PT ;  /* 0x00007500e7007a0c */ /* 0x000fe40003fa6270 */
[----:B------:R-:W-:Y:S01]  /*16f0*/  IMAD.IADD R36, R15, 0x1, -R4 ;  /* 0x000000010f247824 */ /* 0x000fe200078e0a04 */
[----:B------:R4:W-:Y:S01]  /*1700*/  @!P1 LDGSTS.E.BYPASS.LTC128B.128 [R218+0x3100], [R10.64], !P2 ;  /* 0x031000000ada9fae */ /* 0x0009e2000d101d4e */
[----:B------:R-:W-:-:S03]  /*1710*/  @!P1 IMAD.WIDE R26, R230, 0x2, R8 ;  /* 0x00000002e61a9825 */ /* 0x000fc600078e0208 */
[----:B------:R-:W-:Y:S01]  /*1720*/  ISETP.GE.AND P2, PT, R36, 0x21, PT ;  /* 0x000000212400780c */ /* 0x000fe20003f46270 */
[----:B------:R-:W-:Y:S01]  /*1730*/  IMAD.SHL.U32 R8, R214, 0x8, RZ ;  /* 0x00000008d6087824 */ /* 0x000fe200078e00ff */
[----:B------:R1:W-:Y:S01]  /*1740*/  @!P1 LDGSTS.E.BYPASS.LTC128B.128 [R218+0x7100], [R26.64], !P4 ;  /* 0x071000001ada9fae */ /* 0x0003e2000e101d4e */
[----:B------:R-:W-:Y:S01]  /*1750*/  ISETP.GT.AND P1, PT, R36, 0x40, PT ;  /* 0x000000402400780c */ /* 0x000fe20003f24270 */
[----:B------:R-:W-:Y:S01]  /*1760*/  IMAD.SHL.U32 R4, R4, 0x8, RZ ;  /* 0x0000000804047824 */ /* 0x000fe200078e00ff */
[----:B------:R-:W-:Y:S01]  /*1770*/  ISETP.GE.AND P4, PT, R38, c[0x0][0x1d4], PT ;  /* 0x0000750026007a0c */ /* 0x000fe20003f86270 */
[----:B------:R-:W0:Y:S03]  /*1780*/  LDGDEPBAR ;  /* 0x00000000000079af */ /* 0x000e260000000000 */
[----:B------:R-:W-:Y:S02]  /*1790*/  SEL R232, RZ, 0x10, P4 ;  /* 0x00000010ffe87807 */ /* 0x000fe40002000000 */
[----:B--2---:R-:W-:Y:S01]  /*17a0*/  SHF.R.S32.HI R40, RZ, 0x1f, R216 ;  /* 0x0000001fff287819 */ /* 0x004fe200000114d8 */
[----:B------:R-:W-:-:S04]  /*17b0*/  IMAD.WIDE.U32 R6, R216, c[0x0][0x1f0], R6 ;  /* 0x00007c00d8067a25 */ /* 0x000fc800078e0006 */
[----:B------:R-:W-:Y:S01]  /*17c0*/  IMAD R3, R40, c[0x0][0x1f0], RZ ;  /* 0x00007c0028037a24 */ /* 0x000fe200078e02ff */
[----:B------:R-:W-:Y:S01]  /*17d0*/  IADD3 R16, P0, R6, UR10, RZ ;  /* 0x0000000a06107c10 */ /* 0x000fe2000ff1e0ff */
[----:B------:R-:W-:Y:S02]  /*17e0*/  IMAD.U32 R6, RZ, RZ, UR9 ;  /* 0x00000009ff067e24 */ /* 0x000fe4000f8e00ff */
[----:B------:R-:W-:-:S05]  /*17f0*/  IMAD R3, R216, c[0x0][0x1f4], R3 ;  /* 0x00007d00d8037a24 */ /* 0x000fca00078e0203 */
[----:B------:R-:W-:Y:S01]  /*1800*/  IADD3.X R3, R7, UR6, R3, P0, !PT ;  /* 0x0000000607037c10 */ /* 0x000fe200087fe403 */
[----:B------:R-:W-:Y:S01]  /*1810*/  IMAD R7, R217, c[0x0][0x1e0], RZ ;  /* 0x00007800d9077a24 */ /* 0x000fe200078e02ff */
[----:B------:R-:W-:-:S03]  /*1820*/  LEA R5, P0, R16, c[0x0][0x1c8], 0x1 ;  /* 0x0000720010057a11 */ /* 0x000fc600078008ff */
[----:B------:R-:W-:Y:S01]  /*1830*/  IMAD R7, R216, c[0x0][0x1f0], R7 ;  /* 0x00007c00d8077a24 */ /* 0x000fe200078e0207 */
[----:B------:R-:W-:Y:S01]  /*1840*/  LEA.HI.X R3, R16, c[0x0][0x1cc], R3, 0x1, P0 ;  /* 0x0000730010037a11 */ /* 0x000fe200000f0c03 */
[----:B------:R-:W-:Y:S01]  /*1850*/  SHFL.IDX PT, R22, R5, 0x1, 0x181f ;  /* 0x00381f0005167f89 */ /* 0x000fe200000e0000 */
[----:B------:R-:W-:Y:S01]  /*1860*/  ISETP.GE.AND P0, PT, R36, 0x1, PT ;  /* 0x000000012400780c */ /* 0x000fe20003f06270 */
[----:B------:R-:W-:Y:S02]  /*1870*/  IMAD R6, R6, c[0x0][0x1e8], R7 ;  /* 0x00007a0006067a24 */ /* 0x000fe400078e0207 */
[----:B------:R2:W-:Y:S01]  /*1880*/  SHFL.IDX PT, R16, R5, RZ, 0x181f ;  /* 0x00181fff05107589 */ /* 0x0005e200000e0000 */
[----:B------:R-:W-:Y:S02]  /*1890*/  IMAD.SHL.U32 R7, R0, 0x40, RZ ;  /* 0x0000004000077824 */ /* 0x000fe400078e00ff */
[----:B------:R-:W-:Y:S01]  /*18a0*/  LEA R6, R6, c[0x0][0x1c8], 0x1 ;  /* 0x0000720006067a11 */ /* 0x000fe200078e08ff */
[----:B------:R-:W3:Y:S04]  /*18b0*/  SHFL.IDX PT, R17, R3, RZ, 0x181f ;  /* 0x00181fff03117589 */ /* 0x000ee800000e0000 */
[----:B------:R-:W3:Y:S04]  /*18c0*/  SHFL.IDX PT, R23, R3, 0x1, 0x181f ;  /* 0x00381f0003177f89 */ /* 0x000ee800000e0000 */
[----:B-1----:R1:W-:Y:S04]  /*18d0*/  SHFL.IDX PT, R18, R6, 0x2, 0x181f ;  /* 0x00581f0006127f89 */ /* 0x0023e800000e0000 */
[----:B------:R4:W4:Y:S01]  /*18e0*/  SHFL.IDX PT, R19, R3, 0x2, 0x181f ;  /* 0x00581f0003137f89 */ /* 0x00092200000e0000 */
[----:B--2---:R-:W-:-:S04]  /*18f0*/  LOP3.LUT R5, R7, 0x1c0, RZ, 0xc0, !PT ;  /* 0x000001c007057812 */ /* 0x004fc800078ec0ff */
[----:B-1----:R-:W-:Y:S01]  /*1900*/  LOP3.LUT R6, R5, 0x8, R8, 0xf8, !PT ;  /* 0x0000000805067812 */ /* 0x002fe200078ef808 */
[----:B---3--:R-:W-:Y:S01]  /*1910*/  @P0 IMAD.WIDE R8, R231, 0x2, R16 ;  /* 0x00000002e7080825 */ /* 0x008fe200078e0210 */
[----:B----4-:R-:W-:-:S03]  /*1920*/  SHF.R.U32.HI R3, RZ, 0x3, R5 ;  /* 0x00000003ff037819 */ /* 0x010fc60000011605 */
[----:B------:R-:W-:Y:S01]  /*1930*/  @P0 IMAD.WIDE R16, R230, 0x2, R16 ;  /* 0x00000002e6100825 */ /* 0x000fe200078e0210 */
[----:B------:R1:W-:Y:S01]  /*1940*/  @P0 LDGSTS.E.BYPASS.LTC128B.128 [R218+0x8100], [R8.64], !P5 ;  /* 0x0810000008da0fae */ /* 0x0003e2000e901d4e */
[----:B------:R-:W-:Y:S02]  /*1950*/  LOP3.LUT R3, R6, R3, RZ, 0x3c, !PT ;  /* 0x0000000306037212 */ /* 0x000fe400078e3cff */
[----:B------:R-:W-:Y:S01]  /*1960*/  @P2 IMAD.WIDE R6, R231, 0x2, R22 ;  /* 0x00000002e7062825 */ /* 0x000fe200078e0216 */
[----:B------:R2:W-:Y:S01]  /*1970*/  @P0 LDGSTS.E.BYPASS.LTC128B.128 [R218+0xb100], [R16.64], !P4 ;  /* 0x0b10000010da0fae */ /* 0x0005e2000e101d4e */
[----:B------:R-:W-:Y:S02]  /*1980*/  LOP3.LUT R2, R3, 0xfffffe00, R2, 0xf8, !PT ;  /* 0xfffffe0003027812 */ /* 0x000fe400078ef802 */
[C---:B------:R-:W-:Y:S01]  /*1990*/  @P2 IMAD.WIDE R22, R230.reuse, 0x2, R22 ;  /* 0x00000002e6162825 */ /* 0x040fe200078e0216 */
[----:B------:R3:W-:Y:S03]  /*19a0*/  @P2 LDGSTS.E.BYPASS.LTC128B.128 [R218+0x9100], [R6.64], !P5 ;  /* 0x0910000006da2fae */ /* 0x0007e6000e901d4e */
[--C-:B------:R-:W-:Y:S01]  /*19b0*/  @P1 IMAD.WIDE R10, R231, 0x2, R18.reuse ;  /* 0x00000002e70a1825 */ /* 0x100fe200078e0212 */
[----:B------:R4:W-:Y:S03]  /*19c0*/  @P2 LDGSTS.E.BYPASS.LTC128B.128 [R218+0xc100], [R22.64], !P4 ;  /* 0x0c10000016da2fae */ /* 0x0009e6000e101d4e */
[----:B------:R-:W-:Y:S01]  /*19d0*/  @P1 IMAD.WIDE R18, R230, 0x2, R18 ;  /* 0x00000002e6121825 */ /* 0x000fe200078e0212 */
[----:B------:R1:W-:Y:S03]  /*19e0*/  @P1 LDGSTS.E.BYPASS.LTC128B.128 [R218+0xa100], [R10.64], !P5 ;  /* 0x0a1000000ada1fae */ /* 0x0003e6000e901d4e */
[----:B------:R-:W-:Y:S01]  /*19f0*/  IMAD.SHL.U32 R5, R39, 0x40, RZ ;  /* 0x0000004027057824 */ /* 0x000fe200078e00ff */
[----:B------:R2:W-:Y:S01]  /*1a00*/  @P1 LDGSTS.E.BYPASS.LTC128B.128 [R218+0xd100], [R18.64], !P4 ;  /* 0x0d10000012da1fae */ /* 0x0005e2000e101d4e */
[----:B------:R-:W-:-:S02]  /*1a10*/  R2P PR, R0, 0x6 ;  /* 0x0000000600007804 */ /* 0x000fc40000000000 */
[----:B------:R-:W-:Y:S01]  /*1a20*/  LOP3.LUT P0, RZ, R39, 0x2, RZ, 0xc0, !PT ;  /* 0x0000000227ff7812 */ /* 0x000fe2000780c0ff */
[----:B------:R-:W0:Y:S01]  /*1a30*/  LDGDEPBAR ;  /* 0x00000000000079af */ /* 0x000e220000000000 */
[----:B------:R-:W-:Y:S02]  /*1a40*/  LOP3.LUT R5, R5, 0x1c0, RZ, 0xc0, !PT ;  /* 0x000001c005057812 */ /* 0x000fe400078ec0ff */
[----:B------:R-:W-:Y:S02]  /*1a50*/  LOP3.LUT P6, RZ, R39, 0x4, RZ, 0xc0, !PT ;  /* 0x0000000427ff7812 */ /* 0x000fe400078cc0ff */
[----:B------:R-:W-:Y:S02]  /*1a60*/  LOP3.LUT R3, R5, 0x8, R4, 0xf8, !PT ;  /* 0x0000000805037812 */ /* 0x000fe400078ef804 */
[----:B------:R-:W-:Y:S01]  /*1a70*/  SHF.R.U32.HI R4, RZ, 0x3, R5 ;  /* 0x00000003ff047819 */ /* 0x000fe20000011605 */
[----:B------:R-:W-:Y:S02]  /*1a80*/  IMAD.MOV.U32 R5, RZ, RZ, 0x10 ;  /* 0x00000010ff057424 */ /* 0x000fe400078e00ff */
[----:B---3--:R-:W-:Y:S01]  /*1a90*/  IMAD R7, R101, 0x400, R2 ;  /* 0x0000040065077824 */ /* 0x008fe200078e0202 */
[----:B------:R-:W-:-:S02]  /*1aa0*/  LOP3.LUT R3, R3, R4, RZ, 0x3c, !PT ;  /* 0x0000000403037212 */ /* 0x000fc400078e3cff */
[----:B------:R-:W-:Y:S02]  /*1ab0*/  SEL R5, R5, 0xfffffff0, !P1 ;  /* 0xfffffff005057807 */ /* 0x000fe40004800000 */
[----:B------:R-:W-:Y:S01]  /*1ac0*/  LEA R4, R7, 0x100, 0x1 ;  /* 0x0000010007047811 */ /* 0x000fe200078e08ff */
[----:B------:R-:W-:Y:S01]  /*1ad0*/  IMAD R214, R214, 0x200, R3 ;  /* 0x00000200d6d67824 */ /* 0x000fe200078e0203 */
[----:B------:R-:W-:Y:S01]  /*1ae0*/  SEL R3, R37, 0xffffffe0, !P2 ;  /* 0xffffffe025037807 */ /* 0x000fe20005000000 */
[----:B------:R-:W-:Y:S02]  /*1af0*/  IMAD.SHL.U32 R7, R7, 0x2, RZ ;  /* 0x0000000207077824 */ /* 0x000fe400078e00ff */
[--C-:B------:R-:W-:Y:S02]  /*1b00*/  IMAD R6, R5, 0x2, R4.reuse ;  /* 0x0000000205067824 */ /* 0x100fe400078e0204 */
[----:B------:R-:W-:Y:S01]  /*1b10*/  IMAD R4, R3, 0x2, R4 ;  /* 0x0000000203047824 */ /* 0x000fe200078e0204 */
[----:B------:R-:W-:-:S04]  /*1b20*/  DEPBAR.LE SB0, 0x1 ;  /* 0x000080400000791a */ /* 0x000fc80000000000 */
[----:B------:R-:W-:Y:S01]  /*1b30*/  BAR.SYNC.DEFER_BLOCKING 0x0 ;  /* 0x0000000000007b1d */ /* 0x000fe20000010000 */
[----:B------:R-:W-:Y:S02]  /*1b40*/  IMAD R0, R3, 0x2, R6 ;  /* 0x0000000203007824 */ /* 0x000fe400078e0206 */
[----:B------:R-:W-:-:S05]  /*1b50*/  IMAD.SHL.U32 R214, R214, 0x2, RZ ;  /* 0x00000002d6d67824 */ /* 0x000fca00078e00ff */
[C---:B------:R-:W-:Y:S01]  /*1b60*/  IADD3 R213, R214.reuse, 0x8120, RZ ;  /* 0x00008120d6d57810 */ /* 0x040fe20007ffe0ff */
[----:B------:R-:W-:Y:S04]  /*1b70*/  LDSM.16.M88.4 R124, [R7+0x100] ;  /* 0x00010000077c783b */ /* 0x000fe80000000200 */
[----:B------:R3:W-:Y:S04]  /*1b80*/  LDSM.16.M88.4 R180, [R7+0x4100] ;  /* 0x0041000007b4783b */ /* 0x0007e80000000200 */
[----:B------:R-:W-:Y:S04]  /*1b90*/  LDSM.16.M88.4 R144, [R6] ;  /* 0x000000000690783b */ /* 0x000fe80000000200 */
[----:B------:R1:W-:Y:S04]  /*1ba0*/  LDSM.16.M88.4 R184, [R6+0x4000] ;  /* 0x0040000006b8783b */ /* 0x0003e80000000200 */
[----:B------:R-:W-:Y:S04]  /*1bb0*/  LDSM.16.M88.4 R172, [R4] ;  /* 0x0000000004ac783b */ /* 0x000fe80000000200 */
[----:B------:R-:W-:Y:S04]  /*1bc0*/  LDSM.16.M88.4 R188, [R4+0x4000] ;  /* 0x0040000004bc783b */ /* 0x000fe80000000200 */
[----:B------:R-:W-:Y:S01]  /*1bd0*/  LDSM.16.M88.4 R176, [R0] ;  /* 0x0000000000b0783b */ /* 0x000fe20000000200 */
[----:B---3--:R-:W-:-:S03]  /*1be0*/  IADD3 R7, R214, 0x8100, RZ ;  /* 0x00008100d6077810 */ /* 0x008fc60007ffe0ff */
[----:B------:R-:W-:Y:S01]  /*1bf0*/  LDSM.16.M88.4 R192, [R0+0x4000] ;  /* 0x0040000000c0783b */ /* 0x000fe20000000200 */
[----:B------:R-:W-:-:S03]  /*1c00*/  @P0 IADD3 R213, R7, -0x20, RZ ;  /* 0xffffffe007d50810 */ /* 0x000fc60007ffe0ff */
[----:B------:R-:W-:Y:S01]  /*1c10*/  BAR.SYNC.DEFER_BLOCKING 0x0 ;  /* 0x0000000000007b1d */ /* 0x000fe20000010000 */
[----:B-1----:R-:W-:Y:S01]  /*1c20*/  IMAD R6, R24, c[0x0][0x208], RZ ;  /* 0x0000820018067a24 */ /* 0x002fe200078e02ff */
[C---:B------:R-:W-:Y:S02]  /*1c30*/  IADD3 R207, R213.reuse, 0x800, RZ ;  /* 0x00000800d5cf7810 */ /* 0x040fe40007ffe0ff */
[----:B------:R-:W-:Y:S01]  /*1c40*/  IADD3 R206, R213, 0x1000, RZ ;  /* 0x00001000d5ce7810 */ /* 0x000fe20007ffe0ff */
[----:B------:R-:W-:Y:S01]  /*1c50*/  IMAD R6, R217, c[0x0][0x20c], R6 ;  /* 0x00008300d9067a24 */ /* 0x000fe200078e0206 */
[C---:B------:R-:W-:Y:S02]  /*1c60*/  IADD3 R205, R213.reuse, 0x1800, RZ ;  /* 0x00001800d5cd7810 */ /* 0x040fe40007ffe0ff */
[C---:B------:R-:W-:Y:S02]  /*1c70*/  IADD3 R204, R213.reuse, 0x2000, RZ ;  /* 0x00002000d5cc7810 */ /* 0x040fe40007ffe0ff */
[----:B------:R-:W-:-:S02]  /*1c80*/  IADD3 R203, R213, 0x2800, RZ ;  /* 0x00002800d5cb7810 */ /* 0x000fc40007ffe0ff */
[C---:B------:R-:W-:Y:S02]  /*1c90*/  IADD3 R201, R213.reuse, 0x3000, RZ ;  /* 0x00003000d5c97810 */ /* 0x040fe40007ffe0ff */
[C---:B------:R-:W-:Y:S02]  /*1ca0*/  IADD3 R200, R213.reuse, 0x3800, RZ ;  /* 0x00003800d5c87810 */ /* 0x040fe40007ffe0ff */
[C---:B------:R-:W-:Y:S02]  /*1cb0*/  IADD3 R199, R213.reuse, 0x4000, RZ ;  /* 0x00004000d5c77810 */ /* 0x040fe40007ffe0ff */
[C---:B------:R-:W-:Y:S02]  /*1cc0*/  IADD3 R198, R213.reuse, 0x4800, RZ ;  /* 0x00004800d5c67810 */ /* 0x040fe40007ffe0ff */
[----:B------:R-:W-:Y:S01]  /*1cd0*/  IADD3 R197, R213, 0x5000, RZ ;  /* 0x00005000d5c57810 */ /* 0x000fe20007ffe0ff */
[----:B------:R-:W-:-:S04]  /*1ce0*/  DEPBAR.LE SB0, 0x0 ;  /* 0x000080000000791a */ /* 0x000fc80000000000 */
[----:B------:R-:W-:Y:S01]  /*1cf0*/  BAR.SYNC.DEFER_BLOCKING 0x0 ;  /* 0x0000000000007b1d */ /* 0x000fe20000010000 */
[----:B------:R-:W-:-:S05]  /*1d00*/  IADD3 R196, R213, 0x5800, RZ ;  /* 0x00005800d5c47810 */ /* 0x000fca0007ffe0ff */
[----:B------:R-:W1:Y:S04]  /*1d10*/  LDSM.16.M88.4 R28, [R214+0x8100] ;  /* 0x00810000d61c783b */ /* 0x000e680000000200 */
[----:B------:R-:W-:Y:S04]  /*1d20*/  LDSM.16.M88.4 R32, [R213] ;  /* 0x00000000d520783b */ /* 0x000fe80000000200 */
[----:B----4-:R-:W3:Y:S04]  /*1d30*/  LDSM.16.M88.4 R20, [R214+0x8900] ;  /* 0x00890000d614783b */ /* 0x010ee80000000200 */
[----:B--2---:R-:W2:Y:S04]  /*1d40*/  LDSM.16.M88.4 R16, [R213+0x800] ;  /* 0x00080000d510783b */ /* 0x004ea80000000200 */
[----:B------:R-:W4:Y:S04]  /*1d50*/  LDSM.16.M88.4 R56, [R214+0x9100] ;  /* 0x00910000d638783b */ /* 0x000f280000000200 */
[----:B------:R-:W-:Y:S04]  /*1d60*/  LDSM.16.M88.4 R48, [R214+0x9900] ;  /* 0x00990000d630783b */ /* 0x000fe80000000200 */
[----:B------:R-:W-:Y:S04]  /*1d70*/  LDSM.16.M88.4 R60, [R213+0x1800] ;  /* 0x00180000d53c783b */ /* 0x000fe80000000200 */
[----:B------:R-:W-:Y:S04]  /*1d80*/  LDSM.16.M88.4 R72, [R213+0x2000] ;  /* 0x00200000d548783b */ /* 0x000fe80000000200 */
[----:B------:R-:W-:Y:S01]  /*1d90*/  LDSM.16.M88.4 R68, [R213+0x2800] ;  /* 0x00280000d544783b */ /* 0x000fe20000000200 */
[C---:B-1----:R-:W-:Y:S08]  /*1da0*/  HMMA.16816.F32.BF16 R8, R124.reuse, R28, RZ ;  /* 0x0000001c7c08723c */ /* 0x042ff000000418ff */
[C---:B------:R-:W-:Y:S08]  /*1db0*/  HMMA.16816.F32.BF16 R28, R124.reuse, R30, RZ ;  /* 0x0000001e7c1c723c */ /* 0x040ff000000418ff */
[----:B---3--:R-:W-:Y:S08]  /*1dc0*/  HMMA.16816.F32.BF16 R24, R124, R20, RZ ;  /* 0x000000147c18723c */ /* 0x008ff000000418ff */
[----:B------:R-:W-:Y:S07]  /*1dd0*/  HMMA.16816.F32.BF16 R8, R144, R32, R8 ;  /* 0x000000209008723c */ /* 0x000fee0000041808 */
[----:B------:R-:W-:Y:S01]  /*1de0*/  IMAD.WIDE.U32 R32, R217, c[0x0][0x208], RZ ;  /* 0x00008200d9207a25 */ /* 0x000fe200078e00ff */
[----:B------:R-:W-:Y:S03]  /*1df0*/  HMMA.16816.F32.BF16 R20, R124, R22, RZ ;  /* 0x000000167c14723c */ /* 0x000fe600000418ff */
[----:B------:R-:W-:-:S02]  /*1e00*/  IMAD.IADD R7, R33, 0x1, R6 ;  /* 0x0000000121077824 */ /* 0x000fc400078e0206 */
[----:B------:R-:W-:Y:S02]  /*1e10*/  IMAD.MOV.U32 R6, RZ, RZ, R32 ;  /* 0x000000ffff067224 */ /* 0x000fe400078e0020 */
[----:B------:R-:W-:Y:S01]  /*1e20*/  IMAD R33, R40, c[0x0][0x218], RZ ;  /* 0x0000860028217a24 */ /* 0x000fe200078e02ff */
[----:B------:R-:W-:Y:S01]  /*1e30*/  HMMA.16816.F32.BF16 R28, R144, R34, R28 ;  /* 0x00000022901c723c */ /* 0x000fe2000004181c */
[----:B------:R-:W-:-:S04]  /*1e40*/  IMAD.WIDE.U32 R6, R216, c[0x0][0x218], R6 ;  /* 0x00008600d8067a25 */ /* 0x000fc800078e0006 */
[----:B------:R-:W-:Y:S01]  /*1e50*/  IMAD R0, R216, c[0x0][0x21c], R33 ;  /* 0x00008700d8007a24 */ /* 0x000fe200078e0221 */
[----:B------:R-:W-:Y:S01]  /*1e60*/  IADD3 R4, P0, R6, UR20, RZ ;  /* 0x0000001406047c10 */ /* 0x000fe2000ff1e0ff */
[----:B------:R-:W-:Y:S01]  /*1e70*/  LDSM.16.M88.4 R32, [R213+0x1000] ;  /* 0x00100000d520783b */ /* 0x000fe20000000200 */
[----:B--2---:R-:W-:Y:S02]  /*1e80*/  HMMA.16816.F32.BF16 R24, R144, R16, R24 ;  /* 0x000000109018723c */ /* 0x004fe40000041818 */
[----:B------:R-:W-:Y:S02]  /*1e90*/  IADD3.X R7, R7, UR16, R0, P0, !PT ;  /* 0x0000001007077c10 */ /* 0x000fe400087fe400 */
[----:B------:R-:W-:-:S04]  /*1ea0*/  LEA R41, P0, R4, c[0x0][0x1f8], 0x1 ;  /* 0x00007e0004297a11 */ /* 0x000fc800078008ff */
[----:B------:R-:W-:Y:S01]  /*1eb0*/  LEA.HI.X R40, R4, c[0x0][0x1fc], R7, 0x1, P0 ;  /* 0x00007f0004287a11 */ /* 0x000fe200000f0c07 */
[----:B------:R-:W1:Y:S01]  /*1ec0*/  SHFL.IDX PT, R66, R41, RZ, 0x181f ;  /* 0x00181fff29427589 */ /* 0x000e6200000e0000 */
[----:B------:R-:W-:Y:S01]  /*1ed0*/  HMMA.16816.F32.BF16 R20, R144, R18, R20 ;  /* 0x000000129014723c */ /* 0x000fe20000041814 */
[----:B------:R-:W-:Y:S02]  /*1ee0*/  IMAD.WIDE R6, R231, 0x2, RZ ;  /* 0x00000002e7067825 */ /* 0x000fe400078e02ff */
[----:B------:R-:W2:Y:S04]  /*1ef0*/  SHFL.IDX PT, R84, R41, 0x1, 0x181f ;  /* 0x00381f0029547f89 */ /* 0x000ea800000e0000 */
[----:B------:R-:W3:Y:S01]  /*1f00*/  SHFL.IDX PT, R82, R41, 0x2, 0x181f ;  /* 0x00581f0029527f89 */ /* 0x000ee200000e0000 */
[C---:B----4-:R-:W-:Y:S03]  /*1f10*/  HMMA.16816.F32.BF16 R16, R124.reuse, R56, RZ ;  /* 0x000000387c10723c */ /* 0x050fe600000418ff */
[----:B------:R-:W4:Y:S04]  /*1f20*/  SHFL.IDX PT, R44, R40, RZ, 0x181f ;  /* 0x00181fff282c7589 */ /* 0x000f2800000e0000 */
[----:B------:R-:W4:Y:S01]  /*1f30*/  SHFL.IDX PT, R4, R40, 0x1, 0x181f ;  /* 0x00381f0028047f89 */ /* 0x000f2200000e0000 */
[----:B------:R-:W-:Y:S03]  /*1f40*/  HMMA.16816.F32.BF16 R56, R124, R58, RZ ;  /* 0x0000003a7c38723c */ /* 0x000fe600000418ff */
[----:B------:R-:W4:Y:S01]  /*1f50*/  SHFL.IDX PT, R0, R40, 0x2, 0x181f ;  /* 0x00581f0028007f89 */ /* 0x000f2200000e0000 */
[----:B-1----:R-:W-:-:S03]  /*1f60*/  IADD3 R64, P2, R66, R6, RZ ;  /* 0x0000000642407210 */ /* 0x002fc60007f5e0ff */
[----:B------:R-:W1:Y:S01]  /*1f70*/  LDSM.16.M88.4 R40, [R214+0xa100] ;  /* 0x00a10000d628783b */ /* 0x000e620000000200 */
[----:B------:R-:W-:Y:S01]  /*1f80*/  HMMA.16816.F32.BF16 R52, R124, R48, RZ ;  /* 0x000000307c34723c */ /* 0x000fe200000418ff */
[C---:B--2---:R-:W-:Y:S02]  /*1f90*/  IADD3 R80, P1, R6.reuse, R84, RZ ;  /* 0x0000005406507210 */ /* 0x044fe40007f3e0ff */
[----:B---3--:R-:W-:-:S05]  /*1fa0*/  IADD3 R6, P0, R6, R82, RZ ;  /* 0x0000005206067210 */ /* 0x008fca0007f1e0ff */
[----:B------:R-:W-:Y:S01]  /*1fb0*/  HMMA.16816.F32.BF16 R16, R144, R32, R16 ;  /* 0x000000209010723c */ /* 0x000fe20000041810 */
[----:B----4-:R-:W-:Y:S01]  /*1fc0*/  IMAD.X R65, R44, 0x1, R7, P2 ;  /* 0x000000012c417824 */ /* 0x010fe200010e0607 */
[----:B------:R-:W-:Y:S01]  /*1fd0*/  IADD3 R66, P2, R66, R46, RZ ;  /* 0x0000002e42427210 */ /* 0x000fe20007f5e0ff */
[----:B------:R-:W-:Y:S01]  /*1fe0*/  IMAD.X R81, R7, 0x1, R4, P1 ;  /* 0x0000000107517824 */ /* 0x000fe200008e0604 */
[----:B------:R-:W-:-:S03]  /*1ff0*/  IADD3 R84, P1, R46, R84, RZ ;  /* 0x000000542e547210 */ /* 0x000fc60007f3e0ff */
[----:B------:R-:W-:Y:S01]  /*2000*/  IMAD.X R67, R44, 0x1, R47, P2 ;  /* 0x000000012c437824 */ /* 0x000fe200010e062f */
[----:B------:R-:W-:Y:S01]  /*2010*/  ISETP.GE.AND P2, PT, R231, c[0x0][0x1d4], PT ;  /* 0x00007500e7007a0c */ /* 0x000fe20003f46270 */
[----:B------:R-:W-:Y:S01]  /*2020*/  IMAD.X R7, R7, 0x1, R0, P0 ;  /* 0x0000000107077824 */ /* 0x000fe200000e0600 */
[----:B------:R-:W-:Y:S01]  /*2030*/  IADD3 R82, P0, R46, R82, RZ ;  /* 0x000000522e527210 */ /* 0x000fe20007f1e0ff */
[C---:B------:R-:W-:Y:S01]  /*2040*/  IMAD.X R85, R47.reuse, 0x1, R4, P1 ;  /* 0x000000012f557824 */ /* 0x040fe200008e0604 */
[----:B------:R-:W-:Y:S01]  /*2050*/  ISETP.GE.AND P1, PT, R38, c[0x0][0x1d4], PT ;  /* 0x0000750026007a0c */ /* 0x000fe20003f26270 */
[----:B------:R-:W-:Y:S01]  /*2060*/  HMMA.16816.F32.BF16 R56, R144, R34, R56 ;  /* 0x000000229038723c */ /* 0x000fe20000041838 */
[----:B------:R-:W2:Y:S01]  /*2070*/  LDSM.16.M88.4 R32, [R214+0xa900] ;  /* 0x00a90000d620783b */ /* 0x000ea20000000200 */
[----:B------:R-:W-:Y:S01]  /*2080*/  IMAD.X R83, R47, 0x1, R0, P0 ;  /* 0x000000012f537824 */ /* 0x000fe200000e0600 */
[----:B------:R-:W-:Y:S02]  /*2090*/  ISETP.LT.OR P0, PT, R36, 0x1, P2 ;  /* 0x000000012400780c */ /* 0x000fe40001701670 */
[----:B------:R-:W-:-:S02]  /*20a0*/  SEL R0, R37, 0xffffffe0, !P6 ;  /* 0xffffffe025007807 */ /* 0x000fc40007000000 */
[----:B------:R-:W-:Y:S01]  /*20b0*/  ISETP.LT.OR P6, PT, R36, 0x1, P1 ;  /* 0x000000012400780c */ /* 0x000fe20000fc1670 */
[----:B------:R-:W-:Y:S02]  /*20c0*/  HMMA.16816.F32.BF16 R48, R124, R50, RZ ;  /* 0x000000327c30723c */ /* 0x000fe400000418ff */
[C---:B------:R-:W-:Y:S02]  /*20d0*/  IMAD R211, R0.reuse, 0x2, R214 ;  /* 0x0000000200d37824 */ /* 0x040fe400078e02d6 */
[----:B------:R-:W-:Y:S01]  /*20e0*/  IMAD R202, R0, 0x2, R213 ;  /* 0x0000000200ca7824 */ /* 0x000fe200078e02d5 */
[----:B------:R-:W-:-:S03]  /*20f0*/  IADD3 R0, R14, -0x1, RZ ;  /* 0xffffffff0e007810 */ /* 0x000fc60007ffe0ff */
[----:B------:R-:W-:Y:S01]  /*2100*/  @!PT LDS RZ, [RZ] ;  /* 0x00000000fffff984 */ /* 0x000fe20000000800 */
[----:B------:R-:W-:Y:S01]  /*2110*/  @!PT LDS RZ, [RZ] ;  /* 0x00000000fffff984 */ /* 0x000fe20000000800 */
[----:B------:R-:W-:Y:S01]  /*2120*/  @!PT LDS RZ, [RZ] ;  /* 0x00000000fffff984 */ /* 0x000fe20000000800 */
[----:B------:R3:W-:Y:S01]  /*2130*/  LDGSTS.E.BYPASS.LTC128B.128 [R218+0x100], [R64.64], !P0 ;  /* 0x0010000040da7fae */ /* 0x0007e2000c101d4e */
[C---:B------:R-:W-:Y:S01]  /*2140*/  ISETP.LT.OR P0, PT, R36.reuse, 0x21, P2 ;  /* 0x000000212400780c */ /* 0x040fe20001701670 */
[----:B------:R-:W-:Y:S01]  /*2150*/  HMMA.16816.F32.BF16 R52, R144, R60, R52 ;  /* 0x0000003c9034723c */ /* 0x000fe20000041834 */
[C---:B------:R-:W-:Y:S01]  /*2160*/  ISETP.LT.OR P2, PT, R36.reuse, 0x41, P2 ;  /* 0x000000412400780c */ /* 0x040fe20001741670 */
[----:B------:R3:W-:Y:S01]  /*2170*/  LDGSTS.E.BYPASS.LTC128B.128 [R218+0x3100], [R66.64], !P6 ;  /* 0x0310000042da7fae */ /* 0x0007e2000f101d4e */
[C---:B------:R-:W-:Y:S02]  /*2180*/  ISETP.LT.OR P6, PT, R36.reuse, 0x21, P1 ;  /* 0x000000212400780c */ /* 0x040fe40000fc1670 */
[----:B------:R-:W-:-:S03]  /*2190*/  ISETP.LT.OR P1, PT, R36, 0x41, P1 ;  /* 0x000000412400780c */ /* 0x000fc60000f21670 */
[----:B-1----:R-:W-:Y:S04]  /*21a0*/  HMMA.16816.F32.BF16 R44, R124, R40, RZ ;  /* 0x000000287c2c723c */ /* 0x002fe800000418ff */
[----:B------:R1:W-:Y:S01]  /*21b0*/  LDGSTS.E.BYPASS.LTC128B.128 [R218+0x1100], [R80.64], !P0 ;  /* 0x0110000050da7fae */ /* 0x0003e2000c101d4e */
[----:B------:R-:W-:-:S03]  /*21c0*/  ISETP.GT.AND P0, PT, R0, R215, PT ;  /* 0x000000d70000720c */ /* 0x000fc60003f04270 */
[----:B------:R4:W-:Y:S01]  /*21d0*/  LDGSTS.E.BYPASS.LTC128B.128 [R218+0x4100], [R84.64], !P6 ;  /* 0x0410000054da7fae */ /* 0x0009e2000f101d4e */
[----:B------:R-:W-:Y:S03]  /*21e0*/  HMMA.16816.F32.BF16 R48, R144, R62, R48 ;  /* 0x0000003e9030723c */ /* 0x000fe60000041830 */
[----:B------:R1:W-:Y:S04]  /*21f0*/  LDGSTS.E.BYPASS.LTC128B.128 [R218+0x2100], [R6.64], !P2 ;  /* 0x0210000006da7fae */ /* 0x0003e8000d101d4e */
[----:B------:R1:W-:Y:S01]  /*2200*/  LDGSTS.E.BYPASS.LTC128B.128 [R218+0x5100], [R82.64], !P1 ;  /* 0x0510000052da7fae */ /* 0x0003e2000c901d4e */
[----:B------:R-:W-:Y:S01]  /*2210*/  HMMA.16816.F32.BF16 R40, R124, R42, RZ ;  /* 0x0000002a7c28723c */ /* 0x000fe200000418ff */
[----:B------:R-:W-:-:S02]  /*2220*/  ISETP.GT.AND P1, PT, R219, 0x5f, PT ;  /* 0x0000005fdb00780c */ /* 0x000fc40003f24270 */
[----:B------:R-:W-:Y:S04]  /*2230*/  LDSM.16.M88.4 R60, [R211+0x9100] ;  /* 0x00910000d33c783b */ /* 0x000fe80000000200 */
[----:B---3--:R-:W3:Y:S01]  /*2240*/  LDSM.16.M88.4 R64, [R211+0x8100] ;  /* 0x00810000d340783b */ /* 0x008ee20000000200 */
[C---:B--2---:R-:W-:Y:S03]  /*2250*/  HMMA.16816.F32.BF16 R36, R124.reuse, R32, RZ ;  /* 0x000000207c24723c */ /* 0x044fe600000418ff */
[----:B------:R-:W2:Y:S04]  /*2260*/  LDSM.16.M88.4 R76, [R211+0x8900] ;  /* 0x00890000d34c783b */ /* 0x000ea80000000200 */
[----:B------:R-:W-:Y:S01]  /*2270*/  LDSM.16.M88.4 R92, [R214+0xd100] ;  /* 0x00d10000d65c783b */ /* 0x000fe20000000200 */
[----:B------:R-:W-:Y:S03]  /*2280*/  HMMA.16816.F32.BF16 R32, R124, R34, RZ ;  /* 0x000000227c20723c */ /* 0x000fe600000418ff */
[----:B------:R-:W-:Y:S04]  /*2290*/  LDSM.16.M88.4 R88, [R213+0x3000] ;  /* 0x00300000d558783b */ /* 0x000fe80000000200 */
[----:B----4-:R-:W-:Y:S01]  /*22a0*/  LDSM.16.M88.4 R84, [R213+0x3800] ;  /* 0x00380000d554783b */ /* 0x010fe20000000200 */
[C---:B------:R-:W-:Y:S03]  /*22b0*/  HMMA.16816.F32.BF16 R44, R144.reuse, R72, R44 ;  /* 0x00000048902c723c */ /* 0x040fe6000004182c */
[----:B-1----:R-:W-:Y:S04]  /*22c0*/  LDSM.16.M88.4 R80, [R213+0x4000] ;  /* 0x00400000d550783b */ /* 0x002fe80000000200 */
[----:B------:R-:W-:Y:S01]  /*22d0*/  LDSM.16.M88.4 R96, [R211+0xc100] ;  /* 0x00c10000d360783b */ /* 0x000fe20000000200 */
[C---:B------:R-:W-:Y:S03]  /*22e0*/  HMMA.16816.F32.BF16 R40, R144.reuse, R74, R40 ;  /* 0x0000004a9028723c */ /* 0x040fe60000041828 */
[----:B------:R-:W1:Y:S04]  /*22f0*/  LDSM.16.M88.4 R72, [R211+0x9900] ;  /* 0x00990000d348783b */ /* 0x000e680000000200 */
[----:B------:R-:W0:Y:S01]  /*2300*/  LDGDEPBAR ;  /* 0x00000000000079af */ /* 0x000e220000000000 */
[C---:B------:R-:W-:Y:S08]  /*2310*/  HMMA.16816.F32.BF16 R36, R144.reuse, R68, R36 ;  /* 0x000000449024723c */ /* 0x040ff00000041824 */
[----:B------:R-:W-:Y:S01]  /*2320*/  HMMA.16816.F32.BF16 R32, R144, R70, R32 ;  /* 0x000000469020723c */ /* 0x000fe20000041820 */
[----:B------:R-:W4:Y:S07]  /*2330*/  LDSM.16.M88.4 R68, [R211+0xa100] ;  /* 0x00a10000d344783b */ /* 0x000f2e0000000200 */
[C---:B---3--:R-:W-:Y:S08]  /*2340*/  HMMA.16816.F32.BF16 R8, R172.reuse, R64, R8 ;  /* 0x00000040ac08723c */ /* 0x048ff00000041808 */
[C---:B------:R-:W-:Y:S01]  /*2350*/  HMMA.16816.F32.BF16 R28, R172.reuse, R66, R28 ;  /* 0x00000042ac1c723c */ /* 0x040fe2000004181c */
[----:B------:R-:W3:Y:S07]  /*2360*/  LDSM.16.M88.4 R64, [R211+0xa900] ;  /* 0x00a90000d340783b */ /* 0x000eee0000000200 */
[C---:B------:R-:W-:Y:S08]  /*2370*/  HMMA.16816.F32.BF16 R16, R172.reuse, R60, R16 ;  /* 0x0000003cac10723c */ /* 0x040ff00000041810 */
[C---:B------:R-:W-:Y:S01]  /*2380*/  HMMA.16816.F32.BF16 R56, R172.reuse, R62, R56 ;  /* 0x0000003eac38723c */ /* 0x040fe20000041838 */
[----:B------:R-:W3:Y:S07]  /*2390*/  LDSM.16.M88.4 R60, [R202+0x800] ;  /* 0x00080000ca3c783b */ /* 0x000eee0000000200 */
[C---:B--2---:R-:W-:Y:S08]  /*23a0*/  HMMA.16816.F32.BF16 R24, R172.reuse, R76, R24 ;  /* 0x0000004cac18723c */ /* 0x044ff00000041818 */
[C---:B------:R-:W-:Y:S01]  /*23b0*/  HMMA.16816.F32.BF16 R20, R172.reuse, R78, R20 ;  /* 0x0000004eac14723c */ /* 0x040fe20000041814 */
[----:B------:R-:W2:Y:S07]  /*23c0*/  LDSM.16.M88.4 R76, [R202] ;  /* 0x00000000ca4c783b */ /* 0x000eae0000000200 */
[C---:B-1----:R-:W-:Y:S08]  /*23d0*/  HMMA.16816.F32.BF16 R52, R172.reuse, R72, R52 ;  /* 0x00000048ac34723c */ /* 0x042ff00000041834 */
[C---:B------:R-:W-:Y:S01]  /*23e0*/  HMMA.16816.F32.BF16 R48, R172.reuse, R74, R48 ;  /* 0x0000004aac30723c */ /* 0x040fe20000041830 */
[----:B------:R-:W1:Y:S07]  /*23f0*/  LDSM.16.M88.4 R72, [R202+0x1000] ;  /* 0x00100000ca48783b */ /* 0x000e6e0000000200 */
[C---:B----4-:R-:W-:Y:S08]  /*2400*/  HMMA.16816.F32.BF16 R44, R172.reuse, R68, R44 ;  /* 0x00000044ac2c723c */ /* 0x050ff0000004182c */
[C---:B------:R-:W-:Y:S01]  /*2410*/  HMMA.16816.F32.BF16 R40, R172.reuse, R70, R40 ;  /* 0x00000046ac28723c */ /* 0x040fe20000041828 */
[----:B------:R-:W4:Y:S07]  /*2420*/  LDSM.16.M88.4 R68, [R202+0x1800] ;  /* 0x00180000ca44783b */ /* 0x000f2e0000000200 */
[C---:B---3--:R-:W-:Y:S08]  /*2430*/  HMMA.16816.F32.BF16 R36, R172.reuse, R64, R36 ;  /* 0x00000040ac24723c */ /* 0x048ff00000041824 */
[----:B------:R-:W-:Y:S01]  /*2440*/  HMMA.16816.F32.BF16 R32, R172, R66, R32 ;  /* 0x00000042ac20723c */ /* 0x000fe20000041820 */
[----:B------:R-:W3:Y:S07]  /*2450*/  LDSM.16.M88.4 R64, [R202+0x2000] ;  /* 0x00200000ca40783b */ /* 0x000eee0000000200 */
[C---:B------:R-:W-:Y:S08]  /*2460*/  HMMA.16816.F32.BF16 R24, R176.reuse, R60, R24 ;  /* 0x0000003cb018723c */ /* 0x040ff00000041818 */
[C---:B------:R-:W-:Y:S01]  /*2470*/  HMMA.16816.F32.BF16 R20, R176.reuse, R62, R20 ;  /* 0x0000003eb014723c */ /* 0x040fe20000041814 */
[----:B------:R-:W3:Y:S07]  /*2480*/  LDSM.16.M88.4 R60, [R214+0xb100] ;  /* 0x00b10000d63c783b */ /* 0x000eee0000000200 */
[C---:B--2---:R-:W-:Y:S08]  /*2490*/  HMMA.16816.F32.BF16 R8, R176.reuse, R76, R8 ;  /* 0x0000004cb008723c */ /* 0x044ff00000041808 */
[C---:B------:R-:W-:Y:S01]  /*24a0*/  HMMA.16816.F32.BF16 R28, R176.reuse, R78, R28 ;  /* 0x0000004eb01c723c */ /* 0x040fe2000004181c */
[----:B------:R-:W2:Y:S07]  /*24b0*/  LDSM.16.M88.4 R76, [R202+0x2800] ;  /* 0x00280000ca4c783b */ /* 0x000eae0000000200 */
        /* <DEDUP_REMOVED lines=10> */
[----:B------:R-:W-:Y:S01]  /*2560*/  HMMA.16816.F32.BF16 R28, R180, R62, R28 ;  /* 0x0000003eb41c723c */ /* 0x000fe2000004181c */
[----:B------:R-:W3:Y:S07]  /*2570*/  LDSM.16.M88.4 R60, [R214+0xd900] ;  /* 0x00d90000d63c783b */ /* 0x000eee0000000200 */
[C---:B--2---:R-:W-:Y:S08]  /*2580*/  HMMA.16816.F32.BF16 R36, R176.reuse, R76, R36 ;  /* 0x0000004cb024723c */ /* 0x044ff00000041824 */
[----:B------:R-:W-:Y:S01]  /*2590*/  HMMA.16816.F32.BF16 R32, R176, R78, R32 ;  /* 0x0000004eb020723c */ /* 0x000fe20000041820 */
[----:B------:R-:W-:Y:S07]  /*25a0*/  LDSM.16.M88.4 R76, [R213+0x4800] ;  /* 0x00480000d54c783b */ /* 0x000fee0000000200 */
[C---:B-1----:R-:W-:Y:S08]  /*25b0*/  HMMA.16816.F32.BF16 R24, R180.reuse, R72, R24 ;  /* 0x00000048b418723c */ /* 0x042ff00000041818 */
[C---:B------:R-:W-:Y:S01]  /*25c0*/  HMMA.16816.F32.BF16 R20, R180.reuse, R74, R20 ;  /* 0x0000004ab414723c */ /* 0x040fe20000041814 */
[----:B------:R-:W1:Y:S07]  /*25d0*/  LDSM.16.M88.4 R72, [R213+0x5000] ;  /* 0x00500000d548783b */ /* 0x000e6e0000000200 */
[C---:B----4-:R-:W-:Y:S08]  /*25e0*/  HMMA.16816.F32.BF16 R16, R180.reuse, R68, R16 ;  /* 0x00000044b410723c */ /* 0x050ff00000041810 */
[C---:B------:R-:W-:Y:S01]  /*25f0*/  HMMA.16816.F32.BF16 R56, R180.reuse, R70, R56 ;  /* 0x00000046b438723c */ /* 0x040fe20000041838 */
[----:B------:R-:W2:Y:S07]  /*2600*/  LDSM.16.M88.4 R68, [R213+0x5800] ;  /* 0x00580000d544783b */ /* 0x000eae0000000200 */
[C---:B---3--:R-:W-:Y:S08]  /*2610*/  HMMA.16816.F32.BF16 R52, R180.reuse, R64, R52 ;  /* 0x00000040b434723c */ /* 0x048ff00000041834 */
[C---:B------:R-:W-:Y:S01]  /*2620*/  HMMA.16816.F32.BF16 R48, R180.reuse, R66, R48 ;  /* 0x00000042b430723c */ /* 0x040fe20000041830 */
[----:B------:R-:W3:Y:S07]  /*2630*/  LDSM.16.M88.4 R64, [R211+0xb100] ;  /* 0x00b10000d340783b */ /* 0x000eee0000000200 */
[C---:B------:R-:W-:Y:S08]  /*2640*/  HMMA.16816.F32.BF16 R36, R180.reuse, R60, R36 ;  /* 0x0000003cb424723c */ /* 0x040ff00000041824 */
[C---:B------:R-:W-:Y:S01]  /*2650*/  HMMA.16816.F32.BF16 R32, R180.reuse, R62, R32 ;  /* 0x0000003eb420723c */ /* 0x040fe20000041820 */
[----:B------:R-:W4:Y:S07]  /*2660*/  LDSM.16.M88.4 R60, [R211+0xb900] ;  /* 0x00b90000d33c783b */ /* 0x000f2e0000000200 */
[C---:B------:R-:W-:Y:S08]  /*2670*/  HMMA.16816.F32.BF16 R44, R180.reuse, R92, R44 ;  /* 0x0000005cb42c723c */ /* 0x040ff0000004182c */
[----:B------:R-:W-:Y:S01]  /*2680*/  HMMA.16816.F32.BF16 R40, R180, R94, R40 ;  /* 0x0000005eb428723c */ /* 0x000fe20000041828 */
[----:B------:R-:W-:Y:S07]  /*2690*/  LDSM.16.M88.4 R92, [R211+0xc900] ;  /* 0x00c90000d35c783b */ /* 0x000fee0000000200 */
[C---:B------:R-:W-:Y:S08]  /*26a0*/  HMMA.16816.F32.BF16 R8, R184.reuse, R88, R8 ;  /* 0x00000058b808723c */ /* 0x040ff00000041808 */
[C---:B------:R-:W-:Y:S01]  /*26b0*/  HMMA.16816.F32.BF16 R28, R184.reuse, R90, R28 ;  /* 0x0000005ab81c723c */ /* 0x040fe2000004181c */
[----:B------:R-:W2:Y:S07]  /*26c0*/  LDSM.16.M88.4 R88, [R211+0xd100] ;  /* 0x00d10000d358783b */ /* 0x000eae0000000200 */
[C---:B------:R-:W-:Y:S08]  /*26d0*/  HMMA.16816.F32.BF16 R24, R184.reuse, R84, R24 ;  /* 0x00000054b818723c */ /* 0x040ff00000041818 */
[C---:B------:R-:W-:Y:S01]  /*26e0*/  HMMA.16816.F32.BF16 R20, R184.reuse, R86, R20 ;  /* 0x00000056b814723c */ /* 0x040fe20000041814 */
[----:B------:R-:W2:Y:S07]  /*26f0*/  LDSM.16.M88.4 R84, [R211+0xd900] ;  /* 0x00d90000d354783b */ /* 0x000eae0000000200 */
[C---:B-1----:R-:W-:Y:S08]  /*2700*/  HMMA.16816.F32.BF16 R44, R184.reuse, R72, R44 ;  /* 0x00000048b82c723c */ /* 0x042ff0000004182c */
[C---:B------:R-:W-:Y:S08]  /*2710*/  HMMA.16816.F32.BF16 R16, R184.reuse, R80, R16 ;  /* 0x00000050b810723c */ /* 0x040ff00000041810 */
[C---:B------:R-:W-:Y:S01]  /*2720*/  HMMA.16816.F32.BF16 R56, R184.reuse, R82, R56 ;  /* 0x00000052b838723c */ /* 0x040fe20000041838 */
[----:B------:R-:W-:Y:S07]  /*2730*/  LDSM.16.M88.4 R80, [R202+0x3000] ;  /* 0x00300000ca50783b */ /* 0x000fee0000000200 */
[C---:B------:R-:W-:Y:S08]  /*2740*/  HMMA.16816.F32.BF16 R52, R184.reuse, R76, R52 ;  /* 0x0000004cb834723c */ /* 0x040ff00000041834 */
[C---:B------:R-:W-:Y:S01]  /*2750*/  HMMA.16816.F32.BF16 R48, R184.reuse, R78, R48 ;  /* 0x0000004eb830723c */ /* 0x040fe20000041830 */
[----:B------:R-:W-:Y:S07]  /*2760*/  LDSM.16.M88.4 R76, [R202+0x3800] ;  /* 0x00380000ca4c783b */ /* 0x000fee0000000200 */
[C---:B------:R-:W-:Y:S01]  /*2770*/  HMMA.16816.F32.BF16 R40, R184.reuse, R74, R40 ;  /* 0x0000004ab828723c */ /* 0x040fe20000041828 */
[----:B------:R-:W-:Y:S07]  /*2780*/  LDSM.16.M88.4 R72, [R202+0x4000] ;  /* 0x00400000ca48783b */ /* 0x000fee0000000200 */
[C---:B--2---:R-:W-:Y:S08]  /*2790*/  HMMA.16816.F32.BF16 R36, R184.reuse, R68, R36 ;  /* 0x00000044b824723c */ /* 0x044ff00000041824 */
[----:B------:R-:W-:Y:S01]  /*27a0*/  HMMA.16816.F32.BF16 R32, R184, R70, R32 ;  /* 0x00000046b820723c */ /* 0x000fe20000041820 */
[----:B------:R-:W-:Y:S07]  /*27b0*/  LDSM.16.M88.4 R68, [R202+0x4800] ;  /* 0x00480000ca44783b */ /* 0x000fee0000000200 */
[C---:B---3--:R-:W-:Y:S08]  /*27c0*/  HMMA.16816.F32.BF16 R8, R188.reuse, R64, R8 ;  /* 0x00000040bc08723c */ /* 0x048ff00000041808 */
[C---:B------:R-:W-:Y:S01]  /*27d0*/  HMMA.16816.F32.BF16 R28, R188.reuse, R66, R28 ;  /* 0x00000042bc1c723c */ /* 0x040fe2000004181c */
[----:B------:R-:W1:Y:S07]  /*27e0*/  LDSM.16.M88.4 R64, [R202+0x5000] ;  /* 0x00500000ca40783b */ /* 0x000e6e0000000200 */
[C---:B----4-:R-:W-:Y:S08]  /*27f0*/  HMMA.16816.F32.BF16 R24, R188.reuse, R60, R24 ;  /* 0x0000003cbc18723c */ /* 0x050ff00000041818 */
[----:B------:R-:W-:Y:S01]  /*2800*/  HMMA.16816.F32.BF16 R20, R188, R62, R20 ;  /* 0x0000003ebc14723c */ /* 0x000fe20000041814 */
[----:B------:R-:W2:Y:S01]  /*2810*/  LDSM.16.M88.4 R60, [R202+0x5800] ;  /* 0x00580000ca3c783b */ /* 0x000ea20000000200 */
[----:B------:R-:W-:-:S06]  /*2820*/  DEPBAR.LE SB0, 0x0 ;  /* 0x000080000000791a */ /* 0x000fcc0000000000 */
        /* <DEDUP_REMOVED lines=17> */
[C---:B------:R-:W-:Y:S07]  /*2940*/  HMMA.16816.F32.BF16 R64, R192.reuse, R66, R40 ;  /* 0x00000042c040723c */ /* 0x040fee0000041828 */
[----:B------:R-:W-:Y:S01]  /*2950*/  SHF.R.S32.HI R40, RZ, 0x1f, R231 ;  /* 0x0000001fff287819 */ /* 0x000fe200000114e7 */
[C---:B--2---:R-:W-:Y:S08]  /*2960*/  HMMA.16816.F32.BF16 R36, R192.reuse, R60, R36 ;  /* 0x0000003cc024723c */ /* 0x044ff00000041824 */
[----:B------:R-:W-:Y:S01]  /*2970*/  HMMA.16816.F32.BF16 R32, R192, R62, R32 ;  /* 0x0000003ec020723c */ /* 0x000fe20000041820 */
[----:B------:R-:W-:Y:S06]  /*2980*/  BAR.SYNC.DEFER_BLOCKING 0x0 ;  /* 0x0000000000007b1d */ /* 0x000fec0000010000 */
[----:B------:R-:W-:Y:S05]  /*2990*/  @!P0 BRA `(.L_x_23) ;  /* 0x000003d000008947 */ /* 0x000fea0003800000 */
[----:B------:R-:W-:Y:S01]  /*29a0*/  IADD3 R217, R219, R12, R220 ;  /* 0x0000000cdbd97210 */ /* 0x000fe20007ffe0dc */
[----:B------:R-:W-:-:S03]  /*29b0*/  IMAD.MOV.U32 R216, RZ, RZ, RZ ;  /* 0x000000ffffd87224 */ /* 0x000fc600078e00ff */
[----:B------:R-:W-:-:S05]  /*29c0*/  IADD3 R217, R217, -0x60, RZ ;  /* 0xffffffa0d9d97810 */ /* 0x000fca0007ffe0ff */
[----:B------:R-:W-:-:S04]  /*29d0*/  @P3 IMAD.HI.U32 R4, R217, c[0x0][0x2bc], RZ ;  /* 0x0000af00d9043a27 */ /* 0x000fc800078e00ff */
[----:B------:R-:W-:Y:S01]  /*29e0*/  IMAD.MOV.U32 R0, RZ, RZ, R217 ;  /* 0x000000ffff007224 */ /* 0x000fe200078e00d9 */
[----:B------:R-:W-:-:S04]  /*29f0*/  @P3 SHF.R.U32.HI R0, RZ, c[0x0][0x2c0], R4 ;  /* 0x0000b000ff003a19 */ /* 0x000fc80000011604 */
[----:B------:R-:W-:-:S04]  /*2a00*/  @!P1 IADD3 R7, P0, R0, UR12, RZ ;  /* 0x0000000c00079c10 */ /* 0x000fc8000ff1e0ff */
[----:B------:R-:W-:Y:S02]  /*2a10*/  @!P1 LEA.HI.X.SX32 R4, R0, UR7, 0x1, P0 ;  /* 0x0000000700049c11 */ /* 0x000fe400080f0eff */
[----:B------:R-:W-:-:S04]  /*2a20*/  @!P1 LEA R6, P0, R7, c[0x0][0x2a0], 0x2 ;  /* 0x0000a80007069a11 */ /* 0x000fc800078010ff */
[----:B------:R-:W-:-:S05]  /*2a30*/  @!P1 LEA.HI.X R7, R7, c[0x0][0x2a4], R4, 0x2, P0 ;  /* 0x0000a90007079a11 */ /* 0x000fca00000f1404 */
[----:B------:R-:W2:Y:S01]  /*2a40*/  @!P1 LDG.E R216, [R6.64] ;  /* 0x0000000e06d89981 */ /* 0x000ea2000c1e1900 */
[----:B------:R-:W-:Y:S01]  /*2a50*/  IMAD.MOV R0, RZ, RZ, -R0 ;  /* 0x000000ffff007224 */ /* 0x000fe200078e0a00 */
[----:B------:R-:W-:Y:S02]  /*2a60*/  IADD3 R63, -R232, 0x10, RZ ;  /* 0x00000010e83f7810 */ /* 0x000fe40007ffe1ff */
[----:B------:R-:W-:Y:S01]  /*2a70*/  SHF.L.U64.HI R12, R231, 0x1, R40 ;  /* 0x00000001e70c7819 */ /* 0x000fe20000010228 */
[----:B------:R-:W-:Y:S01]  /*2a80*/  IMAD R217, R0, c[0x0][0x2b8], R217 ;  /* 0x0000ae0000d97a24 */ /* 0x000fe200078e02d9 */
[----:B------:R-:W-:-:S03]  /*2a90*/  LOP3.LUT R63, R63, 0xf, RZ, 0xc0, !PT ;  /* 0x0000000f3f3f7812 */ /* 0x000fc600078ec0ff */
[----:B------:R-:W-:Y:S01]  /*2aa0*/  IMAD.WIDE.U32 R42, R217, c[0x0][0x1e0], RZ ;  /* 0x00007800d92a7a25 */ /* 0x000fe200078e00ff */
[----:B------:R-:W-:-:S05]  /*2ab0*/  SHF.R.S32.HI R0, RZ, 0x1f, R217 ;  /* 0x0000001fff007819 */ /* 0x000fca00000114d9 */
[----:B------:R-:W-:-:S04]  /*2ac0*/  IMAD R0, R0, c[0x0][0x1e0], RZ ;  /* 0x0000780000007a24 */ /* 0x000fc800078e02ff */
[----:B------:R-:W-:-:S04]  /*2ad0*/  IMAD R41, R217, c[0x0][0x1e4], R0 ;  /* 0x00007900d9297a24 */ /* 0x000fc800078e0200 */
        /* <DEDUP_REMOVED lines=10> */
[----:B------:R-:W-:Y:S02]  /*2b80*/  LEA R4, P0, R70, c[0x0][0x1c8], 0x1 ;  /* 0x0000720046047a11 */ /* 0x000fe400078008ff */
[----:B------:R-:W-:Y:S02]  /*2b90*/  LOP3.LUT R68, R68, 0xf, RZ, 0xc0, !PT ;  /* 0x0000000f44447812 */ /* 0x000fe400078ec0ff */
[----:B------:R-:W-:Y:S01]  /*2ba0*/  LEA.HI.X R70, R70, c[0x0][0x1cc], R7, 0x1, P0 ;  /* 0x0000730046467a11 */ /* 0x000fe200000f0c07 */
[----:B------:R-:W1:Y:S01]  /*2bb0*/  SHFL.IDX PT, R62, R4, 0x2, 0x181f ;  /* 0x00581f00043e7f89 */ /* 0x000e6200000e0000 */
[----:B------:R-:W-:-:S03]  /*2bc0*/  IMAD.SHL.U32 R7, R231, 0x2, RZ ;  /* 0x00000002e7077824 */ /* 0x000fc600078e00ff */
[----:B------:R-:W2:Y:S04]  /*2bd0*/  SHFL.IDX PT, R41, R70, 0x2, 0x181f ;  /* 0x00581f0046297f89 */ /* 0x000ea800000e0000 */
[----:B------:R-:W-:Y:S04]  /*2be0*/  SHFL.IDX PT, R60, R4, RZ, 0x181f ;  /* 0x00181fff043c7589 */ /* 0x000fe800000e0000 */
[----:B------:R3:W4:Y:S04]  /*2bf0*/  SHFL.IDX PT, R42, R4, 0x1, 0x181f ;  /* 0x00381f00042a7f89 */ /* 0x00072800000e0000 */
[----:B------:R-:W-:Y:S04]  /*2c00*/  SHFL.IDX PT, R61, R70, RZ, 0x181f ;  /* 0x00181fff463d7589 */ /* 0x000fe800000e0000 */
[----:B------:R5:W5:Y:S01]  /*2c10*/  SHFL.IDX PT, R43, R70, 0x1, 0x181f ;  /* 0x00381f00462b7f89 */ /* 0x000b6200000e0000 */
[----:B-1----:R-:W-:-:S04]  /*2c20*/  IADD3 R68, P2, P0, R68, R62, R7 ;  /* 0x0000003e44447210 */ /* 0x002fc8000785e007 */
[----:B--2---:R-:W-:Y:S02]  /*2c30*/  IADD3.X R69, RZ, R41, R12, P2, P0 ;  /* 0x00000029ff457210 */ /* 0x004fe400017e040c */
[----:B------:R-:W-:Y:S02]  /*2c40*/  IADD3 R62, P2, P0, R63, R62, R0 ;  /* 0x0000003e3f3e7210 */ /* 0x000fe4000785e000 */
[----:B---3--:R-:W-:-:S04]  /*2c50*/  SHF.L.U64.HI R4, R230, 0x1, R233 ;  /* 0x00000001e6047819 */ /* 0x008fc800000102e9 */
[----:B------:R-:W-:Y:S02]  /*2c60*/  IADD3.X R63, RZ, R41, R4, P2, P0 ;  /* 0x00000029ff3f7210 */ /* 0x000fe400017e0404 */
[-C--:B----4-:R-:W-:Y:S02]  /*2c70*/  IADD3 R72, P0, R42, R7.reuse, RZ ;  /* 0x000000072a487210 */ /* 0x090fe40007f1e0ff */
[C---:B-----5:R-:W-:Y:S02]  /*2c80*/  IADD3 R70, P6, R60.reuse, R7, RZ ;  /* 0x000000073c467210 */ /* 0x060fe40007fde0ff */
[-C--:B------:R-:W-:Y:S01]  /*2c90*/  IADD3 R60, P2, R60, R0.reuse, RZ ;  /* 0x000000003c3c7210 */ /* 0x080fe20007f5e0ff */
[--C-:B------:R-:W-:Y:S01]  /*2ca0*/  IMAD.X R73, R43, 0x1, R12.reuse, P0 ;  /* 0x000000012b497824 */ /* 0x100fe200000e060c */
[----:B------:R-:W-:Y:S01]  /*2cb0*/  ISETP.NE.U32.AND P0, PT, R232, RZ, PT ;  /* 0x000000ffe800720c */ /* 0x000fe20003f05070 */
[C---:B------:R-:W-:Y:S01]  /*2cc0*/  IMAD.X R71, R61.reuse, 0x1, R12, P6 ;  /* 0x000000013d477824 */ /* 0x040fe200030e060c */
[----:B------:R-:W-:Y:S01]  /*2cd0*/  IADD3 R42, P6, R42, R0, RZ ;  /* 0x000000002a2a7210 */ /* 0x000fe20007fde0ff */
[----:B------:R-:W-:Y:S01]  /*2ce0*/  IMAD.X R61, R61, 0x1, R4, P2 ;  /* 0x000000013d3d7824 */ /* 0x000fe200010e0604 */
[----:B------:R-:W-:-:S02]  /*2cf0*/  ISETP.NE.U32.AND P2, PT, R6, RZ, PT ;  /* 0x000000ff0600720c */ /* 0x000fc40003f45070 */
[----:B------:R1:W-:Y:S01]  /*2d00*/  LDGSTS.E.BYPASS.LTC128B.128 [R218+0x8100], [R70.64], !P5 ;  /* 0x0810000046da7fae */ /* 0x0003e2000e901d4e */
[----:B------:R-:W-:-:S03]  /*2d10*/  IMAD.X R43, R43, 0x1, R4, P6 ;  /* 0x000000012b2b7824 */ /* 0x000fc600030e0604 */
[----:B------:R1:W-:Y:S04]  /*2d20*/  LDGSTS.E.BYPASS.LTC128B.128 [R218+0xb100], [R60.64], !P4 ;  /* 0x0b1000003cda7fae */ /* 0x0003e8000e101d4e */
[----:B------:R1:W-:Y:S04]  /*2d30*/  LDGSTS.E.BYPASS.LTC128B.128 [R218+0x9100], [R72.64], !P5 ;  /* 0x0910000048da7fae */ /* 0x0003e8000e901d4e */
[----:B------:R1:W-:Y:S04]  /*2d40*/  LDGSTS.E.BYPASS.LTC128B.128 [R218+0xc100], [R42.64], !P4 ;  /* 0x0c1000002ada7fae */ /* 0x0003e8000e101d4e */
[----:B------:R1:W-:Y:S04]  /*2d50*/  LDGSTS.E.BYPASS.LTC128B.128.ZFILL [R218+0xa100], [R68.64], P2 ;  /* 0x0a10000044da7fae */ /* 0x0003e80009141d4e */
[----:B------:R1:W-:Y:S02]  /*2d60*/  LDGSTS.E.BYPASS.LTC128B.128.ZFILL [R218+0xd100], [R62.64], P0 ;  /* 0x0d1000003eda7fae */ /* 0x0003e40008141d4e */
.L_x_23:
[----:B------:R-:W-:Y:S01]  /*2d70*/  LOP3.LUT R7, R102, 0xffffffe0, RZ, 0xc0, !PT ;  /* 0xffffffe066077812 */ /* 0x000fe200078ec0ff */
[----:B------:R-:W-:Y:S01]  /*2d80*/  ULDC UR17, c[0x0][0x324] ;  /* 0x0000c90000117ab9 */ /* 0x000fe20000000800 */
[----:B------:R-:W-:Y:S01]  /*2d90*/  LEA.HI R41, R103, R100, RZ, 0x2 ;  /* 0x0000006467297211 */ /* 0x000fe200078f10ff */
[----:B------:R-:W-:Y:S01]  /*2da0*/  ULOP3.LUT UR17, URZ, UR17, URZ, 0x33, !UPT ;  /* 0x000000113f117292 */ /* 0x000fe2000f8e333f */
[----:B------:R-:W-:Y:S01]  /*2db0*/  SHF.R.S32.HI R12, RZ, 0x1f, R101 ;  /* 0x0000001fff0c7819 */ /* 0x000fe20000011465 */
[----:B------:R-:W-:Y:S01]  /*2dc0*/  IMAD.IADD R4, R100, 0x1, -R7 ;  /* 0x0000000164047824 */ /* 0x000fe200078e0a07 */
[----:B------:R-:W-:Y:S01]  /*2dd0*/  LOP3.LUT R41, R41, 0xfffffffc, RZ, 0xc0, !PT ;  /* 0xfffffffc29297812 */ /* 0x000fe200078ec0ff */
[----:B------:R-:W0:Y:S01]  /*2de0*/  LDGDEPBAR ;  /* 0x00000000000079af */ /* 0x000e220000000000 */
[----:B------:R-:W-:-:S02]  /*2df0*/  LEA.HI R12, R12, R101, RZ, 0x3 ;  /* 0x000000650c0c7211 */ /* 0x000fc400078f18ff */
[----:B------:R-:W-:Y:S01]  /*2e00*/  SHF.R.S32.HI R7, RZ, 0x1f, R4 ;  /* 0x0000001fff077819 */ /* 0x000fe20000011404 */
[----:B------:R-:W-:Y:S01]  /*2e10*/  IMAD.IADD R100, R100, 0x1, -R41 ;  /* 0x0000000164647824 */ /* 0x000fe200078e0a29 */
[----:B------:R-:W-:Y:S02]  /*2e20*/  LOP3.LUT R12, R12, 0xffffff8, RZ, 0xc0, !PT ;  /* 0x0ffffff80c0c7812 */ /* 0x000fe400078ec0ff */
[----:B------:R-:W-:Y:S02]  /*2e30*/  LEA.HI R0, R7, R4, RZ, 0x2 ;  /* 0x0000000407007211 */ /* 0x000fe400078f10ff */
[----:B------:R-:W-:Y:S01]  /*2e40*/  LEA.HI R6, R100, R100, RZ, 0x1 ;  /* 0x0000006464067211 */ /* 0x000fe200078f08ff */
[----:B------:R-:W-:Y:S01]  /*2e50*/  IMAD.IADD R12, R101, 0x1, -R12 ;  /* 0x00000001650c7824 */ /* 0x000fe200078e0a0c */
[----:B------:R-:W-:Y:S02]  /*2e60*/  PLOP3.LUT P2, PT, PT, PT, UP2, 0x80, 0x0 ;  /* 0x000000000000781c */ /* 0x000fe40003f4f028 */
[----:B------:R-:W-:-:S02]  /*2e70*/  LEA.HI.SX32 R7, R0, UR19, 0x1e ;  /* 0x0000001300077c11 */ /* 0x000fc4000f8ff2ff */
[----:B------:R-:W-:Y:S02]  /*2e80*/  LOP3.LUT R41, R6, 0x1ffffffe, RZ, 0xc0, !PT ;  /* 0x1ffffffe06297812 */ /* 0x000fe400078ec0ff */
[----:B------:R-:W-:Y:S01]  /*2e90*/  PLOP3.LUT P0, PT, PT, PT, UP2, 0x80, 0x0 ;  /* 0x000000000000781c */ /* 0x000fe20003f0f028 */
[----:B------:R-:W-:Y:S02]  /*2ea0*/  IMAD R7, R12, 0x10, R7 ;  /* 0x000000100c077824 */ /* 0x000fe400078e0207 */
[----:B------:R-:W-:Y:S01]  /*2eb0*/  IMAD.IADD R100, R100, 0x1, -R41 ;  /* 0x0000000164647824 */ /* 0x000fe200078e0a29 */
[----:B------:R-:W-:-:S03]  /*2ec0*/  LOP3.LUT R41, R0, 0x7ffffffc, RZ, 0xc0, !PT ;  /* 0x7ffffffc00297812 */ /* 0x000fc600078ec0ff */
[----:B------:R-:W-:Y:S02]  /*2ed0*/  IMAD R221, R100, 0x8, R7 ;  /* 0x0000000864dd7824 */ /* 0x000fe400078e0207 */
[----:B------:R-:W-:Y:S02]  /*2ee0*/  IMAD.IADD R41, R4, 0x1, -R41 ;  /* 0x0000000104297824 */ /* 0x000fe400078e0a29 */
[----:B------:R-:W-:-:S04]  /*2ef0*/  @P2 IMAD.HI.U32 R6, R221, c[0x0][0x2c8], RZ ;  /* 0x0000b200dd062a27 */ /* 0x000fc800078e00ff */
[----:B------:R-:W-:Y:S01]  /*2f00*/  IMAD.MOV.U32 R7, RZ, RZ, R221 ;  /* 0x000000ffff077224 */ /* 0x000fe200078e00dd */
[----:B------:R-:W-:Y:S01]  /*2f10*/  @P0 SHF.R.U32.HI R7, RZ, c[0x0][0x2cc], R6 ;  /* 0x0000b300ff070a19 */ /* 0x000fe20000011606 */
[----:B------:R-:W-:Y:S01]  /*2f20*/  IMAD.SHL.U32 R222, R41, 0x2, RZ ;  /* 0x0000000229de7824 */ /* 0x000fe200078e00ff */
[----:B------:R-:W-:Y:S01]  /*2f30*/  PLOP3.LUT P0, PT, PT, PT, UP1, 0x40, 0x0 ;  /* 0x000000000000781c */ /* 0x000fe20003f0e818 */
[----:B------:R-:W-:Y:S02]  /*2f40*/  IMAD.MOV.U32 R4, RZ, RZ, c[0x0][0x2ac] ;  /* 0x0000ab00ff047624 */ /* 0x000fe400078e00ff */
[----:B------:R-:W2:Y:S01]  /*2f50*/  SHFL.IDX PT, R0, R7, RZ, 0x1c1f ;  /* 0x001c1fff07007589 */ /* 0x000ea200000e0000 */
[----:B-1----:R-:W-:Y:S01]  /*2f60*/  IADD3 R43, -R222, 0x1, R15 ;  /* 0x00000001de2b7810 */ /* 0x002fe20007ffe10f */
[----:B------:R-:W-:Y:S02]  /*2f70*/  IMAD R41, R4, c[0x0][0x1d0], R13 ;  /* 0x0000740004297a24 */ /* 0x000fe400078e020d */
[--C-:B------:R-:W-:Y:S01]  /*2f80*/  IMAD.IADD R15, R13, 0x1, -R222.reuse ;  /* 0x000000010d0f7824 */ /* 0x100fe200078e0ade */
[----:B------:R-:W-:Y:S01]  /*2f90*/  IADD3 R43, R43, -c[0x0][0x168], RZ ;  /* 0x80005a002b2b7a10 */ /* 0x000fe20007ffe0ff */
[----:B------:R-:W-:-:S03]  /*2fa0*/  IMAD.IADD R41, R41, 0x1, -R222 ;  /* 0x0000000129297824 */ /* 0x000fc600078e0ade */
[C---:B------:R-:W-:Y:S02]  /*2fb0*/  IADD3 R60, R43.reuse, c[0x0][0x328], RZ ;  /* 0x0000ca002b3c7a10 */ /* 0x040fe40007ffe0ff */
[----:B------:R-:W-:-:S03]  /*2fc0*/  IADD3 R43, R43, UR17, RZ ;  /* 0x000000112b2b7c10 */ /* 0x000fc6000fffe0ff */
[--C-:B--2---:R-:W-:Y:S02]  /*2fd0*/  IMAD.IADD R62, R60, 0x1, R0.reuse ;  /* 0x000000013c3e7824 */ /* 0x104fe400078e0200 */
[----:B------:R-:W-:-:S03]  /*2fe0*/  IMAD.IADD R61, R43, 0x1, R0 ;  /* 0x000000012b3d7824 */ /* 0x000fc600078e0200 */
[----:B------:R-:W-:Y:S01]  /*2ff0*/  IMNMX R62, R62, R41, PT ;  /* 0x000000293e3e7217 */ /* 0x000fe20003800200 */
[----:B------:R-:W-:Y:S05]  /*3000*/  @P0 BRA `(.L_x_24) ;  /* 0x0000015000000947 */ /* 0x000fea0003800000 */
[----:B------:R-:W-:Y:S01]  /*3010*/  IMAD.U32 R63, RZ, RZ, UR8 ;  /* 0x00000008ff3f7e24 */ /* 0x000fe2000f8e00ff */
[----:B------:R-:W-:Y:S04]  /*3020*/  BSSY B0, `(.L_x_25) ;  /* 0x000000f000007945 */ /* 0x000fe80003800000 */
[----:B------:R-:W-:-:S04]  /*3030*/  IADD3 R4, R63, -c[0x0][0x168], R0 ;  /* 0x80005a003f047a10 */ /* 0x000fc80007ffe000 */
        /* <DEDUP_REMOVED lines=9> */
.L_x_26:
[----:B------:R-:W-:-:S04]  /*30d0*/  MOV R0, c[0x0][0x32c] ;  /* 0x0000cb0000007a02 */ /* 0x000fc80000000f00 */
[----:B------:R-:W-:-:S13]  /*30e0*/  ISETP.NE.AND P0, PT, R0, 0x1, PT ;  /* 0x000000010000780c */ /* 0x000fda0003f05270 */
[----:B------:R-:W-:-:S05]  /*30f0*/  @P0 IMAD.HI.U32 R0, R4, c[0x0][0x330], RZ ;  /* 0x0000cc0004000a27 */ /* 0x000fca00078e00ff */
[----:B------:R-:W-:Y:S02]  /*3100*/  @P0 SHF.R.U32.HI R4, RZ, c[0x0][0x334], R0 ;  /* 0x0000cd00ff040a19 */ /* 0x000fe40000011600 */
.L_x_27:
[----:B------:R-:W-:Y:S05]  /*3110*/  BSYNC B0 ;  /* 0x0000000000007941 */ /* 0x000fea0003800000 */
.L_x_25:
[----:B------:R-:W-:-:S05]  /*3120*/  IMAD R4, R4, c[0x0][0x32c], R15 ;  /* 0x0000cb0004047a24 */ /* 0x000fca00078e020f */
[----:B------:R-:W-:Y:S02]  /*3130*/  IADD3 R63, R4, c[0x0][0x32c], RZ ;  /* 0x0000cb00043f7a10 */ /* 0x000fe40007ffe0ff */
[----:B------:R-:W-:Y:S02]  /*3140*/  IMNMX R61, R61, R4, !PT ;  /* 0x000000043d3d7217 */ /* 0x000fe40007800200 */
[----:B------:R-:W-:Y:S02]  /*3150*/  IMNMX R62, R62, R63, PT ;  /* 0x0000003f3e3e7217 */ /* 0x000fe40003800200 */
.L_x_24:
[C---:B------:R-:W-:Y:S01]  /*3160*/  ISETP.GE.AND P0, PT, R13.reuse, 0x2, PT ;  /* 0x000000020d00780c */ /* 0x040fe20003f06270 */
[----:B------:R-:W1:Y:S01]  /*3170*/  SHFL.IDX PT, R7, R7, 0x1, 0x1c1f ;  /* 0x003c1f0007077f89 */ /* 0x000e6200000e0000 */
[----:B------:R-:W-:Y:S02]  /*3180*/  ISETP.GE.AND P2, PT, R13, 0x9, PT ;  /* 0x000000090d00780c */ /* 0x000fe40003f46270 */
[----:B------:R-:W-:Y:S02]  /*3190*/  P2R R0, PR, RZ, 0x1 ;  /* 0x00000001ff007803 */ /* 0x000fe40000000000 */
[----:B------:R-:W-:-:S02]  /*31a0*/  ISETP.GT.AND P0, PT, R61, 0x1, !P0 ;  /* 0x000000013d00780c */ /* 0x000fc40004704270 */
[----:B------:R-:W-:Y:S02]  /*31b0*/  P2R R75, PR, RZ, 0x4 ;  /* 0x00000004ff4b7803 */ /* 0x000fe40000000000 */
[----:B------:R-:W-:Y:S02]  /*31c0*/  ISETP.LT.OR P0, PT, R62, 0x2, P0 ;  /* 0x000000023e00780c */ /* 0x000fe40000701670 */
[----:B------:R-:W-:Y:S02]  /*31d0*/  ISETP.GE.AND P6, PT, R13, 0x59, PT ;  /* 0x000000590d00780c */ /* 0x000fe40003fc6270 */
[----:B------:R-:W-:Y:S02]  /*31e0*/  FSEL R12, R9, -INF , !P0 ;  /* 0xff800000090c7808 */ /* 0x000fe40004000000 */
[----:B------:R-:W-:Y:S02]  /*31f0*/  ISETP.GT.AND P0, PT, R61, 0x8, !P2 ;  /* 0x000000083d00780c */ /* 0x000fe40005704270 */
[----:B------:R-:W-:-:S02]  /*3200*/  ISETP.GE.AND P2, PT, R13, 0xa, PT ;  /* 0x0000000a0d00780c */ /* 0x000fc40003f46270 */
[----:B------:R-:W-:Y:S02]  /*3210*/  ISETP.LT.OR P0, PT, R62, 0x9, P0 ;  /* 0x000000093e00780c */ /* 0x000fe40000701670 */
[----:B------:R-:W-:Y:S02]  /*3220*/  P2R R74, PR, RZ, 0x4 ;  /* 0x00000004ff4a7803 */ /* 0x000fe40000000000 */
[----:B------:R-:W-:Y:S01]  /*3230*/  FSEL R42, R28, -INF , !P0 ;  /* 0xff8000001c2a7808 */ /* 0x000fe20004000000 */
[--C-:B-1----:R-:W-:Y:S01]  /*3240*/  IMAD.IADD R60, R60, 0x1, R7.reuse ;  /* 0x000000013c3c7824 */ /* 0x102fe200078e0207 */
[----:B------:R-:W-:Y:S01]  /*3250*/  ISETP.GT.AND P0, PT, R61, 0x9, !P2 ;  /* 0x000000093d00780c */ /* 0x000fe20005704270 */
[----:B------:R-:W-:Y:S01]  /*3260*/  IMAD.IADD R43, R43, 0x1, R7 ;  /* 0x000000012b2b7824 */ /* 0x000fe200078e0207 */
[----:B------:R-:W-:Y:S02]  /*3270*/  ISETP.GE.AND P2, PT, R13, 0x11, PT ;  /* 0x000000110d00780c */ /* 0x000fe40003f46270 */
[----:B------:R-:W-:-:S02]  /*3280*/  ISETP.LT.OR P0, PT, R62, 0xa, P0 ;  /* 0x0000000a3e00780c */ /* 0x000fc40000701670 */
[----:B------:R-:W-:Y:S02]  /*3290*/  P2R R73, PR, RZ, 0x4 ;  /* 0x00000004ff497803 */ /* 0x000fe40000000000 */
[----:B------:R-:W-:Y:S02]  /*32a0*/  FSEL R28, R29, -INF , !P0 ;  /* 0xff8000001d1c7808 */ /* 0x000fe40004000000 */
[----:B------:R-:W-:Y:S02]  /*32b0*/  ISETP.GT.AND P0, PT, R61, 0x10, !P2 ;  /* 0x000000103d00780c */ /* 0x000fe40005704270 */
[----:B------:R-:W-:Y:S02]  /*32c0*/  ISETP.GE.AND P2, PT, R13, 0x12, PT ;  /* 0x000000120d00780c */ /* 0x000fe40003f46270 */
[----:B------:R-:W-:Y:S02]  /*32d0*/  ISETP.LT.OR P0, PT, R62, 0x11, P0 ;  /* 0x000000113e00780c */ /* 0x000fe40000701670 */
[----:B------:R-:W-:-:S02]  /*32e0*/  P2R R72, PR, RZ, 0x4 ;  /* 0x00000004ff487803 */ /* 0x000fc40000000000 */
[----:B------:R-:W-:Y:S02]  /*32f0*/  FSEL R24, R24, -INF , !P0 ;  /* 0xff80000018187808 */ /* 0x000fe40004000000 */
[----:B------:R-:W-:Y:S02]  /*3300*/  ISETP.GT.AND P0, PT, R61, 0x11, !P2 ;  /* 0x000000113d00780c */ /* 0x000fe40005704270 */
[----:B------:R-:W-:Y:S02]  /*3310*/  ISETP.GE.AND P2, PT, R13, 0x19, PT ;  /* 0x000000190d00780c */ /* 0x000fe40003f46270 */
[----:B------:R-:W-:Y:S02]  /*3320*/  ISETP.LT.OR P0, PT, R62, 0x12, P0 ;  /* 0x000000123e00780c */ /* 0x000fe40000701670 */
[----:B------:R-:W-:Y:S02]  /*3330*/  P2R R71, PR, RZ, 0x4 ;  /* 0x00000004ff477803 */ /* 0x000fe40000000000 */
[----:B------:R-:W-:-:S02]  /*3340*/  FSEL R6, R25, -INF , !P0 ;  /* 0xff80000019067808 */ /* 0x000fc40004000000 */
[----:B------:R-:W-:Y:S02]  /*3350*/  ISETP.GT.AND P0, PT, R61, 0x18, !P2 ;  /* 0x000000183d00780c */ /* 0x000fe40005704270 */
[----:B------:R-:W-:Y:S02]  /*3360*/  ISETP.GE.AND P2, PT, R13, 0x1a, PT ;  /* 0x0000001a0d00780c */ /* 0x000fe40003f46270 */
[----:B------:R-:W-:Y:S02]  /*3370*/  ISETP.LT.OR P0, PT, R62, 0x19, P0 ;  /* 0x000000193e00780c */ /* 0x000fe40000701670 */
[----:B------:R-:W-:Y:S02]  /*3380*/  P2R R9, PR, RZ, 0x4 ;  /* 0x00000004ff097803 */ /* 0x000fe40000000000 */
[----:B------:R-:W-:Y:S02]  /*3390*/  FSEL R4, R20, -INF , !P0 ;  /* 0xff80000014047808 */ /* 0x000fe40004000000 */
[----:B------:R-:W-:-:S02]  /*33a0*/  ISETP.GT.AND P0, PT, R61, 0x19, !P2 ;  /* 0x000000193d00780c */ /* 0x000fc40005704270 */
[----:B------:R-:W-:Y:S02]  /*33b0*/  ISETP.GE.AND P2, PT, R13, 0x21, PT ;  /* 0x000000210d00780c */ /* 0x000fe40003f46270 */
[----:B------:R-:W-:Y:S02]  /*33c0*/  ISETP.LT.OR P0, PT, R62, 0x1a, P0 ;  /* 0x0000001a3e00780c */ /* 0x000fe40000701670 */
[----:B------:R-:W-:Y:S02]  /*33d0*/  P2R R70, PR, RZ, 0x4 ;  /* 0x00000004ff467803 */ /* 0x000fe40000000000 */
[----:B------:R-:W-:Y:S02]  /*33e0*/  FSEL R20, R21, -INF , !P0 ;  /* 0xff80000015147808 */ /* 0x000fe40004000000 */
[----:B------:R-:W-:Y:S02]  /*33f0*/  ISETP.GT.AND P0, PT, R61, 0x20, !P2 ;  /* 0x000000203d00780c */ /* 0x000fe40005704270 */
[----:B------:R-:W-:-:S02]  /*3400*/  ISETP.GE.AND P2, PT, R13, 0x22, PT ;  /* 0x000000220d00780c */ /* 0x000fc40003f46270 */
[----:B------:R-:W-:Y:S02]  /*3410*/  ISETP.LT.OR P0, PT, R62, 0x21, P0 ;  /* 0x000000213e00780c */ /* 0x000fe40000701670 */
[----:B------:R-:W-:Y:S02]  /*3420*/  P2R R69, PR, RZ, 0x4 ;  /* 0x00000004ff457803 */ /* 0x000fe40000000000 */
[----:B------:R-:W-:Y:S02]  /*3430*/  FSEL R120, R16, -INF , !P0 ;  /* 0xff80000010787808 */ /* 0x000fe40004000000 */
[----:B------:R-:W-:Y:S02]  /*3440*/  ISETP.GT.AND P0, PT, R61, 0x21, !P2 ;  /* 0x000000213d00780c */ /* 0x000fe40005704270 */
        /* <DEDUP_REMOVED lines=12> */
[----:B------:R-:W-:Y:S02]  /*3510*/  IMNMX R41, R60, R41, PT ;  /* 0x000000293c297217 */ /* 0x000fe40003800200 */
[----:B------:R-:W-:-:S02]  /*3520*/  FSEL R128, R57, -INF , !P0 ;  /* 0xff80000039807808 */ /* 0x000fc40004000000 */
[----:B------:R-:W-:Y:S02]  /*3530*/  ISETP.GT.AND P0, PT, R61, 0x30, !P2 ;  /* 0x000000303d00780c */ /* 0x000fe40005704270 */
[----:B------:R-:W-:Y:S02]  /*3540*/  P2R R57, PR, RZ, 0x4 ;  /* 0x00000004ff397803 */ /* 0x000fe40000000000 */
[----:B------:R-:W-:Y:S02]  /*3550*/  ISETP.LT.OR P0, PT, R62, 0x31, P0 ;  /* 0x000000313e00780c */ /* 0x000fe40000701670 */
[----:B------:R-:W-:Y:S02]  /*3560*/  ISETP.GE.AND P2, PT, R13, 0x32, PT ;  /* 0x000000320d00780c */ /* 0x000fe40003f46270 */
[----:B------:R-:W-:Y:S02]  /*3570*/  FSEL R158, R52, -INF , !P0 ;  /* 0xff800000349e7808 */ /* 0x000fe40004000000 */
[----:B------:R-:W-:-:S02]  /*3580*/  ISETP.GT.AND P0, PT, R61, 0x31, !P2 ;  /* 0x000000313d00780c */ /* 0x000fc40005704270 */
[----:B------:R-:W-:Y:S02]  /*3590*/  P2R R56, PR, RZ, 0x4 ;  /* 0x00000004ff387803 */ /* 0x000fe40000000000 */
[----:B------:R-:W-:Y:S02]  /*35a0*/  ISETP.LT.OR P0, PT, R62, 0x32, P0 ;  /* 0x000000323e00780c */ /* 0x000fe40000701670 */
[----:B------:R-:W-:Y:S02]  /*35b0*/  ISETP.GE.AND P2, PT, R13, 0x39, PT ;  /* 0x000000390d00780c */ /* 0x000fe40003f46270 */
[----:B------:R-:W-:Y:S02]  /*35c0*/  FSEL R142, R53, -INF , !P0 ;  /* 0xff800000358e7808 */ /* 0x000fe40004000000 */
[----:B------:R-:W-:Y:S02]  /*35d0*/  ISETP.GT.AND P0, PT, R61, 0x38, !P2 ;  /* 0x000000383d00780c */ /* 0x000fe40005704270 */
[----:B------:R-:W-:-:S02]  /*35e0*/  P2R R53, PR, RZ, 0x4 ;  /* 0x00000004ff357803 */ /* 0x000fc40000000000 */
[----:B------:R-:W-:Y:S02]  /*35f0*/  ISETP.LT.OR P0, PT, R62, 0x39, P0 ;  /* 0x000000393e00780c */ /* 0x000fe40000701670 */
[----:B------:R-:W-:Y:S02]  /*3600*/  ISETP.GE.AND P2, PT, R13, 0x3a, PT ;  /* 0x0000003a0d00780c */ /* 0x000fe40003f46270 */
[----:B------:R-:W-:Y:S02]  /*3610*/  FSEL R148, R48, -INF , !P0 ;  /* 0xff80000030947808 */ /* 0x000fe40004000000 */
[----:B------:R-:W-:Y:S02]  /*3620*/  ISETP.GT.AND P0, PT, R61, 0x39, !P2 ;  /* 0x000000393d00780c */ /* 0x000fe40005704270 */
[----:B------:R-:W-:Y:S02]  /*3630*/  P2R R52, PR, RZ, 0x4 ;  /* 0x00000004ff347803 */ /* 0x000fe40000000000 */
[----:B------:R-:W-:-:S02]  /*3640*/  ISETP.LT.OR P0, PT, R62, 0x3a, P0 ;  /* 0x0000003a3e00780c */ /* 0x000fc40000701670 */
[----:B------:R-:W-:Y:S02]  /*3650*/  ISETP.GE.AND P2, PT, R13, 0x41, PT ;  /* 0x000000410d00780c */ /* 0x000fe40003f46270 */
[----:B------:R-:W-:Y:S02]  /*3660*/  FSEL R150, R49, -INF , !P0 ;  /* 0xff80000031967808 */ /* 0x000fe40004000000 */
[----:B------:R-:W-:Y:S02]  /*3670*/  ISETP.GT.AND P0, PT, R61, 0x40, !P2 ;  /* 0x000000403d00780c */ /* 0x000fe40005704270 */
[----:B------:R-:W-:Y:S02]  /*3680*/  P2R R48, PR, RZ, 0x4 ;  /* 0x00000004ff307803 */ /* 0x000fe40000000000 */
[----:B------:R-:W-:Y:S02]  /*3690*/  ISETP.LT.OR P0, PT, R62, 0x41, P0 ;  /* 0x000000413e00780c */ /* 0x000fe40000701670 */
[----:B------:R-:W-:-:S02]  /*36a0*/  ISETP.GE.AND P2, PT, R13, 0x42, PT ;  /* 0x000000420d00780c */ /* 0x000fc40003f46270 */
[----:B------:R-:W-:Y:S02]  /*36b0*/  FSEL R160, R44, -INF , !P0 ;  /* 0xff8000002ca07808 */ /* 0x000fe40004000000 */
[----:B------:R-:W-:Y:S02]  /*36c0*/  ISETP.GT.AND P0, PT, R61, 0x41, !P2 ;  /* 0x000000413d00780c */ /* 0x000fe40005704270 */
[----:B------:R-:W-:Y:S02]  /*36d0*/  P2R R44, PR, RZ, 0x4 ;  /* 0x00000004ff2c7803 */ /* 0x000fe40000000000 */
[----:B------:R-:W-:Y:S02]  /*36e0*/  ISETP.LT.OR P0, PT, R62, 0x42, P0 ;  /* 0x000000423e00780c */ /* 0x000fe40000701670 */
[----:B------:R-:W-:Y:S02]  /*36f0*/  ISETP.GE.AND P2, PT, R13, 0x49, PT ;  /* 0x000000490d00780c */ /* 0x000fe40003f46270 */
        /* <DEDUP_REMOVED lines=21> */
[----:B------:R-:W-:-:S04]  /*3850*/  ISETP.GT.AND P0, PT, R61, 0x58, !P6 ;  /* 0x000000583d00780c */ /* 0x000fc80007704270 */
[----:B------:R-:W-:-:S04]  /*3860*/  ISETP.LT.OR P0, PT, R62, 0x59, P0 ;  /* 0x000000593e00780c */ /* 0x000fc80000701670 */
[----:B------:R-:W-:Y:S02]  /*3870*/  FSEL R136, R32, -INF , !P0 ;  /* 0xff80000020887808 */ /* 0x000fe40004000000 */
[----:B------:R-:W-:Y:S02]  /*3880*/  ISETP.GT.AND P0, PT, R61, RZ, !P2 ;  /* 0x000000ff3d00720c */ /* 0x000fe40005704270 */
[----:B------:R-:W-:Y:S02]  /*3890*/  P2R R32, PR, RZ, 0x4 ;  /* 0x00000004ff207803 */ /* 0x000fe40000000000 */
[----:B------:R-:W-:Y:S02]  /*38a0*/  ISETP.LT.OR P0, PT, R62, 0x1, P0 ;  /* 0x000000013e00780c */ /* 0x000fe40000701670 */
[----:B------:R-:W-:Y:S02]  /*38b0*/  ISETP.GE.AND P2, PT, R13, 0x5a, PT ;  /* 0x0000005a0d00780c */ /* 0x000fe40003f46270 */
[----:B------:R-:W-:-:S02]  /*38c0*/  FSEL R8, R8, -INF , !P0 ;  /* 0xff80000008087808 */ /* 0x000fc40004000000 */
[----:B------:R-:W-:-:S04]  /*38d0*/  ISETP.GT.AND P0, PT, R61, 0x59, !P2 ;  /* 0x000000593d00780c */ /* 0x000fc80005704270 */
[----:B------:R-:W-:-:S04]  /*38e0*/  ISETP.LT.OR P0, PT, R62, 0x5a, P0 ;  /* 0x0000005a3e00780c */ /* 0x000fc80000701670 */
[----:B------:R-:W-:Y:S02]  /*38f0*/  FSEL R134, R33, -INF , !P0 ;  /* 0xff80000021867808 */ /* 0x000fe40004000000 */
[----:B------:R-:W-:-:S13]  /*3900*/  PLOP3.LUT P0, PT, PT, PT, UP1, 0x40, 0x0 ;  /* 0x000000000000781c */ /* 0x000fda0003f0e818 */
        /* <DEDUP_REMOVED lines=13> */
.L_x_30:
[----:B------:R-:W-:-:S04]  /*39e0*/  MOV R7, c[0x0][0x32c] ;  /* 0x0000cb0000077a02 */ /* 0x000fc80000000f00 */
[----:B------:R-:W-:-:S13]  /*39f0*/  ISETP.NE.AND P0, PT, R7, 0x1, PT ;  /* 0x000000010700780c */ /* 0x000fda0003f05270 */
[----:B------:R-:W-:-:S05]  /*3a00*/  @P0 IMAD.HI.U32 R7, R36, c[0x0][0x330], RZ ;  /* 0x0000cc0024070a27 */ /* 0x000fca00078e00ff */
[----:B------:R-:W-:Y:S02]  /*3a10*/  @P0 SHF.R.U32.HI R36, RZ, c[0x0][0x334], R7 ;  /* 0x0000cd00ff240a19 */ /* 0x000fe40000011607 */
.L_x_31:
[----:B------:R-:W-:Y:S05]  /*3a20*/  BSYNC B0 ;  /* 0x0000000000007941 */ /* 0x000fea0003800000 */
.L_x_29:
[----:B------:R-:W-:-:S05]  /*3a30*/  IMAD R60, R36, c[0x0][0x32c], R15 ;  /* 0x0000cb00243c7a24 */ /* 0x000fca00078e020f */
[----:B------:R-:W-:Y:S02]  /*3a40*/  IADD3 R36, R60, c[0x0][0x32c], RZ ;  /* 0x0000cb003c247a10 */ /* 0x000fe40007ffe0ff */
[----:B------:R-:W-:Y:S02]  /*3a50*/  IMNMX R43, R43, R60, !PT ;  /* 0x0000003c2b2b7217 */ /* 0x000fe40007800200 */
[----:B------:R-:W-:Y:S02]  /*3a60*/  IMNMX R41, R41, R36, PT ;  /* 0x0000002429297217 */ /* 0x000fe40003800200 */
.L_x_28:
[----:B------:R-:W-:Y:S01]  /*3a70*/  ISETP.NE.AND P0, PT, R75, RZ, PT ;  /* 0x000000ff4b00720c */ /* 0x000fe20003f05270 */
[----:B------:R-:W-:Y:S01]  /*3a80*/  IMAD.SHL.U32 R212, R2, 0x2, RZ ;  /* 0x0000000202d47824 */ /* 0x000fe200078e00ff */
[----:B------:R-:W-:Y:S01]  /*3a90*/  FMNMX.FTZ R13, R8, R12, !PT ;  /* 0x0000000c080d7209 */ /* 0x000fe20007810000 */
[----:B------:R-:W-:Y:S01]  /*3aa0*/  ULDC.64 UR4, c[0x0][0x2c8] ;  /* 0x0000b20000047ab9 */ /* 0x000fe20000000a00 */
[----:B------:R-:W-:Y:S01]  /*3ab0*/  ISETP.GT.AND P0, PT, R43, 0x8, !P0 ;  /* 0x000000082b00780c */ /* 0x000fe20004704270 */
[----:B------:R-:W-:Y:S01]  /*3ac0*/  IMAD R210, R5, 0x2, R212 ;  /* 0x0000000205d27824 */ /* 0x000fe200078e02d4 */
[----:B------:R-:W-:Y:S01]  /*3ad0*/  FMNMX.FTZ R13, R42, R13, !PT ;  /* 0x0000000d2a0d7209 */ /* 0x000fe20007810000 */
[----:B------:R-:W-:Y:S01]  /*3ae0*/  LDSM.16.MT88.4 R100, [R212+0x3100] ;  /* 0x00310000d464783b */ /* 0x000fe20000004200 */
[----:B------:R-:W-:Y:S01]  /*3af0*/  ISETP.LT.OR P0, PT, R41, 0x9, P0 ;  /* 0x000000092900780c */ /* 0x000fe20000701670 */
[C---:B------:R-:W-:Y:S01]  /*3b00*/  IMAD R208, R3.reuse, 0x2, R210 ;  /* 0x0000000203d07824 */ /* 0x040fe200078e02d2 */
[----:B------:R-:W-:Y:S01]  /*3b10*/  FMNMX.FTZ R13, R28, R13, !PT ;  /* 0x0000000d1c0d7209 */ /* 0x000fe20007810000 */
[----:B------:R-:W-:Y:S01]  /*3b20*/  IMAD R209, R3, 0x2, R212 ;  /* 0x0000000203d17824 */ /* 0x000fe200078e02d4 */
[----:B------:R-:W-:Y:S01]  /*3b30*/  FSEL R7, R30, -INF , !P0 ;  /* 0xff8000001e077808 */ /* 0x000fe20004000000 */
[----:B------:R-:W-:Y:S01]  /*3b40*/  LDSM.16.MT88.4 R76, [R210+0x100] ;  /* 0x00010000d24c783b */ /* 0x000fe20000004200 */
[----:B------:R-:W-:Y:S01]  /*3b50*/  ISETP.NE.AND P0, PT, R74, RZ, PT ;  /* 0x000000ff4a00720c */ /* 0x000fe20003f05270 */
[----:B------:R-:W-:Y:S01]  /*3b60*/  UIMAD.WIDE.U32 UR22, UR19, UR4, URZ ;  /* 0x00000004131672a5 */ /* 0x000fe2000f8e003f */
[----:B------:R-:W-:Y:S01]  /*3b70*/  FMNMX.FTZ R13, R24, R13, !PT ;  /* 0x0000000d180d7209 */ /* 0x000fe20007810000 */
[----:B------:R-:W-:Y:S01]  /*3b80*/  LDSM.16.MT88.4 R92, [R208+0x100] ;  /* 0x00010000d05c783b */ /* 0x000fe20000004200 */
[----:B------:R-:W-:Y:S01]  /*3b90*/  ISETP.GT.AND P0, PT, R43, 0x9, !P0 ;  /* 0x000000092b00780c */ /* 0x000fe20004704270 */
[----:B------:R-:W-:Y:S01]  /*3ba0*/  @UP2 USHF.R.U32.HI UR19, URZ, UR5, UR23 ;  /* 0x000000053f132299 */ /* 0x000fe20008011617 */
[----:B------:R-:W-:Y:S01]  /*3bb0*/  FMNMX.FTZ R13, R6, R13, !PT ;  /* 0x0000000d060d7209 */ /* 0x000fe20007810000 */
[----:B------:R-:W-:Y:S01]  /*3bc0*/  LDSM.16.MT88.4 R84, [R209+0x100] ;  /* 0x00010000d154783b */ /* 0x000fe20000004200 */
[----:B------:R-:W-:Y:S01]  /*3bd0*/  ISETP.LT.OR P0, PT, R41, 0xa, P0 ;  /* 0x0000000a2900780c */ /* 0x000fe20000701670 */
[----:B------:R-:W-:Y:S01]  /*3be0*/  UIADD3 UR4, UR18, UR19, URZ ;  /* 0x0000001312047290 */ /* 0x000fe2000fffe03f */
[----:B------:R-:W-:Y:S01]  /*3bf0*/  FMNMX.FTZ R13, R4, R13, !PT ;  /* 0x0000000d040d7209 */ /* 0x000fe20007810000 */
[----:B------:R-:W-:Y:S01]  /*3c00*/  LDSM.16.MT88.4 R104, [R210+0x3100] ;  /* 0x00310000d268783b */ /* 0x000fe20000004200 */
[----:B------:R-:W-:Y:S01]  /*3c10*/  FSEL R31, R31, -INF , !P0 ;  /* 0xff8000001f1f7808 */ /* 0x000fe20004000000 */
[----:B------:R-:W-:Y:S01]  /*3c20*/  ULDC UR18, c[0x0][0x328] ;  /* 0x0000ca0000127ab9 */ /* 0x000fe20000000800 */
[----:B------:R-:W-:Y:S01]  /*3c30*/  ISETP.NE.AND P0, PT, R73, RZ, PT ;  /* 0x000000ff4900720c */ /* 0x000fe20003f05270 */
[----:B------:R-:W-:Y:S01]  /*3c40*/  UIADD3 UR18, UR4, UR18, URZ ;  /* 0x0000001204127290 */ /* 0x000fe2000fffe03f */
[----:B------:R-:W-:-:S02]  /*3c50*/  FMNMX.FTZ R13, R20, R13, !PT ;  /* 0x0000000d140d7209 */ /* 0x000fc40007810000 */
[----:B------:R-:W-:Y:S02]  /*3c60*/  ISETP.GT.AND P0, PT, R43, 0x10, !P0 ;  /* 0x000000102b00780c */ /* 0x000fe40004704270 */
[----:B------:R-:W-:Y:S02]  /*3c70*/  FMNMX.FTZ R13, R120, R13, !PT ;  /* 0x0000000d780d7209 */ /* 0x000fe40007810000 */
[----:B------:R-:W-:Y:S02]  /*3c80*/  ISETP.LT.OR P0, PT, R41, 0x11, P0 ;  /* 0x000000112900780c */ /* 0x000fe40000701670 */
[----:B------:R-:W-:Y:S02]  /*3c90*/  FMNMX.FTZ R13, R132, R13, !PT ;  /* 0x0000000d840d7209 */ /* 0x000fe40007810000 */
[----:B------:R-:W-:Y:S02]  /*3ca0*/  FSEL R15, R26, -INF , !P0 ;  /* 0xff8000001a0f7808 */ /* 0x000fe40004000000 */
[----:B------:R-:W-:-:S02]  /*3cb0*/  ISETP.NE.AND P0, PT, R72, RZ, PT ;  /* 0x000000ff4800720c */ /* 0x000fc40003f05270 */
[----:B------:R-:W-:Y:S02]  /*3cc0*/  FMNMX.FTZ R13, R122, R13, !PT ;  /* 0x0000000d7a0d7209 */ /* 0x000fe40007810000 */
[----:B------:R-:W-:Y:S02]  /*3cd0*/  ISETP.GT.AND P0, PT, R43, 0x11, !P0 ;  /* 0x000000112b00780c */ /* 0x000fe40004704270 */
[----:B------:R-:W-:Y:S02]  /*3ce0*/  FMNMX.FTZ R13, R128, R13, !PT ;  /* 0x0000000d800d7209 */ /* 0x000fe40007810000 */
[----:B------:R-:W-:Y:S02]  /*3cf0*/  ISETP.LT.OR P0, PT, R41, 0x12, P0 ;  /* 0x000000122900780c */ /* 0x000fe40000701670 */
[----:B------:R-:W-:Y:S02]  /*3d00*/  FMNMX.FTZ R13, R158, R13, !PT ;  /* 0x0000000d9e0d7209 */ /* 0x000fe40007810000 */
[----:B------:R-:W-:-:S02]  /*3d10*/  FSEL R27, R27, -INF , !P0 ;  /* 0xff8000001b1b7808 */ /* 0x000fc40004000000 */
[----:B------:R-:W-:Y:S02]  /*3d20*/  ISETP.NE.AND P0, PT, R71, RZ, PT ;  /* 0x000000ff4700720c */ /* 0x000fe40003f05270 */
[----:B------:R-:W-:Y:S02]  /*3d30*/  FMNMX.FTZ R13, R142, R13, !PT ;  /* 0x0000000d8e0d7209 */ /* 0x000fe40007810000 */
[----:B------:R-:W-:Y:S02]  /*3d40*/  ISETP.GT.AND P0, PT, R43, 0x18, !P0 ;  /* 0x000000182b00780c */ /* 0x000fe40004704270 */
[----:B------:R-:W-:Y:S02]  /*3d50*/  FMNMX.FTZ R13, R148, R13, !PT ;  /* 0x0000000d940d7209 */ /* 0x000fe40007810000 */
[----:B------:R-:W-:Y:S02]  /*3d60*/  ISETP.LT.OR P0, PT, R41, 0x19, P0 ;  /* 0x000000192900780c */ /* 0x000fe40000701670 */
[----:B------:R-:W-:-:S02]  /*3d70*/  FMNMX.FTZ R13, R150, R13, !PT ;  /* 0x0000000d960d7209 */ /* 0x000fc40007810000 */
[----:B------:R-:W-:Y:S02]  /*3d80*/  FSEL R17, R22, -INF , !P0 ;  /* 0xff80000016117808 */ /* 0x000fe40004000000 */
[----:B------:R-:W-:Y:S02]  /*3d90*/  ISETP.NE.AND P0, PT, R9, RZ, PT ;  /* 0x000000ff0900720c */ /* 0x000fe40003f05270 */
[----:B------:R-:W-:Y:S02]  /*3da0*/  FMNMX.FTZ R13, R160, R13, !PT ;  /* 0x0000000da00d7209 */ /* 0x000fe40007810000 */
[----:B------:R-:W-:Y:S02]  /*3db0*/  ISETP.GT.AND P0, PT, R43, 0x19, !P0 ;  /* 0x000000192b00780c */ /* 0x000fe40004704270 */
[----:B------:R-:W-:Y:S02]  /*3dc0*/  FMNMX.FTZ R13, R154, R13, !PT ;  /* 0x0000000d9a0d7209 */ /* 0x000fe40007810000 */
[----:B------:R-:W-:-:S02]  /*3dd0*/  ISETP.LT.OR P0, PT, R41, 0x1a, P0 ;  /* 0x0000001a2900780c */ /* 0x000fc40000701670 */
[----:B------:R-:W-:Y:S02]  /*3de0*/  FMNMX.FTZ R13, R156, R13, !PT ;  /* 0x0000000d9c0d7209 */ /* 0x000fe40007810000 */
[----:B------:R-:W-:Y:S02]  /*3df0*/  FSEL R9, R23, -INF , !P0 ;  /* 0xff80000017097808 */ /* 0x000fe40004000000 */
[----:B------:R-:W-:Y:S02]  /*3e00*/  ISETP.NE.AND P0, PT, R70, RZ, PT ;  /* 0x000000ff4600720c */ /* 0x000fe40003f05270 */
[----:B------:R-:W-:Y:S02]  /*3e10*/  FMNMX.FTZ R13, R152, R13, !PT ;  /* 0x0000000d980d7209 */ /* 0x000fe40007810000 */
[----:B------:R-:W-:Y:S02]  /*3e20*/  ISETP.GT.AND P0, PT, R43, 0x20, !P0 ;  /* 0x000000202b00780c */ /* 0x000fe40004704270 */
[----:B------:R-:W-:-:S02]  /*3e30*/  FMNMX.FTZ R13, R140, R13, !PT ;  /* 0x0000000d8c0d7209 */ /* 0x000fc40007810000 */
[----:B------:R-:W-:Y:S02]  /*3e40*/  ISETP.LT.OR P0, PT, R41, 0x21, P0 ;  /* 0x000000212900780c */ /* 0x000fe40000701670 */
[----:B------:R-:W-:Y:S02]  /*3e50*/  FMNMX.FTZ R13, R138, R13, !PT ;  /* 0x0000000d8a0d7209 */ /* 0x000fe40007810000 */
[----:B------:R-:W-:Y:S02]  /*3e60*/  FSEL R119, R18, -INF , !P0 ;  /* 0xff80000012777808 */ /* 0x000fe40004000000 */
[----:B------:R-:W-:Y:S02]  /*3e70*/  ISETP.NE.AND P0, PT, R69, RZ, PT ;  /* 0x000000ff4500720c */ /* 0x000fe40003f05270 */
[----:B------:R-:W-:Y:S02]  /*3e80*/  FMNMX.FTZ R13, R136, R13, !PT ;  /* 0x0000000d880d7209 */ /* 0x000fe40007810000 */
[----:B------:R-:W-:-:S02]  /*3e90*/  ISETP.GT.AND P0, PT, R43, 0x21, !P0 ;  /* 0x000000212b00780c */ /* 0x000fc40004704270 */
[----:B------:R-:W-:Y:S02]  /*3ea0*/  ISETP.GT.AND P6, PT, R43, 0x58, !P6 ;  /* 0x000000582b00780c */ /* 0x000fe400077c4270 */
[----:B------:R-:W-:Y:S02]  /*3eb0*/  ISETP.LT.OR P0, PT, R41, 0x22, P0 ;  /* 0x000000222900780c */ /* 0x000fe40000701670 */
[----:B------:R-:W-:Y:S02]  /*3ec0*/  ISETP.GT.AND P2, PT, R43, 0x59, !P2 ;  /* 0x000000592b00780c */ /* 0x000fe40005744270 */
[----:B------:R-:W-:Y:S02]  /*3ed0*/  FSEL R139, R19, -INF , !P0 ;  /* 0xff800000138b7808 */ /* 0x000fe40004000000 */
[----:B------:R-:W-:Y:S02]  /*3ee0*/  ISETP.NE.AND P0, PT, R68, RZ, PT ;  /* 0x000000ff4400720c */ /* 0x000fe40003f05270 */
[----:B------:R-:W-:Y:S01]  /*3ef0*/  ISETP.LT.OR P6, PT, R41, 0x59, P6 ;  /* 0x000000592900780c */ /* 0x000fe200037c1670 */
[----:B------:R-:W-:Y:S01]  /*3f00*/  LDSM.16.MT88.4 R68, [R212+0x100] ;  /* 0x00010000d444783b */ /* 0x000fe20000004200 */
[----:B------:R-:W-:-:S02]  /*3f10*/  ISETP.GT.AND P0, PT, R43, 0x28, !P0 ;  /* 0x000000282b00780c */ /* 0x000fc40004704270 */
[C---:B------:R-:W-:Y:S02]  /*3f20*/  ISETP.LT.OR P2, PT, R41.reuse, 0x5a, P2 ;  /* 0x0000005a2900780c */ /* 0x040fe40001741670 */
[----:B------:R-:W-:Y:S02]  /*3f30*/  ISETP.LT.OR P0, PT, R41, 0x29, P0 ;  /* 0x000000292900780c */ /* 0x000fe40000701670 */
[----:B------:R-:W-:Y:S02]  /*3f40*/  FSEL R123, R34, -INF , !P6 ;  /* 0xff800000227b7808 */ /* 0x000fe40007000000 */
[----:B------:R-:W-:Y:S02]  /*3f50*/  FSEL R129, R58, -INF , !P0 ;  /* 0xff8000003a817808 */ /* 0x000fe40004000000 */
[----:B------:R-:W-:Y:S02]  /*3f60*/  ISETP.NE.AND P0, PT, R63, RZ, PT ;  /* 0x000000ff3f00720c */ /* 0x000fe40003f05270 */
[----:B------:R-:W-:-:S02]  /*3f70*/  FSEL R121, R35, -INF , !P2 ;  /* 0xff80000023797808 */ /* 0x000fc40005000000 */
[----:B------:R-:W-:Y:S02]  /*3f80*/  ISETP.GT.AND P0, PT, R43, 0x29, !P0 ;  /* 0x000000292b00780c */ /* 0x000fe40004704270 */
[----:B------:R-:W-:Y:S02]  /*3f90*/  IADD3 R168, R14, -0x2, RZ ;  /* 0xfffffffe0ea87810 */ /* 0x000fe40007ffe0ff */
[----:B------:R-:W-:-:S04]  /*3fa0*/  ISETP.LT.OR P0, PT, R41, 0x2a, P0 ;  /* 0x0000002a2900780c */ /* 0x000fc80000701670 */
[----:B------:R-:W-:Y:S02]  /*3fb0*/  FSEL R137, R59, -INF , !P0 ;  /* 0xff8000003b897808 */ /* 0x000fe40004000000 */
[----:B------:R-:W-:-:S04]  /*3fc0*/  ISETP.NE.AND P0, PT, R57, RZ, PT ;  /* 0x000000ff3900720c */ /* 0x000fc80003f05270 */
[----:B------:R-:W-:-:S04]  /*3fd0*/  ISETP.GT.AND P0, PT, R43, 0x30, !P0 ;  /* 0x000000302b00780c */ /* 0x000fc80004704270 */
[----:B------:R-:W-:-:S04]  /*3fe0*/  ISETP.LT.OR P0, PT, R41, 0x31, P0 ;  /* 0x000000312900780c */ /* 0x000fc80000701670 */
[----:B------:R-:W-:Y:S02]  /*3ff0*/  FSEL R141, R54, -INF , !P0 ;  /* 0xff800000368d7808 */ /* 0x000fe40004000000 */
[----:B------:R-:W-:Y:S02]  /*4000*/  ISETP.NE.AND P0, PT, R56, RZ, PT ;  /* 0x000000ff3800720c */ /* 0x000fe40003f05270 */
[----:B------:R-:W-:Y:S02]  /*4010*/  LDSM.16.MT88.4 R56, [R209+0x3100] ;  /* 0x00310000d138783b */ /* 0x000fe40000004200 */
[----:B------:R-:W-:-:S04]  /*4020*/  ISETP.GT.AND P0, PT, R43, 0x31, !P0 ;  /* 0x000000312b00780c */ /* 0x000fc80004704270 */
[----:B------:R-:W-:-:S04]  /*4030*/  ISETP.LT.OR P0, PT, R41, 0x32, P0 ;  /* 0x000000322900780c */ /* 0x000fc80000701670 */
[----:B------:R-:W-:Y:S02]  /*4040*/  FSEL R159, R55, -INF , !P0 ;  /* 0xff800000379f7808 */ /* 0x000fe40004000000 */
[----:B------:R-:W-:-:S04]  /*4050*/  ISETP.NE.AND P0, PT, R53, RZ, PT ;  /* 0x000000ff3500720c */ /* 0x000fc80003f05270 */
        /* <DEDUP_REMOVED lines=23> */
[----:B------:R-:W-:Y:S02]  /*41d0*/  ISETP.NE.AND P0, PT, R0, RZ, PT ;  /* 0x000000ff0000720c */ /* 0x000fe40003f05270 */
[----:B------:R-:W-:Y:S02]  /*41e0*/  FMNMX.FTZ R0, R134, R13, !PT ;  /* 0x0000000d86007209 */ /* 0x000fe40007810000 */
[----:B------:R-:W-:-:S03]  /*41f0*/  ISETP.GT.AND P0, PT, R43, 0x1, !P0 ;  /* 0x000000012b00780c */ /* 0x000fc60004704270 */
[----:B------:R-:W1:Y:S01]  /*4200*/  SHFL.BFLY PT, R13, R0, 0x2, 0x1f ;  /* 0x0c401f00000d7f89 */ /* 0x000e6200000e0000 */
[----:B------:R-:W-:-:S04]  /*4210*/  ISETP.LT.OR P0, PT, R41, 0x2, P0 ;  /* 0x000000022900780c */ /* 0x000fc80000701670 */
[----:B------:R-:W-:Y:S02]  /*4220*/  FSEL R11, R11, -INF , !P0 ;  /* 0xff8000000b0b7808 */ /* 0x000fe40004000000 */
[----:B------:R-:W-:Y:S02]  /*4230*/  ISETP.NE.AND P0, PT, R32, RZ, PT ;  /* 0x000000ff2000720c */ /* 0x000fe40003f05270 */
[----:B------:R-:W-:Y:S02]  /*4240*/  LDSM.16.MT88.4 R32, [R209+0x3900] ;  /* 0x00390000d120783b */ /* 0x000fe40000004200 */
[----:B------:R-:W-:-:S04]  /*4250*/  ISETP.GT.AND P0, PT, R43, RZ, !P0 ;  /* 0x000000ff2b00720c */ /* 0x000fc80004704270 */
[----:B------:R-:W-:-:S04]  /*4260*/  ISETP.LT.OR P0, PT, R41, 0x1, P0 ;  /* 0x000000012900780c */ /* 0x000fc80000701670 */
[----:B------:R-:W-:Y:S02]  /*4270*/  FSEL R10, R10, -INF , !P0 ;  /* 0xff8000000a0a7808 */ /* 0x000fe40004000000 */
[----:B------:R-:W-:Y:S02]  /*4280*/  ISETP.NE.AND P0, PT, R21, RZ, PT ;  /* 0x000000ff1500720c */ /* 0x000fe40003f05270 */
[----:B-1----:R-:W-:Y:S02]  /*4290*/  FMNMX.FTZ R19, R0, R13, !PT ;  /* 0x0000000d00137209 */ /* 0x002fe40007810000 */
[----:B------:R-:W-:-:S03]  /*42a0*/  ISETP.GT.AND P0, PT, R43, 0x50, !P0 ;  /* 0x000000502b00780c */ /* 0x000fc60004704270 */
[----:B------:R-:W1:Y:S01]  /*42b0*/  SHFL.BFLY PT, R0, R19, 0x1, 0x1f ;  /* 0x0c201f0013007f89 */ /* 0x000e6200000e0000 */
[----:B------:R-:W-:-:S04]  /*42c0*/  ISETP.LT.OR P0, PT, R41, 0x51, P0 ;  /* 0x000000512900780c */ /* 0x000fc80000701670 */
        /* <DEDUP_REMOVED lines=8> */
[----:B------:R-:W-:Y:S01]  /*4350*/  FMNMX.FTZ R16, R15, R16, !PT ;  /* 0x000000100f107209 */ /* 0x000fe20007810000 */
[----:B------:R-:W-:Y:S01]  /*4360*/  LDSM.16.MT88.4 R36, [R210+0x3900] ;  /* 0x00390000d224783b */ /* 0x000fe20000004200 */
[----:B-1----:R-:W-:Y:S02]  /*4370*/  FMNMX.FTZ R0, R19, R0, !PT ;  /* 0x0000000013007209 */ /* 0x002fe40007810000 */
[----:B------:R-:W-:Y:S02]  /*4380*/  FMNMX.FTZ R16, R27, R16, !PT ;  /* 0x000000101b107209 */ /* 0x000fe40007810000 */
[C---:B------:R-:W-:Y:S01]  /*4390*/  FSETP.NEU.FTZ.AND P0, PT, R0.reuse, -INF , PT ;  /* 0xff8000000000780b */ /* 0x040fe20003f1d000 */
[----:B------:R-:W-:Y:S01]  /*43a0*/  FMUL.FTZ R135, R0, c[0x0][0x2d0] ;  /* 0x0000b40000877a20 */ /* 0x000fe20000410000 */
[----:B------:R-:W-:-:S04]  /*43b0*/  FMNMX.FTZ R16, R17, R16, !PT ;  /* 0x0000001011107209 */ /* 0x000fc80007810000 */
[----:B------:R-:W-:Y:S02]  /*43c0*/  FMNMX.FTZ R16, R9, R16, !PT ;  /* 0x0000001009107209 */ /* 0x000fe40007810000 */
[----:B------:R-:W-:Y:S02]  /*43d0*/  FSEL R135, R135, RZ, P0 ;  /* 0x000000ff87877208 */ /* 0x000fe40000000000 */
[----:B------:R-:W-:-:S03]  /*43e0*/  FMNMX.FTZ R16, R119, R16, !PT ;  /* 0x0000001077107209 */ /* 0x000fc60007810000 */
[--C-:B------:R-:W-:Y:S01]  /*43f0*/  FFMA.FTZ R47, R12, c[0x0][0x2d0], -R135.reuse ;  /* 0x0000b4000c2f7a23 */ /* 0x100fe20000010887 */
[----:B------:R-:W-:Y:S01]  /*4400*/  FMNMX.FTZ R16, R139, R16, !PT ;  /* 0x000000108b107209 */ /* 0x000fe20007810000 */
[--C-:B------:R-:W-:Y:S02]  /*4410*/  FFMA.FTZ R116, R8, c[0x0][0x2d0], -R135.reuse ;  /* 0x0000b40008747a23 */ /* 0x100fe40000010887 */
[--C-:B------:R-:W-:Y:S01]  /*4420*/  FFMA.FTZ R50, R42, c[0x0][0x2d0], -R135.reuse ;  /* 0x0000b4002a327a23 */ /* 0x100fe20000010887 */
[----:B------:R-:W-:Y:S01]  /*4430*/  FMNMX.FTZ R16, R129, R16, !PT ;  /* 0x0000001081107209 */ /* 0x000fe20007810000 */
[--C-:B------:R-:W-:Y:S01]  /*4440*/  FFMA.FTZ R43, R28, c[0x0][0x2d0], -R135.reuse ;  /* 0x0000b4001c2b7a23 */ /* 0x100fe20000010887 */
[----:B------:R-:W-:Y:S01]  /*4450*/  MUFU.EX2 R47, R47 ;  /* 0x0000002f002f7308 */ /* 0x000fe20000000800 */
[--C-:B------:R-:W-:Y:S01]  /*4460*/  FFMA.FTZ R41, R6, c[0x0][0x2d0], -R135.reuse ;  /* 0x0000b40006297a23 */ /* 0x100fe20000010887 */
[----:B------:R-:W-:Y:S01]  /*4470*/  FMNMX.FTZ R16, R137, R16, !PT ;  /* 0x0000001089107209 */ /* 0x000fe20007810000 */
[----:B------:R-:W-:-:S02]  /*4480*/  FFMA.FTZ R44, R4, c[0x0][0x2d0], -R135 ;  /* 0x0000b400042c7a23 */ /* 0x000fc40000010887 */
[--C-:B------:R-:W-:Y:S01]  /*4490*/  FFMA.FTZ R48, R24, c[0x0][0x2d0], -R135.reuse ;  /* 0x0000b40018307a23 */ /* 0x100fe20000010887 */
[----:B------:R-:W-:Y:S01]  /*44a0*/  FMNMX.FTZ R16, R141, R16, !PT ;  /* 0x000000108d107209 */ /* 0x000fe20007810000 */
[--C-:B------:R-:W-:Y:S01]  /*44b0*/  FFMA.FTZ R51, R132, c[0x0][0x2d0], -R135.reuse ;  /* 0x0000b40084337a23 */ /* 0x100fe20000010887 */
[----:B------:R-:W1:Y:S01]  /*44c0*/  MUFU.EX2 R116, R116 ;  /* 0x0000007400747308 */ /* 0x000e620000000800 */
        /* <DEDUP_REMOVED lines=13> */
[----:B------:R-:W2:Y:S01]  /*45a0*/  MUFU.EX2 R43, R43 ;  /* 0x0000002b002b7308 */ /* 0x000ea20000000800 */
[----:B-1----:R-:W-:Y:S01]  /*45b0*/  F2FP.BF16.PACK_AB R64, R47, R116 ;  /* 0x000000742f40723e */ /* 0x002fe200000010ff */
[----:B------:R-:W-:Y:S01]  /*45c0*/  FFMA.FTZ R136, R136, c[0x0][0x2d0], -R135 ;  /* 0x0000b40088887a23 */ /* 0x000fe20000010887 */
[----:B------:R-:W-:Y:S01]  /*45d0*/  FMNMX.FTZ R16, R155, R16, !PT ;  /* 0x000000109b107209 */ /* 0x000fe20007810000 */
[----:B------:R-:W-:-:S03]  /*45e0*/  FADD.FTZ R47, R116, R47 ;  /* 0x0000002f742f7221 */ /* 0x000fc60000010000 */
[----:B------:R-:W-:Y:S01]  /*45f0*/  FMNMX.FTZ R16, R151, R16, !PT ;  /* 0x0000001097107209 */ /* 0x000fe20007810000 */
[----:B------:R-:W-:Y:S03]  /*4600*/  MUFU.EX2 R48, R48 ;  /* 0x0000003000307308 */ /* 0x000fe60000000800 */
[----:B------:R-:W-:-:S04]  /*4610*/  FMNMX.FTZ R16, R143, R16, !PT ;  /* 0x000000108f107209 */ /* 0x000fc80007810000 */
[----:B------:R-:W-:Y:S01]  /*4620*/  FMNMX.FTZ R16, R133, R16, !PT ;  /* 0x0000001085107209 */ /* 0x000fe20007810000 */
[----:B------:R-:W-:Y:S01]  /*4630*/  MUFU.EX2 R41, R41 ;  /* 0x0000002900297308 */ /* 0x000fe20000000800 */
[----:B--2---:R-:W-:Y:S01]  /*4640*/  F2FP.BF16.PACK_AB R66, R43, R50 ;  /* 0x000000322b42723e */ /* 0x004fe200000010ff */
[----:B------:R-:W-:Y:S01]  /*4650*/  FADD.FTZ R50, R50, R47 ;  /* 0x0000002f32327221 */ /* 0x000fe20000010000 */
[----:B------:R-:W-:-:S03]  /*4660*/  FMNMX.FTZ R16, R131, R16, !PT ;  /* 0x0000001083107209 */ /* 0x000fc60007810000 */
[----:B------:R-:W-:Y:S01]  /*4670*/  FADD.FTZ R43, R43, R50 ;  /* 0x000000322b2b7221 */ /* 0x000fe20000010000 */
[----:B------:R-:W-:Y:S01]  /*4680*/  FMNMX.FTZ R16, R123, R16, !PT ;  /* 0x000000107b107209 */ /* 0x000fe20007810000 */
[----:B------:R-:W-:Y:S03]  /*4690*/  MUFU.EX2 R44, R44 ;  /* 0x0000002c002c7308 */ /* 0x000fe60000000800 */
[----:B------:R-:W-:-:S05]  /*46a0*/  FMNMX.FTZ R18, R121, R16, !PT ;  /* 0x0000001079127209 */ /* 0x000fca0007810000 */
[----:B------:R-:W1:Y:S01]  /*46b0*/  SHFL.BFLY PT, R13, R18, 0x2, 0x1f ;  /* 0x0c401f00120d7f89 */ /* 0x000e6200000e0000 */
[----:B------:R-:W-:Y:S08]  /*46c0*/  MUFU.EX2 R120, R120 ;  /* 0x0000007800787308 */ /* 0x000ff00000000800 */
[----:B------:R-:W-:Y:S08]  /*46d0*/  MUFU.EX2 R51, R51 ;  /* 0x0000003300337308 */ /* 0x000ff00000000800 */
[----:B------:R-:W-:Y:S01]  /*46e0*/  MUFU.EX2 R122, R122 ;  /* 0x0000007a007a7308 */ /* 0x000fe20000000800 */
[----:B-1----:R-:W-:-:S07]  /*46f0*/  FMNMX.FTZ R16, R18, R13, !PT ;  /* 0x0000000d12107209 */ /* 0x002fce0007810000 */
[----:B------:R-:W-:Y:S01]  /*4700*/  MUFU.EX2 R117, R117 ;  /* 0x0000007500757308 */ /* 0x000fe20000000800 */
[----:B------:R-:W1:Y:S07]  /*4710*/  SHFL.BFLY PT, R13, R16, 0x1, 0x1f ;  /* 0x0c201f00100d7f89 */ /* 0x000e6e00000e0000 */
[----:B------:R-:W-:Y:S08]  /*4720*/  MUFU.EX2 R142, R142 ;  /* 0x0000008e008e7308 */ /* 0x000ff00000000800 */
[----:B------:R-:W-:Y:S08]  /*4730*/  MUFU.EX2 R148, R148 ;  /* 0x0000009400947308 */ /* 0x000ff00000000800 */
[----:B------:R-:W-:Y:S01]  /*4740*/  MUFU.EX2 R154, R154 ;  /* 0x0000009a009a7308 */ /* 0x000fe20000000800 */
[----:B-1----:R-:W-:Y:S01]  /*4750*/  FMNMX.FTZ R12, R13, R16, !PT ;  /* 0x000000100d0c7209 */ /* 0x002fe20007810000 */
[----:B------:R-:W-:-:S02]  /*4760*/  FFMA.FTZ R13, R20, c[0x0][0x2d0], -R135 ;  /* 0x0000b400140d7a23 */ /* 0x000fc40000010887 */
[----:B------:R-:W-:Y:S01]  /*4770*/  LDSM.16.MT88.4 R20, [R209+0x900] ;  /* 0x00090000d114783b */ /* 0x000fe20000004200 */
[C---:B------:R-:W-:Y:S01]  /*4780*/  FSETP.NEU.FTZ.AND P0, PT, R12.reuse, -INF , PT ;  /* 0xff8000000c00780b */ /* 0x040fe20003f1d000 */
[----:B------:R-:W-:Y:S02]  /*4790*/  FMUL.FTZ R130, R12, c[0x0][0x2d0] ;  /* 0x0000b4000c827a20 */ /* 0x000fe40000410000 */
[----:B------:R-:W-:Y:S03]  /*47a0*/  MUFU.EX2 R152, R152 ;  /* 0x0000009800987308 */ /* 0x000fe60000000800 */
[----:B------:R-:W-:Y:S02]  /*47b0*/  FSEL R130, R130, RZ, P0 ;  /* 0x000000ff82827208 */ /* 0x000fe40000000000 */
[----:B------:R-:W-:-:S03]  /*47c0*/  PLOP3.LUT P0, PT, PT, PT, UP1, 0x40, 0x0 ;  /* 0x000000000000781c */ /* 0x000fc60003f0e818 */
[----:B------:R-:W-:Y:S01]  /*47d0*/  MUFU.EX2 R13, R13 ;  /* 0x0000000d000d7308 */ /* 0x000fe20000000800 */
[--C-:B------:R-:W-:Y:S02]  /*47e0*/  FFMA.FTZ R49, R10, c[0x0][0x2d0], -R130.reuse ;  /* 0x0000b4000a317a23 */ /* 0x100fe40000010882 */
[--C-:B------:R-:W-:Y:S02]  /*47f0*/  FFMA.FTZ R118, R11, c[0x0][0x2d0], -R130.reuse ;  /* 0x0000b4000b767a23 */ /* 0x100fe40000010882 */
[--C-:B------:R-:W-:Y:S02]  /*4800*/  FFMA.FTZ R46, R7, c[0x0][0x2d0], -R130.reuse ;  /* 0x0000b400072e7a23 */ /* 0x100fe40000010882 */
[--C-:B------:R-:W-:Y:S01]  /*4810*/  FFMA.FTZ R45, R31, c[0x0][0x2d0], -R130.reuse ;  /* 0x0000b4001f2d7a23 */ /* 0x100fe20000010882 */
[----:B------:R-:W1:Y:S01]  /*4820*/  LDSM.16.MT88.4 R4, [R208+0x3100] ;  /* 0x00310000d004783b */ /* 0x000e620000004200 */
[----:B------:R-:W-:Y:S01]  /*4830*/  MUFU.EX2 R49, R49 ;  /* 0x0000003100317308 */ /* 0x000fe20000000800 */
[----:B------:R-:W-:-:S02]  /*4840*/  FFMA.FTZ R3, R17, c[0x0][0x2d0], -R130 ;  /* 0x0000b40011037a23 */ /* 0x000fc40000010882 */
[----:B------:R-:W2:Y:S01]  /*4850*/  LDSM.16.MT88.4 R16, [R208+0x900] ;  /* 0x00090000d010783b */ /* 0x000ea20000004200 */
[--C-:B------:R-:W-:Y:S02]  /*4860*/  FFMA.FTZ R2, R9, c[0x0][0x2d0], -R130.reuse ;  /* 0x0000b40009027a23 */ /* 0x100fe40000010882 */
[--C-:B------:R-:W-:Y:S01]  /*4870*/  FFMA.FTZ R42, R15, c[0x0][0x2d0], -R130.reuse ;  /* 0x0000b4000f2a7a23 */ /* 0x100fe20000010882 */
[----:B------:R-:W3:Y:S01]  /*4880*/  LDSM.16.MT88.4 R8, [R212+0x3900] ;  /* 0x00390000d408783b */ /* 0x000ee20000004200 */
[----:B------:R-:W4:Y:S01]  /*4890*/  MUFU.EX2 R118, R118 ;  /* 0x0000007600767308 */ /* 0x000f220000000800 */
[--C-:B------:R-:W-:Y:S02]  /*48a0*/  FFMA.FTZ R15, R27, c[0x0][0x2d0], -R130.reuse ;  /* 0x0000b4001b0f7a23 */ /* 0x100fe40000010882 */
[----:B------:R-:W5:Y:S01]  /*48b0*/  LDSM.16.MT88.4 R28, [R212+0x900] ;  /* 0x00090000d41c783b */ /* 0x000f620000004200 */
[--C-:B------:R-:W-:Y:S02]  /*48c0*/  FFMA.FTZ R119, R119, c[0x0][0x2d0], -R130.reuse ;  /* 0x0000b40077777a23 */ /* 0x100fe40000010882 */
[--C-:B------:R-:W-:Y:S01]  /*48d0*/  FFMA.FTZ R128, R139, c[0x0][0x2d0], -R130.reuse ;  /* 0x0000b4008b807a23 */ /* 0x100fe20000010882 */
[----:B------:R-:W1:Y:S01]  /*48e0*/  LDSM.16.MT88.4 R24, [R210+0x900] ;  /* 0x00090000d218783b */ /* 0x000e620000004200 */
[----:B------:R-:W-:Y:S01]  /*48f0*/  MUFU.EX2 R46, R46 ;  /* 0x0000002e002e7308 */ /* 0x000fe20000000800 */
[----:B------:R-:W-:-:S02]  /*4900*/  FFMA.FTZ R129, R129, c[0x0][0x2d0], -R130 ;  /* 0x0000b40081817a23 */ /* 0x000fc40000010882 */
[--C-:B------:R-:W-:Y:S02]  /*4910*/  FFMA.FTZ R132, R137, c[0x0][0x2d0], -R130.reuse ;  /* 0x0000b40089847a23 */ /* 0x100fe40000010882 */
[--C-:B------:R-:W-:Y:S02]  /*4920*/  FFMA.FTZ R137, R158, c[0x0][0x2d0], -R135.reuse ;  /* 0x0000b4009e897a23 */ /* 0x100fe40000010887 */
[----:B------:R-:W-:Y:S01]  /*4930*/  FFMA.FTZ R139, R150, c[0x0][0x2d0], -R135 ;  /* 0x0000b400968b7a23 */ /* 0x000fe20000010887 */
[----:B------:R-:W2:Y:S01]  /*4940*/  MUFU.EX2 R45, R45 ;  /* 0x0000002d002d7308 */ /* 0x000ea20000000800 */
[----:B----4-:R-:W-:Y:S01]  /*4950*/  F2FP.BF16.PACK_AB R65, R118, R49 ;  /* 0x000000317641723e */ /* 0x010fe200000010ff */
[--C-:B------:R-:W-:Y:S02]  /*4960*/  FFMA.FTZ R141, R141, c[0x0][0x2d0], -R130.reuse ;  /* 0x0000b4008d8d7a23 */ /* 0x100fe40000010882 */
[--C-:B------:R-:W-:Y:S02]  /*4970*/  FFMA.FTZ R150, R159, c[0x0][0x2d0], -R130.reuse ;  /* 0x0000b4009f967a23 */ /* 0x100fe40000010882 */
[----:B------:R-:W-:-:S02]  /*4980*/  FFMA.FTZ R149, R149, c[0x0][0x2d0], -R130 ;  /* 0x0000b40095957a23 */ /* 0x000fc40000010882 */
[----:B------:R-:W-:Y:S01]  /*4990*/  MUFU.EX2 R42, R42 ;  /* 0x0000002a002a7308 */ /* 0x000fe20000000800 */
[--C-:B------:R-:W-:Y:S02]  /*49a0*/  FFMA.FTZ R158, R157, c[0x0][0x2d0], -R130.reuse ;  /* 0x0000b4009d9e7a23 */ /* 0x100fe40000010882 */
[--C-:B------:R-:W-:Y:S02]  /*49b0*/  FFMA.FTZ R157, R160, c[0x0][0x2d0], -R135.reuse ;  /* 0x0000b400a09d7a23 */ /* 0x100fe40000010887 */
[----:B------:R-:W-:Y:S02]  /*49c0*/  FFMA.FTZ R159, R156, c[0x0][0x2d0], -R135 ;  /* 0x0000b4009c9f7a23 */ /* 0x000fe40000010887 */
[--C-:B------:R-:W-:Y:S01]  /*49d0*/  FFMA.FTZ R153, R153, c[0x0][0x2d0], -R130.reuse ;  /* 0x0000b40099997a23 */ /* 0x100fe20000010882 */
[----:B--2---:R-:W-:Y:S01]  /*49e0*/  F2FP.BF16.PACK_AB R67, R45, R46 ;  /* 0x0000002e2d43723e */ /* 0x004fe200000010ff */
[----:B------:R-:W2:Y:S01]  /*49f0*/  MUFU.EX2 R15, R15 ;  /* 0x0000000f000f7308 */ /* 0x000ea20000000800 */
[----:B------:R-:W-:-:S02]  /*4a00*/  FFMA.FTZ R156, R155, c[0x0][0x2d0], -R130 ;  /* 0x0000b4009b9c7a23 */ /* 0x000fc40000010882 */
[--C-:B------:R-:W-:Y:S02]  /*4a10*/  FFMA.FTZ R151, R151, c[0x0][0x2d0], -R130.reuse ;  /* 0x0000b40097977a23 */ /* 0x100fe40000010882 */
[--C-:B------:R-:W-:Y:S01]  /*4a20*/  FFMA.FTZ R160, R143, c[0x0][0x2d0], -R130.reuse ;  /* 0x0000b4008fa07a23 */ /* 0x100fe20000010882 */
[C---:B------:R-:W-:Y:S01]  /*4a30*/  HMMA.16816.F32.BF16 R88, R64.reuse, R92, RZ ;  /* 0x0000005c4058723c */ /* 0x040fe200000418ff */
[--C-:B------:R-:W-:Y:S01]  /*4a40*/  FFMA.FTZ R143, R138, c[0x0][0x2d0], -R135.reuse ;  /* 0x0000b4008a8f7a23 */ /* 0x100fe20000010887 */
[----:B------:R-:W-:Y:S01]  /*4a50*/  MUFU.EX2 R3, R3 ;  /* 0x0000000300037308 */ /* 0x000fe20000000800 */
[----:B------:R-:W-:Y:S02]  /*4a60*/  FFMA.FTZ R135, R134, c[0x0][0x2d0], -R135 ;  /* 0x0000b40086877a23 */ /* 0x000fe40000010887 */
[--C-:B------:R-:W-:Y:S02]  /*4a70*/  FFMA.FTZ R133, R133, c[0x0][0x2d0], -R130.reuse ;  /* 0x0000b40085857a23 */ /* 0x100fe40000010882 */
[--C-:B------:R-:W-:Y:S01]  /*4a80*/  FFMA.FTZ R134, R131, c[0x0][0x2d0], -R130.reuse ;  /* 0x0000b40083867a23 */ /* 0x100fe20000010882 */
[----:B------:R-:W-:Y:S01]  /*4a90*/  HMMA.16816.F32.BF16 R92, R64, R94, RZ ;  /* 0x0000005e405c723c */ /* 0x000fe200000418ff */
[----:B------:R-:W-:Y:S01]  /*4aa0*/  FFMA.FTZ R229, R121, c[0x0][0x2d0], -R130 ;  /* 0x0000b40079e57a23 */ /* 0x000fe20000010882 */
[----:B------:R-:W4:Y:S01]  /*4ab0*/  MUFU.EX2 R2, R2 ;  /* 0x0000000200027308 */ /* 0x000f220000000800 */
[----:B------:R-:W-:-:S04]  /*4ac0*/  FADD.FTZ R49, R49, R118 ;  /* 0x0000007631317221 */ /* 0x000fc80000010000 */
[----:B------:R-:W-:Y:S01]  /*4ad0*/  FADD.FTZ R46, R46, R49 ;  /* 0x000000312e2e7221 */ /* 0x000fe20000010000 */
[----:B------:R-:W-:Y:S02]  /*4ae0*/  HMMA.16816.F32.BF16 R96, R64, R100, RZ ;  /* 0x000000644060723c */ /* 0x000fe400000418ff */
[----:B------:R-:W-:Y:S01]  /*4af0*/  MUFU.EX2 R119, R119 ;  /* 0x0000007700777308 */ /* 0x000fe20000000800 */
[----:B------:R-:W-:-:S05]  /*4b00*/  FADD.FTZ R45, R45, R46 ;  /* 0x0000002e2d2d7221 */ /* 0x000fca0000010000 */
[C---:B------:R-:W-:Y:S02]  /*4b10*/  HMMA.16816.F32.BF16 R100, R64.reuse, R102, RZ ;  /* 0x000000664064723c */ /* 0x040fe400000418ff */
[----:B------:R-:W1:Y:S06]  /*4b20*/  MUFU.EX2 R128, R128 ;  /* 0x0000008000807308 */ /* 0x000e6c0000000800 */
[C---:B------:R-:W-:Y:S02]  /*4b30*/  HMMA.16816.F32.BF16 R112, R64.reuse, R68, RZ ;  /* 0x000000444070723c */ /* 0x040fe400000418ff */
[----:B------:R-:W-:Y:S06]  /*4b40*/  MUFU.EX2 R129, R129 ;  /* 0x0000008100817308 */ /* 0x000fec0000000800 */
[C---:B------:R-:W-:Y:S02]  /*4b50*/  HMMA.16816.F32.BF16 R72, R64.reuse, R76, RZ ;  /* 0x0000004c4048723c */ /* 0x040fe400000418ff */
[----:B------:R-:W1:Y:S06]  /*4b60*/  MUFU.EX2 R132, R132 ;  /* 0x0000008400847308 */ /* 0x000e6c0000000800 */
[C---:B------:R-:W-:Y:S02]  /*4b70*/  HMMA.16816.F32.BF16 R80, R64.reuse, R84, RZ ;  /* 0x000000544050723c */ /* 0x040fe400000418ff */
[----:B------:R-:W1:Y:S06]  /*4b80*/  MUFU.EX2 R137, R137 ;  /* 0x0000008900897308 */ /* 0x000e6c0000000800 */
        /* <DEDUP_REMOVED lines=11> */
[----:B------:R-:W2:Y:S06]  /*4c40*/  MUFU.EX2 R157, R157 ;  /* 0x0000009d009d7308 */ /* 0x000eac0000000800 */
[C---:B------:R-:W-:Y:S02]  /*4c50*/  HMMA.16816.F32.BF16 R56, R64.reuse, R58, RZ ;  /* 0x0000003a4038723c */ /* 0x040fe400000418ff */
[----:B------:R-:W3:Y:S06]  /*4c60*/  MUFU.EX2 R159, R159 ;  /* 0x0000009f009f7308 */ /* 0x000eec0000000800 */
[C---:B-1----:R-:W-:Y:S02]  /*4c70*/  HMMA.16816.F32.BF16 R60, R64.reuse, R4, RZ ;  /* 0x00000004403c723c */ /* 0x042fe400000418ff */
[----:B------:R-:W-:Y:S05]  /*4c80*/  MUFU.EX2 R153, R153 ;  /* 0x0000009900997308 */ /* 0x000fea0000000800 */
[----:B------:R-:W-:Y:S01]  /*4c90*/  F2FP.BF16.PACK_AB R4, R41, R48 ;  /* 0x000000302904723e */ /* 0x000fe200000010ff */
[----:B------:R-:W-:Y:S01]  /*4ca0*/  HMMA.16816.F32.BF16 R64, R64, R6, RZ ;  /* 0x000000064040723c */ /* 0x000fe200000418ff */
[----:B--2---:R-:W-:Y:S01]  /*4cb0*/  F2FP.BF16.PACK_AB R5, R15, R42 ;  /* 0x0000002a0f05723e */ /* 0x004fe200000010ff */
[----:B------:R-:W1:Y:S01]  /*4cc0*/  MUFU.EX2 R156, R156 ;  /* 0x0000009c009c7308 */ /* 0x000e620000000800 */
[----:B------:R-:W-:-:S04]  /*4cd0*/  FADD.FTZ R48, R48, R43 ;  /* 0x0000002b30307221 */ /* 0x000fc80000010000 */
[----:B------:R-:W-:Y:S01]  /*4ce0*/  F2FP.BF16.PACK_AB R6, R13, R44 ;  /* 0x0000002c0d06723e */ /* 0x000fe200000010ff */
[----:B------:R-:W-:Y:S01]  /*4cf0*/  FADD.FTZ R41, R41, R48 ;  /* 0x0000003029297221 */ /* 0x000fe20000010000 */
[----:B----4-:R-:W-:Y:S01]  /*4d00*/  F2FP.BF16.PACK_AB R7, R2, R3 ;  /* 0x000000030207723e */ /* 0x010fe200000010ff */
[----:B------:R-:W-:Y:S02]  /*4d10*/  MUFU.EX2 R151, R151 ;  /* 0x0000009700977308 */ /* 0x000fe40000000800 */
[----:B------:R-:W-:-:S04]  /*4d20*/  FADD.FTZ R44, R44, R41 ;  /* 0x000000292c2c7221 */ /* 0x000fc80000010000 */
[C---:B------:R-:W-:Y:S01]  /*4d30*/  HMMA.16816.F32.BF16 R88, R4.reuse, R16, R88 ;  /* 0x000000100458723c */ /* 0x040fe20000041858 */
[----:B------:R-:W-:Y:S01]  /*4d40*/  FADD.FTZ R13, R13, R44 ;  /* 0x0000002c0d0d7221 */ /* 0x000fe20000010000 */
[----:B------:R-:W2:Y:S06]  /*4d50*/  MUFU.EX2 R160, R160 ;  /* 0x000000a000a07308 */ /* 0x000eac0000000800 */
[C---:B------:R-:W-:Y:S01]  /*4d60*/  HMMA.16816.F32.BF16 R92, R4.reuse, R18, R92 ;  /* 0x00000012045c723c */ /* 0x040fe2000004185c */
[----:B------:R-:W4:Y:S01]  /*4d70*/  LDSM.16.MT88.4 R16, [R208+0x3900] ;  /* 0x00390000d010783b */ /* 0x000f220000004200 */
[----:B------:R-:W-:Y:S06]  /*4d80*/  MUFU.EX2 R140, R140 ;  /* 0x0000008c008c7308 */ /* 0x000fec0000000800 */
[C---:B---3--:R-:W-:Y:S02]  /*4d90*/  HMMA.16816.F32.BF16 R96, R4.reuse, R8, R96 ;  /* 0x000000080460723c */ /* 0x048fe40000041860 */
[----:B------:R-:W3:Y:S06]  /*4da0*/  MUFU.EX2 R143, R143 ;  /* 0x0000008f008f7308 */ /* 0x000eec0000000800 */
[C---:B------:R-:W-:Y:S01]  /*4db0*/  HMMA.16816.F32.BF16 R100, R4.reuse, R10, R100 ;  /* 0x0000000a0464723c */ /* 0x040fe20000041864 */
[----:B------:R-:W1:Y:S01]  /*4dc0*/  LDSM.16.MT88.4 R8, [R208+0x1100] ;  /* 0x00110000d008783b */ /* 0x000e620000004200 */
[----:B------:R-:W-:Y:S06]  /*4dd0*/  MUFU.EX2 R136, R136 ;  /* 0x0000008800887308 */ /* 0x000fec0000000800 */
[C---:B-----5:R-:W-:Y:S02]  /*4de0*/  HMMA.16816.F32.BF16 R112, R4.reuse, R28, R112 ;  /* 0x0000001c0470723c */ /* 0x060fe40000041870 */
[----:B------:R-:W5:Y:S06]  /*4df0*/  MUFU.EX2 R135, R135 ;  /* 0x0000008700877308 */ /* 0x000f6c0000000800 */
        /* <DEDUP_REMOVED lines=8> */
[C---:B------:R-:W-:Y:S08]  /*4e80*/  HMMA.16816.F32.BF16 R80, R4.reuse, R20, R80 ;  /* 0x000000140450723c */ /* 0x040ff00000041850 */
[C---:B------:R-:W-:Y:S01]  /*4e90*/  HMMA.16816.F32.BF16 R84, R4.reuse, R22, R84 ;  /* 0x000000160454723c */ /* 0x040fe20000041854 */
[----:B------:R-:W-:Y:S07]  /*4ea0*/  LDSM.16.MT88.4 R20, [R209+0x1100] ;  /* 0x00110000d114783b */ /* 0x000fee0000004200 */
[C---:B------:R-:W-:Y:S08]  /*4eb0*/  HMMA.16816.F32.BF16 R108, R4.reuse, R36, R108 ;  /* 0x00000024046c723c */ /* 0x040ff0000004186c */
[C---:B------:R-:W-:Y:S01]  /*4ec0*/  HMMA.16816.F32.BF16 R104, R4.reuse, R38, R104 ;  /* 0x000000260468723c */ /* 0x040fe20000041868 */
[----:B------:R-:W-:Y:S07]  /*4ed0*/  LDSM.16.MT88.4 R36, [R210+0x4100] ;  /* 0x00410000d224783b */ /* 0x000fee0000004200 */
[C---:B------:R-:W-:Y:S08]  /*4ee0*/  HMMA.16816.F32.BF16 R52, R4.reuse, R32, R52 ;  /* 0x000000200434723c */ /* 0x040ff00000041834 */
[C---:B------:R-:W-:Y:S01]  /*4ef0*/  HMMA.16816.F32.BF16 R56, R4.reuse, R34, R56 ;  /* 0x000000220438723c */ /* 0x040fe20000041838 */
[----:B------:R-:W-:Y:S07]  /*4f00*/  LDSM.16.MT88.4 R32, [R209+0x4100] ;  /* 0x00410000d120783b */ /* 0x000fee0000004200 */
[C---:B----4-:R-:W-:Y:S08]  /*4f10*/  HMMA.16816.F32.BF16 R60, R4.reuse, R16, R60 ;  /* 0x00000010043c723c */ /* 0x050ff0000004183c */
[----:B------:R-:W-:Y:S01]  /*4f20*/  HMMA.16816.F32.BF16 R64, R4, R18, R64 ;  /* 0x000000120440723c */ /* 0x000fe20000041840 */
[----:B------:R-:W4:Y:S06]  /*4f30*/  LDSM.16.MT88.4 R16, [R212+0x4100] ;  /* 0x00410000d410783b */ /* 0x000f2c0000004200 */
[----:B------:R-:W-:Y:S01]  /*4f40*/  F2FP.BF16.PACK_AB R4, R51, R120 ;  /* 0x000000783304723e */ /* 0x000fe200000010ff */
[----:B------:R-:W-:Y:S01]  /*4f50*/  FADD.FTZ R120, R120, R13 ;  /* 0x0000000d78787221 */ /* 0x000fe20000010000 */
[----:B------:R-:W-:-:S02]  /*4f60*/  F2FP.BF16.PACK_AB R6, R117, R122 ;  /* 0x0000007a7506723e */ /* 0x000fc400000010ff */
[----:B------:R-:W-:Y:S01]  /*4f70*/  F2FP.BF16.PACK_AB R5, R128, R119 ;  /* 0x000000778005723e */ /* 0x000fe200000010ff */
[----:B------:R-:W-:Y:S01]  /*4f80*/  FADD.FTZ R51, R51, R120 ;  /* 0x0000007833337221 */ /* 0x000fe20000010000 */
[----:B------:R-:W-:-:S03]  /*4f90*/  F2FP.BF16.PACK_AB R7, R132, R129 ;  /* 0x000000818407723e */ /* 0x000fc600000010ff */
[----:B------:R-:W-:-:S04]  /*4fa0*/  FADD.FTZ R122, R122, R51 ;  /* 0x000000337a7a7221 */ /* 0x000fc80000010000 */
[----:B-1----:R-:W-:Y:S01]  /*4fb0*/  HMMA.16816.F32.BF16 R88, R4, R8, R88 ;  /* 0x000000080458723c */ /* 0x002fe20000041858 */
[----:B------:R-:W-:-:S07]  /*4fc0*/  FADD.FTZ R122, R117, R122 ;  /* 0x0000007a757a7221 */ /* 0x000fce0000010000 */
[C---:B------:R-:W-:Y:S01]  /*4fd0*/  HMMA.16816.F32.BF16 R92, R4.reuse, R10, R92 ;  /* 0x0000000a045c723c */ /* 0x040fe2000004185c */
[----:B------:R-:W1:Y:S07]  /*4fe0*/  LDSM.16.MT88.4 R8, [R208+0x4100] ;  /* 0x00410000d008783b */ /* 0x000e6e0000004200 */
[C---:B------:R-:W-:Y:S08]  /*4ff0*/  HMMA.16816.F32.BF16 R72, R4.reuse, R24, R72 ;  /* 0x000000180448723c */ /* 0x040ff00000041848 */
[C---:B----4-:R-:W-:Y:S08]  /*5000*/  HMMA.16816.F32.BF16 R96, R4.reuse, R16, R96 ;  /* 0x000000100460723c */ /* 0x050ff00000041860 */
[C---:B------:R-:W-:Y:S01]  /*5010*/  HMMA.16816.F32.BF16 R100, R4.reuse, R18, R100 ;  /* 0x000000120464723c */ /* 0x040fe20000041864 */
[----:B------:R-:W4:Y:S07]  /*5020*/  LDSM.16.MT88.4 R16, [R208+0x1900] ;  /* 0x00190000d010783b */ /* 0x000f2e0000004200 */
[C---:B------:R-:W-:Y:S01]  /*5030*/  HMMA.16816.F32.BF16 R76, R4.reuse, R26, R76 ;  /* 0x0000001a044c723c */ /* 0x040fe2000004184c */
[----:B------:R-:W-:Y:S07]  /*5040*/  LDSM.16.MT88.4 R24, [R210+0x1900] ;  /* 0x00190000d218783b */ /* 0x000fee0000004200 */
[C---:B------:R-:W-:Y:S08]  /*5050*/  HMMA.16816.F32.BF16 R108, R4.reuse, R36, R108 ;  /* 0x00000024046c723c */ /* 0x040ff0000004186c */
[C---:B-1----:R-:W-:Y:S08]  /*5060*/  HMMA.16816.F32.BF16 R60, R4.reuse, R8, R60 ;  /* 0x00000008043c723c */ /* 0x042ff0000004183c */
[C---:B------:R-:W-:Y:S01]  /*5070*/  HMMA.16816.F32.BF16 R64, R4.reuse, R10, R64 ;  /* 0x0000000a0440723c */ /* 0x040fe20000041840 */
[----:B------:R-:W1:Y:S07]  /*5080*/  LDSM.16.MT88.4 R8, [R212+0x4900] ;  /* 0x00490000d408783b */ /* 0x000e6e0000004200 */
[C---:B------:R-:W-:Y:S01]  /*5090*/  HMMA.16816.F32.BF16 R104, R4.reuse, R38, R104 ;  /* 0x000000260468723c */ /* 0x040fe20000041868 */
[----:B------:R-:W1:Y:S07]  /*50a0*/  LDSM.16.MT88.4 R36, [R210+0x4900] ;  /* 0x00490000d224783b */ /* 0x000e6e0000004200 */
[C---:B------:R-:W-:Y:S08]  /*50b0*/  HMMA.16816.F32.BF16 R112, R4.reuse, R28, R112 ;  /* 0x0000001c0470723c */ /* 0x040ff00000041870 */
[C---:B------:R-:W-:Y:S01]  /*50c0*/  HMMA.16816.F32.BF16 R68, R4.reuse, R30, R68 ;  /* 0x0000001e0444723c */ /* 0x040fe20000041844 */
[----:B------:R-:W1:Y:S07]  /*50d0*/  LDSM.16.MT88.4 R28, [R212+0x1900] ;  /* 0x00190000d41c783b */ /* 0x000e6e0000004200 */
[C---:B------:R-:W-:Y:S08]  /*50e0*/  HMMA.16816.F32.BF16 R80, R4.reuse, R20, R80 ;  /* 0x000000140450723c */ /* 0x040ff00000041850 */
[C---:B------:R-:W-:Y:S01]  /*50f0*/  HMMA.16816.F32.BF16 R84, R4.reuse, R22, R84 ;  /* 0x000000160454723c */ /* 0x040fe20000041854 */
[----:B------:R-:W1:Y:S07]  /*5100*/  LDSM.16.MT88.4 R20, [R209+0x1900] ;  /* 0x00190000d114783b */ /* 0x000e6e0000004200 */
[C---:B------:R-:W-:Y:S08]  /*5110*/  HMMA.16816.F32.BF16 R52, R4.reuse, R32, R52 ;  /* 0x000000200434723c */ /* 0x040ff00000041834 */
[----:B------:R-:W-:Y:S01]  /*5120*/  HMMA.16816.F32.BF16 R56, R4, R34, R56 ;  /* 0x000000220438723c */ /* 0x000fe20000041838 */
[----:B------:R-:W2:Y:S06]  /*5130*/  LDSM.16.MT88.4 R32, [R209+0x4900] ;  /* 0x00490000d120783b */ /* 0x000eac0000004200 */
[----:B------:R-:W-:Y:S01]  /*5140*/  F2FP.BF16.PACK_AB R4, R142, R137 ;  /* 0x000000898e04723e */ /* 0x000fe200000010ff */
[----:B------:R-:W-:Y:S01]  /*5150*/  FADD.FTZ R137, R137, R122 ;  /* 0x0000007a89897221 */ /* 0x000fe20000010000 */
[----:B------:R-:W-:-:S02]  /*5160*/  F2FP.BF16.PACK_AB R6, R139, R148 ;  /* 0x000000948b06723e */ /* 0x000fc400000010ff */
[----:B------:R-:W-:Y:S01]  /*5170*/  F2FP.BF16.PACK_AB R5, R150, R141 ;  /* 0x0000008d9605723e */ /* 0x000fe200000010ff */
[----:B------:R-:W-:Y:S01]  /*5180*/  FADD.FTZ R137, R142, R137 ;  /* 0x000000898e897221 */ /* 0x000fe20000010000 */
[----:B------:R-:W-:-:S03]  /*5190*/  F2FP.BF16.PACK_AB R7, R158, R149 ;  /* 0x000000959e07723e */ /* 0x000fc600000010ff */
[----:B------:R-:W-:-:S04]  /*51a0*/  FADD.FTZ R148, R148, R137 ;  /* 0x0000008994947221 */ /* 0x000fc80000010000 */
[----:B----4-:R-:W-:Y:S01]  /*51b0*/  HMMA.16816.F32.BF16 R88, R4, R16, R88 ;  /* 0x000000100458723c */ /* 0x010fe20000041858 */
[----:B------:R-:W-:-:S07]  /*51c0*/  FADD.FTZ R148, R139, R148 ;  /* 0x000000948b947221 */ /* 0x000fce0000010000 */
[C---:B------:R-:W-:Y:S01]  /*51d0*/  HMMA.16816.F32.BF16 R92, R4.reuse, R18, R92 ;  /* 0x00000012045c723c */ /* 0x040fe2000004185c */
[----:B------:R-:W4:Y:S07]  /*51e0*/  LDSM.16.MT88.4 R16, [R208+0x4900] ;  /* 0x00490000d010783b */ /* 0x000f2e0000004200 */
[C---:B-1----:R-:W-:Y:S08]  /*51f0*/  HMMA.16816.F32.BF16 R96, R4.reuse, R8, R96 ;  /* 0x000000080460723c */ /* 0x042ff00000041860 */
        /* <DEDUP_REMOVED lines=14> */
[C---:B--2---:R-:W-:Y:S08]  /*52e0*/  HMMA.16816.F32.BF16 R52, R4.reuse, R32, R52 ;  /* 0x000000200434723c */ /* 0x044ff00000041834 */
[C---:B------:R-:W-:Y:S01]  /*52f0*/  HMMA.16816.F32.BF16 R56, R4.reuse, R34, R56 ;  /* 0x000000220438723c */ /* 0x040fe20000041838 */
[----:B------:R-:W-:Y:S07]  /*5300*/  LDSM.16.MT88.4 R32, [R209+0x5100] ;  /* 0x00510000d120783b */ /* 0x000fee0000004200 */
[C---:B----4-:R-:W-:Y:S08]  /*5310*/  HMMA.16816.F32.BF16 R60, R4.reuse, R16, R60 ;  /* 0x00000010043c723c */ /* 0x050ff0000004183c */
        /* <DEDUP_REMOVED lines=14> */
[C---:B------:R-:W-:Y:S01]  /*5400*/  HMMA.16816.F32.BF16 R76, R4.reuse, R26, R76 ;  /* 0x0000001a044c723c */ /* 0x040fe2000004184c */
[----:B------:R-:W4:Y:S07]  /*5410*/  LDSM.16.MT88.4 R24, [R210+0x2900] ;  /* 0x00290000d218783b */ /* 0x000f2e0000004200 */
[C---:B------:R-:W-:Y:S07]  /*5420*/  HMMA.16816.F32.BF16 R108, R4.reuse, R36, R108 ;  /* 0x00000024046c723c */ /* 0x040fee000004186c */
[----:B------:R-:W-:Y:S01]  /*5430*/  FFMA.FTZ R36, R123, c[0x0][0x2d0], -R130 ;  /* 0x0000b4007b247a23 */ /* 0x000fe20000010882 */
[C---:B------:R-:W-:Y:S05]  /*5440*/  HMMA.16816.F32.BF16 R112, R4.reuse, R28, R112 ;  /* 0x0000001c0470723c */ /* 0x040fea0000041870 */
[----:B------:R-:W1:Y:S03]  /*5450*/  MUFU.EX2 R36, R36 ;  /* 0x0000002400247308 */ /* 0x000e660000000800 */
[C---:B------:R-:W-:Y:S01]  /*5460*/  HMMA.16816.F32.BF16 R68, R4.reuse, R30, R68 ;  /* 0x0000001e0444723c */ /* 0x040fe20000041844 */
[----:B------:R-:W-:Y:S07]  /*5470*/  LDSM.16.MT88.4 R28, [R212+0x2900] ;  /* 0x00290000d41c783b */ /* 0x000fee0000004200 */
[C---:B------:R-:W-:Y:S08]  /*5480*/  HMMA.16816.F32.BF16 R80, R4.reuse, R20, R80 ;  /* 0x000000140450723c */ /* 0x040ff00000041850 */
[C---:B------:R-:W-:Y:S01]  /*5490*/  HMMA.16816.F32.BF16 R84, R4.reuse, R22, R84 ;  /* 0x000000160454723c */ /* 0x040fe20000041854 */
[----:B------:R-:W1:Y:S07]  /*54a0*/  LDSM.16.MT88.4 R20, [R209+0x2900] ;  /* 0x00290000d114783b */ /* 0x000e6e0000004200 */
[C---:B--2---:R-:W-:Y:S08]  /*54b0*/  HMMA.16816.F32.BF16 R96, R4.reuse, R16, R96 ;  /* 0x000000100460723c */ /* 0x044ff00000041860 */
[C---:B------:R-:W-:Y:S01]  /*54c0*/  HMMA.16816.F32.BF16 R100, R4.reuse, R18, R100 ;  /* 0x000000120464723c */ /* 0x040fe20000041864 */
[----:B------:R-:W2:Y:S07]  /*54d0*/  LDSM.16.MT88.4 R16, [R208+0x2900] ;  /* 0x00290000d010783b */ /* 0x000eae0000004200 */
[C---:B------:R-:W-:Y:S08]  /*54e0*/  HMMA.16816.F32.BF16 R104, R4.reuse, R38, R104 ;  /* 0x000000260468723c */ /* 0x040ff00000041868 */
[C---:B------:R-:W-:Y:S08]  /*54f0*/  HMMA.16816.F32.BF16 R52, R4.reuse, R32, R52 ;  /* 0x000000200434723c */ /* 0x040ff00000041834 */
[C---:B------:R-:W-:Y:S08]  /*5500*/  HMMA.16816.F32.BF16 R56, R4.reuse, R34, R56 ;  /* 0x000000220438723c */ /* 0x040ff00000041838 */
[C---:B-1----:R-:W-:Y:S08]  /*5510*/  HMMA.16816.F32.BF16 R60, R4.reuse, R8, R60 ;  /* 0x00000008043c723c */ /* 0x042ff0000004183c */
[----:B------:R-:W-:Y:S01]  /*5520*/  HMMA.16816.F32.BF16 R64, R4, R10, R64 ;  /* 0x0000000a0440723c */ /* 0x000fe20000041840 */
[----:B------:R-:W1:Y:S06]  /*5530*/  LDSM.16.MT88.4 R8, [R212+0x5900] ;  /* 0x00590000d408783b */ /* 0x000e6c0000004200 */
[----:B---3--:R-:W-:Y:S01]  /*5540*/  F2FP.BF16.PACK_AB R4, R143, R140 ;  /* 0x0000008c8f04723e */ /* 0x008fe200000010ff */
[----:B------:R-:W-:Y:S01]  /*5550*/  FADD.FTZ R140, R140, R159 ;  /* 0x0000009f8c8c7221 */ /* 0x000fe20000010000 */
[----:B-----5:R-:W-:-:S02]  /*5560*/  F2FP.BF16.PACK_AB R6, R135, R136 ;  /* 0x000000888706723e */ /* 0x020fc400000010ff */
[----:B------:R-:W-:Y:S01]  /*5570*/  F2FP.BF16.PACK_AB R5, R134, R133 ;  /* 0x000000858605723e */ /* 0x000fe200000010ff */
[----:B------:R-:W-:Y:S01]  /*5580*/  FADD.FTZ R143, R143, R140 ;  /* 0x0000008c8f8f7221 */ /* 0x000fe20000010000 */
[----:B------:R-:W-:-:S03]  /*5590*/  F2FP.BF16.PACK_AB R7, R229, R36 ;  /* 0x00000024e507723e */ /* 0x000fc600000010ff */
[----:B------:R-:W-:-:S04]  /*55a0*/  FADD.FTZ R136, R136, R143 ;  /* 0x0000008f88887221 */ /* 0x000fc80000010000 */
[----:B----4-:R-:W-:Y:S01]  /*55b0*/  HMMA.16816.F32.BF16 R72, R4, R24, R72 ;  /* 0x000000180448723c */ /* 0x010fe20000041848 */
[----:B------:R-:W-:-:S06]  /*55c0*/  FADD.FTZ R228, R135, R136 ;  /* 0x0000008887e47221 */ /* 0x000fcc0000010000 */
[----:B------:R-:W-:Y:S01]  /*55d0*/  FADD.FTZ R24, R42, R45 ;  /* 0x0000002d2a187221 */ /* 0x000fe20000010000 */
[----:B------:R-:W-:Y:S03]  /*55e0*/  HMMA.16816.F32.BF16 R80, R4, R20, R80 ;  /* 0x000000140450723c */ /* 0x000fe60000041850 */
[----:B------:R-:W-:-:S04]  /*55f0*/  FADD.FTZ R24, R15, R24 ;  /* 0x000000180f187221 */ /* 0x000fc80000010000 */
[----:B------:R-:W-:Y:S01]  /*5600*/  FADD.FTZ R3, R3, R24 ;  /* 0x0000001803037221 */ /* 0x000fe20000010000 */
[----:B------:R-:W-:Y:S01]  /*5610*/  HMMA.16816.F32.BF16 R84, R4, R22, R84 ;  /* 0x000000160454723c */ /* 0x000fe20000041854 */
[----:B------:R-:W3:Y:S02]  /*5620*/  LDSM.16.MT88.4 R20, [R210+0x5900] ;  /* 0x00590000d214783b */ /* 0x000ee40000004200 */
[----:B------:R-:W-:-:S04]  /*5630*/  FADD.FTZ R2, R2, R3 ;  /* 0x0000000302027221 */ /* 0x000fc80000010000 */
[----:B------:R-:W-:Y:S01]  /*5640*/  FADD.FTZ R119, R119, R2 ;  /* 0x0000000277777221 */ /* 0x000fe20000010000 */
[----:B--2---:R-:W-:Y:S03]  /*5650*/  HMMA.16816.F32.BF16 R88, R4, R16, R88 ;  /* 0x000000100458723c */ /* 0x004fe60000041858 */
[----:B------:R-:W-:-:S04]  /*5660*/  FADD.FTZ R128, R128, R119 ;  /* 0x0000007780807221 */ /* 0x000fc80000010000 */
[----:B------:R-:W-:Y:S01]  /*5670*/  FADD.FTZ R129, R129, R128 ;  /* 0x0000008081817221 */ /* 0x000fe20000010000 */
[----:B------:R-:W-:Y:S01]  /*5680*/  HMMA.16816.F32.BF16 R92, R4, R18, R92 ;  /* 0x00000012045c723c */ /* 0x000fe2000004185c */
[----:B------:R-:W2:Y:S02]  /*5690*/  LDSM.16.MT88.4 R16, [R209+0x5900] ;  /* 0x00590000d110783b */ /* 0x000ea40000004200 */
[----:B------:R-:W-:-:S04]  /*56a0*/  FADD.FTZ R132, R132, R129 ;  /* 0x0000008184847221 */ /* 0x000fc80000010000 */
[----:B------:R-:W-:Y:S01]  /*56b0*/  FADD.FTZ R141, R141, R132 ;  /* 0x000000848d8d7221 */ /* 0x000fe20000010000 */
[----:B-1----:R-:W-:Y:S03]  /*56c0*/  HMMA.16816.F32.BF16 R96, R4, R8, R96 ;  /* 0x000000080460723c */ /* 0x002fe60000041860 */
[----:B------:R-:W-:-:S04]  /*56d0*/  FADD.FTZ R150, R150, R141 ;  /* 0x0000008d96967221 */ /* 0x000fc80000010000 */
[----:B------:R-:W-:Y:S01]  /*56e0*/  FADD.FTZ R149, R149, R150 ;  /* 0x0000009695957221 */ /* 0x000fe20000010000 */
[----:B------:R-:W-:Y:S01]  /*56f0*/  HMMA.16816.F32.BF16 R100, R4, R10, R100 ;  /* 0x0000000a0464723c */ /* 0x000fe20000041864 */
[----:B------:R-:W1:Y:S02]  /*5700*/  LDSM.16.MT88.4 R8, [R208+0x5900] ;  /* 0x00590000d008783b */ /* 0x000e640000004200 */
[----:B------:R-:W-:-:S04]  /*5710*/  FADD.FTZ R158, R158, R149 ;  /* 0x000000959e9e7221 */ /* 0x000fc80000010000 */
[----:B------:R-:W-:Y:S01]  /*5720*/  FADD.FTZ R153, R153, R158 ;  /* 0x0000009e99997221 */ /* 0x000fe20000010000 */
[----:B------:R-:W-:Y:S03]  /*5730*/  HMMA.16816.F32.BF16 R112, R4, R28, R112 ;  /* 0x0000001c0470723c */ /* 0x000fe60000041870 */
        /* <DEDUP_REMOVED lines=8> */
[----:B---3--:R-:W-:Y:S03]  /*57c0*/  HMMA.16816.F32.BF16 R108, R4, R20, R108 ;  /* 0x00000014046c723c */ /* 0x008fe6000004186c */
[----:B------:R-:W-:-:S05]  /*57d0*/  FADD.FTZ R229, R229, R36 ;  /* 0x00000024e5e57221 */ /* 0x000fca0000010000 */
[C---:B------:R-:W-:Y:S08]  /*57e0*/  HMMA.16816.F32.BF16 R104, R4.reuse, R22, R104 ;  /* 0x000000160468723c */ /* 0x040ff00000041868 */
[C---:B--2---:R-:W-:Y:S08]  /*57f0*/  HMMA.16816.F32.BF16 R52, R4.reuse, R16, R52 ;  /* 0x000000100434723c */ /* 0x044ff00000041834 */
[C---:B------:R-:W-:Y:S08]  /*5800*/  HMMA.16816.F32.BF16 R56, R4.reuse, R18, R56 ;  /* 0x000000120438723c */ /* 0x040ff00000041838 */
[C---:B-1----:R-:W-:Y:S08]  /*5810*/  HMMA.16816.F32.BF16 R60, R4.reuse, R8, R60 ;  /* 0x00000008043c723c */ /* 0x042ff0000004183c */
[----:B------:R-:W-:Y:S01]  /*5820*/  HMMA.16816.F32.BF16 R64, R4, R10, R64 ;  /* 0x0000000a0440723c */ /* 0x000fe20000041840 */
[----:B------:R-:W-:Y:S07]  /*5830*/  @P0 BRA `(.L_x_32) ;  /* 0x0000016000000947 */ /* 0x000fee0003800000 */
[----:B------:R-:W-:Y:S01]  /*5840*/  ISETP.LT.AND P0, PT, RZ, UR4, PT ;  /* 0x00000004ff007c0c */ /* 0x000fe2000bf01270 */
[----:B------:R-:W-:-:S12]  /*5850*/  UIADD3 UR19, UR4, -0x1, URZ ;  /* 0xffffffff04137890 */ /* 0x000fd8000fffe03f */
[----:B------:R-:W-:Y:S05]  /*5860*/  @P0 BRA `(.L_x_33) ;  /* 0x0000009000000947 */ /* 0x000fea0003800000 */
[----:B------:R-:W-:Y:S02]  /*5870*/  UMOV UR19, 0x1 ;  /* 0x0000000100137882 */ /* 0x000fe40000000000 */
        /* <DEDUP_REMOVED lines=8> */
.L_x_33:
[----:B------:R-:W-:Y:S02]  /*5900*/  UMOV UR5, 0x1 ;  /* 0x0000000100057882 */ /* 0x000fe40000000000 */
[----:B------:R-:W-:Y:S02]  /*5910*/  ULDC UR4, c[0x0][0x32c] ;  /* 0x0000cb0000047ab9 */ /* 0x000fe40000000800 */
[----:B------:R-:W-:-:S03]  /*5920*/  UISETP.NE.AND UP0, UPT, UR5, UR4, UPT ;  /* 0x000000040500728c */ /* 0x000fc6000bf05270 */
[----:B------:R-:W-:Y:S02]  /*5930*/  ULDC.64 UR4, c[0x0][0x330] ;  /* 0x0000cc0000047ab9 */ /* 0x000fe40000000a00 */
[----:B------:R-:W-:-:S06]  /*5940*/  UIMAD.WIDE.U32 UR22, UR19, UR4, URZ ;  /* 0x00000004131672a5 */ /* 0x000fcc000f8e003f */
[----:B------:R-:W-:Y:S02]  /*5950*/  @UP0 USHF.R.U32.HI UR19, URZ, UR5, UR23 ;  /* 0x000000053f130299 */ /* 0x000fe40008011617 */
.L_x_34:
[----:B------:R-:W-:Y:S02]  /*5960*/  ULDC UR4, c[0x0][0x32c] ;  /* 0x0000cb0000047ab9 */ /* 0x000fe40000000800 */
[----:B------:R-:W-:-:S04]  /*5970*/  UIMAD UR4, UR19, UR4, UR4 ;  /* 0x00000004130472a4 */ /* 0x000fc8000f8e0204 */
[----:B------:R-:W-:-:S04]  /*5980*/  UISETP.LT.AND UP0, UPT, UR18, UR4, UPT ;  /* 0x000000041200728c */ /* 0x000fc8000bf01270 */
[----:B------:R-:W-:-:S03]  /*5990*/  USEL UR18, UR18, UR4, UP0 ;  /* 0x0000000412127287 */ /* 0x000fc60008000000 */
.L_x_32:
[----:B------:R-:W1:Y:S01]  /*59a0*/  R2UR UR4, R215 ;  /* 0x00000000d70473c2 */ /* 0x000e6200000e0000 */
[----:B------:R-:W-:-:S04]  /*59b0*/  UIMAD.WIDE UR18, UR18, 0x2aaaaaab, URZ ;  /* 0x2aaaaaab121278a5 */ /* 0x000fc8000f8e023f */
[----:B------:R-:W-:-:S04]  /*59c0*/  USHF.R.U32.HI UR5, URZ, 0x1f, UR19 ;  /* 0x0000001f3f057899 */ /* 0x000fc80008011613 */
[----:B------:R-:W-:-:S04]  /*59d0*/  ULEA.HI.SX32 UR5, UR19, UR5, 0x1c ;  /* 0x0000000513057291 */ /* 0x000fc8000f8fe23f */
[----:B-1----:R-:W-:-:S04]  /*59e0*/  UISETP.LT.AND UP0, UPT, UR4, UR5, UPT ;  /* 0x000000050400728c */ /* 0x002fc8000bf01270 */
[----:B------:R-:W-:-:S06]  /*59f0*/  USEL UR4, UR4, UR5, !UP0 ;  /* 0x0000000504047287 */ /* 0x000fcc000c000000 */
[----:B------:R-:W-:-:S13]  /*5a00*/  ISETP.GE.AND P0, PT, R168, UR4, PT ;  /* 0x00000004a8007c0c */ /* 0x000fda000bf06270 */
[----:B------:R-:W-:Y:S05]  /*5a10*/  @!P0 BRA `(.L_x_35) ;  /* 0x00003f8000008947 */ /* 0x000fea0003800000 */
[C---:B------:R-:W-:Y:S01]  /*5a20*/  SHF.L.U64.HI R237, R231.reuse, 0x1, R40 ;  /* 0x00000001e7ed7819 */ /* 0x040fe20000010228 */
[----:B------:R-:W-:Y:S01]  /*5a30*/  IMAD.MOV.U32 R2, RZ, RZ, R12 ;  /* 0x000000ffff027224 */ /* 0x000fe200078e000c */
[----:B------:R-:W-:Y:S01]  /*5a40*/  MOV R3, R0 ;  /* 0x0000000000037202 */ /* 0x000fe20000000f00 */
[----:B------:R-:W-:Y:S01]  /*5a50*/  IMAD.MOV.U32 R238, RZ, RZ, R168 ;  /* 0x000000ffffee7224 */ /* 0x000fe200078e00a8 */
[----:B------:R-:W-:Y:S01]  /*5a60*/  SHF.L.U32 R236, R231, 0x1, RZ ;  /* 0x00000001e7ec7819 */ /* 0x000fe200000006ff */
[C---:B------:R-:W-:Y:S01]  /*5a70*/  IMAD.SHL.U32 R234, R230.reuse, 0x2, RZ ;  /* 0x00000002e6ea7824 */ /* 0x040fe200078e00ff */
[----:B------:R-:W-:Y:S02]  /*5a80*/  SHF.L.U64.HI R235, R230, 0x1, R233 ;  /* 0x00000001e6eb7819 */ /* 0x000fe400000102e9 */
.L_x_46:
[----:B------:R-:W-:Y:S04]  /*5a90*/  DEPBAR.LE SB0, 0x0 ;  /* 0x000080000000791a */ /* 0x000fe80000000000 */
[----:B------:R-:W-:Y:S01]  /*5aa0*/  BAR.SYNC.DEFER_BLOCKING 0x0 ;  /* 0x0000000000007b1d */ /* 0x000fe20000010000 */
[----:B------:R-:W-:Y:S05]  /*5ab0*/  ISETP.GT.AND P0, PT, R215, R238, PT ;  /* 0x000000eed700720c */ /* 0x000fea0003f04270 */
[----:B------:R1:W2:Y:S04]  /*5ac0*/  LDSM.16.M88.4 R116, [R214+0x8100] ;  /* 0x00810000d674783b */ /* 0x0002a80000000200 */
[----:B------:R1:W3:Y:S04]  /*5ad0*/  LDSM.16.M88.4 R120, [R214+0x8900] ;  /* 0x00890000d678783b */ /* 0x0002e80000000200 */
[----:B------:R1:W4:Y:S04]  /*5ae0*/  LDSM.16.M88.4 R128, [R214+0x9100] ;  /* 0x00910000d680783b */ /* 0x0003280000000200 */
[----:B------:R1:W1:Y:S04]  /*5af0*/  LDSM.16.M88.4 R132, [R214+0x9900] ;  /* 0x00990000d684783b */ /* 0x0002680000000200 */
[----:B------:R1:W1:Y:S04]  /*5b00*/  LDSM.16.M88.4 R136, [R214+0xa100] ;  /* 0x00a10000d688783b */ /* 0x0002680000000200 */
[----:B------:R1:W1:Y:S04]  /*5b10*/  LDSM.16.M88.4 R140, [R214+0xa900] ;  /* 0x00a90000d68c783b */ /* 0x0002680000000200 */
[----:B------:R1:W1:Y:S04]  /*5b20*/  LDSM.16.M88.4 R148, [R213] ;  /* 0x00000000d594783b */ /* 0x0002680000000200 */
[----:B------:R1:W1:Y:S04]  /*5b30*/  LDSM.16.M88.4 R152, [R207] ;  /* 0x00000000cf98783b */ /* 0x0002680000000200 */
[----:B------:R1:W1:Y:S04]  /*5b40*/  LDSM.16.M88.4 R156, [R206] ;  /* 0x00000000ce9c783b */ /* 0x0002680000000200 */
[----:B------:R1:W1:Y:S04]  /*5b50*/  LDSM.16.M88.4 R160, [R205] ;  /* 0x00000000cda0783b */ /* 0x0002680000000200 */
[----:B------:R1:W1:Y:S04]  /*5b60*/  LDSM.16.M88.4 R164, [R204] ;  /* 0x00000000cca4783b */ /* 0x0002680000000200 */
[----:B------:R1:W1:Y:S01]  /*5b70*/  LDSM.16.M88.4 R168, [R203] ;  /* 0x00000000cba8783b */ /* 0x0002620000000200 */
[----:B------:R-:W-:-:S05]  /*5b80*/  @P0 BRA `(.L_x_36) ;  /* 0x0000028000000947 */ /* 0x000fca0003800000 */
[----:B--23--:R-:W-:Y:S01]  /*5b90*/  SHF.R.S32.HI R5, RZ, 0x1f, R217 ;  /* 0x0000001fff057819 */ /* 0x00cfe200000114d9 */
[----:B------:R-:W-:Y:S01]  /*5ba0*/  IMAD.WIDE.U32 R6, R217, c[0x0][0x208], RZ ;  /* 0x00008200d9067a25 */ /* 0x000fe200078e00ff */
[----:B------:R-:W-:Y:S03]  /*5bb0*/  SHF.R.S32.HI R4, RZ, 0x1f, R216 ;  /* 0x0000001fff047819 */ /* 0x000fe600000114d8 */
[----:B------:R-:W-:Y:S02]  /*5bc0*/  IMAD R5, R5, c[0x0][0x208], RZ ;  /* 0x0000820005057a24 */ /* 0x000fe400078e02ff */
[----:B------:R-:W-:Y:S02]  /*5bd0*/  IMAD R4, R4, c[0x0][0x218], RZ ;  /* 0x0000860004047a24 */ /* 0x000fe400078e02ff */
[----:B------:R-:W-:Y:S02]  /*5be0*/  IMAD R5, R217, c[0x0][0x20c], R5 ;  /* 0x00008300d9057a24 */ /* 0x000fe400078e0205 */
[----:B------:R-:W-:Y:S02]  /*5bf0*/  IMAD R4, R216, c[0x0][0x21c], R4 ;  /* 0x00008700d8047a24 */ /* 0x000fe400078e0204 */
[----:B------:R-:W-:Y:S01]  /*5c00*/  IMAD.IADD R7, R7, 0x1, R5 ;  /* 0x0000000107077824 */ /* 0x000fe200078e0205 */
[----:B------:R-:W-:Y:S03]  /*5c10*/  IADD3 R5, -R232, 0x10, RZ ;  /* 0x00000010e8057810 */ /* 0x000fe60007ffe1ff */
[----:B------:R-:W-:Y:S01]  /*5c20*/  IMAD.WIDE.U32 R6, R216, c[0x0][0x218], R6 ;  /* 0x00008600d8067a25 */ /* 0x000fe200078e0006 */
[----:B------:R-:W-:Y:S04]  /*5c30*/  LOP3.LUT R5, R5, 0xf, RZ, 0xc0, !PT ;  /* 0x0000000f05057812 */ /* 0x000fe800078ec0ff */
[----:B------:R-:W-:Y:S04]  /*5c40*/  IADD3 R0, P0, R6, UR20, RZ ;  /* 0x0000001406007c10 */ /* 0x000fe8000ff1e0ff */
[----:B------:R-:W-:Y:S02]  /*5c50*/  IADD3.X R7, R7, UR16, R4, P0, !PT ;  /* 0x0000001007077c10 */ /* 0x000fe400087fe404 */
[C---:B------:R-:W-:Y:S04]  /*5c60*/  LEA R17, P0, R0.reuse, c[0x0][0x1f8], 0x1 ;  /* 0x00007e0000117a11 */ /* 0x040fe800078008ff */
[----:B------:R-:W-:Y:S01]  /*5c70*/  LEA.HI.X R16, R0, c[0x0][0x1fc], R7, 0x1, P0 ;  /* 0x00007f0000107a11 */ /* 0x000fe200000f0c07 */
[----:B------:R-:W2:Y:S04]  /*5c80*/  SHFL.IDX PT, R11, R17, RZ, 0x181f ;  /* 0x00181fff110b7589 */ /* 0x000ea800000e0000 */
[----:B------:R-:W3:Y:S04]  /*5c90*/  SHFL.IDX PT, R6, R16, RZ, 0x181f ;  /* 0x00181fff10067589 */ /* 0x000ee800000e0000 */
[----:B------:R-:W5:Y:S04]  /*5ca0*/  SHFL.IDX PT, R9, R17, 0x1, 0x181f ;  /* 0x00381f0011097f89 */ /* 0x000f6800000e0000 */
[----:B------:R-:W4:Y:S04]  /*5cb0*/  SHFL.IDX PT, R7, R17, 0x2, 0x181f ;  /* 0x00581f0011077f89 */ /* 0x000f2800000e0000 */
[----:B------:R-:W1:Y:S04]  /*5cc0*/  SHFL.IDX PT, R4, R16, 0x1, 0x181f ;  /* 0x00381f0010047f89 */ /* 0x000e6800000e0000 */
[----:B------:R-:W1:Y:S01]  /*5cd0*/  SHFL.IDX PT, R0, R16, 0x2, 0x181f ;  /* 0x00581f0010007f89 */ /* 0x000e6200000e0000 */
[C---:B--2---:R-:W-:Y:S02]  /*5ce0*/  IADD3 R12, P0, R11.reuse, R236, RZ ;  /* 0x000000ec0b0c7210 */ /* 0x044fe40007f1e0ff */
[----:B------:R-:W-:Y:S03]  /*5cf0*/  IADD3 R10, P6, R11, R234, RZ ;  /* 0x000000ea0b0a7210 */ /* 0x000fe60007fde0ff */
[C---:B---3--:R-:W-:Y:S02]  /*5d00*/  IMAD.X R13, R6.reuse, 0x1, R237, P0 ;  /* 0x00000001060d7824 */ /* 0x048fe400000e06ed */
[----:B------:R-:W-:Y:S01]  /*5d10*/  IMAD.X R11, R6, 0x1, R235, P6 ;  /* 0x00000001060b7824 */ /* 0x000fe200030e06eb */
[C---:B-----5:R-:W-:Y:S02]  /*5d20*/  IADD3 R8, P2, R9.reuse, R236, RZ ;  /* 0x000000ec09087210 */ /* 0x060fe40007f5e0ff */
[----:B------:R2:W-:Y:S01]  /*5d30*/  LDGSTS.E.BYPASS.LTC128B.128 [R226], [R12.64], !P5 ;  /* 0x000000000ce27fae */ /* 0x0005e2000e901d4e */
[----:B------:R-:W-:Y:S02]  /*5d40*/  IADD3 R14, P0, R9, R234, RZ ;  /* 0x000000ea090e7210 */ /* 0x000fe40007f1e0ff */
[----:B----4-:R-:W-:Y:S01]  /*5d50*/  IADD3 R6, P6, R7, R236, RZ ;  /* 0x000000ec07067210 */ /* 0x010fe20007fde0ff */
[----:B------:R2:W-:Y:S01]  /*5d60*/  LDGSTS.E.BYPASS.LTC128B.128 [R225], [R10.64], !P4 ;  /* 0x000000000ae17fae */ /* 0x0005e2000e101d4e */
[C---:B-1----:R-:W-:Y:S02]  /*5d70*/  IMAD.X R9, R4.reuse, 0x1, R237, P2 ;  /* 0x0000000104097824 */ /* 0x042fe400010e06ed */
[----:B------:R-:W-:Y:S01]  /*5d80*/  IMAD.X R15, R4, 0x1, R235, P0 ;  /* 0x00000001040f7824 */ /* 0x000fe200000e06eb */
[----:B------:R-:W-:Y:S01]  /*5d90*/  IADD3 R4, P2, P0, R5, R7, R234 ;  /* 0x0000000705047210 */ /* 0x000fe2000785e0ea */
[----:B------:R-:W-:Y:S01]  /*5da0*/  IMAD.X R7, R0, 0x1, R237, P6 ;  /* 0x0000000100077824 */ /* 0x000fe200030e06ed */
[----:B------:R2:W-:Y:S01]  /*5db0*/  LDGSTS.E.BYPASS.LTC128B.128 [R224], [R8.64], !P5 ;  /* 0x0000000008e07fae */ /* 0x0005e2000e901d4e */
[----:B------:R-:W-:Y:S02]  /*5dc0*/  ISETP.NE.U32.AND P6, PT, R232, RZ, PT ;  /* 0x000000ffe800720c */ /* 0x000fe40003fc5070 */
[----:B------:R-:W-:Y:S01]  /*5dd0*/  IADD3.X R5, RZ, R0, R235, P2, P0 ;  /* 0x00000000ff057210 */ /* 0x000fe200017e04eb */
[----:B------:R2:W-:Y:S04]  /*5de0*/  LDGSTS.E.BYPASS.LTC128B.128 [R223], [R14.64], !P4 ;  /* 0x000000000edf7fae */ /* 0x0005e8000e101d4e */
[----:B------:R2:W-:Y:S06]  /*5df0*/  LDGSTS.E.BYPASS.LTC128B.128 [R226+0x2000], [R6.64], !P5 ;  /* 0x0200000006e27fae */ /* 0x0005ec000e901d4e */
[----:B------:R2:W-:Y:S02]  /*5e00*/  LDGSTS.E.BYPASS.LTC128B.128.ZFILL [R226+0x5000], [R4.64], P6 ;  /* 0x0500000004e27fae */ /* 0x0005e4000b141d4e */
.L_x_36:
[C---:B--23--:R-:W-:Y:S01]  /*5e10*/  HMMA.16816.F32.BF16 R4, R124.reuse, R116, RZ ;  /* 0x000000747c04723c */ /* 0x04cfe200000418ff */
[----:B------:R-:W0:Y:S02]  /*5e20*/  LDGDEPBAR ;  /* 0x00000000000079af */ /* 0x000e240000000000 */
[----:B------:R-:W-:Y:S05]  /*5e30*/  ISETP.GT.AND P0, PT, R238, R215, PT ;  /* 0x000000d7ee00720c */ /* 0x000fea0003f04270 */
[C---:B------:R-:W-:Y:S01]  /*5e40*/  HMMA.16816.F32.BF16 R8, R124.reuse, R118, RZ ;  /* 0x000000767c08723c */ /* 0x040fe200000418ff */
[----:B------:R-:W2:Y:S07]  /*5e50*/  LDSM.16.M88.4 R116, [R211+0x8100] ;  /* 0x00810000d374783b */ /* 0x000eae0000000200 */
[C---:B------:R-:W-:Y:S08]  /*5e60*/  HMMA.16816.F32.BF16 R12, R124.reuse, R120, RZ ;  /* 0x000000787c0c723c */ /* 0x040ff000000418ff */
[C---:B------:R-:W-:Y:S01]  /*5e70*/  HMMA.16816.F32.BF16 R16, R124.reuse, R122, RZ ;  /* 0x0000007a7c10723c */ /* 0x040fe200000418ff */
[----:B------:R-:W3:Y:S07]  /*5e80*/  LDSM.16.M88.4 R120, [R211+0x8900] ;  /* 0x00890000d378783b */ /* 0x000eee0000000200 */
[C---:B----4-:R-:W-:Y:S08]  /*5e90*/  HMMA.16816.F32.BF16 R20, R124.reuse, R128, RZ ;  /* 0x000000807c14723c */ /* 0x050ff000000418ff */
[C---:B------:R-:W-:Y:S01]  /*5ea0*/  HMMA.16816.F32.BF16 R24, R124.reuse, R130, RZ ;  /* 0x000000827c18723c */ /* 0x040fe200000418ff */
[----:B------:R-:W4:Y:S07]  /*5eb0*/  LDSM.16.M88.4 R128, [R211+0x9100] ;  /* 0x00910000d380783b */ /* 0x000f2e0000000200 */
[C---:B-1----:R-:W-:Y:S08]  /*5ec0*/  HMMA.16816.F32.BF16 R28, R124.reuse, R132, RZ ;  /* 0x000000847c1c723c */ /* 0x042ff000000418ff */
[C---:B------:R-:W-:Y:S01]  /*5ed0*/  HMMA.16816.F32.BF16 R32, R124.reuse, R134, RZ ;  /* 0x000000867c20723c */ /* 0x040fe200000418ff */
[----:B------:R-:W1:Y:S07]  /*5ee0*/  LDSM.16.M88.4 R132, [R211+0x9900] ;  /* 0x00990000d384783b */ /* 0x000e6e0000000200 */
[C---:B------:R-:W-:Y:S08]  /*5ef0*/  HMMA.16816.F32.BF16 R36, R124.reuse, R136, RZ ;  /* 0x000000887c24723c */ /* 0x040ff000000418ff */
[C---:B------:R-:W-:Y:S01]  /*5f00*/  HMMA.16816.F32.BF16 R40, R124.reuse, R138, RZ ;  /* 0x0000008a7c28723c */ /* 0x040fe200000418ff */
[----:B------:R-:W5:Y:S07]  /*5f10*/  LDSM.16.M88.4 R136, [R211+0xa100] ;  /* 0x00a10000d388783b */ /* 0x000f6e0000000200 */
[C---:B------:R-:W-:Y:S08]  /*5f20*/  HMMA.16816.F32.BF16 R44, R124.reuse, R140, RZ ;  /* 0x0000008c7c2c723c */ /* 0x040ff000000418ff */
[----:B------:R-:W-:Y:S01]  /*5f30*/  HMMA.16816.F32.BF16 R48, R124, R142, RZ ;  /* 0x0000008e7c30723c */ /* 0x000fe200000418ff */
[----:B------:R-:W1:Y:S07]  /*5f40*/  LDSM.16.M88.4 R140, [R211+0xa900] ;  /* 0x00a90000d38c783b */ /* 0x000e6e0000000200 */
[C---:B------:R-:W-:Y:S08]  /*5f50*/  HMMA.16816.F32.BF16 R4, R144.reuse, R148, R4 ;  /* 0x000000949004723c */ /* 0x040ff00000041804 */
[C---:B------:R-:W-:Y:S01]  /*5f60*/  HMMA.16816.F32.BF16 R8, R144.reuse, R150, R8 ;  /* 0x000000969008723c */ /* 0x040fe20000041808 */
[----:B------:R-:W1:Y:S07]  /*5f70*/  LDSM.16.M88.4 R148, [R202] ;  /* 0x00000000ca94783b */ /* 0x000e6e0000000200 */
        /* <DEDUP_REMOVED lines=13> */
[----:B------:R-:W-:Y:S08]  /*6050*/  HMMA.16816.F32.BF16 R48, R144, R170, R48 ;  /* 0x000000aa9030723c */ /* 0x000ff00000041830 */
[C---:B--2---:R-:W-:Y:S08]  /*6060*/  HMMA.16816.F32.BF16 R4, R172.reuse, R116, R4 ;  /* 0x00000074ac04723c */ /* 0x044ff00000041804 */
[C---:B------:R-:W-:Y:S01]  /*6070*/  HMMA.16816.F32.BF16 R8, R172.reuse, R118, R8 ;  /* 0x00000076ac08723c */ /* 0x040fe20000041808 */
[----:B------:R-:W2:Y:S07]  /*6080*/  LDSM.16.M88.4 R116, [R202+0x800] ;  /* 0x00080000ca74783b */ /* 0x000eae0000000200 */
[C---:B---3--:R-:W-:Y:S08]  /*6090*/  HMMA.16816.F32.BF16 R12, R172.reuse, R120, R12 ;  /* 0x00000078ac0c723c */ /* 0x048ff0000004180c */
        /* <DEDUP_REMOVED lines=8> */
[C---:B-----5:R-:W-:Y:S08]  /*6120*/  HMMA.16816.F32.BF16 R36, R172.reuse, R136, R36 ;  /* 0x00000088ac24723c */ /* 0x060ff00000041824 */
[C---:B------:R-:W-:Y:S01]  /*6130*/  HMMA.16816.F32.BF16 R40, R172.reuse, R138, R40 ;  /* 0x0000008aac28723c */ /* 0x040fe20000041828 */
[----:B------:R-:W5:Y:S07]  /*6140*/  LDSM.16.M88.4 R136, [R214+0xc100] ;  /* 0x00c10000d688783b */ /* 0x000f6e0000000200 */
[C---:B------:R-:W-:Y:S08]  /*6150*/  HMMA.16816.F32.BF16 R44, R172.reuse, R140, R44 ;  /* 0x0000008cac2c723c */ /* 0x040ff0000004182c */
[----:B------:R-:W-:Y:S01]  /*6160*/  HMMA.16816.F32.BF16 R48, R172, R142, R48 ;  /* 0x0000008eac30723c */ /* 0x000fe20000041830 */
[----:B------:R-:W1:Y:S07]  /*6170*/  LDSM.16.M88.4 R140, [R214+0xc900] ;  /* 0x00c90000d68c783b */ /* 0x000e6e0000000200 */
        /* <DEDUP_REMOVED lines=8> */
[----:B------:R-:W1:Y:S07]  /*6200*/  LDSM.16.M88.4 R152, [R201] ;  /* 0x00000000c998783b */ /* 0x000e6e0000000200 */
[C---:B------:R-:W-:Y:S08]  /*6210*/  HMMA.16816.F32.BF16 R28, R176.reuse, R156, R28 ;  /* 0x0000009cb01c723c */ /* 0x040ff0000004181c */
[C---:B------:R-:W-:Y:S01]  /*6220*/  HMMA.16816.F32.BF16 R32, R176.reuse, R158, R32 ;  /* 0x0000009eb020723c */ /* 0x040fe20000041820 */
[----:B------:R-:W1:Y:S07]  /*6230*/  LDSM.16.M88.4 R156, [R200] ;  /* 0x00000000c89c783b */ /* 0x000e6e0000000200 */
[C---:B------:R-:W-:Y:S08]  /*6240*/  HMMA.16816.F32.BF16 R36, R176.reuse, R160, R36 ;  /* 0x000000a0b024723c */ /* 0x040ff00000041824 */
[C---:B------:R-:W-:Y:S01]  /*6250*/  HMMA.16816.F32.BF16 R40, R176.reuse, R162, R40 ;  /* 0x000000a2b028723c */ /* 0x040fe20000041828 */
[----:B------:R-:W2:Y:S07]  /*6260*/  LDSM.16.M88.4 R160, [R199] ;  /* 0x00000000c7a0783b */ /* 0x000eae0000000200 */
[C---:B---3--:R-:W-:Y:S08]  /*6270*/  HMMA.16816.F32.BF16 R44, R176.reuse, R120, R44 ;  /* 0x00000078b02c723c */ /* 0x048ff0000004182c */
[----:B------:R-:W-:Y:S01]  /*6280*/  HMMA.16816.F32.BF16 R48, R176, R122, R48 ;  /* 0x0000007ab030723c */ /* 0x000fe20000041830 */
[----:B------:R-:W3:Y:S07]  /*6290*/  LDSM.16.M88.4 R120, [R198] ;  /* 0x00000000c678783b */ /* 0x000eee0000000200 */
[C---:B----4-:R-:W-:Y:S08]  /*62a0*/  HMMA.16816.F32.BF16 R4, R180.reuse, R128, R4 ;  /* 0x00000080b404723c */ /* 0x050ff00000041804 */
[C---:B------:R-:W-:Y:S01]  /*62b0*/  HMMA.16816.F32.BF16 R8, R180.reuse, R130, R8 ;  /* 0x00000082b408723c */ /* 0x040fe20000041808 */
[----:B------:R-:W4:Y:S07]  /*62c0*/  LDSM.16.M88.4 R128, [R197] ;  /* 0x00000000c580783b */ /* 0x000f2e0000000200 */
[C---:B-1----:R-:W-:Y:S08]  /*62d0*/  HMMA.16816.F32.BF16 R12, R180.reuse, R132, R12 ;  /* 0x00000084b40c723c */ /* 0x042ff0000004180c */
[C---:B------:R-:W-:Y:S01]  /*62e0*/  HMMA.16816.F32.BF16 R16, R180.reuse, R134, R16 ;  /* 0x00000086b410723c */ /* 0x040fe20000041810 */
[----:B------:R-:W1:Y:S07]  /*62f0*/  LDSM.16.M88.4 R132, [R196] ;  /* 0x00000000c484783b */ /* 0x000e6e0000000200 */
[C---:B-----5:R-:W-:Y:S08]  /*6300*/  HMMA.16816.F32.BF16 R20, R180.reuse, R136, R20 ;  /* 0x00000088b414723c */ /* 0x060ff00000041814 */
[C---:B------:R-:W-:Y:S01]  /*6310*/  HMMA.16816.F32.BF16 R24, R180.reuse, R138, R24 ;  /* 0x0000008ab418723c */ /* 0x040fe20000041818 */
[----:B------:R-:W5:Y:S07]  /*6320*/  LDSM.16.M88.4 R136, [R211+0xb100] ;  /* 0x00b10000d388783b */ /* 0x000f6e0000000200 */
[C---:B------:R-:W-:Y:S08]  /*6330*/  HMMA.16816.F32.BF16 R28, R180.reuse, R140, R28 ;  /* 0x0000008cb41c723c */ /* 0x040ff0000004181c */
[C---:B------:R-:W-:Y:S01]  /*6340*/  HMMA.16816.F32.BF16 R32, R180.reuse, R142, R32 ;  /* 0x0000008eb420723c */ /* 0x040fe20000041820 */
[----:B------:R-:W-:Y:S07]  /*6350*/  LDSM.16.M88.4 R140, [R211+0xc100] ;  /* 0x00c10000d38c783b */ /* 0x000fee0000000200 */
[C---:B--2---:R-:W-:Y:S08]  /*6360*/  HMMA.16816.F32.BF16 R36, R180.reuse, R116, R36 ;  /* 0x00000074b424723c */ /* 0x044ff00000041824 */
[C---:B------:R-:W-:Y:S01]  /*6370*/  HMMA.16816.F32.BF16 R40, R180.reuse, R118, R40 ;  /* 0x00000076b428723c */ /* 0x040fe20000041828 */
[----:B------:R-:W2:Y:S07]  /*6380*/  LDSM.16.M88.4 R116, [R211+0xb900] ;  /* 0x00b90000d374783b */ /* 0x000eae0000000200 */
[C---:B------:R-:W-:Y:S08]  /*6390*/  HMMA.16816.F32.BF16 R44, R180.reuse, R148, R44 ;  /* 0x00000094b42c723c */ /* 0x040ff0000004182c */
[----:B------:R-:W-:Y:S01]  /*63a0*/  HMMA.16816.F32.BF16 R48, R180, R150, R48 ;  /* 0x00000096b430723c */ /* 0x000fe20000041830 */
[----:B------:R-:W1:Y:S07]  /*63b0*/  LDSM.16.M88.4 R148, [R211+0xc900] ;  /* 0x00c90000d394783b */ /* 0x000e6e0000000200 */
        /* <DEDUP_REMOVED lines=8> */
[----:B------:R-:W-:Y:S07]  /*6440*/  LDSM.16.M88.4 R160, [R202+0x4800] ;  /* 0x00480000caa0783b */ /* 0x000fee0000000200 */
[C---:B---3--:R-:W-:Y:S08]  /*6450*/  HMMA.16816.F32.BF16 R28, R184.reuse, R120, R28 ;  /* 0x00000078b81c723c */ /* 0x048ff0000004181c */
[C---:B------:R-:W-:Y:S01]  /*6460*/  HMMA.16816.F32.BF16 R32, R184.reuse, R122, R32 ;  /* 0x0000007ab820723c */ /* 0x040fe20000041820 */
[----:B------:R-:W3:Y:S07]  /*6470*/  LDSM.16.M88.4 R120, [R202+0x3000] ;  /* 0x00300000ca78783b */ /* 0x000eee0000000200 */
[C---:B----4-:R-:W-:Y:S08]  /*6480*/  HMMA.16816.F32.BF16 R36, R184.reuse, R128, R36 ;  /* 0x00000080b824723c */ /* 0x050ff00000041824 */
[C---:B------:R-:W-:Y:S01]  /*6490*/  HMMA.16816.F32.BF16 R40, R184.reuse, R130, R40 ;  /* 0x00000082b828723c */ /* 0x040fe20000041828 */
[----:B------:R-:W4:Y:S07]  /*64a0*/  LDSM.16.M88.4 R128, [R202+0x3800] ;  /* 0x00380000ca80783b */ /* 0x000f2e0000000200 */
[C---:B-1----:R-:W-:Y:S08]  /*64b0*/  HMMA.16816.F32.BF16 R44, R184.reuse, R132, R44 ;  /* 0x00000084b82c723c */ /* 0x042ff0000004182c */
[----:B------:R-:W-:Y:S01]  /*64c0*/  HMMA.16816.F32.BF16 R48, R184, R134, R48 ;  /* 0x00000086b830723c */ /* 0x000fe20000041830 */
[----:B------:R-:W1:Y:S07]  /*64d0*/  LDSM.16.M88.4 R132, [R202+0x4000] ;  /* 0x00400000ca84783b */ /* 0x000e6e0000000200 */
[C---:B-----5:R-:W-:Y:S08]  /*64e0*/  HMMA.16816.F32.BF16 R4, R188.reuse, R136, R4 ;  /* 0x00000088bc04723c */ /* 0x060ff00000041804 */
[C---:B------:R-:W-:Y:S01]  /*64f0*/  HMMA.16816.F32.BF16 R8, R188.reuse, R138, R8 ;  /* 0x0000008abc08723c */ /* 0x040fe20000041808 */
[----:B------:R-:W5:Y:S01]  /*6500*/  LDSM.16.M88.4 R136, [R202+0x5800] ;  /* 0x00580000ca88783b */ /* 0x000f620000000200 */
[----:B------:R-:W-:Y:S06]  /*6510*/  DEPBAR.LE SB0, 0x0 ;  /* 0x000080000000791a */ /* 0x000fec0000000000 */
[C---:B--2---:R-:W-:Y:S01]  /*6520*/  HMMA.16816.F32.BF16 R12, R188.reuse, R116, R12 ;  /* 0x00000074bc0c723c */ /* 0x044fe2000004180c */
[----:B------:R-:W-:Y:S07]  /*6530*/  BAR.SYNC.DEFER_BLOCKING 0x0 ;  /* 0x0000000000007b1d */ /* 0x000fee0000010000 */
        /* <DEDUP_REMOVED lines=9> */
[C---:B---3--:R-:W-:Y:S08]  /*65d0*/  HMMA.16816.F32.BF16 R4, R192.reuse, R120, R4 ;  /* 0x00000078c004723c */ /* 0x048ff00000041804 */
[C---:B------:R-:W-:Y:S08]  /*65e0*/  HMMA.16816.F32.BF16 R8, R192.reuse, R122, R8 ;  /* 0x0000007ac008723c */ /* 0x040ff00000041808 */
        /* <DEDUP_REMOVED lines=8> */
[C---:B-----5:R-:W-:Y:S08]  /*6670*/  HMMA.16816.F32.BF16 R44, R192.reuse, R136, R44 ;  /* 0x00000088c02c723c */ /* 0x060ff0000004182c */
[----:B------:R-:W-:Y:S01]  /*6680*/  HMMA.16816.F32.BF16 R48, R192, R138, R48 ;  /* 0x0000008ac030723c */ /* 0x000fe20000041830 */
[----:B------:R-:W-:-:S07]  /*6690*/  @!P0 BRA `(.L_x_37) ;  /* 0x0000035000008947 */ /* 0x000fce0003800000 */
[----:B------:R-:W-:Y:S02]  /*66a0*/  IMAD R0, R238, 0x60, R220 ;  /* 0x00000060ee007824 */ /* 0x000fe400078e02dc */
[----:B------:R-:W-:Y:S03]  /*66b0*/  IMAD.MOV.U32 R216, RZ, RZ, RZ ;  /* 0x000000ffffd87224 */ /* 0x000fe600078e00ff */
[----:B------:R-:W-:Y:S05]  /*66c0*/  IADD3 R217, R0, -0x60, R219 ;  /* 0xffffffa000d97810 */ /* 0x000fea0007ffe0db */
[----:B------:R-:W-:Y:S04]  /*66d0*/  @P3 IMAD.HI.U32 R118, R217, c[0x0][0x2bc], RZ ;  /* 0x0000af00d9763a27 */ /* 0x000fe800078e00ff */
[--C-:B------:R-:W-:Y:S01]  /*66e0*/  IMAD.MOV.U32 R0, RZ, RZ, R217.reuse ;  /* 0x000000ffff007224 */ /* 0x100fe200078e00d9 */
[----:B------:R-:W-:Y:S04]  /*66f0*/  @P3 SHF.R.U32.HI R0, RZ, c[0x0][0x2c0], R118 ;  /* 0x0000b000ff003a19 */ /* 0x000fe80000011676 */
[C---:B------:R-:W-:Y:S04]  /*6700*/  @!P1 IADD3 R119, P0, R0.reuse, UR12, RZ ;  /* 0x0000000c00779c10 */ /* 0x040fe8000ff1e0ff */
[----:B------:R-:W-:Y:S01]  /*6710*/  @!P1 LEA.HI.X.SX32 R118, R0, UR7, 0x1, P0 ;  /* 0x0000000700769c11 */ /* 0x000fe200080f0eff */
[----:B------:R-:W-:Y:S01]  /*6720*/  IMAD.MOV R0, RZ, RZ, -R0 ;  /* 0x000000ffff007224 */ /* 0x000fe200078e0a00 */
[C---:B------:R-:W-:Y:S03]  /*6730*/  @!P1 LEA R116, P0, R119.reuse, c[0x0][0x2a0], 0x2 ;  /* 0x0000a80077749a11 */ /* 0x040fe600078010ff */
[----:B------:R-:W-:Y:S01]  /*6740*/  IMAD R217, R0, c[0x0][0x2b8], R217 ;  /* 0x0000ae0000d97a24 */ /* 0x000fe200078e02d9 */
[----:B------:R-:W-:Y:S03]  /*6750*/  @!P1 LEA.HI.X R117, R119, c[0x0][0x2a4], R118, 0x2, P0 ;  /* 0x0000a90077759a11 */ /* 0x000fe600000f1476 */
[----:B------:R-:W-:Y:S01]  /*6760*/  IMAD.WIDE.U32 R118, R217, c[0x0][0x1e0], RZ ;  /* 0x00007800d9767a25 */ /* 0x000fe200078e00ff */
        /* <DEDUP_REMOVED lines=13> */
[----:B------:R-:W1:Y:S01]  /*6840*/  SHFL.IDX PT, R123, R133, RZ, 0x181f ;  /* 0x00181fff857b7589 */ /* 0x000e6200000e0000 */
[----:B------:R-:W-:Y:S03]  /*6850*/  IADD3 R117, -R232, 0x10, RZ ;  /* 0x00000010e8757810 */ /* 0x000fe60007ffe1ff */
[----:B------:R-:W2:Y:S01]  /*6860*/  SHFL.IDX PT, R118, R132, RZ, 0x181f ;  /* 0x00181fff84767589 */ /* 0x000ea200000e0000 */
[----:B------:R-:W-:Y:S03]  /*6870*/  LOP3.LUT R117, R117, 0xf, RZ, 0xc0, !PT ;  /* 0x0000000f75757812 */ /* 0x000fe600078ec0ff */
[----:B------:R-:W3:Y:S04]  /*6880*/  SHFL.IDX PT, R121, R133, 0x1, 0x181f ;  /* 0x00381f0085797f89 */ /* 0x000ee800000e0000 */
[----:B------:R-:W4:Y:S04]  /*6890*/  SHFL.IDX PT, R119, R133, 0x2, 0x181f ;  /* 0x00581f0085777f89 */ /* 0x000f2800000e0000 */
[----:B------:R-:W5:Y:S04]  /*68a0*/  SHFL.IDX PT, R116, R132, 0x1, 0x181f ;  /* 0x00381f0084747f89 */ /* 0x000f6800000e0000 */
[----:B------:R-:W5:Y:S01]  /*68b0*/  SHFL.IDX PT, R0, R132, 0x2, 0x181f ;  /* 0x00581f0084007f89 */ /* 0x000f6200000e0000 */
[C---:B-1----:R-:W-:Y:S02]  /*68c0*/  IADD3 R128, P0, R123.reuse, R236, RZ ;  /* 0x000000ec7b807210 */ /* 0x042fe40007f1e0ff */
[----:B------:R-:W-:Y:S03]  /*68d0*/  IADD3 R122, P6, R123, R234, RZ ;  /* 0x000000ea7b7a7210 */ /* 0x000fe60007fde0ff */
[C---:B--2---:R-:W-:Y:S02]  /*68e0*/  IMAD.X R129, R118.reuse, 0x1, R237, P0 ;  /* 0x0000000176817824 */ /* 0x044fe400000e06ed */
[----:B------:R-:W-:Y:S01]  /*68f0*/  IMAD.X R123, R118, 0x1, R235, P6 ;  /* 0x00000001767b7824 */ /* 0x000fe200030e06eb */
[C---:B---3--:R-:W-:Y:S02]  /*6900*/  IADD3 R120, P2, R121.reuse, R236, RZ ;  /* 0x000000ec79787210 */ /* 0x048fe40007f5e0ff */
[----:B------:R1:W-:Y:S01]  /*6910*/  LDGSTS.E.BYPASS.LTC128B.128 [R218+0x8100], [R128.64], !P5 ;  /* 0x0810000080da7fae */ /* 0x0003e2000e901d4e */
[----:B------:R-:W-:Y:S02]  /*6920*/  IADD3 R130, P0, R121, R234, RZ ;  /* 0x000000ea79827210 */ /* 0x000fe40007f1e0ff */
[----:B----4-:R-:W-:Y:S01]  /*6930*/  IADD3 R118, P6, R119, R236, RZ ;  /* 0x000000ec77767210 */ /* 0x010fe20007fde0ff */
[----:B------:R1:W-:Y:S01]  /*6940*/  LDGSTS.E.BYPASS.LTC128B.128 [R218+0xb100], [R122.64], !P4 ;  /* 0x0b1000007ada7fae */ /* 0x0003e2000e101d4e */
[C---:B-----5:R-:W-:Y:S02]  /*6950*/  IMAD.X R121, R116.reuse, 0x1, R237, P2 ;  /* 0x0000000174797824 */ /* 0x060fe400010e06ed */
[----:B------:R-:W-:Y:S01]  /*6960*/  IMAD.X R131, R116, 0x1, R235, P0 ;  /* 0x0000000174837824 */ /* 0x000fe200000e06eb */
[----:B------:R-:W-:Y:S01]  /*6970*/  IADD3 R116, P2, P0, R117, R119, R234 ;  /* 0x0000007775747210 */ /* 0x000fe2000785e0ea */
[----:B------:R-:W-:Y:S01]  /*6980*/  IMAD.X R119, R0, 0x1, R237, P6 ;  /* 0x0000000100777824 */ /* 0x000fe200030e06ed */
[----:B------:R1:W-:Y:S01]  /*6990*/  LDGSTS.E.BYPASS.LTC128B.128 [R218+0x9100], [R120.64], !P5 ;  /* 0x0910000078da7fae */ /* 0x0003e2000e901d4e */
[----:B------:R-:W-:Y:S02]  /*69a0*/  ISETP.NE.U32.AND P6, PT, R232, RZ, PT ;  /* 0x000000ffe800720c */ /* 0x000fe40003fc5070 */
[----:B------:R-:W-:Y:S01]  /*69b0*/  IADD3.X R117, RZ, R0, R235, P2, P0 ;  /* 0x00000000ff757210 */ /* 0x000fe200017e04eb */
[----:B------:R1:W-:Y:S04]  /*69c0*/  LDGSTS.E.BYPASS.LTC128B.128 [R218+0xc100], [R130.64], !P4 ;  /* 0x0c10000082da7fae */ /* 0x0003e8000e101d4e */
[----:B------:R1:W-:Y:S06]  /*69d0*/  LDGSTS.E.BYPASS.LTC128B.128 [R218+0xa100], [R118.64], !P5 ;  /* 0x0a10000076da7fae */ /* 0x0003ec000e901d4e */
[----:B------:R1:W-:Y:S02]  /*69e0*/  LDGSTS.E.BYPASS.LTC128B.128.ZFILL [R218+0xd100], [R116.64], P6 ;  /* 0x0d10000074da7fae */ /* 0x0003e4000b141d4e */
.L_x_37:
[----:B-1----:R-:W-:Y:S01]  /*69f0*/  IMAD.MOV.U32 R121, RZ, RZ, R221 ;  /* 0x000000ffff797224 */ /* 0x002fe200078e00dd */
[----:B------:R-:W-:Y:S01]  /*6a00*/  PLOP3.LUT P2, PT, PT, PT, UP2, 0x80, 0x0 ;  /* 0x000000000000781c */ /* 0x000fe20003f4f028 */
[----:B------:R-:W0:Y:S01]  /*6a10*/  LDGDEPBAR ;  /* 0x00000000000079af */ /* 0x000e220000000000 */
[----:B------:R-:W-:Y:S01]  /*6a20*/  PLOP3.LUT P0, PT, PT, PT, UP2, 0x80, 0x0 ;  /* 0x000000000000781c */ /* 0x000fe20003f0f028 */
[----:B------:R-:W-:Y:S05]  /*6a30*/  IMAD R119, R238, -0x60, RZ ;  /* 0xffffffa0ee777824 */ /* 0x000fea00078e02ff */
[----:B------:R-:W-:Y:S05]  /*6a40*/  IADD3 R117, -R222, 0x1, R119 ;  /* 0x00000001de757810 */ /* 0x000fea0007ffe177 */
[----:B------:R-:W-:Y:S05]  /*6a50*/  @P2 IMAD.HI.U32 R0, R221, c[0x0][0x2c8], RZ ;  /* 0x0000b200dd002a27 */ /* 0x000fea00078e00ff */
[----:B------:R-:W-:Y:S01]  /*6a60*/  @P0 SHF.R.U32.HI R121, RZ, c[0x0][0x2cc], R0 ;  /* 0x0000b300ff790a19 */ /* 0x000fe20000011600 */
[----:B------:R-:W-:Y:S01]  /*6a70*/  IMAD.MOV.U32 R0, RZ, RZ, c[0x0][0x2ac] ;  /* 0x0000ab00ff007624 */ /* 0x000fe200078e00ff */
[----:B------:R-:W-:Y:S03]  /*6a80*/  PLOP3.LUT P0, PT, PT, PT, UP1, 0x40, 0x0 ;  /* 0x000000000000781c */ /* 0x000fe60003f0e818 */
[----:B------:R-:W1:Y:S01]  /*6a90*/  SHFL.IDX PT, R129, R121, RZ, 0x1c1f ;  /* 0x001c1fff79817589 */ /* 0x000e6200000e0000 */
[----:B------:R-:W-:Y:S05]  /*6aa0*/  IMAD R117, R0, c[0x0][0x1d0], R117 ;  /* 0x0000740000757a24 */ /* 0x000fea00078e0275 */
[----:B------:R-:W-:Y:S04]  /*6ab0*/  IADD3 R0, R117, -c[0x0][0x168], RZ ;  /* 0x80005a0075007a10 */ /* 0x000fe80007ffe0ff */
[C---:B------:R-:W-:Y:S02]  /*6ac0*/  IADD3 R117, R0.reuse, c[0x0][0x328], RZ ;  /* 0x0000ca0000757a10 */ /* 0x040fe40007ffe0ff */
[----:B------:R-:W-:Y:S03]  /*6ad0*/  IADD3 R0, R0, UR17, RZ ;  /* 0x0000001100007c10 */ /* 0x000fe6000fffe0ff */
[--C-:B-1----:R-:W-:Y:S02]  /*6ae0*/  IMAD.IADD R123, R117, 0x1, R129.reuse ;  /* 0x00000001757b7824 */ /* 0x102fe400078e0281 */
[----:B------:R-:W-:Y:S01]  /*6af0*/  IMAD.IADD R122, R0, 0x1, R129 ;  /* 0x00000001007a7824 */ /* 0x000fe200078e0281 */
[----:B------:R-:W-:-:S05]  /*6b00*/  @P0 BRA `(.L_x_38) ;  /* 0x000001a000000947 */ /* 0x000fca0003800000 */
[----:B------:R-:W-:Y:S01]  /*6b10*/  MOV R116, c[0x0][0x2ac] ;  /* 0x0000ab0000747a02 */ /* 0x000fe20000000f00 */
[----:B------:R-:W-:Y:S04]  /*6b20*/  BSSY B0, `(.L_x_39) ;  /* 0x0000013000007945 */ /* 0x000fe80003800000 */
[----:B------:R-:W-:Y:S05]  /*6b30*/  IMAD R129, R116, c[0x0][0x1d0], R129 ;  /* 0x0000740074817a24 */ /* 0x000fea00078e0281 */
[----:B------:R-:W-:Y:S04]  /*6b40*/  IADD3 R118, R129, -c[0x0][0x168], RZ ;  /* 0x80005a0081767a10 */ /* 0x000fe80007ffe0ff */
[----:B------:R-:W-:Y:S11]  /*6b50*/  ISETP.GT.AND P0, PT, R118, -0x1, PT ;  /* 0xffffffff7600780c */ /* 0x000ff60003f04270 */
[----:B------:R-:W-:Y:S02]  /*6b60*/  @!UPT UIADD3 URZ, URZ, URZ, URZ ;  /* 0x0000003f3f3ff290 */ /* 0x000fe4000fffe03f */
[----:B------:R-:W-:-:S05]  /*6b70*/  @P0 BRA `(.L_x_40) ;  /* 0x0000008000000947 */ /* 0x000fca0003800000 */
[----:B------:R-:W-:Y:S01]  /*6b80*/  LOP3.LUT R118, RZ, R118, RZ, 0x33, !PT ;  /* 0x00000076ff767212 */ /* 0x000fe200078e33ff */
[----:B------:R-:W-:Y:S05]  /*6b90*/  IMAD.MOV.U32 R116, RZ, RZ, c[0x0][0x32c] ;  /* 0x0000cb00ff747624 */ /* 0x000fea00078e00ff */
[----:B------:R-:W-:Y:S11]  /*6ba0*/  ISETP.NE.AND P0, PT, R116, 0x1, PT ;  /* 0x000000017400780c */ /* 0x000ff60003f05270 */
[----:B------:R-:W-:Y:S02]  /*6bb0*/  @!UPT UIADD3 URZ, URZ, URZ, URZ ;  /* 0x0000003f3f3ff290 */ /* 0x000fe4000fffe03f */
[----:B------:R-:W-:Y:S05]  /*6bc0*/  @P0 IMAD.HI.U32 R116, R118, c[0x0][0x330], RZ ;  /* 0x0000cc0076740a27 */ /* 0x000fea00078e00ff */
[----:B------:R-:W-:Y:S04]  /*6bd0*/  @P0 SHF.R.U32.HI R118, RZ, c[0x0][0x334], R116 ;  /* 0x0000cd00ff760a19 */ /* 0x000fe80000011674 */
[----:B------:R-:W-:Y:S01]  /*6be0*/  LOP3.LUT R118, RZ, R118, RZ, 0x33, !PT ;  /* 0x00000076ff767212 */ /* 0x000fe200078e33ff */
[----:B------:R-:W-:-:S05]  /*6bf0*/  BRA `(.L_x_41) ;  /* 0x0000005000007947 */ /* 0x000fca0003800000 */
.L_x_40:
[----:B------:R-:W-:Y:S04]  /*6c00*/  MOV R116, c[0x0][0x32c] ;  /* 0x0000cb0000747a02 */ /* 0x000fe80000000f00 */
[----:B------:R-:W-:Y:S11]  /*6c10*/  ISETP.NE.AND P0, PT, R116, 0x1, PT ;  /* 0x000000017400780c */ /* 0x000ff60003f05270 */
[----:B------:R-:W-:Y:S02]  /*6c20*/  @!UPT UIADD3 URZ, URZ, URZ, URZ ;  /* 0x0000003f3f3ff290 */ /* 0x000fe4000fffe03f */
[----:B------:R-:W-:Y:S05]  /*6c30*/  @P0 IMAD.HI.U32 R116, R118, c[0x0][0x330], RZ ;  /* 0x0000cc0076740a27 */ /* 0x000fea00078e00ff */
[----:B------:R-:W-:Y:S02]  /*6c40*/  @P0 SHF.R.U32.HI R118, RZ, c[0x0][0x334], R116 ;  /* 0x0000cd00ff760a19 */ /* 0x000fe40000011674 */
.L_x_41:
[----:B------:R-:W-:Y:S05]  /*6c50*/  BSYNC B0 ;  /* 0x0000000000007941 */ /* 0x000fea0003800000 */
.L_x_39:
[----:B------:R-:W-:Y:S04]  /*6c60*/  IMAD.IADD R129, R119, 0x1, -R222 ;  /* 0x0000000177817824 */ /* 0x000fe800078e0ade */
[----:B------:R-:W-:Y:S05]  /*6c70*/  IMAD R129, R118, c[0x0][0x32c], R129 ;  /* 0x0000cb0076817a24 */ /* 0x000fea00078e0281 */
[----:B------:R-:W-:Y:S02]  /*6c80*/  IADD3 R116, R129, c[0x0][0x32c], RZ ;  /* 0x0000cb0081747a10 */ /* 0x000fe40007ffe0ff */
[----:B------:R-:W-:Y:S02]  /*6c90*/  IMNMX R122, R122, R129, !PT ;  /* 0x000000817a7a7217 */ /* 0x000fe40007800200 */
[----:B------:R-:W-:Y:S02]  /*6ca0*/  IMNMX R123, R123, R116, PT ;  /* 0x000000747b7b7217 */ /* 0x000fe40003800200 */
.L_x_38:
[C---:B------:R-:W-:Y:S02]  /*6cb0*/  ISETP.GE.AND P0, PT, R119.reuse, 0x1, PT ;  /* 0x000000017700780c */ /* 0x040fe40003f06270 */
[----:B------:R-:W-:Y:S02]  /*6cc0*/  ISETP.GE.AND P2, PT, R119, 0x2, PT ;  /* 0x000000027700780c */ /* 0x000fe40003f46270 */
[----:B------:R-:W-:Y:S02]  /*6cd0*/  LOP3.LUT R227, R227, 0xffdfffff, RZ, 0xc0, !PT ;  /* 0xffdfffffe3e37812 */ /* 0x000fe400078ec0ff */
[----:B------:R-:W-:Y:S07]  /*6ce0*/  ISETP.GE.AND P6, PT, R119, 0x59, PT ;  /* 0x000000597700780c */ /* 0x000fee0003fc6270 */
[----:B------:R-:W-:Y:S02]  /*6cf0*/  @P0 LOP3.LUT R227, R227, 0x200000, RZ, 0xfc, !PT ;  /* 0x00200000e3e30812 */ /* 0x000fe400078efcff */
[----:B------:R-:W-:Y:S02]  /*6d00*/  ISETP.GT.AND P0, PT, R122, RZ, !P0 ;  /* 0x000000ff7a00720c */ /* 0x000fe40004704270 */
[----:B------:R-:W-:Y:S02]  /*6d10*/  LOP3.LUT R227, R227, 0xffefffff, RZ, 0xc0, !PT ;  /* 0xffefffffe3e37812 */ /* 0x000fe400078ec0ff */
[----:B------:R-:W-:Y:S02]  /*6d20*/  ISETP.LT.OR P0, PT, R123, 0x1, P0 ;  /* 0x000000017b00780c */ /* 0x000fe40000701670 */
[----:B------:R-:W-:Y:S02]  /*6d30*/  @P2 LOP3.LUT R227, R227, 0x100000, RZ, 0xfc, !PT ;  /* 0x00100000e3e32812 */ /* 0x000fe400078efcff */
[----:B------:R-:W-:Y:S02]  /*6d40*/  FSEL R120, R4, -INF , !P0 ;  /* 0xff80000004787808 */ /* 0x000fe40004000000 */
[C---:B------:R-:W-:Y:S01]  /*6d50*/  ISETP.GT.AND P0, PT, R122.reuse, 0x1, !P2 ;  /* 0x000000017a00780c */ /* 0x040fe20005704270 */
[----:B------:R-:W1:Y:S01]  /*6d60*/  SHFL.IDX PT, R4, R121, 0x1, 0x1c1f ;  /* 0x003c1f0079047f89 */ /* 0x000e6200000e0000 */
[----:B------:R-:W-:Y:S02]  /*6d70*/  ISETP.GE.AND P2, PT, R119, 0x9, PT ;  /* 0x000000097700780c */ /* 0x000fe40003f46270 */
[----:B------:R-:W-:Y:S02]  /*6d80*/  ISETP.LT.OR P0, PT, R123, 0x2, P0 ;  /* 0x000000027b00780c */ /* 0x000fe40000701670 */
[----:B------:R-:W-:Y:S02]  /*6d90*/  LOP3.LUT R227, R227, 0xfff7ffff, RZ, 0xc0, !PT ;  /* 0xfff7ffffe3e37812 */ /* 0x000fe400078ec0ff */
[----:B------:R-:W-:Y:S02]  /*6da0*/  FSEL R118, R5, -INF , !P0 ;  /* 0xff80000005767808 */ /* 0x000fe40004000000 */
[----:B------:R-:W-:Y:S04]  /*6db0*/  ISETP.GT.AND P0, PT, R122, 0x8, !P2 ;  /* 0x000000087a00780c */ /* 0x000fe80005704270 */
[----:B------:R-:W-:Y:S02]  /*6dc0*/  ISETP.LT.OR P0, PT, R123, 0x9, P0 ;  /* 0x000000097b00780c */ /* 0x000fe40000701670 */
[----:B------:R-:W-:Y:S02]  /*6dd0*/  @P2 LOP3.LUT R227, R227, 0x80000, RZ, 0xfc, !PT ;  /* 0x00080000e3e32812 */ /* 0x000fe400078efcff */
[----:B------:R-:W-:Y:S02]  /*6de0*/  ISETP.GE.AND P2, PT, R119, 0xa, PT ;  /* 0x0000000a7700780c */ /* 0x000fe40003f46270 */
[----:B------:R-:W-:Y:S02]  /*6df0*/  LOP3.LUT R227, R227, 0xfffbffff, RZ, 0xc0, !PT ;  /* 0xfffbffffe3e37812 */ /* 0x000fe400078ec0ff */
[----:B------:R-:W-:Y:S02]  /*6e00*/  FSEL R116, R8, -INF , !P0 ;  /* 0xff80000008747808 */ /* 0x000fe40004000000 */
[----:B------:R-:W-:Y:S01]  /*6e10*/  ISETP.GT.AND P0, PT, R122, 0x9, !P2 ;  /* 0x000000097a00780c */ /* 0x000fe20005704270 */
[--C-:B-1----:R-:W-:Y:S02]  /*6e20*/  IMAD.IADD R117, R117, 0x1, R4.reuse ;  /* 0x0000000175757824 */ /* 0x102fe400078e0204 */
[----:B------:R-:W-:Y:S01]  /*6e30*/  IMAD.IADD R0, R0, 0x1, R4 ;  /* 0x0000000100007824 */ /* 0x000fe200078e0204 */
[----:B------:R-:W-:Y:S03]  /*6e40*/  ISETP.LT.OR P0, PT, R123, 0xa, P0 ;  /* 0x0000000a7b00780c */ /* 0x000fe60000701670 */
[----:B------:R-:W-:Y:S02]  /*6e50*/  @P2 LOP3.LUT R227, R227, 0x40000, RZ, 0xfc, !PT ;  /* 0x00040000e3e32812 */ /* 0x000fe400078efcff */
[----:B------:R-:W-:Y:S02]  /*6e60*/  ISETP.GE.AND P2, PT, R119, 0x11, PT ;  /* 0x000000117700780c */ /* 0x000fe40003f46270 */
[----:B------:R-:W-:Y:S02]  /*6e70*/  LOP3.LUT R227, R227, 0xfffdffff, RZ, 0xc0, !PT ;  /* 0xfffdffffe3e37812 */ /* 0x000fe400078ec0ff */
[----:B------:R-:W-:Y:S02]  /*6e80*/  FSEL R8, R9, -INF , !P0 ;  /* 0xff80000009087808 */ /* 0x000fe40004000000 */
[----:B------:R-:W-:Y:S04]  /*6e90*/  ISETP.GT.AND P0, PT, R122, 0x10, !P2 ;  /* 0x000000107a00780c */ /* 0x000fe80005704270 */
[----:B------:R-:W-:Y:S03]  /*6ea0*/  ISETP.LT.OR P0, PT, R123, 0x11, P0 ;  /* 0x000000117b00780c */ /* 0x000fe60000701670 */
[----:B------:R-:W-:Y:S02]  /*6eb0*/  @P2 LOP3.LUT R227, R227, 0x20000, RZ, 0xfc, !PT ;  /* 0x00020000e3e32812 */ /* 0x000fe400078efcff */
[----:B------:R-:W-:Y:S02]  /*6ec0*/  ISETP.GE.AND P2, PT, R119, 0x12, PT ;  /* 0x000000127700780c */ /* 0x000fe40003f46270 */
[----:B------:R-:W-:Y:S02]  /*6ed0*/  LOP3.LUT R227, R227, 0xfffeffff, RZ, 0xc0, !PT ;  /* 0xfffeffffe3e37812 */ /* 0x000fe400078ec0ff */
[----:B------:R-:W-:Y:S02]  /*6ee0*/  FSEL R244, R12, -INF , !P0 ;  /* 0xff8000000cf47808 */ /* 0x000fe40004000000 */
[C---:B------:R-:W-:Y:S04]  /*6ef0*/  ISETP.GT.AND P0, PT, R122.reuse, 0x11, !P2 ;  /* 0x000000117a00780c */ /* 0x040fe80005704270 */
        /* <DEDUP_REMOVED lines=87> */
[----:B------:R-:W-:Y:S02]  /*7470*/  FSEL R150, R41, -INF , !P0 ;  /* 0xff80000029967808 */ /* 0x000fe40004000000 */
[----:B------:R-:W-:Y:S02]  /*7480*/  LOP3.LUT R227, R227, 0xfffffffd, RZ, 0xc0, !PT ;  /* 0xfffffffde3e37812 */ /* 0x000fe400078ec0ff */
[----:B------:R-:W-:Y:S04]  /*7490*/  ISETP.GT.AND P0, PT, R122, 0x50, !P2 ;  /* 0x000000507a00780c */ /* 0x000fe80005704270 */
[----:B------:R-:W-:Y:S03]  /*74a0*/  ISETP.LT.OR P0, PT, R123, 0x51, P0 ;  /* 0x000000517b00780c */ /* 0x000fe60000701670 */
[----:B------:R-:W-:Y:S02]  /*74b0*/  @P2 LOP3.LUT R227, R227, 0x2, RZ, 0xfc, !PT ;  /* 0x00000002e3e32812 */ /* 0x000fe400078efcff */
[----:B------:R-:W-:Y:S02]  /*74c0*/  ISETP.GE.AND P2, PT, R119, 0x52, PT ;  /* 0x000000527700780c */ /* 0x000fe40003f46270 */
[----:B------:R-:W-:Y:S02]  /*74d0*/  FSEL R142, R44, -INF , !P0 ;  /* 0xff8000002c8e7808 */ /* 0x000fe40004000000 */
[C---:B------:R-:W-:Y:S02]  /*74e0*/  ISETP.GT.AND P0, PT, R122.reuse, 0x51, !P2 ;  /* 0x000000517a00780c */ /* 0x040fe40005704270 */
[----:B------:R-:W-:Y:S02]  /*74f0*/  LOP3.LUT R227, R227, 0xfffffffe, RZ, 0xc0, !PT ;  /* 0xfffffffee3e37812 */ /* 0x000fe400078ec0ff */
[----:B------:R-:W-:Y:S04]  /*7500*/  ISETP.LT.OR P0, PT, R123, 0x52, P0 ;  /* 0x000000527b00780c */ /* 0x000fe80000701670 */
[----:B------:R-:W-:Y:S02]  /*7510*/  FSEL R141, R45, -INF , !P0 ;  /* 0xff8000002d8d7808 */ /* 0x000fe40004000000 */
[----:B------:R-:W-:Y:S02]  /*7520*/  ISETP.GT.AND P0, PT, R122, 0x58, !P6 ;  /* 0x000000587a00780c */ /* 0x000fe40007704270 */
[----:B------:R-:W-:Y:S02]  /*7530*/  @P2 LOP3.LUT R227, R227, 0x1, RZ, 0xfc, !PT ;  /* 0x00000001e3e32812 */ /* 0x000fe400078efcff */
[----:B------:R-:W-:Y:S02]  /*7540*/  ISETP.LT.OR P0, PT, R123, 0x59, P0 ;  /* 0x000000597b00780c */ /* 0x000fe40000701670 */
[----:B------:R-:W-:Y:S02]  /*7550*/  ISETP.GE.AND P2, PT, R119, 0x5a, PT ;  /* 0x0000005a7700780c */ /* 0x000fe40003f46270 */
[----:B------:R-:W-:Y:S02]  /*7560*/  FSEL R138, R48, -INF , !P0 ;  /* 0xff800000308a7808 */ /* 0x000fe40004000000 */
[----:B------:R-:W-:Y:S04]  /*7570*/  ISETP.GT.AND P0, PT, R122, 0x59, !P2 ;  /* 0x000000597a00780c */ /* 0x000fe80005704270 */
[----:B------:R-:W-:Y:S04]  /*7580*/  ISETP.LT.OR P0, PT, R123, 0x5a, P0 ;  /* 0x0000005a7b00780c */ /* 0x000fe80000701670 */
[----:B------:R-:W-:Y:S02]  /*7590*/  FSEL R136, R49, -INF , !P0 ;  /* 0xff80000031887808 */ /* 0x000fe40004000000 */
[----:B------:R-:W-:Y:S11]  /*75a0*/  PLOP3.LUT P0, PT, PT, PT, UP1, 0x40, 0x0 ;  /* 0x000000000000781c */ /* 0x000ff60003f0e818 */
[----:B------:R-:W-:Y:S02]  /*75b0*/  @!UPT UIADD3 URZ, URZ, URZ, URZ ;  /* 0x0000003f3f3ff290 */ /* 0x000fe4000fffe03f */
        /* <DEDUP_REMOVED lines=9> */
[----:B------:R-:W-:Y:S05]  /*7650*/  IMAD.MOV.U32 R4, RZ, RZ, 0x1 ;  /* 0x00000001ff047424 */ /* 0x000fea00078e00ff */
[----:B------:R-:W-:Y:S11]  /*7660*/  ISETP.NE.AND P0, PT, R4, c[0x0][0x32c], PT ;  /* 0x0000cb0004007a0c */ /* 0x000ff60003f05270 */
[----:B------:R-:W-:Y:S02]  /*7670*/  @!UPT UIADD3 URZ, URZ, URZ, URZ ;  /* 0x0000003f3f3ff290 */ /* 0x000fe4000fffe03f */
[----:B------:R-:W-:Y:S05]  /*7680*/  @P0 IMAD.HI.U32 R4, R5, c[0x0][0x330], RZ ;  /* 0x0000cc0005040a27 */ /* 0x000fea00078e00ff */
[----:B------:R-:W-:Y:S04]  /*7690*/  @P0 SHF.R.U32.HI R5, RZ, c[0x0][0x334], R4 ;  /* 0x0000cd00ff050a19 */ /* 0x000fe80000011604 */
[----:B------:R-:W-:Y:S01]  /*76a0*/  LOP3.LUT R5, RZ, R5, RZ, 0x33, !PT ;  /* 0x00000005ff057212 */ /* 0x000fe200078e33ff */
[----:B------:R-:W-:-:S05]  /*76b0*/  BRA `(.L_x_45) ;  /* 0x0000005000007947 */ /* 0x000fca0003800000 */
.L_x_44:
[----:B------:R-:W-:Y:S04]  /*76c0*/  MOV R4, 0x1 ;  /* 0x0000000100047802 */ /* 0x000fe80000000f00 */
[----:B------:R-:W-:Y:S11]  /*76d0*/  ISETP.NE.AND P0, PT, R4, c[0x0][0x32c], PT ;  /* 0x0000cb0004007a0c */ /* 0x000ff60003f05270 */
[----:B------:R-:W-:Y:S02]  /*76e0*/  @!UPT UIADD3 URZ, URZ, URZ, URZ ;  /* 0x0000003f3f3ff290 */ /* 0x000fe4000fffe03f */
[----:B------:R-:W-:Y:S05]  /*76f0*/  @P0 IMAD.HI.U32 R4, R5, c[0x0][0x330], RZ ;  /* 0x0000cc0005040a27 */ /* 0x000fea00078e00ff */
[----:B------:R-:W-:Y:S02]  /*7700*/  @P0 SHF.R.U32.HI R5, RZ, c[0x0][0x334], R4 ;  /* 0x0000cd00ff050a19 */ /* 0x000fe40000011604 */
.L_x_45:
[----:B------:R-:W-:Y:S05]  /*7710*/  BSYNC B0 ;  /* 0x0000000000007941 */ /* 0x000fea0003800000 */
.L_x_43:
[----:B------:R-:W-:Y:S04]  /*7720*/  IMAD.IADD R4, R119, 0x1, -R222 ;  /* 0x0000000177047824 */ /* 0x000fe800078e0ade */
[----:B------:R-:W-:Y:S05]  /*7730*/  IMAD R4, R5, c[0x0][0x32c], R4 ;  /* 0x0000cb0005047a24 */ /* 0x000fea00078e0204 */
[----:B------:R-:W-:Y:S02]  /*7740*/  IADD3 R12, R4, c[0x0][0x32c], RZ ;  /* 0x0000cb00040c7a10 */ /* 0x000fe40007ffe0ff */
[----:B------:R-:W-:Y:S02]  /*7750*/  IMNMX R0, R0, R4, !PT ;  /* 0x0000000400007217 */ /* 0x000fe40007800200 */
[----:B------:R-:W-:Y:S02]  /*7760*/  IMNMX R117, R117, R12, PT ;  /* 0x0000000c75757217 */ /* 0x000fe40003800200 */
.L_x_42:
[----:B------:R-:W-:Y:S02]  /*7770*/  LOP3.LUT P0, RZ, R227, 0x200000, RZ, 0xc0, !PT ;  /* 0x00200000e3ff7812 */ /* 0x000fe4000780c0ff */
[----:B------:R-:W-:Y:S02]  /*7780*/  FMNMX.FTZ R5, R120, R3, !PT ;  /* 0x0000000378057209 */ /* 0x000fe40007810000 */
[----:B------:R-:W-:Y:S02]  /*7790*/  ISETP.GT.AND P0, PT, R0, RZ, !P0 ;  /* 0x000000ff0000720c */ /* 0x000fe40004704270 */
[----:B------:R-:W-:Y:S02]  /*77a0*/  FMNMX.FTZ R5, R118, R5, !PT ;  /* 0x0000000576057209 */ /* 0x000fe40007810000 */
[----:B------:R-:W-:Y:S02]  /*77b0*/  ISETP.LT.OR P0, PT, R117, 0x1, P0 ;  /* 0x000000017500780c */ /* 0x000fe40000701670 */
[----:B------:R-:W-:Y:S02]  /*77c0*/  FMNMX.FTZ R5, R116, R5, !PT ;  /* 0x0000000574057209 */ /* 0x000fe40007810000 */
[----:B------:R-:W-:Y:S02]  /*77d0*/  FSEL R17, R6, -INF , !P0 ;  /* 0xff80000006117808 */ /* 0x000fe40004000000 */
[----:B------:R-:W-:Y:S02]  /*77e0*/  LOP3.LUT P0, RZ, R227, 0x100000, RZ, 0xc0, !PT ;  /* 0x00100000e3ff7812 */ /* 0x000fe4000780c0ff */
[----:B------:R-:W-:Y:S02]  /*77f0*/  FMNMX.FTZ R5, R8, R5, !PT ;  /* 0x0000000508057209 */ /* 0x000fe40007810000 */
[----:B------:R-:W-:Y:S02]  /*7800*/  ISETP.GT.AND P0, PT, R0, 0x1, !P0 ;  /* 0x000000010000780c */ /* 0x000fe40004704270 */
        /* <DEDUP_REMOVED lines=60> */
[----:B------:R-:W-:Y:S01]  /*7bd0*/  LOP3.LUT P0, RZ, R227, 0x800, RZ, 0xc0, !PT ;  /* 0x00000800e3ff7812 */ /* 0x000fe2000780c0ff */
[----:B------:R-:W-:Y:S01]  /*7be0*/  LDSM.16.MT88.4 R20, [R210+0x100] ;  /* 0x00010000d214783b */ /* 0x000fe20000004200 */
        /* <DEDUP_REMOVED lines=8> */
[C---:B------:R-:W-:Y:S02]  /*7c70*/  ISETP.GT.AND P0, PT, R0.reuse, 0x29, !P0 ;  /* 0x000000290000780c */ /* 0x040fe40004704270 */
[----:B------:R-:W-:Y:S02]  /*7c80*/  ISETP.GT.AND P6, PT, R0, 0x58, !P6 ;  /* 0x000000580000780c */ /* 0x000fe400077c4270 */
[----:B------:R-:W-:Y:S02]  /*7c90*/  ISETP.LT.OR P0, PT, R117, 0x2a, P0 ;  /* 0x0000002a7500780c */ /* 0x000fe40000701670 */
[----:B------:R-:W-:Y:S02]  /*7ca0*/  FMNMX.FTZ R10, R136, R5, !PT ;  /* 0x00000005880a7209 */ /* 0x000fe40007810000 */
[----:B------:R-:W-:Y:S02]  /*7cb0*/  FSEL R167, R27, -INF , !P0 ;  /* 0xff8000001ba77808 */ /* 0x000fe40004000000 */
[----:B------:R-:W-:Y:S01]  /*7cc0*/  LOP3.LUT P0, RZ, R227, 0x200, RZ, 0xc0, !PT ;  /* 0x00000200e3ff7812 */ /* 0x000fe2000780c0ff */
[----:B------:R-:W1:Y:S01]  /*7cd0*/  SHFL.BFLY PT, R5, R10, 0x2, 0x1f ;  /* 0x0c401f000a057f89 */ /* 0x000e6200000e0000 */
[----:B------:R-:W-:Y:S02]  /*7ce0*/  FMNMX.FTZ R4, R167, R4, !PT ;  /* 0x00000004a7047209 */ /* 0x000fe40007810000 */
[C---:B------:R-:W-:Y:S02]  /*7cf0*/  ISETP.GT.AND P0, PT, R0.reuse, 0x30, !P0 ;  /* 0x000000300000780c */ /* 0x040fe40004704270 */
[C---:B------:R-:W-:Y:S02]  /*7d00*/  ISETP.LT.OR P6, PT, R117.reuse, 0x59, P6 ;  /* 0x000000597500780c */ /* 0x040fe400037c1670 */
[----:B------:R-:W-:Y:S02]  /*7d10*/  ISETP.LT.OR P0, PT, R117, 0x31, P0 ;  /* 0x000000317500780c */ /* 0x000fe40000701670 */
[----:B------:R-:W-:Y:S02]  /*7d20*/  ISETP.GT.AND P2, PT, R0, 0x59, !P2 ;  /* 0x000000590000780c */ /* 0x000fe40005744270 */
[----:B------:R-:W-:Y:S02]  /*7d30*/  FSEL R245, R30, -INF , !P0 ;  /* 0xff8000001ef57808 */ /* 0x000fe40004000000 */
[----:B------:R-:W-:Y:S02]  /*7d40*/  LOP3.LUT P0, RZ, R227, 0x100, RZ, 0xc0, !PT ;  /* 0x00000100e3ff7812 */ /* 0x000fe4000780c0ff */
[----:B------:R-:W-:Y:S02]  /*7d50*/  FMNMX.FTZ R4, R245, R4, !PT ;  /* 0x00000004f5047209 */ /* 0x000fe40007810000 */
[----:B------:R-:W-:Y:S02]  /*7d60*/  ISETP.GT.AND P0, PT, R0, 0x31, !P0 ;  /* 0x000000310000780c */ /* 0x000fe40004704270 */
[----:B------:R-:W-:Y:S02]  /*7d70*/  FSEL R135, R50, -INF , !P6 ;  /* 0xff80000032877808 */ /* 0x000fe40007000000 */
[C---:B------:R-:W-:Y:S02]  /*7d80*/  ISETP.LT.OR P0, PT, R117.reuse, 0x32, P0 ;  /* 0x000000327500780c */ /* 0x040fe40000701670 */
[----:B------:R-:W-:Y:S02]  /*7d90*/  ISETP.LT.OR P2, PT, R117, 0x5a, P2 ;  /* 0x0000005a7500780c */ /* 0x000fe40001741670 */
[----:B------:R-:W-:Y:S02]  /*7da0*/  FSEL R243, R31, -INF , !P0 ;  /* 0xff8000001ff37808 */ /* 0x000fe40004000000 */
[----:B------:R-:W-:Y:S01]  /*7db0*/  LOP3.LUT P0, RZ, R227, 0x80, RZ, 0xc0, !PT ;  /* 0x00000080e3ff7812 */ /* 0x000fe2000780c0ff */
[----:B------:R-:W-:Y:S01]  /*7dc0*/  LDSM.16.MT88.4 R28, [R209+0x100] ;  /* 0x00010000d11c783b */ /* 0x000fe20000004200 */
[----:B------:R-:W-:Y:S02]  /*7dd0*/  FMNMX.FTZ R4, R243, R4, !PT ;  /* 0x00000004f3047209 */ /* 0x000fe40007810000 */
[----:B------:R-:W-:Y:S04]  /*7de0*/  ISETP.GT.AND P0, PT, R0, 0x38, !P0 ;  /* 0x000000380000780c */ /* 0x000fe80004704270 */
[----:B------:R-:W-:Y:S04]  /*7df0*/  ISETP.LT.OR P0, PT, R117, 0x39, P0 ;  /* 0x000000397500780c */ /* 0x000fe80000701670 */
[----:B------:R-:W-:Y:S02]  /*7e00*/  FSEL R241, R34, -INF , !P0 ;  /* 0xff80000022f17808 */ /* 0x000fe40004000000 */
[----:B------:R-:W-:Y:S02]  /*7e10*/  LOP3.LUT P0, RZ, R227, 0x40, RZ, 0xc0, !PT ;  /* 0x00000040e3ff7812 */ /* 0x000fe4000780c0ff */
[----:B------:R-:W-:Y:S02]  /*7e20*/  FMNMX.FTZ R4, R241, R4, !PT ;  /* 0x00000004f1047209 */ /* 0x000fe40007810000 */
[C---:B------:R-:W-:Y:S04]  /*7e30*/  ISETP.GT.AND P0, PT, R0.reuse, 0x39, !P0 ;  /* 0x000000390000780c */ /* 0x040fe80004704270 */
[----:B------:R-:W-:Y:S04]  /*7e40*/  ISETP.LT.OR P0, PT, R117, 0x3a, P0 ;  /* 0x0000003a7500780c */ /* 0x000fe80000701670 */
[----:B------:R-:W-:Y:S02]  /*7e50*/  FSEL R171, R35, -INF , !P0 ;  /* 0xff80000023ab7808 */ /* 0x000fe40004000000 */
[----:B------:R-:W-:Y:S02]  /*7e60*/  LOP3.LUT P0, RZ, R227, 0x20, RZ, 0xc0, !PT ;  /* 0x00000020e3ff7812 */ /* 0x000fe4000780c0ff */
[----:B------:R-:W-:Y:S02]  /*7e70*/  FMNMX.FTZ R4, R171, R4, !PT ;  /* 0x00000004ab047209 */ /* 0x000fe40007810000 */
[----:B------:R-:W-:Y:S04]  /*7e80*/  ISETP.GT.AND P0, PT, R0, 0x40, !P0 ;  /* 0x000000400000780c */ /* 0x000fe80004704270 */
[----:B------:R-:W-:Y:S04]  /*7e90*/  ISETP.LT.OR P0, PT, R117, 0x41, P0 ;  /* 0x000000417500780c */ /* 0x000fe80000701670 */
[----:B------:R-:W-:Y:S02]  /*7ea0*/  FSEL R163, R38, -INF , !P0 ;  /* 0xff80000026a37808 */ /* 0x000fe40004000000 */
[----:B------:R-:W-:Y:S02]  /*7eb0*/  LOP3.LUT P0, RZ, R227, 0x10, RZ, 0xc0, !PT ;  /* 0x00000010e3ff7812 */ /* 0x000fe4000780c0ff */
[----:B------:R-:W-:Y:S02]  /*7ec0*/  FMNMX.FTZ R4, R163, R4, !PT ;  /* 0x00000004a3047209 */ /* 0x000fe40007810000 */
[----:B------:R-:W-:Y:S02]  /*7ed0*/  ISETP.GT.AND P0, PT, R0, 0x41, !P0 ;  /* 0x000000410000780c */ /* 0x000fe40004704270 */
[----:B-1----:R-:W-:Y:S02]  /*7ee0*/  FMNMX.FTZ R10, R10, R5, !PT ;  /* 0x000000050a0a7209 */ /* 0x002fe40007810000 */
[----:B------:R-:W-:Y:S03]  /*7ef0*/  ISETP.LT.OR P0, PT, R117, 0x42, P0 ;  /* 0x000000427500780c */ /* 0x000fe60000701670 */
[----:B------:R-:W1:Y:S01]  /*7f00*/  SHFL.BFLY PT, R15, R10, 0x1, 0x1f ;  /* 0x0c201f000a0f7f89 */ /* 0x000e6200000e0000 */
[----:B------:R-:W-:Y:S02]  /*7f10*/  FSEL R157, R39, -INF , !P0 ;  /* 0xff800000279d7808 */ /* 0x000fe40004000000 */
[----:B------:R-:W-:Y:S02]  /*7f20*/  LOP3.LUT P0, RZ, R227, 0x8, RZ, 0xc0, !PT ;  /* 0x00000008e3ff7812 */ /* 0x000fe4000780c0ff */
[----:B------:R-:W-:Y:S02]  /*7f30*/  FMNMX.FTZ R4, R157, R4, !PT ;  /* 0x000000049d047209 */ /* 0x000fe40007810000 */
[----:B------:R-:W-:Y:S01]  /*7f40*/  ISETP.GT.AND P0, PT, R0, 0x48, !P0 ;  /* 0x000000480000780c */ /* 0x000fe20004704270 */
[----:B------:R-:W-:Y:S03]  /*7f50*/  LDSM.16.MT88.4 R36, [R208+0x100] ;  /* 0x00010000d024783b */ /* 0x000fe60000004200 */
        /* <DEDUP_REMOVED lines=12> */
[----:B------:R-:W-:Y:S04]  /*8020*/  LOP3.LUT P0, RZ, R227, 0x1, RZ, 0xc0, !PT ;  /* 0x00000001e3ff7812 */ /* 0x000fe8000780c0ff */
[----:B------:R-:W-:Y:S02]  /*8030*/  ISETP.GT.AND P0, PT, R0, 0x51, !P0 ;  /* 0x000000510000780c */ /* 0x000fe40004704270 */
[----:B------:R-:W-:Y:S02]  /*8040*/  FMNMX.FTZ R0, R149, R4, !PT ;  /* 0x0000000495007209 */ /* 0x000fe40007810000 */
[----:B------:R-:W-:Y:S02]  /*8050*/  ISETP.LT.OR P0, PT, R117, 0x52, P0 ;  /* 0x000000527500780c */ /* 0x000fe40000701670 */
[----:B------:R-:W-:Y:S02]  /*8060*/  FSEL R117, R51, -INF , !P2 ;  /* 0xff80000033757808 */ /* 0x000fe40005000000 */
[----:B------:R-:W-:Y:S02]  /*8070*/  FSEL R139, R47, -INF , !P0 ;  /* 0xff8000002f8b7808 */ /* 0x000fe40004000000 */
[----:B------:R-:W-:Y:S02]  /*8080*/  LDSM.16.MT88.4 R44, [R212+0x3100] ;  /* 0x00310000d42c783b */ /* 0x000fe40000004200 */
[----:B------:R-:W-:Y:S04]  /*8090*/  FMNMX.FTZ R0, R139, R0, !PT ;  /* 0x000000008b007209 */ /* 0x000fe80007810000 */
[----:B------:R-:W-:Y:S04]  /*80a0*/  FMNMX.FTZ R0, R135, R0, !PT ;  /* 0x0000000087007209 */ /* 0x000fe80007810000 */
[----:B------:R-:W-:Y:S02]  /*80b0*/  FMNMX.FTZ R6, R117, R0, !PT ;  /* 0x0000000075067209 */ /* 0x000fe40007810000 */
[----:B-1----:R-:W-:Y:S03]  /*80c0*/  FMNMX.FTZ R0, R10, R15, !PT ;  /* 0x0000000f0a007209 */ /* 0x002fe60007810000 */
[----:B------:R-:W1:Y:S01]  /*80d0*/  SHFL.BFLY PT, R7, R6, 0x2, 0x1f ;  /* 0x0c401f0006077f89 */ /* 0x000e6200000e0000 */
[C---:B------:R-:W-:Y:S01]  /*80e0*/  FSETP.NEU.FTZ.AND P0, PT, R0.reuse, -INF , PT ;  /* 0xff8000000000780b */ /* 0x040fe20003f1d000 */
[----:B------:R-:W-:Y:S05]  /*80f0*/  FMUL.FTZ R151, R0, c[0x0][0x2d0] ;  /* 0x0000b40000977a20 */ /* 0x000fea0000410000 */
[----:B------:R-:W-:Y:S05]  /*8100*/  FSEL R151, R151, RZ, P0 ;  /* 0x000000ff97977208 */ /* 0x000fea0000000000 */
        /* <DEDUP_REMOVED lines=9> */
[----:B------:R-:W-:Y:S01]  /*81a0*/  FSEL R6, R0, RZ, P0 ;  /* 0x000000ff00067208 */ /* 0x000fe20000000000 */
[----:B------:R-:W-:Y:S02]  /*81b0*/  FFMA.FTZ R154, R154, c[0x0][0x2d0], -R151 ;  /* 0x0000b4009a9a7a23 */ /* 0x000fe40000010897 */
[----:B------:R-:W1:Y:S01]  /*81c0*/  SHFL.BFLY PT, R4, R5, 0x1, 0x1f ;  /* 0x0c201f0005047f89 */ /* 0x000e6200000e0000 */
[----:B------:R-:W2:Y:S01]  /*81d0*/  MUFU.EX2 R128, R128 ;  /* 0x0000008000807308 */ /* 0x000ea20000000800 */
[----:B------:R-:W-:Y:S02]  /*81e0*/  FADD.FTZ R3, -R6, R3 ;  /* 0x0000000306037221 */ /* 0x000fe40000010100 */
[--C-:B------:R-:W-:Y:S02]  /*81f0*/  FFMA.FTZ R158, R158, c[0x0][0x2d0], -R151.reuse ;  /* 0x0000b4009e9e7a23 */ /* 0x100fe40000010897 */
[--C-:B------:R-:W-:Y:S02]  /*8200*/  FFMA.FTZ R166, R166, c[0x0][0x2d0], -R151.reuse ;  /* 0x0000b400a6a67a23 */ /* 0x100fe40000010897 */
[--C-:B------:R-:W-:Y:S02]  /*8210*/  FFMA.FTZ R168, R168, c[0x0][0x2d0], -R151.reuse ;  /* 0x0000b400a8a87a23 */ /* 0x100fe40000010897 */
[--C-:B------:R-:W-:Y:S01]  /*8220*/  FFMA.FTZ R160, R160, c[0x0][0x2d0], -R151.reuse ;  /* 0x0000b400a0a07a23 */ /* 0x100fe20000010897 */
[----:B------:R-:W-:Y:S01]  /*8230*/  MUFU.EX2 R118, R118 ;  /* 0x0000007600767308 */ /* 0x000fe20000000800 */
[--C-:B------:R-:W-:Y:S02]  /*8240*/  FFMA.FTZ R152, R152, c[0x0][0x2d0], -R151.reuse ;  /* 0x0000b40098987a23 */ /* 0x100fe40000010897 */
[--C-:B------:R-:W-:Y:S02]  /*8250*/  FFMA.FTZ R142, R142, c[0x0][0x2d0], -R151.reuse ;  /* 0x0000b4008e8e7a23 */ /* 0x100fe40000010897 */
[--C-:B------:R-:W-:Y:S02]  /*8260*/  FFMA.FTZ R141, R141, c[0x0][0x2d0], -R151.reuse ;  /* 0x0000b4008d8d7a23 */ /* 0x100fe40000010897 */
[----:B------:R-:W-:Y:S03]  /*8270*/  FFMA.FTZ R138, R138, c[0x0][0x2d0], -R151 ;  /* 0x0000b4008a8a7a23 */ /* 0x000fe60000010897 */
[----:B------:R-:W3:Y:S01]  /*8280*/  MUFU.EX2 R129, R129 ;  /* 0x0000008100817308 */ /* 0x000ee20000000800 */
[----:B-1----:R-:W-:Y:S01]  /*8290*/  FMNMX.FTZ R116, R4, R5, !PT ;  /* 0x0000000504747209 */ /* 0x002fe20007810000 */
[----:B------:R-:W-:Y:S01]  /*82a0*/  FMUL.FTZ R4, R3, c[0x0][0x2d0] ;  /* 0x0000b40003047a20 */ /* 0x000fe20000410000 */
[----:B--2---:R-:W-:Y:S02]  /*82b0*/  F2FP.BF16.PACK_AB R120, R119, R128 ;  /* 0x000000807778723e */ /* 0x004fe400000010ff */
[C---:B------:R-:W-:Y:S01]  /*82c0*/  FSETP.NEU.FTZ.AND P0, PT, R116.reuse, -INF , PT ;  /* 0xff8000007400780b */ /* 0x040fe20003f1d000 */
[C---:B------:R-:W-:Y:S04]  /*82d0*/  FMUL.FTZ R134, R116.reuse, c[0x0][0x2d0] ;  /* 0x0000b40074867a20 */ /* 0x040fe80000410000 */
[----:B------:R-:W1:Y:S01]  /*82e0*/  MUFU.EX2 R3, R4 ;  /* 0x0000000400037308 */ /* 0x000e620000000800 */
[----:B------:R-:W-:Y:S02]  /*82f0*/  FSEL R5, R116, RZ, P0 ;  /* 0x000000ff74057208 */ /* 0x000fe40000000000 */
[----:B------:R-:W-:Y:S02]  /*8300*/  FSEL R134, R134, RZ, P0 ;  /* 0x000000ff86867208 */ /* 0x000fe40000000000 */
[----:B------:R-:W-:Y:S01]  /*8310*/  ISETP.GT.AND P0, PT, R238, UR4, PT ;  /* 0x00000004ee007c0c */ /* 0x000fe2000bf04270 */
[----:B------:R-:W-:Y:S02]  /*8320*/  FADD.FTZ R5, -R5, R2 ;  /* 0x0000000205057221 */ /* 0x000fe40000010100 */
[--C-:B------:R-:W-:Y:S02]  /*8330*/  FFMA.FTZ R132, R13, c[0x0][0x2d0], -R134.reuse ;  /* 0x0000b4000d847a23 */ /* 0x100fe40000010886 */
[----:B------:R-:W2:Y:S01]  /*8340*/  LDSM.16.MT88.4 R12, [R212+0x100] ;  /* 0x00010000d40c783b */ /* 0x000ea20000004200 */
[--C-:B------:R-:W-:Y:S01]  /*8350*/  FFMA.FTZ R133, R17, c[0x0][0x2d0], -R134.reuse ;  /* 0x0000b40011857a23 */ /* 0x100fe20000010886 */
[----:B------:R-:W-:Y:S01]  /*8360*/  MUFU.EX2 R137, R137 ;  /* 0x0000008900897308 */ /* 0x000fe20000000800 */
[--C-:B------:R-:W-:Y:S01]  /*8370*/  FFMA.FTZ R131, R9, c[0x0][0x2d0], -R134.reuse ;  /* 0x0000b40009837a23 */ /* 0x100fe20000010886 */
[----:B---3--:R-:W-:Y:S01]  /*8380*/  F2FP.BF16.PACK_AB R122, R129, R118 ;  /* 0x00000076817a723e */ /* 0x008fe200000010ff */
[--C-:B------:R-:W-:Y:S02]  /*8390*/  FFMA.FTZ R130, R11, c[0x0][0x2d0], -R134.reuse ;  /* 0x0000b4000b827a23 */ /* 0x100fe40000010886 */
[----:B------:R-:W-:Y:S02]  /*83a0*/  FMUL.FTZ R2, R5, c[0x0][0x2d0] ;  /* 0x0000b40005027a20 */ /* 0x000fe40000410000 */
[--C-:B------:R-:W-:Y:S02]  /*83b0*/  FFMA.FTZ R165, R165, c[0x0][0x2d0], -R134.reuse ;  /* 0x0000b400a5a57a23 */ /* 0x100fe40000010886 */
[--C-:B------:R-:W-:Y:S01]  /*83c0*/  FFMA.FTZ R167, R167, c[0x0][0x2d0], -R134.reuse ;  /* 0x0000b400a7a77a23 */ /* 0x100fe20000010886 */
[----:B------:R-:W-:Y:S01]  /*83d0*/  MUFU.EX2 R133, R133 ;  /* 0x0000008500857308 */ /* 0x000fe20000000800 */
[--C-:B------:R-:W-:Y:S02]  /*83e0*/  FFMA.FTZ R243, R243, c[0x0][0x2d0], -R134.reuse ;  /* 0x0000b400f3f37a23 */ /* 0x100fe40000010886 */
[C---:B-1----:R-:W-:Y:S02]  /*83f0*/  FMUL.FTZ R4, R3.reuse, R112 ;  /* 0x0000007003047220 */ /* 0x042fe40000410000 */
[C---:B------:R-:W-:Y:S02]  /*8400*/  FMUL.FTZ R5, R3.reuse, R113 ;  /* 0x0000007103057220 */ /* 0x040fe40000410000 */
[C---:B------:R-:W-:Y:S02]  /*8410*/  FMUL.FTZ R8, R3.reuse, R68 ;  /* 0x0000004403087220 */ /* 0x040fe40000410000 */
[C---:B------:R-:W-:Y:S01]  /*8420*/  FMUL.FTZ R9, R3.reuse, R69 ;  /* 0x0000004503097220 */ /* 0x040fe20000410000 */
[----:B------:R-:W1:Y:S01]  /*8430*/  MUFU.EX2 R2, R2 ;  /* 0x0000000200027308 */ /* 0x000e620000000800 */
[C---:B------:R-:W-:Y:S02]  /*8440*/  FMUL.FTZ R16, R3.reuse, R76 ;  /* 0x0000004c03107220 */ /* 0x040fe40000410000 */
[C---:B------:R-:W-:Y:S02]  /*8450*/  FMUL.FTZ R17, R3.reuse, R77 ;  /* 0x0000004d03117220 */ /* 0x040fe40000410000 */
[C---:B------:R-:W-:Y:S02]  /*8460*/  FMUL.FTZ R24, R3.reuse, R84 ;  /* 0x0000005403187220 */ /* 0x040fe40000410000 */
[C---:B------:R-:W-:Y:S02]  /*8470*/  FMUL.FTZ R25, R3.reuse, R85 ;  /* 0x0000005503197220 */ /* 0x040fe40000410000 */
[C---:B------:R-:W-:Y:S01]  /*8480*/  FMUL.FTZ R32, R3.reuse, R92 ;  /* 0x0000005c03207220 */ /* 0x040fe20000410000 */
[----:B------:R-:W3:Y:S01]  /*8490*/  MUFU.EX2 R132, R132 ;  /* 0x0000008400847308 */ /* 0x000ee20000000800 */
[C---:B------:R-:W-:Y:S02]  /*84a0*/  FMUL.FTZ R33, R3.reuse, R93 ;  /* 0x0000005d03217220 */ /* 0x040fe40000410000 */
[C---:B------:R-:W-:Y:S02]  /*84b0*/  FMUL.FTZ R40, R3.reuse, R100 ;  /* 0x0000006403287220 */ /* 0x040fe40000410000 */
[C---:B------:R-:W-:Y:S02]  /*84c0*/  FMUL.FTZ R41, R3.reuse, R101 ;  /* 0x0000006503297220 */ /* 0x040fe40000410000 */
[C---:B------:R-:W-:Y:S02]  /*84d0*/  FMUL.FTZ R48, R3.reuse, R104 ;  /* 0x0000006803307220 */ /* 0x040fe40000410000 */
[C---:B------:R-:W-:Y:S01]  /*84e0*/  FMUL.FTZ R49, R3.reuse, R105 ;  /* 0x0000006903317220 */ /* 0x040fe20000410000 */
[----:B------:R-:W-:Y:S01]  /*84f0*/  MUFU.EX2 R131, R131 ;  /* 0x0000008300837308 */ /* 0x000fe20000000800 */
[C---:B------:R-:W-:Y:S02]  /*8500*/  FMUL.FTZ R52, R3.reuse, R52 ;  /* 0x0000003403347220 */ /* 0x040fe40000410000 */
[C---:B------:R-:W-:Y:S02]  /*8510*/  FMUL.FTZ R53, R3.reuse, R53 ;  /* 0x0000003503357220 */ /* 0x040fe40000410000 */
[C---:B-1----:R-:W-:Y:S02]  /*8520*/  FMUL.FTZ R6, R2.reuse, R114 ;  /* 0x0000007202067220 */ /* 0x042fe40000410000 */
[C---:B------:R-:W-:Y:S02]  /*8530*/  FMUL.FTZ R7, R2.reuse, R115 ;  /* 0x0000007302077220 */ /* 0x040fe40000410000 */
[C---:B------:R-:W-:Y:S01]  /*8540*/  FMUL.FTZ R10, R2.reuse, R70 ;  /* 0x00000046020a7220 */ /* 0x040fe20000410000 */
[----:B------:R-:W1:Y:S01]  /*8550*/  MUFU.EX2 R130, R130 ;  /* 0x0000008200827308 */ /* 0x000e620000000800 */
[C---:B------:R-:W-:Y:S02]  /*8560*/  FMUL.FTZ R11, R2.reuse, R71 ;  /* 0x00000047020b7220 */ /* 0x040fe40000410000 */
[----:B------:R-:W-:Y:S01]  /*8570*/  FMUL.FTZ R18, R2, R78 ;  /* 0x0000004e02127220 */ /* 0x000fe20000410000 */
[----:B---3--:R-:W-:Y:S01]  /*8580*/  F2FP.BF16.PACK_AB R121, R132, R133 ;  /* 0x000000858479723e */ /* 0x008fe200000010ff */
[C---:B------:R-:W-:Y:S01]  /*8590*/  FMUL.FTZ R19, R2.reuse, R79 ;  /* 0x0000004f02137220 */ /* 0x040fe20000410000 */
[----:B------:R-:W3:Y:S01]  /*85a0*/  LDSM.16.MT88.4 R68, [R210+0x3100] ;  /* 0x00310000d244783b */ /* 0x000ee20000004200 */
[C---:B------:R-:W-:Y:S02]  /*85b0*/  FMUL.FTZ R26, R2.reuse, R86 ;  /* 0x00000056021a7220 */ /* 0x040fe40000410000 */
[C---:B------:R-:W-:Y:S01]  /*85c0*/  FMUL.FTZ R27, R2.reuse, R87 ;  /* 0x00000057021b7220 */ /* 0x040fe20000410000 */
[----:B------:R-:W4:Y:S01]  /*85d0*/  MUFU.EX2 R140, R140 ;  /* 0x0000008c008c7308 */ /* 0x000f220000000800 */
[C---:B------:R-:W-:Y:S02]  /*85e0*/  FMUL.FTZ R34, R2.reuse, R94 ;  /* 0x0000005e02227220 */ /* 0x040fe40000410000 */
[C---:B------:R-:W-:Y:S01]  /*85f0*/  FMUL.FTZ R35, R2.reuse, R95 ;  /* 0x0000005f02237220 */ /* 0x040fe20000410000 */
[----:B------:R-:W-:Y:S01]  /*8600*/  LDSM.16.MT88.4 R76, [R208+0x3100] ;  /* 0x00310000d04c783b */ /* 0x000fe20000004200 */
[C---:B------:R-:W-:Y:S02]  /*8610*/  FMUL.FTZ R42, R2.reuse, R102 ;  /* 0x00000066022a7220 */ /* 0x040fe40000410000 */
[C---:B------:R-:W-:Y:S02]  /*8620*/  FMUL.FTZ R43, R2.reuse, R103 ;  /* 0x00000067022b7220 */ /* 0x040fe40000410000 */
[C---:B------:R-:W-:Y:S01]  /*8630*/  FMUL.FTZ R50, R2.reuse, R106 ;  /* 0x0000006a02327220 */ /* 0x040fe20000410000 */
[----:B------:R-:W-:Y:S01]  /*8640*/  MUFU.EX2 R143, R143 ;  /* 0x0000008f008f7308 */ /* 0x000fe20000000800 */
[C---:B------:R-:W-:Y:S01]  /*8650*/  FMUL.FTZ R51, R2.reuse, R107 ;  /* 0x0000006b02337220 */ /* 0x040fe20000410000 */
[----:B------:R-:W-:Y:S01]  /*8660*/  LDSM.16.MT88.4 R84, [R209+0x900] ;  /* 0x00090000d154783b */ /* 0x000fe20000004200 */
[----:B------:R-:W-:Y:S01]  /*8670*/  FMUL.FTZ R54, R2, R54 ;  /* 0x0000003602367220 */ /* 0x000fe20000410000 */
[----:B-1----:R-:W-:Y:S01]  /*8680*/  F2FP.BF16.PACK_AB R123, R130, R131 ;  /* 0x00000083827b723e */ /* 0x002fe200000010ff */
[C---:B------:R-:W-:Y:S02]  /*8690*/  FMUL.FTZ R55, R2.reuse, R55 ;  /* 0x0000003702377220 */ /* 0x040fe40000410000 */
[C---:B------:R-:W-:Y:S02]  /*86a0*/  FMUL.FTZ R56, R3.reuse, R56 ;  /* 0x0000003803387220 */ /* 0x040fe40000410000 */
[C---:B------:R-:W-:Y:S01]  /*86b0*/  FMUL.FTZ R57, R3.reuse, R57 ;  /* 0x0000003903397220 */ /* 0x040fe20000410000 */
[----:B------:R-:W-:Y:S01]  /*86c0*/  LDSM.16.MT88.4 R92, [R208+0x4900] ;  /* 0x00490000d05c783b */ /* 0x000fe20000004200 */
[C---:B--2---:R-:W-:Y:S01]  /*86d0*/  HMMA.16816.F32.BF16 R4, R120.reuse, R12, R4 ;  /* 0x0000000c7804723c */ /* 0x044fe20000041804 */
[----:B------:R-:W-:Y:S04]  /*86e0*/  MUFU.EX2 R154, R154 ;  /* 0x0000009a009a7308 */ /* 0x000fe80000000800 */
[C---:B------:R-:W-:Y:S02]  /*86f0*/  FMUL.FTZ R58, R2.reuse, R58 ;  /* 0x0000003a023a7220 */ /* 0x040fe40000410000 */
[----:B------:R-:W-:Y:S01]  /*8700*/  LDSM.16.MT88.4 R100, [R208+0x2900] ;  /* 0x00290000d064783b */ /* 0x000fe20000004200 */
[C---:B------:R-:W-:Y:S03]  /*8710*/  HMMA.16816.F32.BF16 R8, R120.reuse, R14, R8 ;  /* 0x0000000e7808723c */ /* 0x040fe60000041808 */
[----:B------:R-:W-:Y:S01]  /*8720*/  MUFU.EX2 R158, R158 ;  /* 0x0000009e009e7308 */ /* 0x000fe20000000800 */
[C---:B------:R-:W-:Y:S02]  /*8730*/  FMUL.FTZ R12, R3.reuse, R72 ;  /* 0x00000048030c7220 */ /* 0x040fe40000410000 */
[C---:B------:R-:W-:Y:S01]  /*8740*/  FMUL.FTZ R13, R3.reuse, R73 ;  /* 0x00000049030d7220 */ /* 0x040fe20000410000 */
[----:B------:R-:W-:Y:S01]  /*8750*/  LDSM.16.MT88.4 R104, [R212+0x5900] ;  /* 0x00590000d468783b */ /* 0x000fe20000004200 */
[C---:B------:R-:W-:Y:S04]  /*8760*/  FMUL.FTZ R14, R2.reuse, R74 ;  /* 0x0000004a020e7220 */ /* 0x040fe80000410000 */
[C---:B------:R-:W-:Y:S01]  /*8770*/  FMUL.FTZ R15, R2.reuse, R75 ;  /* 0x0000004b020f7220 */ /* 0x040fe20000410000 */
[----:B------:R-:W-:Y:S01]  /*8780*/  MUFU.EX2 R165, R165 ;  /* 0x000000a500a57308 */ /* 0x000fe20000000800 */
[C---:B------:R-:W-:Y:S01]  /*8790*/  FMUL.FTZ R59, R2.reuse, R59 ;  /* 0x0000003b023b7220 */ /* 0x040fe20000410000 */
[----:B------:R-:W1:Y:S01]  /*87a0*/  LDSM.16.MT88.4 R72, [R209+0x3100] ;  /* 0x00310000d148783b */ /* 0x000e620000004200 */
[C---:B------:R-:W-:Y:S02]  /*87b0*/  FMUL.FTZ R60, R3.reuse, R60 ;  /* 0x0000003c033c7220 */ /* 0x040fe40000410000 */
[C---:B------:R-:W-:Y:S01]  /*87c0*/  FMUL.FTZ R61, R3.reuse, R61 ;  /* 0x0000003d033d7220 */ /* 0x040fe20000410000 */
[C---:B------:R-:W-:Y:S03]  /*87d0*/  HMMA.16816.F32.BF16 R12, R120.reuse, R20, R12 ;  /* 0x00000014780c723c */ /* 0x040fe6000004180c */
[C---:B------:R-:W-:Y:S01]  /*87e0*/  FMUL.FTZ R62, R2.reuse, R62 ;  /* 0x0000003e023e7220 */ /* 0x040fe20000410000 */
[----:B------:R-:W-:Y:S01]  /*87f0*/  MUFU.EX2 R167, R167 ;  /* 0x000000a700a77308 */ /* 0x000fe20000000800 */
[C---:B------:R-:W-:Y:S02]  /*8800*/  FMUL.FTZ R63, R2.reuse, R63 ;  /* 0x0000003f023f7220 */ /* 0x040fe40000410000 */
[C---:B------:R-:W-:Y:S01]  /*8810*/  FMUL.FTZ R20, R3.reuse, R80 ;  /* 0x0000005003147220 */ /* 0x040fe20000410000 */
[C---:B------:R-:W-:Y:S04]  /*8820*/  HMMA.16816.F32.BF16 R16, R120.reuse, R22, R16 ;  /* 0x000000167810723c */ /* 0x040fe80000041810 */
[C---:B------:R-:W-:Y:S02]  /*8830*/  FMUL.FTZ R21, R3.reuse, R81 ;  /* 0x0000005103157220 */ /* 0x040fe40000410000 */
[C---:B------:R-:W-:Y:S01]  /*8840*/  FMUL.FTZ R64, R3.reuse, R64 ;  /* 0x0000004003407220 */ /* 0x040fe20000410000 */
[----:B------:R-:W-:Y:S01]  /*8850*/  MUFU.EX2 R166, R166 ;  /* 0x000000a600a67308 */ /* 0x000fe20000000800 */
[C---:B------:R-:W-:Y:S04]  /*8860*/  FMUL.FTZ R22, R2.reuse, R82 ;  /* 0x0000005202167220 */ /* 0x040fe80000410000 */
[C---:B------:R-:W-:Y:S02]  /*8870*/  FMUL.FTZ R23, R2.reuse, R83 ;  /* 0x0000005302177220 */ /* 0x040fe40000410000 */
[----:B------:R-:W2:Y:S01]  /*8880*/  LDSM.16.MT88.4 R80, [R212+0x900] ;  /* 0x00090000d450783b */ /* 0x000ea20000004200 */
[----:B------:R-:W-:Y:S02]  /*8890*/  FMUL.FTZ R65, R3, R65 ;  /* 0x0000004103417220 */ /* 0x000fe40000410000 */
[C---:B------:R-:W-:Y:S01]  /*88a0*/  FMUL.FTZ R66, R2.reuse, R66 ;  /* 0x0000004202427220 */ /* 0x040fe20000410000 */
[----:B------:R-:W-:Y:S01]  /*88b0*/  MUFU.EX2 R168, R168 ;  /* 0x000000a800a87308 */ /* 0x000fe20000000800 */
[C---:B------:R-:W-:Y:S03]  /*88c0*/  HMMA.16816.F32.BF16 R20, R120.reuse, R28, R20 ;  /* 0x0000001c7814723c */ /* 0x040fe60000041814 */
[C---:B------:R-:W-:Y:S02]  /*88d0*/  FMUL.FTZ R67, R2.reuse, R67 ;  /* 0x0000004302437220 */ /* 0x040fe40000410000 */
[--C-:B------:R-:W-:Y:S02]  /*88e0*/  FFMA.FTZ R171, R171, c[0x0][0x2d0], -R134.reuse ;  /* 0x0000b400abab7a23 */ /* 0x100fe40000010886 */
[C---:B------:R-:W-:Y:S01]  /*88f0*/  FMUL.FTZ R28, R3.reuse, R88 ;  /* 0x00000058031c7220 */ /* 0x040fe20000410000 */
[C---:B------:R-:W-:Y:S01]  /*8900*/  HMMA.16816.F32.BF16 R24, R120.reuse, R30, R24 ;  /* 0x0000001e7818723c */ /* 0x040fe20000041818 */
[----:B------:R-:W-:Y:S03]  /*8910*/  MUFU.EX2 R243, R243 ;  /* 0x000000f300f37308 */ /* 0x000fe60000000800 */
[----:B------:R-:W-:Y:S02]  /*8920*/  FMUL.FTZ R29, R3, R89 ;  /* 0x00000059031d7220 */ /* 0x000fe40000410000 */
[--C-:B------:R-:W-:Y:S02]  /*8930*/  FFMA.FTZ R157, R157, c[0x0][0x2d0], -R134.reuse ;  /* 0x0000b4009d9d7a23 */ /* 0x100fe40000010886 */
[C---:B------:R-:W-:Y:S03]  /*8940*/  FMUL.FTZ R30, R2.reuse, R90 ;  /* 0x0000005a021e7220 */ /* 0x040fe60000410000 */
[----:B------:R-:W-:Y:S01]  /*8950*/  MUFU.EX2 R171, R171 ;  /* 0x000000ab00ab7308 */ /* 0x000fe20000000800 */
[C---:B------:R-:W-:Y:S02]  /*8960*/  FMUL.FTZ R31, R2.reuse, R91 ;  /* 0x0000005b021f7220 */ /* 0x040fe40000410000 */
[----:B------:R-:W-:Y:S01]  /*8970*/  LDSM.16.MT88.4 R88, [R208+0x900] ;  /* 0x00090000d058783b */ /* 0x000fe20000004200 */
[--C-:B------:R-:W-:Y:S02]  /*8980*/  FFMA.FTZ R155, R155, c[0x0][0x2d0], -R134.reuse ;  /* 0x0000b4009b9b7a23 */ /* 0x100fe40000010886 */
[--C-:B------:R-:W-:Y:S02]  /*8990*/  FFMA.FTZ R139, R139, c[0x0][0x2d0], -R134.reuse ;  /* 0x0000b4008b8b7a23 */ /* 0x100fe40000010886 */
[C---:B------:R-:W-:Y:S02]  /*89a0*/  HMMA.16816.F32.BF16 R28, R120.reuse, R36, R28 ;  /* 0x00000024781c723c */ /* 0x040fe4000004181c */
[----:B------:R-:W-:Y:S01]  /*89b0*/  MUFU.EX2 R160, R160 ;  /* 0x000000a000a07308 */ /* 0x000fe20000000800 */
[----:B------:R-:W-:Y:S02]  /*89c0*/  FFMA.FTZ R135, R135, c[0x0][0x2d0], -R134 ;  /* 0x0000b40087877a23 */ /* 0x000fe40000010886 */
[C---:B------:R-:W-:Y:S02]  /*89d0*/  FFMA.FTZ R128, R3.reuse, R228, R128 ;  /* 0x000000e403807223 */ /* 0x040fe40000010080 */
[C---:B------:R-:W-:Y:S01]  /*89e0*/  FMUL.FTZ R36, R3.reuse, R96 ;  /* 0x0000006003247220 */ /* 0x040fe20000410000 */
[C---:B------:R-:W-:Y:S04]  /*89f0*/  HMMA.16816.F32.BF16 R32, R120.reuse, R38, R32 ;  /* 0x000000267820723c */ /* 0x040fe80000041820 */
[----:B------:R-:W-:Y:S01]  /*8a00*/  FMUL.FTZ R37, R3, R97 ;  /* 0x0000006103257220 */ /* 0x000fe20000410000 */
[----:B------:R-:W-:Y:S01]  /*8a10*/  MUFU.EX2 R152, R152 ;  /* 0x0000009800987308 */ /* 0x000fe20000000800 */
[C---:B------:R-:W-:Y:S02]  /*8a20*/  FFMA.FTZ R133, R2.reuse, R229, R133 ;  /* 0x000000e502857223 */ /* 0x040fe40000010085 */
[C---:B------:R-:W-:Y:S04]  /*8a30*/  FMUL.FTZ R38, R2.reuse, R98 ;  /* 0x0000006202267220 */ /* 0x040fe80000410000 */
[----:B------:R-:W-:Y:S02]  /*8a40*/  FMUL.FTZ R39, R2, R99 ;  /* 0x0000006302277220 */ /* 0x000fe40000410000 */
[----:B------:R-:W-:Y:S01]  /*8a50*/  LDSM.16.MT88.4 R96, [R209+0x2900] ;  /* 0x00290000d160783b */ /* 0x000fe20000004200 */
[----:B------:R-:W-:Y:S01]  /*8a60*/  MUFU.EX2 R157, R157 ;  /* 0x0000009d009d7308 */ /* 0x000fe20000000800 */
[----:B------:R-:W-:Y:S02]  /*8a70*/  FADD.FTZ R119, R119, R128 ;  /* 0x0000008077777221 */ /* 0x000fe40000010000 */
[----:B------:R-:W-:Y:S01]  /*8a80*/  FADD.FTZ R132, R132, R133 ;  /* 0x0000008584847221 */ /* 0x000fe20000010000 */
[C---:B------:R-:W-:Y:S03]  /*8a90*/  HMMA.16816.F32.BF16 R36, R120.reuse, R44, R36 ;  /* 0x0000002c7824723c */ /* 0x040fe60000041824 */
[----:B------:R-:W-:Y:S02]  /*8aa0*/  FADD.FTZ R118, R118, R119 ;  /* 0x0000007776767221 */ /* 0x000fe40000010000 */
[----:B------:R-:W-:Y:S01]  /*8ab0*/  FADD.FTZ R131, R131, R132 ;  /* 0x0000008483837221 */ /* 0x000fe20000010000 */
[----:B------:R-:W-:Y:S01]  /*8ac0*/  MUFU.EX2 R155, R155 ;  /* 0x0000009b009b7308 */ /* 0x000fe20000000800 */
[C---:B------:R-:W-:Y:S01]  /*8ad0*/  FMUL.FTZ R44, R3.reuse, R108 ;  /* 0x0000006c032c7220 */ /* 0x040fe20000410000 */
[C---:B------:R-:W-:Y:S04]  /*8ae0*/  HMMA.16816.F32.BF16 R40, R120.reuse, R46, R40 ;  /* 0x0000002e7828723c */ /* 0x040fe80000041828 */
[----:B------:R-:W-:Y:S02]  /*8af0*/  FMUL.FTZ R45, R3, R109 ;  /* 0x0000006d032d7220 */ /* 0x000fe40000410000 */
[--C-:B------:R-:W-:Y:S02]  /*8b00*/  FFMA.FTZ R108, R148, c[0x0][0x2d0], -R151.reuse ;  /* 0x0000b400946c7a23 */ /* 0x100fe40000010897 */
[C---:B------:R-:W-:Y:S01]  /*8b10*/  FMUL.FTZ R46, R2.reuse, R110 ;  /* 0x0000006e022e7220 */ /* 0x040fe20000410000 */
[----:B------:R-:W-:Y:S03]  /*8b20*/  MUFU.EX2 R142, R142 ;  /* 0x0000008e008e7308 */ /* 0x000fe60000000800 */
[----:B------:R-:W-:Y:S02]  /*8b30*/  FMUL.FTZ R47, R2, R111 ;  /* 0x0000006f022f7220 */ /* 0x000fe40000410000 */
[--C-:B------:R-:W-:Y:S02]  /*8b40*/  FFMA.FTZ R109, R249, c[0x0][0x2d0], -R134.reuse ;  /* 0x0000b400f96d7a23 */ /* 0x100fe40000010886 */
[--C-:B------:R-:W-:Y:S02]  /*8b50*/  FFMA.FTZ R110, R247, c[0x0][0x2d0], -R134.reuse ;  /* 0x0000b400f76e7a23 */ /* 0x100fe40000010886 */
[--C-:B------:R-:W-:Y:S01]  /*8b60*/  FFMA.FTZ R111, R161, c[0x0][0x2d0], -R134.reuse ;  /* 0x0000b400a16f7a23 */ /* 0x100fe20000010886 */
[C---:B---3--:R-:W-:Y:S01]  /*8b70*/  HMMA.16816.F32.BF16 R44, R120.reuse, R68, R44 ;  /* 0x00000044782c723c */ /* 0x048fe2000004182c */
[----:B------:R-:W3:Y:S02]  /*8b80*/  MUFU.EX2 R108, R108 ;  /* 0x0000006c006c7308 */ /* 0x000ee40000000800 */
[--C-:B------:R-:W-:Y:S02]  /*8b90*/  FFMA.FTZ R148, R159, c[0x0][0x2d0], -R134.reuse ;  /* 0x0000b4009f947a23 */ /* 0x100fe40000010886 */
[--C-:B------:R-:W-:Y:S02]  /*8ba0*/  FFMA.FTZ R159, R164, c[0x0][0x2d0], -R151.reuse ;  /* 0x0000b400a49f7a23 */ /* 0x100fe40000010897 */
[----:B----4-:R-:W-:Y:S01]  /*8bb0*/  F2FP.BF16.PACK_AB R68, R140, R137 ;  /* 0x000000898c44723e */ /* 0x010fe200000010ff */
[C---:B------:R-:W-:Y:S03]  /*8bc0*/  HMMA.16816.F32.BF16 R48, R120.reuse, R70, R48 ;  /* 0x000000467830723c */ /* 0x040fe60000041830 */
[----:B------:R-:W-:Y:S01]  /*8bd0*/  MUFU.EX2 R109, R109 ;  /* 0x0000006d006d7308 */ /* 0x000fe20000000800 */
[--C-:B------:R-:W-:Y:S02]  /*8be0*/  FFMA.FTZ R161, R162, c[0x0][0x2d0], -R151.reuse ;  /* 0x0000b400a2a17a23 */ /* 0x100fe40000010897 */
[--C-:B------:R-:W-:Y:S02]  /*8bf0*/  FFMA.FTZ R162, R239, c[0x0][0x2d0], -R134.reuse ;  /* 0x0000b400efa27a23 */ /* 0x100fe40000010886 */
[C---:B-1----:R-:W-:Y:S04]  /*8c00*/  HMMA.16816.F32.BF16 R52, R120.reuse, R72, R52 ;  /* 0x000000487834723c */ /* 0x042fe80000041834 */
[--C-:B------:R-:W-:Y:S01]  /*8c10*/  FFMA.FTZ R164, R169, c[0x0][0x2d0], -R134.reuse ;  /* 0x0000b400a9a47a23 */ /* 0x100fe20000010886 */
[----:B------:R-:W1:Y:S01]  /*8c20*/  MUFU.EX2 R110, R110 ;  /* 0x0000006e006e7308 */ /* 0x000e620000000800 */
[--C-:B------:R-:W-:Y:S02]  /*8c30*/  FFMA.FTZ R169, R240, c[0x0][0x2d0], -R151.reuse ;  /* 0x0000b400f0a97a23 */ /* 0x100fe40000010897 */
[C---:B------:R-:W-:Y:S01]  /*8c40*/  HMMA.16816.F32.BF16 R56, R120.reuse, R74, R56 ;  /* 0x0000004a7838723c */ /* 0x040fe20000041838 */
[----:B------:R-:W4:Y:S03]  /*8c50*/  LDSM.16.MT88.4 R72, [R210+0x900] ;  /* 0x00090000d248783b */ /* 0x000f260000004200 */
[----:B---3--:R-:W-:Y:S01]  /*8c60*/  F2FP.BF16.PACK_AB R70, R108, R143 ;  /* 0x0000008f6c46723e */ /* 0x008fe200000010ff */
[--C-:B------:R-:W-:Y:S02]  /*8c70*/  FFMA.FTZ R239, R170, c[0x0][0x2d0], -R151.reuse ;  /* 0x0000b400aaef7a23 */ /* 0x100fe40000010897 */
[----:B------:R-:W-:Y:S01]  /*8c80*/  MUFU.EX2 R111, R111 ;  /* 0x0000006f006f7308 */ /* 0x000fe20000000800 */
[C---:B------:R-:W-:Y:S04]  /*8c90*/  HMMA.16816.F32.BF16 R60, R120.reuse, R76, R60 ;  /* 0x0000004c783c723c */ /* 0x040fe8000004183c */
[--C-:B------:R-:W-:Y:S02]  /*8ca0*/  FFMA.FTZ R170, R245, c[0x0][0x2d0], -R134.reuse ;  /* 0x0000b400f5aa7a23 */ /* 0x100fe40000010886 */
[--C-:B------:R-:W-:Y:S02]  /*8cb0*/  FFMA.FTZ R240, R241, c[0x0][0x2d0], -R134.reuse ;  /* 0x0000b400f1f07a23 */ /* 0x100fe40000010886 */
[----:B------:R-:W-:Y:S01]  /*8cc0*/  HMMA.16816.F32.BF16 R64, R120, R78, R64 ;  /* 0x0000004e7840723c */ /* 0x000fe20000041840 */
[----:B------:R-:W3:Y:S01]  /*8cd0*/  MUFU.EX2 R148, R148 ;  /* 0x0000009400947308 */ /* 0x000ee20000000800 */
[----:B------:R-:W5:Y:S02]  /*8ce0*/  LDSM.16.MT88.4 R76, [R212+0x3900] ;  /* 0x00390000d44c783b */ /* 0x000f640000004200 */
[--C-:B------:R-:W-:Y:S01]  /*8cf0*/  FFMA.FTZ R241, R156, c[0x0][0x2d0], -R151.reuse ;  /* 0x0000b4009cf17a23 */ /* 0x100fe20000010897 */
[----:B-1----:R-:W-:Y:S01]  /*8d00*/  F2FP.BF16.PACK_AB R69, R110, R109 ;  /* 0x0000006d6e45723e */ /* 0x002fe200000010ff */
[--C-:B------:R-:W-:Y:S02]  /*8d10*/  FFMA.FTZ R245, R150, c[0x0][0x2d0], -R151.reuse ;  /* 0x0000b40096f57a23 */ /* 0x100fe40000010897 */
[--C-:B------:R-:W-:Y:S03]  /*8d20*/  FFMA.FTZ R150, R163, c[0x0][0x2d0], -R134.reuse ;  /* 0x0000b400a3967a23 */ /* 0x100fe60000010886 */
[----:B------:R-:W1:Y:S01]  /*8d30*/  MUFU.EX2 R159, R159 ;  /* 0x0000009f009f7308 */ /* 0x000e620000000800 */
[--C-:B------:R-:W-:Y:S02]  /*8d40*/  FFMA.FTZ R156, R153, c[0x0][0x2d0], -R134.reuse ;  /* 0x0000b400999c7a23 */ /* 0x100fe40000010886 */
[----:B------:R-:W-:Y:S02]  /*8d50*/  FFMA.FTZ R151, R136, c[0x0][0x2d0], -R151 ;  /* 0x0000b40088977a23 */ /* 0x000fe40000010897 */
[--C-:B------:R-:W-:Y:S02]  /*8d60*/  FFMA.FTZ R136, R149, c[0x0][0x2d0], -R134.reuse ;  /* 0x0000b40095887a23 */ /* 0x100fe40000010886 */
[----:B------:R-:W-:Y:S02]  /*8d70*/  FFMA.FTZ R134, R117, c[0x0][0x2d0], -R134 ;  /* 0x0000b40075867a23 */ /* 0x000fe40000010886 */
[----:B------:R-:W-:Y:S01]  /*8d80*/  FADD.FTZ R118, R129, R118 ;  /* 0x0000007681767221 */ /* 0x000fe20000010000 */
[----:B------:R-:W1:Y:S01]  /*8d90*/  MUFU.EX2 R161, R161 ;  /* 0x000000a100a17308 */ /* 0x000e620000000800 */
[----:B------:R-:W-:Y:S02]  /*8da0*/  FADD.FTZ R130, R130, R131 ;  /* 0x0000008382827221 */ /* 0x000fe40000010000 */
[----:B------:R-:W-:Y:S01]  /*8db0*/  FADD.FTZ R137, R137, R118 ;  /* 0x0000007689897221 */ /* 0x000fe20000010000 */
[----:B---3--:R-:W-:Y:S01]  /*8dc0*/  F2FP.BF16.PACK_AB R71, R148, R111 ;  /* 0x0000006f9447723e */ /* 0x008fe200000010ff */
[----:B------:R-:W-:Y:S02]  /*8dd0*/  FADD.FTZ R109, R109, R130 ;  /* 0x000000826d6d7221 */ /* 0x000fe40000010000 */
[----:B------:R-:W-:Y:S02]  /*8de0*/  FADD.FTZ R140, R140, R137 ;  /* 0x000000898c8c7221 */ /* 0x000fe40000010000 */
[----:B------:R-:W-:Y:S01]  /*8df0*/  FADD.FTZ R110, R110, R109 ;  /* 0x0000006d6e6e7221 */ /* 0x000fe20000010000 */
[----:B------:R-:W3:Y:S01]  /*8e00*/  MUFU.EX2 R162, R162 ;  /* 0x000000a200a27308 */ /* 0x000ee20000000800 */
[C---:B--2---:R-:W-:Y:S05]  /*8e10*/  HMMA.16816.F32.BF16 R4, R68.reuse, R80, R4 ;  /* 0x000000504404723c */ /* 0x044fea0000041804 */
[----:B------:R-:W-:Y:S02]  /*8e20*/  FADD.FTZ R143, R143, R140 ;  /* 0x0000008c8f8f7221 */ /* 0x000fe40000010000 */
[----:B------:R-:W-:Y:S01]  /*8e30*/  FADD.FTZ R3, R111, R110 ;  /* 0x0000006e6f037221 */ /* 0x000fe20000010000 */
[C---:B------:R-:W-:Y:S01]  /*8e40*/  HMMA.16816.F32.BF16 R8, R68.reuse, R82, R8 ;  /* 0x000000524408723c */ /* 0x040fe20000041808 */
[----:B------:R-:W-:Y:S01]  /*8e50*/  LDSM.16.MT88.4 R80, [R209+0x3900] ;  /* 0x00390000d150783b */ /* 0x000fe20000004200 */
[----:B------:R-:W2:Y:S02]  /*8e60*/  MUFU.EX2 R164, R164 ;  /* 0x000000a400a47308 */ /* 0x000ea40000000800 */
[----:B------:R-:W-:Y:S02]  /*8e70*/  FADD.FTZ R108, R108, R143 ;  /* 0x0000008f6c6c7221 */ /* 0x000fe40000010000 */
[----:B------:R-:W-:Y:S02]  /*8e80*/  FADD.FTZ R3, R148, R3 ;  /* 0x0000000394037221 */ /* 0x000fe40000010000 */
[C---:B----4-:R-:W-:Y:S04]  /*8e90*/  HMMA.16816.F32.BF16 R12, R68.reuse, R72, R12 ;  /* 0x00000048440c723c */ /* 0x050fe8000004180c */
[----:B------:R-:W-:Y:S04]  /*8ea0*/  MUFU.EX2 R169, R169 ;  /* 0x000000a900a97308 */ /* 0x000fe80000000800 */
[C---:B------:R-:W-:Y:S01]  /*8eb0*/  HMMA.16816.F32.BF16 R16, R68.reuse, R74, R16 ;  /* 0x0000004a4410723c */ /* 0x040fe20000041810 */
[----:B------:R-:W4:Y:S05]  /*8ec0*/  LDSM.16.MT88.4 R72, [R210+0x3900] ;  /* 0x00390000d248783b */ /* 0x000f2a0000004200 */
[----:B------:R-:W-:Y:S02]  /*8ed0*/  MUFU.EX2 R239, R239 ;  /* 0x000000ef00ef7308 */ /* 0x000fe40000000800 */
[C---:B------:R-:W-:Y:S08]  /*8ee0*/  HMMA.16816.F32.BF16 R20, R68.reuse, R84, R20 ;  /* 0x000000544414723c */ /* 0x040ff00000041814 */
[C---:B------:R-:W-:Y:S01]  /*8ef0*/  HMMA.16816.F32.BF16 R24, R68.reuse, R86, R24 ;  /* 0x000000564418723c */ /* 0x040fe20000041818 */
[----:B------:R-:W1:Y:S01]  /*8f00*/  LDSM.16.MT88.4 R84, [R208+0x3900] ;  /* 0x00390000d054783b */ /* 0x000e620000004200 */
[----:B------:R-:W-:Y:S06]  /*8f10*/  MUFU.EX2 R170, R170 ;  /* 0x000000aa00aa7308 */ /* 0x000fec0000000800 */
[C---:B------:R-:W-:Y:S04]  /*8f20*/  HMMA.16816.F32.BF16 R28, R68.reuse, R88, R28 ;  /* 0x00000058441c723c */ /* 0x040fe8000004181c */
[----:B------:R-:W-:Y:S04]  /*8f30*/  MUFU.EX2 R240, R240 ;  /* 0x000000f000f07308 */ /* 0x000fe80000000800 */
[C---:B------:R-:W-:Y:S01]  /*8f40*/  HMMA.16816.F32.BF16 R32, R68.reuse, R90, R32 ;  /* 0x0000005a4420723c */ /* 0x040fe20000041820 */
[----:B------:R-:W-:Y:S05]  /*8f50*/  LDSM.16.MT88.4 R88, [R208+0x4100] ;  /* 0x00410000d058783b */ /* 0x000fea0000004200 */
[----:B------:R-:W-:Y:S02]  /*8f60*/  MUFU.EX2 R241, R241 ;  /* 0x000000f100f17308 */ /* 0x000fe40000000800 */
[C---:B-----5:R-:W-:Y:S08]  /*8f70*/  HMMA.16816.F32.BF16 R36, R68.reuse, R76, R36 ;  /* 0x0000004c4424723c */ /* 0x060ff00000041824 */
[C---:B------:R-:W-:Y:S01]  /*8f80*/  HMMA.16816.F32.BF16 R40, R68.reuse, R78, R40 ;  /* 0x0000004e4428723c */ /* 0x040fe20000041828 */
[----:B------:R-:W-:Y:S01]  /*8f90*/  LDSM.16.MT88.4 R76, [R210+0x1100] ;  /* 0x00110000d24c783b */ /* 0x000fe20000004200 */
[----:B------:R-:W-:Y:S06]  /*8fa0*/  MUFU.EX2 R245, R245 ;  /* 0x000000f500f57308 */ /* 0x000fec0000000800 */
[C---:B----4-:R-:W-:Y:S04]  /*8fb0*/  HMMA.16816.F32.BF16 R44, R68.reuse, R72, R44 ;  /* 0x00000048442c723c */ /* 0x050fe8000004182c */
[----:B------:R-:W-:Y:S04]  /*8fc0*/  MUFU.EX2 R150, R150 ;  /* 0x0000009600967308 */ /* 0x000fe80000000800 */
[C---:B------:R-:W-:Y:S01]  /*8fd0*/  HMMA.16816.F32.BF16 R48, R68.reuse, R74, R48 ;  /* 0x0000004a4430723c */ /* 0x040fe20000041830 */
[----:B------:R-:W4:Y:S05]  /*8fe0*/  LDSM.16.MT88.4 R72, [R212+0x1100] ;  /* 0x00110000d448783b */ /* 0x000f2a0000004200 */
[----:B------:R-:W-:Y:S02]  /*8ff0*/  MUFU.EX2 R156, R156 ;  /* 0x0000009c009c7308 */ /* 0x000fe40000000800 */
[C---:B------:R-:W-:Y:S08]  /*9000*/  HMMA.16816.F32.BF16 R52, R68.reuse, R80, R52 ;  /* 0x000000504434723c */ /* 0x040ff00000041834 */
[C---:B------:R-:W-:Y:S01]  /*9010*/  HMMA.16816.F32.BF16 R56, R68.reuse, R82, R56 ;  /* 0x000000524438723c */ /* 0x040fe20000041838 */
[----:B------:R-:W5:Y:S01]  /*9020*/  LDSM.16.MT88.4 R80, [R209+0x1100] ;  /* 0x00110000d150783b */ /* 0x000f620000004200 */
[----:B------:R-:W2:Y:S06]  /*9030*/  MUFU.EX2 R141, R141 ;  /* 0x0000008d008d7308 */ /* 0x000eac0000000800 */
[C---:B-1----:R-:W-:Y:S04]  /*9040*/  HMMA.16816.F32.BF16 R60, R68.reuse, R84, R60 ;  /* 0x00000054443c723c */ /* 0x042fe8000004183c */
[----:B------:R-:W-:Y:S04]  /*9050*/  MUFU.EX2 R138, R138 ;  /* 0x0000008a008a7308 */ /* 0x000fe80000000800 */
[----:B------:R-:W-:Y:S01]  /*9060*/  HMMA.16816.F32.BF16 R64, R68, R86, R64 ;  /* 0x000000564440723c */ /* 0x000fe20000041840 */
[----:B------:R-:W1:Y:S05]  /*9070*/  LDSM.16.MT88.4 R84, [R208+0x1100] ;  /* 0x00110000d054783b */ /* 0x000e6a0000004200 */
[----:B------:R-:W5:Y:S01]  /*9080*/  MUFU.EX2 R151, R151 ;  /* 0x0000009700977308 */ /* 0x000f620000000800 */
[----:B------:R-:W-:Y:S01]  /*9090*/  F2FP.BF16.PACK_AB R68, R154, R159 ;  /* 0x0000009f9a44723e */ /* 0x000fe200000010ff */
[----:B------:R-:W-:Y:S01]  /*90a0*/  FADD.FTZ R159, R159, R108 ;  /* 0x0000006c9f9f7221 */ /* 0x000fe20000010000 */
[----:B------:R-:W-:Y:S03]  /*90b0*/  F2FP.BF16.PACK_AB R70, R161, R158 ;  /* 0x0000009ea146723e */ /* 0x000fe600000010ff */
[----:B---3--:R-:W-:Y:S01]  /*90c0*/  F2FP.BF16.PACK_AB R69, R165, R162 ;  /* 0x000000a2a545723e */ /* 0x008fe200000010ff */
[----:B------:R-:W-:Y:S01]  /*90d0*/  FADD.FTZ R162, R162, R3 ;  /* 0x00000003a2a27221 */ /* 0x000fe20000010000 */
[----:B--2---:R-:W-:Y:S01]  /*90e0*/  F2FP.BF16.PACK_AB R71, R167, R164 ;  /* 0x000000a4a747723e */ /* 0x004fe200000010ff */
[----:B------:R-:W-:Y:S01]  /*90f0*/  FADD.FTZ R159, R154, R159 ;  /* 0x0000009f9a9f7221 */ /* 0x000fe20000010000 */
[----:B------:R-:W-:Y:S01]  /*9100*/  F2FP.BF16.PACK_AB R120, R141, R142 ;  /* 0x0000008e8d78723e */ /* 0x000fe200000010ff */
[----:B------:R-:W-:Y:S01]  /*9110*/  MUFU.EX2 R136, R136 ;  /* 0x0000008800887308 */ /* 0x000fe20000000800 */
[----:B------:R-:W-:Y:S02]  /*9120*/  FADD.FTZ R165, R165, R162 ;  /* 0x000000a2a5a57221 */ /* 0x000fe40000010000 */
[----:B------:R-:W-:Y:S01]  /*9130*/  FADD.FTZ R158, R158, R159 ;  /* 0x0000009f9e9e7221 */ /* 0x000fe20000010000 */
[C---:B----4-:R-:W-:Y:S03]  /*9140*/  HMMA.16816.F32.BF16 R4, R68.reuse, R72, R4 ;  /* 0x000000484404723c */ /* 0x050fe60000041804 */
[----:B------:R-:W-:Y:S02]  /*9150*/  FADD.FTZ R164, R164, R165 ;  /* 0x000000a5a4a47221 */ /* 0x000fe40000010000 */
[----:B------:R-:W-:Y:S01]  /*9160*/  FADD.FTZ R161, R161, R158 ;  /* 0x0000009ea1a17221 */ /* 0x000fe20000010000 */
[----:B------:R-:W2:Y:S01]  /*9170*/  MUFU.EX2 R139, R139 ;  /* 0x0000008b008b7308 */ /* 0x000ea20000000800 */
[----:B------:R-:W-:Y:S01]  /*9180*/  FADD.FTZ R167, R167, R164 ;  /* 0x000000a4a7a77221 */ /* 0x000fe20000010000 */
[C---:B------:R-:W-:Y:S01]  /*9190*/  HMMA.16816.F32.BF16 R8, R68.reuse, R74, R8 ;  /* 0x0000004a4408723c */ /* 0x040fe20000041808 */
[----:B------:R-:W3:Y:S03]  /*91a0*/  LDSM.16.MT88.4 R72, [R212+0x4100] ;  /* 0x00410000d448783b */ /* 0x000ee60000004200 */
[----:B-----5:R-:W-:Y:S04]  /*91b0*/  F2FP.BF16.PACK_AB R122, R151, R138 ;  /* 0x0000008a977a723e */ /* 0x020fe800000010ff */
[C---:B------:R-:W-:Y:S01]  /*91c0*/  HMMA.16816.F32.BF16 R12, R68.reuse, R76, R12 ;  /* 0x0000004c440c723c */ /* 0x040fe2000004180c */
[----:B------:R-:W-:Y:S07]  /*91d0*/  MUFU.EX2 R135, R135 ;  /* 0x0000008700877308 */ /* 0x000fee0000000800 */
[C---:B------:R-:W-:Y:S01]  /*91e0*/  HMMA.16816.F32.BF16 R16, R68.reuse, R78, R16 ;  /* 0x0000004e4410723c */ /* 0x040fe20000041810 */
[----:B------:R-:W4:Y:S02]  /*91f0*/  LDSM.16.MT88.4 R76, [R210+0x4100] ;  /* 0x00410000d24c783b */ /* 0x000f240000004200 */
[----:B------:R-:W5:Y:S01]  /*9200*/  MUFU.EX2 R134, R134 ;  /* 0x0000008600867308 */ /* 0x000f620000000800 */
[----:B--2---:R-:W-:Y:S04]  /*9210*/  F2FP.BF16.PACK_AB R121, R139, R136 ;  /* 0x000000888b79723e */ /* 0x004fe800000010ff */
[C---:B------:R-:W-:Y:S08]  /*9220*/  HMMA.16816.F32.BF16 R20, R68.reuse, R80, R20 ;  /* 0x000000504414723c */ /* 0x040ff00000041814 */
[C---:B------:R-:W-:Y:S01]  /*9230*/  HMMA.16816.F32.BF16 R24, R68.reuse, R82, R24 ;  /* 0x000000524418723c */ /* 0x040fe20000041818 */
[----:B------:R-:W2:Y:S07]  /*9240*/  LDSM.16.MT88.4 R80, [R209+0x4100] ;  /* 0x00410000d150783b */ /* 0x000eae0000004200 */
[C---:B-1----:R-:W-:Y:S04]  /*9250*/  HMMA.16816.F32.BF16 R28, R68.reuse, R84, R28 ;  /* 0x00000054441c723c */ /* 0x042fe8000004181c */
[----:B-----5:R-:W-:Y:S04]  /*9260*/  F2FP.BF16.PACK_AB R123, R134, R135 ;  /* 0x00000087867b723e */ /* 0x020fe800000010ff */
[C---:B------:R-:W-:Y:S01]  /*9270*/  HMMA.16816.F32.BF16 R32, R68.reuse, R86, R32 ;  /* 0x000000564420723c */ /* 0x040fe20000041820 */
[----:B------:R-:W1:Y:S07]  /*9280*/  LDSM.16.MT88.4 R84, [R212+0x1900] ;  /* 0x00190000d454783b */ /* 0x000e6e0000004200 */
[C---:B---3--:R-:W-:Y:S08]  /*9290*/  HMMA.16816.F32.BF16 R36, R68.reuse, R72, R36 ;  /* 0x000000484424723c */ /* 0x048ff00000041824 */
[C---:B------:R-:W-:Y:S01]  /*92a0*/  HMMA.16816.F32.BF16 R40, R68.reuse, R74, R40 ;  /* 0x0000004a4428723c */ /* 0x040fe20000041828 */
[----:B------:R-:W3:Y:S07]  /*92b0*/  LDSM.16.MT88.4 R72, [R210+0x1900] ;  /* 0x00190000d248783b */ /* 0x000eee0000004200 */
[C---:B----4-:R-:W-:Y:S08]  /*92c0*/  HMMA.16816.F32.BF16 R44, R68.reuse, R76, R44 ;  /* 0x0000004c442c723c */ /* 0x050ff0000004182c */
[C---:B------:R-:W-:Y:S01]  /*92d0*/  HMMA.16816.F32.BF16 R48, R68.reuse, R78, R48 ;  /* 0x0000004e4430723c */ /* 0x040fe20000041830 */
[----:B------:R-:W4:Y:S07]  /*92e0*/  LDSM.16.MT88.4 R76, [R209+0x1900] ;  /* 0x00190000d14c783b */ /* 0x000f2e0000004200 */
[C---:B--2---:R-:W-:Y:S08]  /*92f0*/  HMMA.16816.F32.BF16 R52, R68.reuse, R80, R52 ;  /* 0x000000504434723c */ /* 0x044ff00000041834 */
[C---:B------:R-:W-:Y:S01]  /*9300*/  HMMA.16816.F32.BF16 R56, R68.reuse, R82, R56 ;  /* 0x000000524438723c */ /* 0x040fe20000041838 */
[----:B------:R-:W2:Y:S07]  /*9310*/  LDSM.16.MT88.4 R80, [R208+0x1900] ;  /* 0x00190000d050783b */ /* 0x000eae0000004200 */
        /* <DEDUP_REMOVED lines=14> */
[----:B------:R-:W-:Y:S01]  /*9400*/  FADD.FTZ R239, R239, R168 ;  /* 0x000000a8efef7221 */ /* 0x000fe20000010000 */
[----:B------:R-:W-:Y:S01]  /*9410*/  IADD3 R168, R238, -0x1, RZ ;  /* 0xffffffffeea87810 */ /* 0x000fe20007ffe0ff */
[----:B------:R-:W-:Y:S01]  /*9420*/  FADD.FTZ R171, R171, R240 ;  /* 0x000000f0abab7221 */ /* 0x000fe20000010000 */
[C---:B------:R-:W-:Y:S01]  /*9430*/  HMMA.16816.F32.BF16 R8, R68.reuse, R86, R8 ;  /* 0x000000564408723c */ /* 0x040fe20000041808 */
[----:B------:R-:W1:Y:S03]  /*9440*/  LDSM.16.MT88.4 R84, [R212+0x4900] ;  /* 0x00490000d454783b */ /* 0x000e660000004200 */
[----:B------:R-:W-:Y:S02]  /*9450*/  FADD.FTZ R2, R150, R171 ;  /* 0x000000ab96027221 */ /* 0x000fe40000010000 */
[----:B------:R-:W-:Y:S02]  /*9460*/  IMAD.MOV.U32 R238, RZ, RZ, R168 ;  /* 0x000000ffffee7224 */ /* 0x000fe400078e00a8 */
[C---:B---3--:R-:W-:Y:S04]  /*9470*/  HMMA.16816.F32.BF16 R12, R68.reuse, R72, R12 ;  /* 0x00000048440c723c */ /* 0x048fe8000004180c */
[----:B------:R-:W-:Y:S04]  /*9480*/  FADD.FTZ R2, R157, R2 ;  /* 0x000000029d027221 */ /* 0x000fe80000010000 */
[C---:B------:R-:W-:Y:S01]  /*9490*/  HMMA.16816.F32.BF16 R16, R68.reuse, R74, R16 ;  /* 0x0000004a4410723c */ /* 0x040fe20000041810 */
[----:B------:R-:W3:Y:S03]  /*94a0*/  LDSM.16.MT88.4 R72, [R210+0x4900] ;  /* 0x00490000d248783b */ /* 0x000ee60000004200 */
[----:B------:R-:W-:Y:S02]  /*94b0*/  FADD.FTZ R3, R155, R2 ;  /* 0x000000029b037221 */ /* 0x000fe40000010000 */
[----:B------:R-:W-:Y:S02]  /*94c0*/  IMAD.MOV.U32 R2, RZ, RZ, R116 ;  /* 0x000000ffff027224 */ /* 0x000fe400078e0074 */
[C---:B----4-:R-:W-:Y:S04]  /*94d0*/  HMMA.16816.F32.BF16 R20, R68.reuse, R76, R20 ;  /* 0x0000004c4414723c */ /* 0x050fe80000041814 */
[----:B------:R-:W-:Y:S04]  /*94e0*/  FADD.FTZ R3, R156, R3 ;  /* 0x000000039c037221 */ /* 0x000fe80000010000 */
[C---:B------:R-:W-:Y:S01]  /*94f0*/  HMMA.16816.F32.BF16 R24, R68.reuse, R78, R24 ;  /* 0x0000004e4418723c */ /* 0x040fe20000041818 */
[----:B------:R-:W4:Y:S03]  /*9500*/  LDSM.16.MT88.4 R76, [R212+0x2100] ;  /* 0x00210000d44c783b */ /* 0x000f260000004200 */
[----:B------:R-:W-:Y:S02]  /*9510*/  FADD.FTZ R136, R136, R3 ;  /* 0x0000000388887221 */ /* 0x000fe40000010000 */
[----:B------:R-:W-:Y:S02]  /*9520*/  IMAD.MOV.U32 R3, RZ, RZ, R0 ;  /* 0x000000ffff037224 */ /* 0x000fe400078e0000 */
[C---:B--2---:R-:W-:Y:S04]  /*9530*/  HMMA.16816.F32.BF16 R28, R68.reuse, R80, R28 ;  /* 0x00000050441c723c */ /* 0x044fe8000004181c */
[----:B------:R-:W-:Y:S04]  /*9540*/  FADD.FTZ R136, R139, R136 ;  /* 0x000000888b887221 */ /* 0x000fe80000010000 */
[C---:B------:R-:W-:Y:S01]  /*9550*/  HMMA.16816.F32.BF16 R32, R68.reuse, R82, R32 ;  /* 0x000000524420723c */ /* 0x040fe20000041820 */
[----:B------:R-:W2:Y:S03]  /*9560*/  LDSM.16.MT88.4 R80, [R210+0x2100] ;  /* 0x00210000d250783b */ /* 0x000ea60000004200 */
[----:B------:R-:W-:Y:S04]  /*9570*/  FADD.FTZ R135, R135, R136 ;  /* 0x0000008887877221 */ /* 0x000fe80000010000 */
[C---:B-1----:R-:W-:Y:S04]  /*9580*/  HMMA.16816.F32.BF16 R36, R68.reuse, R84, R36 ;  /* 0x000000544424723c */ /* 0x042fe80000041824 */
[----:B------:R-:W-:Y:S04]  /*9590*/  FADD.FTZ R229, R134, R135 ;  /* 0x0000008786e57221 */ /* 0x000fe80000010000 */
[C---:B------:R-:W-:Y:S01]  /*95a0*/  HMMA.16816.F32.BF16 R40, R68.reuse, R86, R40 ;  /* 0x000000564428723c */ /* 0x040fe20000041828 */
[----:B------:R-:W-:Y:S07]  /*95b0*/  LDSM.16.MT88.4 R84, [R208+0x2100] ;  /* 0x00210000d054783b */ /* 0x000fee0000004200 */
[C---:B---3--:R-:W-:Y:S08]  /*95c0*/  HMMA.16816.F32.BF16 R44, R68.reuse, R72, R44 ;  /* 0x00000048442c723c */ /* 0x048ff0000004182c */
[C---:B------:R-:W-:Y:S01]  /*95d0*/  HMMA.16816.F32.BF16 R48, R68.reuse, R74, R48 ;  /* 0x0000004a4430723c */ /* 0x040fe20000041830 */
[----:B------:R-:W1:Y:S07]  /*95e0*/  LDSM.16.MT88.4 R72, [R209+0x2100] ;  /* 0x00210000d148783b */ /* 0x000e6e0000004200 */
        /* <DEDUP_REMOVED lines=11> */
[----:B------:R-:W-:Y:S03]  /*96a0*/  F2FP.BF16.PACK_AB R71, R156, R155 ;  /* 0x0000009b9c47723e */ /* 0x000fe600000010ff */
[----:B------:R-:W-:Y:S04]  /*96b0*/  FADD.FTZ R152, R152, R241 ;  /* 0x000000f198987221 */ /* 0x000fe80000010000 */
[C---:B----4-:R-:W-:Y:S03]  /*96c0*/  HMMA.16816.F32.BF16 R4, R68.reuse, R76, R4 ;  /* 0x0000004c4404723c */ /* 0x050fe60000041804 */
[----:B------:R-:W-:Y:S04]  /*96d0*/  FADD.FTZ R245, R245, R152 ;  /* 0x00000098f5f57221 */ /* 0x000fe80000010000 */
[----:B------:R-:W-:Y:S01]  /*96e0*/  FADD.FTZ R142, R142, R245 ;  /* 0x000000f58e8e7221 */ /* 0x000fe20000010000 */
[C---:B------:R-:W-:Y:S01]  /*96f0*/  HMMA.16816.F32.BF16 R8, R68.reuse, R78, R8 ;  /* 0x0000004e4408723c */ /* 0x040fe20000041808 */
[----:B------:R-:W3:Y:S03]  /*9700*/  LDSM.16.MT88.4 R76, [R212+0x5100] ;  /* 0x00510000d44c783b */ /* 0x000ee60000004200 */
[----:B------:R-:W-:Y:S04]  /*9710*/  FADD.FTZ R141, R141, R142 ;  /* 0x0000008e8d8d7221 */ /* 0x000fe80000010000 */
[C---:B--2---:R-:W-:Y:S04]  /*9720*/  HMMA.16816.F32.BF16 R12, R68.reuse, R80, R12 ;  /* 0x00000050440c723c */ /* 0x044fe8000004180c */
[----:B------:R-:W-:Y:S04]  /*9730*/  FADD.FTZ R138, R138, R141 ;  /* 0x0000008d8a8a7221 */ /* 0x000fe80000010000 */
[C---:B------:R-:W-:Y:S01]  /*9740*/  HMMA.16816.F32.BF16 R16, R68.reuse, R82, R16 ;  /* 0x000000524410723c */ /* 0x040fe20000041810 */
[----:B------:R-:W2:Y:S03]  /*9750*/  LDSM.16.MT88.4 R80, [R210+0x5100] ;  /* 0x00510000d250783b */ /* 0x000ea60000004200 */
[----:B------:R-:W-:Y:S04]  /*9760*/  FADD.FTZ R228, R151, R138 ;  /* 0x0000008a97e47221 */ /* 0x000fe80000010000 */
[C---:B-1----:R-:W-:Y:S08]  /*9770*/  HMMA.16816.F32.BF16 R20, R68.reuse, R72, R20 ;  /* 0x000000484414723c */ /* 0x042ff00000041814 */
[C---:B------:R-:W-:Y:S01]  /*9780*/  HMMA.16816.F32.BF16 R24, R68.reuse, R74, R24 ;  /* 0x0000004a4418723c */ /* 0x040fe20000041818 */
[----:B------:R-:W1:Y:S07]  /*9790*/  LDSM.16.MT88.4 R72, [R208+0x5100] ;  /* 0x00510000d048783b */ /* 0x000e6e0000004200 */
[C---:B------:R-:W-:Y:S08]  /*97a0*/  HMMA.16816.F32.BF16 R28, R68.reuse, R84, R28 ;  /* 0x00000054441c723c */ /* 0x040ff0000004181c */
[C---:B------:R-:W-:Y:S01]  /*97b0*/  HMMA.16816.F32.BF16 R32, R68.reuse, R86, R32 ;  /* 0x000000564420723c */ /* 0x040fe20000041820 */
[----:B------:R-:W4:Y:S07]  /*97c0*/  LDSM.16.MT88.4 R84, [R212+0x2900] ;  /* 0x00290000d454783b */ /* 0x000f2e0000004200 */
[C---:B---3--:R-:W-:Y:S08]  /*97d0*/  HMMA.16816.F32.BF16 R36, R68.reuse, R76, R36 ;  /* 0x0000004c4424723c */ /* 0x048ff00000041824 */
[C---:B------:R-:W-:Y:S08]  /*97e0*/  HMMA.16816.F32.BF16 R40, R68.reuse, R78, R40 ;  /* 0x0000004e4428723c */ /* 0x040ff00000041828 */
[C---:B--2---:R-:W-:Y:S08]  /*97f0*/  HMMA.16816.F32.BF16 R44, R68.reuse, R80, R44 ;  /* 0x00000050442c723c */ /* 0x044ff0000004182c */
[C---:B------:R-:W-:Y:S08]  /*9800*/  HMMA.16816.F32.BF16 R48, R68.reuse, R82, R48 ;  /* 0x000000524430723c */ /* 0x040ff00000041830 */
[C---:B------:R-:W-:Y:S08]  /*9810*/  HMMA.16816.F32.BF16 R52, R68.reuse, R88, R52 ;  /* 0x000000584434723c */ /* 0x040ff00000041834 */
[C---:B------:R-:W-:Y:S08]  /*9820*/  HMMA.16816.F32.BF16 R56, R68.reuse, R90, R56 ;  /* 0x0000005a4438723c */ /* 0x040ff00000041838 */
[C---:B-1----:R-:W-:Y:S08]  /*9830*/  HMMA.16816.F32.BF16 R60, R68.reuse, R72, R60 ;  /* 0x00000048443c723c */ /* 0x042ff0000004183c */
[----:B------:R-:W-:Y:S08]  /*9840*/  HMMA.16816.F32.BF16 R64, R68, R74, R64 ;  /* 0x0000004a4440723c */ /* 0x000ff00000041840 */
[C---:B----4-:R-:W-:Y:S01]  /*9850*/  HMMA.16816.F32.BF16 R112, R120.reuse, R84, R4 ;  /* 0x000000547870723c */ /* 0x050fe20000041804 */
[----:B------:R-:W1:Y:S07]  /*9860*/  LDSM.16.MT88.4 R4, [R210+0x5900] ;  /* 0x00590000d204783b */ /* 0x000e6e0000004200 */
[C---:B------:R-:W-:Y:S01]  /*9870*/  HMMA.16816.F32.BF16 R68, R120.reuse, R86, R8 ;  /* 0x000000567844723c */ /* 0x040fe20000041808 */
[----:B------:R-:W2:Y:S07]  /*9880*/  LDSM.16.MT88.4 R8, [R209+0x5900] ;  /* 0x00590000d108783b */ /* 0x000eae0000004200 */
[C---:B------:R-:W-:Y:S01]  /*9890*/  HMMA.16816.F32.BF16 R72, R120.reuse, R92, R12 ;  /* 0x0000005c7848723c */ /* 0x040fe2000004180c */
[----:B------:R-:W3:Y:S07]  /*98a0*/  LDSM.16.MT88.4 R12, [R208+0x5900] ;  /* 0x00590000d00c783b */ /* 0x000eee0000004200 */
[C---:B------:R-:W-:Y:S08]  /*98b0*/  HMMA.16816.F32.BF16 R76, R120.reuse, R94, R16 ;  /* 0x0000005e784c723c */ /* 0x040ff00000041810 */
[C---:B------:R-:W-:Y:S08]  /*98c0*/  HMMA.16816.F32.BF16 R80, R120.reuse, R96, R20 ;  /* 0x000000607850723c */ /* 0x040ff00000041814 */
[C---:B------:R-:W-:Y:S08]  /*98d0*/  HMMA.16816.F32.BF16 R84, R120.reuse, R98, R24 ;  /* 0x000000627854723c */ /* 0x040ff00000041818 */
[C---:B------:R-:W-:Y:S08]  /*98e0*/  HMMA.16816.F32.BF16 R88, R120.reuse, R100, R28 ;  /* 0x000000647858723c */ /* 0x040ff0000004181c */
[C---:B------:R-:W-:Y:S08]  /*98f0*/  HMMA.16816.F32.BF16 R92, R120.reuse, R102, R32 ;  /* 0x00000066785c723c */ /* 0x040ff00000041820 */
[C---:B------:R-:W-:Y:S08]  /*9900*/  HMMA.16816.F32.BF16 R96, R120.reuse, R104, R36 ;  /* 0x000000687860723c */ /* 0x040ff00000041824 */
[C---:B------:R-:W-:Y:S08]  /*9910*/  HMMA.16816.F32.BF16 R100, R120.reuse, R106, R40 ;  /* 0x0000006a7864723c */ /* 0x040ff00000041828 */
[C---:B-1----:R-:W-:Y:S08]  /*9920*/  HMMA.16816.F32.BF16 R108, R120.reuse, R4, R44 ;  /* 0x00000004786c723c */ /* 0x042ff0000004182c */
[C---:B------:R-:W-:Y:S08]  /*9930*/  HMMA.16816.F32.BF16 R104, R120.reuse, R6, R48 ;  /* 0x000000067868723c */ /* 0x040ff00000041830 */
[C---:B--2---:R-:W-:Y:S08]  /*9940*/  HMMA.16816.F32.BF16 R52, R120.reuse, R8, R52 ;  /* 0x000000087834723c */ /* 0x044ff00000041834 */
[C---:B------:R-:W-:Y:S08]  /*9950*/  HMMA.16816.F32.BF16 R56, R120.reuse, R10, R56 ;  /* 0x0000000a7838723c */ /* 0x040ff00000041838 */
[C---:B---3--:R-:W-:Y:S07]  /*9960*/  HMMA.16816.F32.BF16 R60, R120.reuse, R12, R60 ;  /* 0x0000000c783c723c */ /* 0x048fee000004183c */
[----:B------:R-:W-:Y:S01]  /*9970*/  IMAD.MOV.U32 R12, RZ, RZ, R116 ;  /* 0x000000ffff0c7224 */ /* 0x000fe200078e0074 */
[----:B------:R-:W-:Y:S01]  /*9980*/  HMMA.16816.F32.BF16 R64, R120, R14, R64 ;  /* 0x0000000e7840723c */ /* 0x000fe20000041840 */
[----:B------:R-:W-:-:S07]  /*9990*/  @P0 BRA `(.L_x_46) ;  /* 0xffffc0f000000947 */ /* 0x000fce000383ffff */
.L_x_35:
[----:B------:R-:W1:Y:S01]  /*99a0*/  S2UR UR18, SR_CTAID.X ;  /* 0x00000000001279c3 */ /* 0x000e620000002500 */
[----:B------:R-:W-:Y:S01]  /*99b0*/  ULDC.64 UR4, c[0x0][0x2c8] ;  /* 0x0000b20000047ab9 */ /* 0x000fe20000000a00 */
[----:B------:R-:W-:Y:S01]  /*99c0*/  IMAD.MOV.U32 R2, RZ, RZ, 0x1 ;  /* 0x00000001ff027424 */ /* 0x000fe200078e00ff */
[----:B------:R-:W-:Y:S01]  /*99d0*/  PLOP3.LUT P0, PT, PT, PT, UP1, 0x40, 0x0 ;  /* 0x000000000000781c */ /* 0x000fe20003f0e818 */
[----:B------:R-:W-:-:S03]  /*99e0*/  IMAD.MOV.U32 R3, RZ, RZ, c[0x0][0x2ac] ;  /* 0x0000ab00ff037624 */ /* 0x000fc600078e00ff */
[----:B------:R-:W-:-:S05]  /*99f0*/  IADD3 R4, R2, -c[0x0][0x168], RZ ;  /* 0x80005a0002047a10 */ /* 0x000fca0007ffe0ff */
[----:B------:R-:W-:Y:S01]  /*9a00*/  IMAD R3, R3, c[0x0][0x1d0], R4 ;  /* 0x0000740003037a24 */ /* 0x000fe200078e0204 */
[----:B-1----:R-:W-:-:S04]  /*9a10*/  ULEA UR18, UR18, 0x7f, 0x7 ;  /* 0x0000007f12127891 */ /* 0x002fc8000f8e383f */
[----:B------:R-:W-:-:S07]  /*9a20*/  UIMAD.WIDE.U32 UR22, UR18, UR4, URZ ;  /* 0x00000004121672a5 */ /* 0x000fce000f8e003f */
[----:B------:R-:W-:Y:S02]  /*9a30*/  @UP2 UMOV UR19, UR23 ;  /* 0x0000001700132c82 */ /* 0x000fe40008000000 */
[----:B------:R-:W-:-:S06]  /*9a40*/  @UP2 USHF.R.U32.HI UR18, URZ, UR5, UR19 ;  /* 0x000000053f122299 */ /* 0x000fcc0008011613 */
[----:B------:R-:W-:-:S04]  /*9a50*/  IADD3 R3, R3, UR18, RZ ;  /* 0x0000001203037c10 */ /* 0x000fc8000fffe0ff */
[----:B------:R-:W-:Y:S01]  /*9a60*/  IADD3 R4, R3, -c[0x0][0x324], RZ ;  /* 0x8000c90003047a10 */ /* 0x000fe20007ffe0ff */
[----:B------:R-:W-:Y:S05]  /*9a70*/  @P0 BRA `(.L_x_47) ;  /* 0x000000d000000947 */ /* 0x000fea0003800000 */
[----:B------:R-:W-:-:S13]  /*9a80*/  ISETP.GT.AND P0, PT, R3, -0x1, PT ;  /* 0xffffffff0300780c */ /* 0x000fda0003f04270 */
[----:B------:R-:W-:Y:S05]  /*9a90*/  @P0 BRA `(.L_x_48) ;  /* 0x0000006000000947 */ /* 0x000fea0003800000 */
[----:B------:R-:W-:Y:S02]  /*9aa0*/  ISETP.NE.AND P0, PT, R2, c[0x0][0x32c], PT ;  /* 0x0000cb0002007a0c */ /* 0x000fe40003f05270 */
[----:B------:R-:W-:-:S11]  /*9ab0*/  LOP3.LUT R3, RZ, R3, RZ, 0x33, !PT ;  /* 0x00000003ff037212 */ /* 0x000fd600078e33ff */
[----:B------:R-:W-:-:S05]  /*9ac0*/  @P0 IMAD.HI.U32 R2, R3, c[0x0][0x330], RZ ;  /* 0x0000cc0003020a27 */ /* 0x000fca00078e00ff */
[----:B------:R-:W-:-:S04]  /*9ad0*/  @P0 SHF.R.U32.HI R3, RZ, c[0x0][0x334], R2 ;  /* 0x0000cd00ff030a19 */ /* 0x000fc80000011602 */
[----:B------:R-:W-:Y:S01]  /*9ae0*/  LOP3.LUT R3, RZ, R3, RZ, 0x33, !PT ;  /* 0x00000003ff037212 */ /* 0x000fe200078e33ff */
[----:B------:R-:W-:Y:S05]  /*9af0*/  BRA `(.L_x_49) ;  /* 0x0000003000007947 */ /* 0x000fea0003800000 */
.L_x_48:
[----:B------:R-:W-:-:S13]  /*9b00*/  ISETP.NE.AND P0, PT, R2, c[0x0][0x32c], PT ;  /* 0x0000cb0002007a0c */ /* 0x000fda0003f05270 */
[----:B------:R-:W-:-:S05]  /*9b10*/  @P0 IMAD.HI.U32 R2, R3, c[0x0][0x330], RZ ;  /* 0x0000cc0003020a27 */ /* 0x000fca00078e00ff */
[----:B------:R-:W-:-:S05]  /*9b20*/  @P0 SHF.R.U32.HI R3, RZ, c[0x0][0x334], R2 ;  /* 0x0000cd00ff030a19 */ /* 0x000fca0000011602 */
.L_x_49:
[----:B------:R-:W-:-:S05]  /*9b30*/  IMAD R3, R3, c[0x0][0x32c], RZ ;  /* 0x0000cb0003037a24 */ /* 0x000fca00078e02ff */
[----:B------:R-:W-:-:S04]  /*9b40*/  IMNMX R4, R4, R3, !PT ;  /* 0x0000000304047217 */ /* 0x000fc80007800200 */
.L_x_47:
[----:B------:R-:W-:-:S05]  /*9b50*/  IADD3 R3, R4, 0x5f, RZ ;  /* 0x0000005f04037810 */ /* 0x000fca0007ffe0ff */
[----:B------:R-:W-:-:S05]  /*9b60*/  IMAD.HI R3, R3, 0x2aaaaaab, RZ ;  /* 0x2aaaaaab03037827 */ /* 0x000fca00078e02ff */
[----:B------:R-:W-:-:S04]  /*9b70*/  SHF.R.U32.HI R2, RZ, 0x1f, R3 ;  /* 0x0000001fff027819 */ /* 0x000fc80000011603 */
[----:B------:R-:W-:-:S04]  /*9b80*/  LEA.HI.SX32 R2, R3, R2, 0x1c ;  /* 0x0000000203027211 */ /* 0x000fc800078fe2ff */
[----:B------:R-:W-:-:S04]  /*9b90*/  IMNMX R239, R215, R2, !PT ;  /* 0x00000002d7ef7217 */ /* 0x000fc80007800200 */
[----:B------:R-:W-:-:S13]  /*9ba0*/  ISETP.GE.AND P0, PT, R168, R239, PT ;  /* 0x000000efa800720c */ /* 0x000fda0003f06270 */
[----:B------:R-:W-:Y:S05]  /*9bb0*/  @!P0 BRA `(.L_x_50) ;  /* 0x00002be000008947 */ /* 0x000fea0003800000 */
[----:B------:R-:W-:Y:S01]  /*9bc0*/  IMAD.MOV.U32 R3, RZ, RZ, R0 ;  /* 0x000000ffff037224 */ /* 0x000fe200078e0000 */
[----:B------:R-:W-:Y:S01]  /*9bd0*/  SHF.R.S32.HI R0, RZ, 0x1f, R231 ;  /* 0x0000001fff007819 */ /* 0x000fe200000114e7 */
[----:B------:R-:W-:Y:S01]  /*9be0*/  IMAD.MOV.U32 R117, RZ, RZ, R12 ;  /* 0x000000ffff757224 */ /* 0x000fe200078e000c */
[----:B------:R-:W-:Y:S01]  /*9bf0*/  MOV R238, R168 ;  /* 0x000000a800ee7202 */ /* 0x000fe20000000f00 */
[C---:B------:R-:W-:Y:S01]  /*9c00*/  IMAD.SHL.U32 R236, R231.reuse, 0x2, RZ ;  /* 0x00000002e7ec7824 */ /* 0x040fe200078e00ff */
[C---:B------:R-:W-:Y:S02]  /*9c10*/  SHF.L.U64.HI R235, R230.reuse, 0x1, R233 ;  /* 0x00000001e6eb7819 */ /* 0x040fe400000102e9 */
[----:B------:R-:W-:Y:S02]  /*9c20*/  SHF.L.U32 R234, R230, 0x1, RZ ;  /* 0x00000001e6ea7819 */ /* 0x000fe400000006ff */
[----:B------:R-:W-:Y:S02]  /*9c30*/  SHF.L.U64.HI R237, R231, 0x1, R0 ;  /* 0x00000001e7ed7819 */ /* 0x000fe40000010200 */
.L_x_53:
        /* <DEDUP_REMOVED lines=22> */
[C---:B------:R-:W-:Y:S02]  /*9da0*/  IMAD R2, R216.reuse, c[0x0][0x21c], R2 ;  /* 0x00008700d8027a24 */ /* 0x040fe400078e0202 */
[----:B------:R-:W-:Y:S04]  /*9db0*/  IMAD.IADD R5, R5, 0x1, R7 ;  /* 0x0000000105057824 */ /* 0x000fe800078e0207 */
[----:B------:R-:W-:Y:S05]  /*9dc0*/  IMAD.WIDE.U32 R4, R216, c[0x0][0x218], R4 ;  /* 0x00008600d8047a25 */ /* 0x000fea00078e0004 */
[----:B------:R-:W-:Y:S04]  /*9dd0*/  IADD3 R0, P0, R4, UR20, RZ ;  /* 0x0000001404007c10 */ /* 0x000fe8000ff1e0ff */
[----:B------:R-:W-:Y:S02]  /*9de0*/  IADD3.X R5, R5, UR16, R2, P0, !PT ;  /* 0x0000001005057c10 */ /* 0x000fe400087fe402 */
[C---:B------:R-:W-:Y:S04]  /*9df0*/  LEA R20, P0, R0.reuse, c[0x0][0x1f8], 0x1 ;  /* 0x00007e0000147a11 */ /* 0x040fe800078008ff */
[----:B------:R-:W-:Y:S01]  /*9e00*/  LEA.HI.X R6, R0, c[0x0][0x1fc], R5, 0x1, P0 ;  /* 0x00007f0000067a11 */ /* 0x000fe200000f0c05 */
[----:B------:R-:W2:Y:S01]  /*9e10*/  SHFL.IDX PT, R11, R20, RZ, 0x181f ;  /* 0x00181fff140b7589 */ /* 0x000ea200000e0000 */
[----:B------:R-:W-:Y:S03]  /*9e20*/  IADD3 R5, -R232, 0x10, RZ ;  /* 0x00000010e8057810 */ /* 0x000fe60007ffe1ff */
[----:B------:R-:W3:Y:S01]  /*9e30*/  SHFL.IDX PT, R4, R6, RZ, 0x181f ;  /* 0x00181fff06047589 */ /* 0x000ee200000e0000 */
[----:B------:R-:W-:Y:S03]  /*9e40*/  LOP3.LUT R5, R5, 0xf, RZ, 0xc0, !PT ;  /* 0x0000000f05057812 */ /* 0x000fe600078ec0ff */
[----:B------:R-:W5:Y:S04]  /*9e50*/  SHFL.IDX PT, R9, R20, 0x1, 0x181f ;  /* 0x00381f0014097f89 */ /* 0x000f6800000e0000 */
[----:B------:R-:W4:Y:S04]  /*9e60*/  SHFL.IDX PT, R7, R20, 0x2, 0x181f ;  /* 0x00581f0014077f89 */ /* 0x000f2800000e0000 */
[----:B------:R-:W1:Y:S04]  /*9e70*/  SHFL.IDX PT, R2, R6, 0x1, 0x181f ;  /* 0x00381f0006027f89 */ /* 0x000e6800000e0000 */
[----:B------:R1:W1:Y:S01]  /*9e80*/  SHFL.IDX PT, R0, R6, 0x2, 0x181f ;  /* 0x00581f0006007f89 */ /* 0x00026200000e0000 */
        /* <DEDUP_REMOVED lines=19> */
.L_x_51:
[C---:B--23--:R-:W-:Y:S01]  /*9fc0*/  HMMA.16816.F32.BF16 R4, R124.reuse, R120, RZ ;  /* 0x000000787c04723c */ /* 0x04cfe200000418ff */
[----:B------:R-:W-:Y:S02]  /*9fd0*/  LDSM.16.M88.4 R156, [R202+0x1000] ;  /* 0x00100000ca9c783b */ /* 0x000fe40000000200 */
[----:B------:R-:W-:Y:S05]  /*9fe0*/  ISETP.GT.AND P0, PT, R238, R215, PT ;  /* 0x000000d7ee00720c */ /* 0x000fea0003f04270 */
[C---:B------:R-:W-:Y:S01]  /*9ff0*/  HMMA.16816.F32.BF16 R8, R124.reuse, R122, RZ ;  /* 0x0000007a7c08723c */ /* 0x040fe200000418ff */
[----:B------:R-:W0:Y:S07]  /*a000*/  LDGDEPBAR ;  /* 0x00000000000079af */ /* 0x000e2e0000000000 */
[C---:B------:R-:W-:Y:S01]  /*a010*/  HMMA.16816.F32.BF16 R12, R124.reuse, R16, RZ ;  /* 0x000000107c0c723c */ /* 0x040fe200000418ff */
[----:B------:R-:W2:Y:S07]  /*a020*/  LDSM.16.M88.4 R120, [R211+0x8100] ;  /* 0x00810000d378783b */ /* 0x000eae0000000200 */
[C---:B------:R-:W-:Y:S01]  /*a030*/  HMMA.16816.F32.BF16 R16, R124.reuse, R18, RZ ;  /* 0x000000127c10723c */ /* 0x040fe200000418ff */
[----:B------:R-:W-:Y:S07]  /*a040*/  LDSM.16.M88.4 R160, [R202+0x1800] ;  /* 0x00180000caa0783b */ /* 0x000fee0000000200 */
[C---:B----4-:R-:W-:Y:S01]  /*a050*/  HMMA.16816.F32.BF16 R20, R124.reuse, R24, RZ ;  /* 0x000000187c14723c */ /* 0x050fe200000418ff */
[----:B------:R-:W-:Y:S07]  /*a060*/  LDSM.16.M88.4 R164, [R202+0x2000] ;  /* 0x00200000caa4783b */ /* 0x000fee0000000200 */
[C---:B------:R-:W-:Y:S01]  /*a070*/  HMMA.16816.F32.BF16 R24, R124.reuse, R26, RZ ;  /* 0x0000001a7c18723c */ /* 0x040fe200000418ff */
[----:B------:R-:W-:Y:S07]  /*a080*/  LDSM.16.M88.4 R168, [R202+0x5000] ;  /* 0x00500000caa8783b */ /* 0x000fee0000000200 */
[C---:B-1----:R-:W-:Y:S08]  /*a090*/  HMMA.16816.F32.BF16 R28, R124.reuse, R32, RZ ;  /* 0x000000207c1c723c */ /* 0x042ff000000418ff */
[C---:B------:R-:W-:Y:S08]  /*a0a0*/  HMMA.16816.F32.BF16 R32, R124.reuse, R34, RZ ;  /* 0x000000227c20723c */ /* 0x040ff000000418ff */
[C---:B------:R-:W-:Y:S08]  /*a0b0*/  HMMA.16816.F32.BF16 R36, R124.reuse, R40, RZ ;  /* 0x000000287c24723c */ /* 0x040ff000000418ff */
[C---:B------:R-:W-:Y:S08]  /*a0c0*/  HMMA.16816.F32.BF16 R40, R124.reuse, R42, RZ ;  /* 0x0000002a7c28723c */ /* 0x040ff000000418ff */
[C---:B------:R-:W-:Y:S08]  /*a0d0*/  HMMA.16816.F32.BF16 R44, R124.reuse, R48, RZ ;  /* 0x000000307c2c723c */ /* 0x040ff000000418ff */
[----:B------:R-:W-:Y:S08]  /*a0e0*/  HMMA.16816.F32.BF16 R48, R124, R50, RZ ;  /* 0x000000327c30723c */ /* 0x000ff000000418ff */
[C---:B------:R-:W-:Y:S08]  /*a0f0*/  HMMA.16816.F32.BF16 R4, R144.reuse, R128, R4 ;  /* 0x000000809004723c */ /* 0x040ff00000041804 */
[C---:B------:R-:W-:Y:S01]  /*a100*/  HMMA.16816.F32.BF16 R8, R144.reuse, R130, R8 ;  /* 0x000000829008723c */ /* 0x040fe20000041808 */
[----:B------:R-:W1:Y:S07]  /*a110*/  LDSM.16.M88.4 R128, [R211+0x8900] ;  /* 0x00890000d380783b */ /* 0x000e6e0000000200 */
[C---:B------:R-:W-:Y:S08]  /*a120*/  HMMA.16816.F32.BF16 R12, R144.reuse, R132, R12 ;  /* 0x00000084900c723c */ /* 0x040ff0000004180c */
[C---:B------:R-:W-:Y:S01]  /*a130*/  HMMA.16816.F32.BF16 R16, R144.reuse, R134, R16 ;  /* 0x000000869010723c */ /* 0x040fe20000041810 */
[----:B------:R-:W3:Y:S07]  /*a140*/  LDSM.16.M88.4 R132, [R211+0x9100] ;  /* 0x00910000d384783b */ /* 0x000eee0000000200 */
[C---:B------:R-:W-:Y:S08]  /*a150*/  HMMA.16816.F32.BF16 R20, R144.reuse, R136, R20 ;  /* 0x000000889014723c */ /* 0x040ff00000041814 */
[C---:B------:R-:W-:Y:S01]  /*a160*/  HMMA.16816.F32.BF16 R24, R144.reuse, R138, R24 ;  /* 0x0000008a9018723c */ /* 0x040fe20000041818 */
[----:B------:R-:W4:Y:S07]  /*a170*/  LDSM.16.M88.4 R136, [R211+0x9900] ;  /* 0x00990000d388783b */ /* 0x000f2e0000000200 */
[C---:B------:R-:W-:Y:S08]  /*a180*/  HMMA.16816.F32.BF16 R28, R144.reuse, R140, R28 ;  /* 0x0000008c901c723c */ /* 0x040ff0000004181c */
[C---:B------:R-:W-:Y:S01]  /*a190*/  HMMA.16816.F32.BF16 R32, R144.reuse, R142, R32 ;  /* 0x0000008e9020723c */ /* 0x040fe20000041820 */
[----:B------:R-:W5:Y:S07]  /*a1a0*/  LDSM.16.M88.4 R140, [R211+0xa100] ;  /* 0x00a10000d38c783b */ /* 0x000f6e0000000200 */
[C---:B------:R-:W-:Y:S08]  /*a1b0*/  HMMA.16816.F32.BF16 R36, R144.reuse, R148, R36 ;  /* 0x000000949024723c */ /* 0x040ff00000041824 */
[C---:B------:R-:W-:Y:S01]  /*a1c0*/  HMMA.16816.F32.BF16 R40, R144.reuse, R150, R40 ;  /* 0x000000969028723c */ /* 0x040fe20000041828 */
[----:B------:R-:W3:Y:S07]  /*a1d0*/  LDSM.16.M88.4 R148, [R211+0xa900] ;  /* 0x00a90000d394783b */ /* 0x000eee0000000200 */
[C---:B------:R-:W-:Y:S08]  /*a1e0*/  HMMA.16816.F32.BF16 R44, R144.reuse, R152, R44 ;  /* 0x00000098902c723c */ /* 0x040ff0000004182c */
[----:B------:R-:W-:Y:S01]  /*a1f0*/  HMMA.16816.F32.BF16 R48, R144, R154, R48 ;  /* 0x0000009a9030723c */ /* 0x000fe20000041830 */
[----:B------:R-:W4:Y:S07]  /*a200*/  LDSM.16.M88.4 R152, [R202] ;  /* 0x00000000ca98783b */ /* 0x000f2e0000000200 */
[C---:B--2---:R-:W-:Y:S08]  /*a210*/  HMMA.16816.F32.BF16 R4, R172.reuse, R120, R4 ;  /* 0x00000078ac04723c */ /* 0x044ff00000041804 */
[C---:B------:R-:W-:Y:S01]  /*a220*/  HMMA.16816.F32.BF16 R8, R172.reuse, R122, R8 ;  /* 0x0000007aac08723c */ /* 0x040fe20000041808 */
[----:B------:R-:W2:Y:S07]  /*a230*/  LDSM.16.M88.4 R120, [R202+0x800] ;  /* 0x00080000ca78783b */ /* 0x000eae0000000200 */
[C---:B-1----:R-:W-:Y:S08]  /*a240*/  HMMA.16816.F32.BF16 R12, R172.reuse, R128, R12 ;  /* 0x00000080ac0c723c */ /* 0x042ff0000004180c */
[C---:B------:R-:W-:Y:S01]  /*a250*/  HMMA.16816.F32.BF16 R16, R172.reuse, R130, R16 ;  /* 0x00000082ac10723c */ /* 0x040fe20000041810 */
[----:B------:R-:W1:Y:S07]  /*a260*/  LDSM.16.M88.4 R128, [R202+0x2800] ;  /* 0x00280000ca80783b */ /* 0x000e6e0000000200 */
[C---:B---3--:R-:W-:Y:S08]  /*a270*/  HMMA.16816.F32.BF16 R20, R172.reuse, R132, R20 ;  /* 0x00000084ac14723c */ /* 0x048ff00000041814 */
[C---:B------:R-:W-:Y:S01]  /*a280*/  HMMA.16816.F32.BF16 R24, R172.reuse, R134, R24 ;  /* 0x00000086ac18723c */ /* 0x040fe20000041818 */
[----:B------:R-:W3:Y:S07]  /*a290*/  LDSM.16.M88.4 R132, [R214+0xb100] ;  /* 0x00b10000d684783b */ /* 0x000eee0000000200 */
[C---:B----4-:R-:W-:Y:S08]  /*a2a0*/  HMMA.16816.F32.BF16 R28, R172.reuse, R136, R28 ;  /* 0x00000088ac1c723c */ /* 0x050ff0000004181c */
[C---:B------:R-:W-:Y:S01]  /*a2b0*/  HMMA.16816.F32.BF16 R32, R172.reuse, R138, R32 ;  /* 0x0000008aac20723c */ /* 0x040fe20000041820 */
[----:B------:R-:W4:Y:S07]  /*a2c0*/  LDSM.16.M88.4 R136, [R214+0xb900] ;  /* 0x00b90000d688783b */ /* 0x000f2e0000000200 */
        /* <DEDUP_REMOVED lines=14> */
[----:B------:R-:W2:Y:S07]  /*a3b0*/  LDSM.16.M88.4 R156, [R201] ;  /* 0x00000000c99c783b */ /* 0x000eae0000000200 */
[C---:B------:R-:W-:Y:S08]  /*a3c0*/  HMMA.16816.F32.BF16 R28, R176.reuse, R160, R28 ;  /* 0x000000a0b01c723c */ /* 0x040ff0000004181c */
[C---:B------:R-:W-:Y:S01]  /*a3d0*/  HMMA.16816.F32.BF16 R32, R176.reuse, R162, R32 ;  /* 0x000000a2b020723c */ /* 0x040fe20000041820 */
[----:B------:R-:W2:Y:S07]  /*a3e0*/  LDSM.16.M88.4 R160, [R200] ;  /* 0x00000000c8a0783b */ /* 0x000eae0000000200 */
[C---:B------:R-:W-:Y:S08]  /*a3f0*/  HMMA.16816.F32.BF16 R36, R176.reuse, R164, R36 ;  /* 0x000000a4b024723c */ /* 0x040ff00000041824 */
[C---:B------:R-:W-:Y:S01]  /*a400*/  HMMA.16816.F32.BF16 R40, R176.reuse, R166, R40 ;  /* 0x000000a6b028723c */ /* 0x040fe20000041828 */
[----:B------:R-:W2:Y:S07]  /*a410*/  LDSM.16.M88.4 R164, [R199] ;  /* 0x00000000c7a4783b */ /* 0x000eae0000000200 */
[C---:B-1----:R-:W-:Y:S08]  /*a420*/  HMMA.16816.F32.BF16 R44, R176.reuse, R128, R44 ;  /* 0x00000080b02c723c */ /* 0x042ff0000004182c */
[----:B------:R-:W-:Y:S01]  /*a430*/  HMMA.16816.F32.BF16 R48, R176, R130, R48 ;  /* 0x00000082b030723c */ /* 0x000fe20000041830 */
[----:B------:R-:W1:Y:S07]  /*a440*/  LDSM.16.M88.4 R128, [R198] ;  /* 0x00000000c680783b */ /* 0x000e6e0000000200 */
[C---:B---3--:R-:W-:Y:S08]  /*a450*/  HMMA.16816.F32.BF16 R4, R180.reuse, R132, R4 ;  /* 0x00000084b404723c */ /* 0x048ff00000041804 */
[C---:B------:R-:W-:Y:S01]  /*a460*/  HMMA.16816.F32.BF16 R8, R180.reuse, R134, R8 ;  /* 0x00000086b408723c */ /* 0x040fe20000041808 */
[----:B------:R-:W3:Y:S07]  /*a470*/  LDSM.16.M88.4 R132, [R197] ;  /* 0x00000000c584783b */ /* 0x000eee0000000200 */
[C---:B----4-:R-:W-:Y:S08]  /*a480*/  HMMA.16816.F32.BF16 R12, R180.reuse, R136, R12 ;  /* 0x00000088b40c723c */ /* 0x050ff0000004180c */
[C---:B------:R-:W-:Y:S01]  /*a490*/  HMMA.16816.F32.BF16 R16, R180.reuse, R138, R16 ;  /* 0x0000008ab410723c */ /* 0x040fe20000041810 */
[----:B------:R-:W4:Y:S07]  /*a4a0*/  LDSM.16.M88.4 R136, [R196] ;  /* 0x00000000c488783b */ /* 0x000f2e0000000200 */
        /* <DEDUP_REMOVED lines=14> */
[----:B------:R-:W2:Y:S07]  /*a590*/  LDSM.16.M88.4 R156, [R211+0xd100] ;  /* 0x00d10000d39c783b */ /* 0x000eae0000000200 */
[C---:B------:R-:W-:Y:S08]  /*a5a0*/  HMMA.16816.F32.BF16 R12, R184.reuse, R160, R12 ;  /* 0x000000a0b80c723c */ /* 0x040ff0000004180c */
[C---:B------:R-:W-:Y:S01]  /*a5b0*/  HMMA.16816.F32.BF16 R16, R184.reuse, R162, R16 ;  /* 0x000000a2b810723c */ /* 0x040fe20000041810 */
[----:B------:R-:W2:Y:S07]  /*a5c0*/  LDSM.16.M88.4 R160, [R211+0xd900] ;  /* 0x00d90000d3a0783b */ /* 0x000eae0000000200 */
        /* <DEDUP_REMOVED lines=8> */
[----:B------:R-:W3:Y:S07]  /*a650*/  LDSM.16.M88.4 R132, [R202+0x3800] ;  /* 0x00380000ca84783b */ /* 0x000eee0000000200 */
[C---:B----4-:R-:W-:Y:S08]  /*a660*/  HMMA.16816.F32.BF16 R44, R184.reuse, R136, R44 ;  /* 0x00000088b82c723c */ /* 0x050ff0000004182c */
[----:B------:R-:W-:Y:S01]  /*a670*/  HMMA.16816.F32.BF16 R48, R184, R138, R48 ;  /* 0x0000008ab830723c */ /* 0x000fe20000041830 */
[----:B------:R-:W4:Y:S07]  /*a680*/  LDSM.16.M88.4 R136, [R202+0x4000] ;  /* 0x00400000ca88783b */ /* 0x000f2e0000000200 */
        /* <DEDUP_REMOVED lines=17> */
[C---:B---3--:R-:W-:Y:S08]  /*a7a0*/  HMMA.16816.F32.BF16 R12, R192.reuse, R132, R12 ;  /* 0x00000084c00c723c */ /* 0x048ff0000004180c */
[C---:B------:R-:W-:Y:S08]  /*a7b0*/  HMMA.16816.F32.BF16 R16, R192.reuse, R134, R16 ;  /* 0x00000086c010723c */ /* 0x040ff00000041810 */
[C---:B----4-:R-:W-:Y:S08]  /*a7c0*/  HMMA.16816.F32.BF16 R20, R192.reuse, R136, R20 ;  /* 0x00000088c014723c */ /* 0x050ff00000041814 */
        /* <DEDUP_REMOVED lines=41> */
[----:B------:R5:W5:Y:S01]  /*aa60*/  SHFL.IDX PT, R0, R120, 0x2, 0x181f ;  /* 0x00581f0078007f89 */ /* 0x000b6200000e0000 */
        /* <DEDUP_REMOVED lines=19> */
.L_x_52:
[----:B------:R-:W-:Y:S01]  /*aba0*/  FMNMX.FTZ R0, R4, R3, !PT ;  /* 0x0000000304007209 */ /* 0x000fe20007810000 */
[----:B-1----:R-:W-:Y:S01]  /*abb0*/  LDSM.16.MT88.4 R128, [R210+0x100] ;  /* 0x00010000d280783b */ /* 0x002fe20000004200 */
        /* <DEDUP_REMOVED lines=47> */
[----:B------:R-:W-:Y:S02]  /*aeb0*/  ISETP.GT.AND P0, PT, R238, R239, PT ;  /* 0x000000efee00720c */ /* 0x000fe40003f04270 */
[----:B------:R-:W-:Y:S02]  /*aec0*/  FMNMX.FTZ R122, R49, R0, !PT ;  /* 0x00000000317a7209 */ /* 0x000fe40007810000 */
[----:B------:R-:W-:Y:S03]  /*aed0*/  FMNMX.FTZ R0, R50, R121, !PT ;  /* 0x0000007932007209 */ /* 0x000fe60007810000 */
[----:B------:R-:W-:Y:S01]  /*aee0*/  SHFL.BFLY PT, R123, R122, 0x2, 0x1f ;  /* 0x0c401f007a7b7f89 */ /* 0x000fe200000e0000 */
[----:B------:R-:W-:Y:S07]  /*aef0*/  FMNMX.FTZ R118, R51, R0, !PT ;  /* 0x0000000033767209 */ /* 0x000fee0007810000 */
[----:B------:R-:W1:Y:S02]  /*af00*/  SHFL.BFLY PT, R121, R118, 0x2, 0x1f ;  /* 0x0c401f0076797f89 */ /* 0x000e6400000e0000 */
[----:B-1----:R-:W-:Y:S02]  /*af10*/  FMNMX.FTZ R119, R118, R121, !PT ;  /* 0x0000007976777209 */ /* 0x002fe40007810000 */
[----:B------:R-:W-:Y:S04]  /*af20*/  FMNMX.FTZ R120, R122, R123, !PT ;  /* 0x0000007b7a787209 */ /* 0x000fe80007810000 */
[----:B------:R-:W1:Y:S08]  /*af30*/  SHFL.BFLY PT, R116, R119, 0x1, 0x1f ;  /* 0x0c201f0077747f89 */ /* 0x000e7000000e0000 */
[----:B------:R-:W2:Y:S01]  /*af40*/  SHFL.BFLY PT, R123, R120, 0x1, 0x1f ;  /* 0x0c201f00787b7f89 */ /* 0x000ea200000e0000 */
[----:B-1----:R-:W-:Y:S05]  /*af50*/  FMNMX.FTZ R116, R116, R119, !PT ;  /* 0x0000007774747209 */ /* 0x002fea0007810000 */
[----:B------:R-:W-:Y:S01]  /*af60*/  FMUL.FTZ R143, R116, c[0x0][0x2d0] ;  /* 0x0000b400748f7a20 */ /* 0x000fe20000410000 */
[----:B--2---:R-:W-:Y:S03]  /*af70*/  FMNMX.FTZ R0, R120, R123, !PT ;  /* 0x0000007b78007209 */ /* 0x004fe60007810000 */
[--C-:B------:R-:W-:Y:S01]  /*af80*/  FFMA.FTZ R6, R6, c[0x0][0x2d0], -R143.reuse ;  /* 0x0000b40006067a23 */ /* 0x100fe2000001088f */
[----:B------:R-:W1:Y:S01]  /*af90*/  LDSM.16.MT88.4 R120, [R212+0x100] ;  /* 0x00010000d478783b */ /* 0x000e620000004200 */
[----:B------:R-:W-:Y:S02]  /*afa0*/  FFMA.FTZ R7, R7, c[0x0][0x2d0], -R143 ;  /* 0x0000b40007077a23 */ /* 0x000fe4000001088f */
[C---:B------:R-:W-:Y:S02]  /*afb0*/  FADD.FTZ R2, -R0.reuse, R3 ;  /* 0x0000000300027221 */ /* 0x040fe40000010100 */
[----:B------:R-:W-:Y:S01]  /*afc0*/  FMUL.FTZ R150, R0, c[0x0][0x2d0] ;  /* 0x0000b40000967a20 */ /* 0x000fe20000410000 */
[----:B------:R-:W-:Y:S01]  /*afd0*/  MUFU.EX2 R6, R6 ;  /* 0x0000000600067308 */ /* 0x000fe20000000800 */
[----:B------:R-:W-:Y:S02]  /*afe0*/  FMUL.FTZ R3, R2, c[0x0][0x2d0] ;  /* 0x0000b40002037a20 */ /* 0x000fe40000410000 */
[----:B------:R-:W-:Y:S02]  /*aff0*/  FADD.FTZ R2, -R116, R117 ;  /* 0x0000007574027221 */ /* 0x000fe40000010100 */
[--C-:B------:R-:W-:Y:S02]  /*b000*/  FFMA.FTZ R140, R4, c[0x0][0x2d0], -R150.reuse ;  /* 0x0000b400048c7a23 */ /* 0x100fe40000010896 */
[----:B------:R-:W-:Y:S02]  /*b010*/  FMUL.FTZ R117, R2, c[0x0][0x2d0] ;  /* 0x0000b40002757a20 */ /* 0x000fe40000410000 */
[--C-:B------:R-:W-:Y:S01]  /*b020*/  FFMA.FTZ R5, R5, c[0x0][0x2d0], -R150.reuse ;  /* 0x0000b40005057a23 */ /* 0x100fe20000010896 */
[----:B------:R-:W2:Y:S01]  /*b030*/  MUFU.EX2 R3, R3 ;  /* 0x0000000300037308 */ /* 0x000ea20000000800 */
[--C-:B------:R-:W-:Y:S02]  /*b040*/  FFMA.FTZ R118, R8, c[0x0][0x2d0], -R150.reuse ;  /* 0x0000b40008767a23 */ /* 0x100fe40000010896 */
[--C-:B------:R-:W-:Y:S02]  /*b050*/  FFMA.FTZ R119, R9, c[0x0][0x2d0], -R150.reuse ;  /* 0x0000b40009777a23 */ /* 0x100fe40000010896 */
[--C-:B------:R-:W-:Y:S02]  /*b060*/  FFMA.FTZ R142, R11, c[0x0][0x2d0], -R143.reuse ;  /* 0x0000b4000b8e7a23 */ /* 0x100fe4000001088f */
[--C-:B------:R-:W-:Y:S02]  /*b070*/  FFMA.FTZ R155, R36, c[0x0][0x2d0], -R150.reuse ;  /* 0x0000b400249b7a23 */ /* 0x100fe40000010896 */
[--C-:B------:R-:W-:Y:S01]  /*b080*/  FFMA.FTZ R158, R37, c[0x0][0x2d0], -R150.reuse ;  /* 0x0000b400259e7a23 */ /* 0x100fe20000010896 */
[----:B------:R3:W4:Y:S01]  /*b090*/  MUFU.EX2 R2, R117 ;  /* 0x0000007500027308 */ /* 0x0007220000000800 */
        /* <DEDUP_REMOVED lines=8> */
[C---:B--2---:R-:W-:Y:S01]  /*b120*/  FMUL.FTZ R8, R3.reuse, R112 ;  /* 0x0000007003087220 */ /* 0x044fe20000410000 */
[----:B------:R-:W-:Y:S01]  /*b130*/  LDSM.16.MT88.4 R40, [R210+0x2900] ;  /* 0x00290000d228783b */ /* 0x000fe20000004200 */
[C---:B------:R-:W-:Y:S02]  /*b140*/  FMUL.FTZ R9, R3.reuse, R113 ;  /* 0x0000007103097220 */ /* 0x040fe40000410000 */
[C---:B------:R-:W-:Y:S01]  /*b150*/  FMUL.FTZ R68, R3.reuse, R68 ;  /* 0x0000004403447220 */ /* 0x040fe20000410000 */
[----:B------:R-:W2:Y:S01]  /*b160*/  MUFU.EX2 R5, R5 ;  /* 0x0000000500057308 */ /* 0x000ea20000000800 */
[C---:B------:R-:W-:Y:S02]  /*b170*/  FMUL.FTZ R69, R3.reuse, R69 ;  /* 0x0000004503457220 */ /* 0x040fe40000410000 */
[C---:B------:R-:W-:Y:S02]  /*b180*/  FMUL.FTZ R72, R3.reuse, R72 ;  /* 0x0000004803487220 */ /* 0x040fe40000410000 */
[--C-:B---3--:R-:W-:Y:S02]  /*b190*/  FFMA.FTZ R117, R10, c[0x0][0x2d0], -R143.reuse ;  /* 0x0000b4000a757a23 */ /* 0x108fe4000001088f */
[C---:B----4-:R-:W-:Y:S02]  /*b1a0*/  FMUL.FTZ R10, R2.reuse, R114 ;  /* 0x00000072020a7220 */ /* 0x050fe40000410000 */
[C---:B------:R-:W-:Y:S01]  /*b1b0*/  FMUL.FTZ R11, R2.reuse, R115 ;  /* 0x00000073020b7220 */ /* 0x040fe20000410000 */
[----:B------:R-:W-:Y:S01]  /*b1c0*/  MUFU.EX2 R118, R118 ;  /* 0x0000007600767308 */ /* 0x000fe20000000800 */
[C---:B------:R-:W-:Y:S02]  /*b1d0*/  FMUL.FTZ R70, R2.reuse, R70 ;  /* 0x0000004602467220 */ /* 0x040fe40000410000 */
[C---:B------:R-:W-:Y:S02]  /*b1e0*/  FMUL.FTZ R71, R2.reuse, R71 ;  /* 0x0000004702477220 */ /* 0x040fe40000410000 */
[C---:B------:R-:W-:Y:S02]  /*b1f0*/  FMUL.FTZ R73, R3.reuse, R73 ;  /* 0x0000004903497220 */ /* 0x040fe40000410000 */
[C---:B------:R-:W-:Y:S02]  /*b200*/  FMUL.FTZ R74, R2.reuse, R74 ;  /* 0x0000004a024a7220 */ /* 0x040fe40000410000 */
[C---:B------:R-:W-:Y:S01]  /*b210*/  FMUL.FTZ R75, R2.reuse, R75 ;  /* 0x0000004b024b7220 */ /* 0x040fe20000410000 */
[----:B------:R-:W3:Y:S01]  /*b220*/  MUFU.EX2 R119, R119 ;  /* 0x0000007700777308 */ /* 0x000ee20000000800 */
[C---:B------:R-:W-:Y:S02]  /*b230*/  FMUL.FTZ R76, R3.reuse, R76 ;  /* 0x0000004c034c7220 */ /* 0x040fe40000410000 */
[----:B------:R-:W-:Y:S01]  /*b240*/  FMUL.FTZ R77, R3, R77 ;  /* 0x0000004d034d7220 */ /* 0x000fe20000410000 */
[----:B--2---:R-:W-:Y:S01]  /*b250*/  F2FP.BF16.PACK_AB R112, R5, R140 ;  /* 0x0000008c0570723e */ /* 0x004fe200000010ff */
[C---:B------:R-:W-:Y:S02]  /*b260*/  FMUL.FTZ R78, R2.reuse, R78 ;  /* 0x0000004e024e7220 */ /* 0x040fe40000410000 */
[C---:B------:R-:W-:Y:S02]  /*b270*/  FMUL.FTZ R79, R2.reuse, R79 ;  /* 0x0000004f024f7220 */ /* 0x040fe40000410000 */
[C---:B------:R-:W-:Y:S01]  /*b280*/  FMUL.FTZ R80, R3.reuse, R80 ;  /* 0x0000005003507220 */ /* 0x040fe20000410000 */
[----:B------:R-:W2:Y:S01]  /*b290*/  MUFU.EX2 R7, R7 ;  /* 0x0000000700077308 */ /* 0x000ea20000000800 */
[C---:B------:R-:W-:Y:S02]  /*b2a0*/  FMUL.FTZ R81, R3.reuse, R81 ;  /* 0x0000005103517220 */ /* 0x040fe40000410000 */
[C---:B------:R-:W-:Y:S02]  /*b2b0*/  FMUL.FTZ R82, R2.reuse, R82 ;  /* 0x0000005202527220 */ /* 0x040fe40000410000 */
[C---:B------:R-:W-:Y:S02]  /*b2c0*/  FMUL.FTZ R83, R2.reuse, R83 ;  /* 0x0000005302537220 */ /* 0x040fe40000410000 */
[C---:B------:R-:W-:Y:S02]  /*b2d0*/  FMUL.FTZ R84, R3.reuse, R84 ;  /* 0x0000005403547220 */ /* 0x040fe40000410000 */
[----:B------:R-:W-:Y:S01]  /*b2e0*/  FMUL.FTZ R85, R3, R85 ;  /* 0x0000005503557220 */ /* 0x000fe20000410000 */
[----:B------:R-:W-:Y:S01]  /*b2f0*/  MUFU.EX2 R117, R117 ;  /* 0x0000007500757308 */ /* 0x000fe20000000800 */
[C---:B------:R-:W-:Y:S02]  /*b300*/  FMUL.FTZ R86, R2.reuse, R86 ;  /* 0x0000005602567220 */ /* 0x040fe40000410000 */
[----:B------:R-:W-:Y:S01]  /*b310*/  FMUL.FTZ R87, R2, R87 ;  /* 0x0000005702577220 */ /* 0x000fe20000410000 */
[----:B---3--:R-:W-:Y:S01]  /*b320*/  F2FP.BF16.PACK_AB R114, R119, R118 ;  /* 0x000000767772723e */ /* 0x008fe200000010ff */
[--C-:B------:R-:W-:Y:S02]  /*b330*/  FFMA.FTZ R163, R44, c[0x0][0x2d0], -R150.reuse ;  /* 0x0000b4002ca37a23 */ /* 0x100fe40000010896 */
[--C-:B------:R-:W-:Y:S02]  /*b340*/  FFMA.FTZ R166, R45, c[0x0][0x2d0], -R150.reuse ;  /* 0x0000b4002da67a23 */ /* 0x100fe40000010896 */
[--C-:B------:R-:W-:Y:S01]  /*b350*/  FFMA.FTZ R165, R46, c[0x0][0x2d0], -R143.reuse ;  /* 0x0000b4002ea57a23 */ /* 0x100fe2000001088f */
[----:B------:R-:W3:Y:S01]  /*b360*/  MUFU.EX2 R142, R142 ;  /* 0x0000008e008e7308 */ /* 0x000ee20000000800 */
[--C-:B------:R-:W-:Y:S02]  /*b370*/  FFMA.FTZ R168, R47, c[0x0][0x2d0], -R143.reuse ;  /* 0x0000b4002fa87a23 */ /* 0x100fe4000001088f */
[----:B------:R-:W-:Y:S01]  /*b380*/  LDSM.16.MT88.4 R44, [R209+0x2900] ;  /* 0x00290000d12c783b */ /* 0x000fe20000004200 */
[----:B--2---:R-:W-:Y:S01]  /*b390*/  F2FP.BF16.PACK_AB R113, R7, R6 ;  /* 0x000000060771723e */ /* 0x004fe200000010ff */
[C---:B------:R-:W-:Y:S02]  /*b3a0*/  FMUL.FTZ R88, R3.reuse, R88 ;  /* 0x0000005803587220 */ /* 0x040fe40000410000 */
[C---:B------:R-:W-:Y:S02]  /*b3b0*/  FMUL.FTZ R89, R3.reuse, R89 ;  /* 0x0000005903597220 */ /* 0x040fe40000410000 */
[C---:B------:R-:W-:Y:S01]  /*b3c0*/  FMUL.FTZ R90, R2.reuse, R90 ;  /* 0x0000005a025a7220 */ /* 0x040fe20000410000 */
[----:B------:R-:W-:Y:S01]  /*b3d0*/  MUFU.EX2 R155, R155 ;  /* 0x0000009b009b7308 */ /* 0x000fe20000000800 */
[C---:B------:R-:W-:Y:S02]  /*b3e0*/  FMUL.FTZ R91, R2.reuse, R91 ;  /* 0x0000005b025b7220 */ /* 0x040fe40000410000 */
[C---:B------:R-:W-:Y:S02]  /*b3f0*/  FMUL.FTZ R92, R3.reuse, R92 ;  /* 0x0000005c035c7220 */ /* 0x040fe40000410000 */
[C---:B------:R-:W-:Y:S02]  /*b400*/  FMUL.FTZ R93, R3.reuse, R93 ;  /* 0x0000005d035d7220 */ /* 0x040fe40000410000 */
[C---:B------:R-:W-:Y:S02]  /*b410*/  FMUL.FTZ R94, R2.reuse, R94 ;  /* 0x0000005e025e7220 */ /* 0x040fe40000410000 */
[----:B------:R-:W-:Y:S01]  /*b420*/  FMUL.FTZ R95, R2, R95 ;  /* 0x0000005f025f7220 */ /* 0x000fe20000410000 */
[----:B------:R-:W-:Y:S01]  /*b430*/  MUFU.EX2 R158, R158 ;  /* 0x0000009e009e7308 */ /* 0x000fe20000000800 */
[C---:B------:R-:W-:Y:S02]  /*b440*/  FMUL.FTZ R96, R3.reuse, R96 ;  /* 0x0000006003607220 */ /* 0x040fe40000410000 */
[C---:B------:R-:W-:Y:S01]  /*b450*/  FMUL.FTZ R97, R3.reuse, R97 ;  /* 0x0000006103617220 */ /* 0x040fe20000410000 */
[----:B---3--:R-:W-:Y:S01]  /*b460*/  F2FP.BF16.PACK_AB R115, R142, R117 ;  /* 0x000000758e73723e */ /* 0x008fe200000010ff */
[C---:B------:R-:W-:Y:S02]  /*b470*/  FMUL.FTZ R98, R2.reuse, R98 ;  /* 0x0000006202627220 */ /* 0x040fe40000410000 */
[C---:B------:R-:W-:Y:S02]  /*b480*/  FMUL.FTZ R99, R2.reuse, R99 ;  /* 0x0000006302637220 */ /* 0x040fe40000410000 */
[C---:B------:R-:W-:Y:S01]  /*b490*/  FMUL.FTZ R100, R3.reuse, R100 ;  /* 0x0000006403647220 */ /* 0x040fe20000410000 */
[----:B------:R-:W-:Y:S01]  /*b4a0*/  MUFU.EX2 R157, R157 ;  /* 0x0000009d009d7308 */ /* 0x000fe20000000800 */
[C---:B-1----:R-:W-:Y:S05]  /*b4b0*/  HMMA.16816.F32.BF16 R8, R112.reuse, R120, R8 ;  /* 0x000000787008723c */ /* 0x042fea0000041808 */
[C---:B------:R-:W-:Y:S02]  /*b4c0*/  FMUL.FTZ R101, R3.reuse, R101 ;  /* 0x0000006503657220 */ /* 0x040fe40000410000 */
[C---:B------:R-:W-:Y:S01]  /*b4d0*/  FMUL.FTZ R102, R2.reuse, R102 ;  /* 0x0000006602667220 */ /* 0x040fe20000410000 */
[C---:B------:R-:W-:Y:S01]  /*b4e0*/  HMMA.16816.F32.BF16 R68, R112.reuse, R122, R68 ;  /* 0x0000007a7044723c */ /* 0x040fe20000041844 */
[----:B------:R-:W1:Y:S01]  /*b4f0*/  LDSM.16.MT88.4 R120, [R208+0x100] ;  /* 0x00010000d078783b */ /* 0x000e620000004200 */
[----:B------:R-:W-:Y:S02]  /*b500*/  MUFU.EX2 R160, R160 ;  /* 0x000000a000a07308 */ /* 0x000fe40000000800 */
[----:B------:R-:W-:Y:S02]  /*b510*/  FMUL.FTZ R103, R2, R103 ;  /* 0x0000006702677220 */ /* 0x000fe40000410000 */
[--C-:B------:R-:W-:Y:S02]  /*b520*/  FFMA.FTZ R141, R12, c[0x0][0x2d0], -R150.reuse ;  /* 0x0000b4000c8d7a23 */ /* 0x100fe40000010896 */
[C---:B------:R-:W-:Y:S04]  /*b530*/  HMMA.16816.F32.BF16 R72, R112.reuse, R128, R72 ;  /* 0x000000807048723c */ /* 0x040fe80000041848 */
[----:B------:R-:W-:Y:S01]  /*b540*/  FMUL.FTZ R12, R3, R108 ;  /* 0x0000006c030c7220 */ /* 0x000fe20000410000 */
[----:B------:R-:W-:Y:S01]  /*b550*/  MUFU.EX2 R141, R141 ;  /* 0x0000008d008d7308 */ /* 0x000fe20000000800 */
[--C-:B------:R-:W-:Y:S02]  /*b560*/  FFMA.FTZ R148, R13, c[0x0][0x2d0], -R150.reuse ;  /* 0x0000b4000d947a23 */ /* 0x100fe40000010896 */
[C---:B------:R-:W-:Y:S01]  /*b570*/  HMMA.16816.F32.BF16 R76, R112.reuse, R130, R76 ;  /* 0x00000082704c723c */ /* 0x040fe2000004184c */
[----:B------:R-:W2:Y:S03]  /*b580*/  LDSM.16.MT88.4 R128, [R212+0x3100] ;  /* 0x00310000d480783b */ /* 0x000ea60000004200 */
[----:B------:R-:W-:Y:S02]  /*b590*/  FMUL.FTZ R13, R3, R109 ;  /* 0x0000006d030d7220 */ /* 0x000fe40000410000 */
[--C-:B------:R-:W-:Y:S01]  /*b5a0*/  FFMA.FTZ R149, R14, c[0x0][0x2d0], -R143.reuse ;  /* 0x0000b4000e957a23 */ /* 0x100fe2000001088f */
[----:B------:R-:W3:Y:S01]  /*b5b0*/  MUFU.EX2 R148, R148 ;  /* 0x0000009400947308 */ /* 0x000ee20000000800 */
[C---:B------:R-:W-:Y:S04]  /*b5c0*/  HMMA.16816.F32.BF16 R80, R112.reuse, R132, R80 ;  /* 0x000000847050723c */ /* 0x040fe80000041850 */
[C---:B------:R-:W-:Y:S02]  /*b5d0*/  FMUL.FTZ R14, R2.reuse, R110 ;  /* 0x0000006e020e7220 */ /* 0x040fe40000410000 */
[--C-:B------:R-:W-:Y:S02]  /*b5e0*/  FFMA.FTZ R152, R15, c[0x0][0x2d0], -R143.reuse ;  /* 0x0000b4000f987a23 */ /* 0x100fe4000001088f */
[C---:B------:R-:W-:Y:S01]  /*b5f0*/  HMMA.16816.F32.BF16 R84, R112.reuse, R134, R84 ;  /* 0x000000867054723c */ /* 0x040fe20000041854 */
[----:B------:R-:W4:Y:S01]  /*b600*/  LDSM.16.MT88.4 R132, [R210+0x3100] ;  /* 0x00310000d284783b */ /* 0x000f220000004200 */
[----:B------:R-:W-:Y:S02]  /*b610*/  MUFU.EX2 R149, R149 ;  /* 0x0000009500957308 */ /* 0x000fe40000000800 */
[C---:B------:R-:W-:Y:S02]  /*b620*/  FMUL.FTZ R15, R2.reuse, R111 ;  /* 0x0000006f020f7220 */ /* 0x040fe40000410000 */
[C---:B------:R-:W-:Y:S02]  /*b630*/  FMUL.FTZ R104, R3.reuse, R104 ;  /* 0x0000006803687220 */ /* 0x040fe40000410000 */
[C---:B------:R-:W-:Y:S01]  /*b640*/  FMUL.FTZ R105, R3.reuse, R105 ;  /* 0x0000006903697220 */ /* 0x040fe20000410000 */
[C---:B-1----:R-:W-:Y:S01]  /*b650*/  HMMA.16816.F32.BF16 R88, R112.reuse, R120, R88 ;  /* 0x000000787058723c */ /* 0x042fe20000041858 */
[----:B------:R-:W-:Y:S02]  /*b660*/  LDSM.16.MT88.4 R108, [R208+0x3100] ;  /* 0x00310000d06c783b */ /* 0x000fe40000004200 */
[C---:B------:R-:W-:Y:S01]  /*b670*/  FMUL.FTZ R106, R2.reuse, R106 ;  /* 0x0000006a026a7220 */ /* 0x040fe20000410000 */
[----:B------:R-:W1:Y:S01]  /*b680*/  MUFU.EX2 R152, R152 ;  /* 0x0000009800987308 */ /* 0x000e620000000800 */
[C---:B------:R-:W-:Y:S02]  /*b690*/  FMUL.FTZ R107, R2.reuse, R107 ;  /* 0x0000006b026b7220 */ /* 0x040fe40000410000 */
[C---:B------:R-:W-:Y:S01]  /*b6a0*/  FMUL.FTZ R52, R3.reuse, R52 ;  /* 0x0000003403347220 */ /* 0x040fe20000410000 */
[C---:B------:R-:W-:Y:S01]  /*b6b0*/  HMMA.16816.F32.BF16 R92, R112.reuse, R122, R92 ;  /* 0x0000007a705c723c */ /* 0x040fe2000004185c */
[----:B------:R-:W5:Y:S03]  /*b6c0*/  LDSM.16.MT88.4 R120, [R209+0x3100] ;  /* 0x00310000d178783b */ /* 0x000f660000004200 */
[C---:B------:R-:W-:Y:S02]  /*b6d0*/  FMUL.FTZ R53, R3.reuse, R53 ;  /* 0x0000003503357220 */ /* 0x040fe40000410000 */
[C---:B------:R-:W-:Y:S01]  /*b6e0*/  FMUL.FTZ R54, R2.reuse, R54 ;  /* 0x0000003602367220 */ /* 0x040fe20000410000 */
[----:B------:R-:W-:Y:S01]  /*b6f0*/  MUFU.EX2 R159, R159 ;  /* 0x0000009f009f7308 */ /* 0x000fe20000000800 */
[C---:B--2---:R-:W-:Y:S04]  /*b700*/  HMMA.16816.F32.BF16 R96, R112.reuse, R128, R96 ;  /* 0x000000807060723c */ /* 0x044fe80000041860 */
[C---:B------:R-:W-:Y:S02]  /*b710*/  FMUL.FTZ R55, R2.reuse, R55 ;  /* 0x0000003702377220 */ /* 0x040fe40000410000 */
[C---:B------:R-:W-:Y:S02]  /*b720*/  FMUL.FTZ R56, R3.reuse, R56 ;  /* 0x0000003803387220 */ /* 0x040fe40000410000 */
[C---:B------:R-:W-:Y:S01]  /*b730*/  HMMA.16816.F32.BF16 R100, R112.reuse, R130, R100 ;  /* 0x000000827064723c */ /* 0x040fe20000041864 */
[----:B------:R-:W2:Y:S01]  /*b740*/  LDSM.16.MT88.4 R128, [R212+0x900] ;  /* 0x00090000d480783b */ /* 0x000ea20000004200 */
[----:B------:R-:W-:Y:S02]  /*b750*/  MUFU.EX2 R162, R162 ;  /* 0x000000a200a27308 */ /* 0x000fe40000000800 */
[C---:B------:R-:W-:Y:S02]  /*b760*/  FMUL.FTZ R57, R3.reuse, R57 ;  /* 0x0000003903397220 */ /* 0x040fe40000410000 */
[C---:B------:R-:W-:Y:S02]  /*b770*/  FMUL.FTZ R58, R2.reuse, R58 ;  /* 0x0000003a023a7220 */ /* 0x040fe40000410000 */
[C---:B----4-:R-:W-:Y:S04]  /*b780*/  HMMA.16816.F32.BF16 R12, R112.reuse, R132, R12 ;  /* 0x00000084700c723c */ /* 0x050fe8000004180c */
[----:B------:R-:W-:Y:S01]  /*b790*/  FMUL.FTZ R59, R2, R59 ;  /* 0x0000003b023b7220 */ /* 0x000fe20000410000 */
[----:B------:R-:W-:Y:S01]  /*b7a0*/  MUFU.EX2 R161, R161 ;  /* 0x000000a100a17308 */ /* 0x000fe20000000800 */
[----:B------:R-:W-:Y:S02]  /*b7b0*/  FMUL.FTZ R60, R3, R60 ;  /* 0x0000003c033c7220 */ /* 0x000fe40000410000 */
[C---:B------:R-:W-:Y:S01]  /*b7c0*/  HMMA.16816.F32.BF16 R104, R112.reuse, R134, R104 ;  /* 0x000000867068723c */ /* 0x040fe20000041868 */
[----:B------:R-:W4:Y:S03]  /*b7d0*/  LDSM.16.MT88.4 R132, [R210+0x900] ;  /* 0x00090000d284783b */ /* 0x000f260000004200 */
[--C-:B------:R-:W-:Y:S01]  /*b7e0*/  FFMA.FTZ R151, R16, c[0x0][0x2d0], -R150.reuse ;  /* 0x0000b40010977a23 */ /* 0x100fe20000010896 */
[----:B---3--:R-:W-:Y:S01]  /*b7f0*/  F2FP.BF16.PACK_AB R16, R148, R141 ;  /* 0x0000008d9410723e */ /* 0x008fe200000010ff */
[--C-:B------:R-:W-:Y:S01]  /*b800*/  FFMA.FTZ R154, R17, c[0x0][0x2d0], -R150.reuse ;  /* 0x0000b400119a7a23 */ /* 0x100fe20000010896 */
[----:B-1----:R-:W-:Y:S01]  /*b810*/  F2FP.BF16.PACK_AB R17, R152, R149 ;  /* 0x000000959811723e */ /* 0x002fe200000010ff */
[--C-:B------:R-:W-:Y:S01]  /*b820*/  FFMA.FTZ R153, R18, c[0x0][0x2d0], -R143.reuse ;  /* 0x0000b40012997a23 */ /* 0x100fe2000001088f */
[C---:B-----5:R-:W-:Y:S01]  /*b830*/  HMMA.16816.F32.BF16 R52, R112.reuse, R120, R52 ;  /* 0x000000787034723c */ /* 0x060fe20000041834 */
[----:B------:R-:W-:Y:S02]  /*b840*/  MUFU.EX2 R151, R151 ;  /* 0x0000009700977308 */ /* 0x000fe40000000800 */
[--C-:B------:R-:W-:Y:S02]  /*b850*/  FFMA.FTZ R156, R19, c[0x0][0x2d0], -R143.reuse ;  /* 0x0000b400139c7a23 */ /* 0x100fe4000001088f */
[C---:B------:R-:W-:Y:S02]  /*b860*/  FMUL.FTZ R61, R3.reuse, R61 ;  /* 0x0000003d033d7220 */ /* 0x040fe40000410000 */
[C---:B------:R-:W-:Y:S01]  /*b870*/  FMUL.FTZ R62, R2.reuse, R62 ;  /* 0x0000003e023e7220 */ /* 0x040fe20000410000 */
[C---:B------:R-:W-:Y:S01]  /*b880*/  HMMA.16816.F32.BF16 R56, R112.reuse, R122, R56 ;  /* 0x0000007a7038723c */ /* 0x040fe20000041838 */
[----:B------:R-:W1:Y:S02]  /*b890*/  LDSM.16.MT88.4 R120, [R209+0x900] ;  /* 0x00090000d178783b */ /* 0x000e640000004200 */
[----:B------:R-:W3:Y:S01]  /*b8a0*/  MUFU.EX2 R154, R154 ;  /* 0x0000009a009a7308 */ /* 0x000ee20000000800 */
[C---:B------:R-:W-:Y:S02]  /*b8b0*/  FMUL.FTZ R63, R2.reuse, R63 ;  /* 0x0000003f023f7220 */ /* 0x040fe40000410000 */
[C---:B------:R-:W-:Y:S02]  /*b8c0*/  FMUL.FTZ R64, R3.reuse, R64 ;  /* 0x0000004003407220 */ /* 0x040fe40000410000 */
[C---:B------:R-:W-:Y:S03]  /*b8d0*/  FMUL.FTZ R65, R3.reuse, R65 ;  /* 0x0000004103417220 */ /* 0x040fe60000410000 */
[C---:B------:R-:W-:Y:S02]  /*b8e0*/  HMMA.16816.F32.BF16 R60, R112.reuse, R108, R60 ;  /* 0x0000006c703c723c */ /* 0x040fe4000004183c */
[----:B------:R-:W-:Y:S01]  /*b8f0*/  MUFU.EX2 R153, R153 ;  /* 0x0000009900997308 */ /* 0x000fe20000000800 */
[C---:B------:R-:W-:Y:S02]  /*b900*/  FMUL.FTZ R66, R2.reuse, R66 ;  /* 0x0000004202427220 */ /* 0x040fe40000410000 */
[----:B------:R-:W-:Y:S02]  /*b910*/  FMUL.FTZ R67, R2, R67 ;  /* 0x0000004302437220 */ /* 0x000fe40000410000 */
[----:B------:R-:W-:Y:S02]  /*b920*/  FFMA.FTZ R48, R48, c[0x0][0x2d0], -R150 ;  /* 0x0000b40030307a23 */ /* 0x000fe40000010896 */
[----:B------:R-:W-:Y:S03]  /*b930*/  FFMA.FTZ R50, R50, c[0x0][0x2d0], -R143 ;  /* 0x0000b40032327a23 */ /* 0x000fe6000001088f */
[----:B------:R-:W-:Y:S01]  /*b940*/  HMMA.16816.F32.BF16 R64, R112, R110, R64 ;  /* 0x0000006e7040723c */ /* 0x000fe20000041840 */
[----:B------:R-:W5:Y:S01]  /*b950*/  MUFU.EX2 R156, R156 ;  /* 0x0000009c009c7308 */ /* 0x000f620000000800 */
[----:B------:R-:W1:Y:S01]  /*b960*/  LDSM.16.MT88.4 R108, [R212+0x3900] ;  /* 0x00390000d46c783b */ /* 0x000e620000004200 */
[----:B------:R-:W-:Y:S01]  /*b970*/  FFMA.FTZ R140, R3, R228, R140 ;  /* 0x000000e4038c7223 */ /* 0x000fe2000001008c */
[----:B---3--:R-:W-:Y:S01]  /*b980*/  F2FP.BF16.PACK_AB R18, R154, R151 ;  /* 0x000000979a12723e */ /* 0x008fe200000010ff */
[----:B------:R-:W-:Y:S01]  /*b990*/  FFMA.FTZ R6, R2, R229, R6 ;  /* 0x000000e502067223 */ /* 0x000fe20000010006 */
[----:B------:R-:W-:Y:S01]  /*b9a0*/  MOV R3, R0 ;  /* 0x0000000000037202 */ /* 0x000fe20000000f00 */
[----:B------:R-:W-:Y:S02]  /*b9b0*/  FADD.FTZ R5, R5, R140 ;  /* 0x0000008c05057221 */ /* 0x000fe40000010000 */
[----:B------:R-:W-:Y:S01]  /*b9c0*/  FADD.FTZ R6, R7, R6 ;  /* 0x0000000607067221 */ /* 0x000fe20000010000 */
[----:B------:R-:W3:Y:S01]  /*b9d0*/  LDSM.16.MT88.4 R112, [R210+0x3900] ;  /* 0x00390000d270783b */ /* 0x000ee20000004200 */
[----:B------:R-:W-:Y:S01]  /*b9e0*/  MUFU.EX2 R164, R164 ;  /* 0x000000a400a47308 */ /* 0x000fe20000000800 */
[----:B------:R-:W-:Y:S02]  /*b9f0*/  FADD.FTZ R118, R118, R5 ;  /* 0x0000000576767221 */ /* 0x000fe40000010000 */
[----:B------:R-:W-:Y:S02]  /*ba00*/  FADD.FTZ R117, R117, R6 ;  /* 0x0000000675757221 */ /* 0x000fe40000010000 */
[----:B------:R-:W-:Y:S02]  /*ba10*/  FADD.FTZ R118, R119, R118 ;  /* 0x0000007677767221 */ /* 0x000fe40000010000 */
[----:B------:R-:W-:Y:S01]  /*ba20*/  FADD.FTZ R142, R142, R117 ;  /* 0x000000758e8e7221 */ /* 0x000fe20000010000 */
[----:B------:R-:W-:Y:S01]  /*ba30*/  MOV R117, R116 ;  /* 0x0000007400757202 */ /* 0x000fe20000000f00 */
[----:B------:R-:W-:Y:S01]  /*ba40*/  FADD.FTZ R141, R141, R118 ;  /* 0x000000768d8d7221 */ /* 0x000fe20000010000 */
[----:B------:R-:W-:Y:S01]  /*ba50*/  MUFU.EX2 R163, R163 ;  /* 0x000000a300a37308 */ /* 0x000fe20000000800 */
[----:B------:R-:W-:Y:S02]  /*ba60*/  FADD.FTZ R149, R149, R142 ;  /* 0x0000008e95957221 */ /* 0x000fe40000010000 */
[----:B------:R-:W-:Y:S01]  /*ba70*/  FADD.FTZ R148, R148, R141 ;  /* 0x0000008d94947221 */ /* 0x000fe20000010000 */
[----:B-----5:R-:W-:Y:S01]  /*ba80*/  F2FP.BF16.PACK_AB R19, R156, R153 ;  /* 0x000000999c13723e */ /* 0x020fe200000010ff */
[----:B------:R-:W-:Y:S02]  /*ba90*/  FADD.FTZ R152, R152, R149 ;  /* 0x0000009598987221 */ /* 0x000fe40000010000 */
[----:B------:R-:W-:Y:S02]  /*baa0*/  FADD.FTZ R151, R151, R148 ;  /* 0x0000009497977221 */ /* 0x000fe40000010000 */
[----:B------:R-:W-:Y:S01]  /*bab0*/  FADD.FTZ R5, R153, R152 ;  /* 0x0000009899057221 */ /* 0x000fe20000010000 */
[----:B------:R-:W-:Y:S01]  /*bac0*/  MUFU.EX2 R166, R166 ;  /* 0x000000a600a67308 */ /* 0x000fe20000000800 */
[C---:B--2---:R-:W-:Y:S05]  /*bad0*/  HMMA.16816.F32.BF16 R8, R16.reuse, R128, R8 ;  /* 0x000000801008723c */ /* 0x044fea0000041808 */
[----:B------:R-:W-:Y:S02]  /*bae0*/  FADD.FTZ R154, R154, R151 ;  /* 0x000000979a9a7221 */ /* 0x000fe40000010000 */
[--C-:B------:R-:W-:Y:S01]  /*baf0*/  FFMA.FTZ R129, R20, c[0x0][0x2d0], -R150.reuse ;  /* 0x0000b40014817a23 */ /* 0x100fe20000010896 */
[C---:B------:R-:W-:Y:S01]  /*bb00*/  HMMA.16816.F32.BF16 R68, R16.reuse, R130, R68 ;  /* 0x000000821044723c */ /* 0x040fe20000041844 */
[----:B------:R-:W-:Y:S03]  /*bb10*/  MUFU.EX2 R165, R165 ;  /* 0x000000a500a57308 */ /* 0x000fe60000000800 */
[--C-:B------:R-:W-:Y:S02]  /*bb20*/  FFMA.FTZ R128, R21, c[0x0][0x2d0], -R150.reuse ;  /* 0x0000b40015807a23 */ /* 0x100fe40000010896 */
[----:B------:R-:W-:Y:S02]  /*bb30*/  FADD.FTZ R5, R156, R5 ;  /* 0x000000059c057221 */ /* 0x000fe40000010000 */
[C---:B----4-:R-:W-:Y:S03]  /*bb40*/  HMMA.16816.F32.BF16 R72, R16.reuse, R132, R72 ;  /* 0x000000841048723c */ /* 0x050fe60000041848 */
[----:B------:R-:W-:Y:S01]  /*bb50*/  MUFU.EX2 R129, R129 ;  /* 0x0000008100817308 */ /* 0x000fe20000000800 */
[--C-:B------:R-:W-:Y:S02]  /*bb60*/  FFMA.FTZ R130, R22, c[0x0][0x2d0], -R143.reuse ;  /* 0x0000b40016827a23 */ /* 0x100fe4000001088f */
[--C-:B------:R-:W-:Y:S02]  /*bb70*/  FFMA.FTZ R131, R23, c[0x0][0x2d0], -R143.reuse ;  /* 0x0000b40017837a23 */ /* 0x100fe4000001088f */
[C---:B------:R-:W-:Y:S01]  /*bb80*/  HMMA.16816.F32.BF16 R76, R16.reuse, R134, R76 ;  /* 0x00000086104c723c */ /* 0x040fe2000004184c */
[----:B------:R-:W-:Y:S03]  /*bb90*/  LDSM.16.MT88.4 R20, [R208+0x3900] ;  /* 0x00390000d014783b */ /* 0x000fe60000004200 */
[--C-:B------:R-:W-:Y:S01]  /*bba0*/  FFMA.FTZ R132, R24, c[0x0][0x2d0], -R150.reuse ;  /* 0x0000b40018847a23 */ /* 0x100fe20000010896 */
[----:B------:R-:W2:Y:S01]  /*bbb0*/  MUFU.EX2 R128, R128 ;  /* 0x0000008000807308 */ /* 0x000ea20000000800 */
[--C-:B------:R-:W-:Y:S02]  /*bbc0*/  FFMA.FTZ R133, R25, c[0x0][0x2d0], -R150.reuse ;  /* 0x0000b40019857a23 */ /* 0x100fe40000010896 */
[C---:B-1----:R-:W-:Y:S04]  /*bbd0*/  HMMA.16816.F32.BF16 R80, R16.reuse, R120, R80 ;  /* 0x000000781050723c */ /* 0x042fe80000041850 */
[--C-:B------:R-:W-:Y:S02]  /*bbe0*/  FFMA.FTZ R134, R26, c[0x0][0x2d0], -R143.reuse ;  /* 0x0000b4001a867a23 */ /* 0x100fe4000001088f */
[--C-:B------:R-:W-:Y:S01]  /*bbf0*/  FFMA.FTZ R135, R27, c[0x0][0x2d0], -R143.reuse ;  /* 0x0000b4001b877a23 */ /* 0x100fe2000001088f */
[----:B------:R-:W-:Y:S01]  /*bc00*/  MUFU.EX2 R130, R130 ;  /* 0x0000008200827308 */ /* 0x000fe20000000800 */
[C---:B------:R-:W-:Y:S01]  /*bc10*/  HMMA.16816.F32.BF16 R84, R16.reuse, R122, R84 ;  /* 0x0000007a1054723c */ /* 0x040fe20000041854 */
[----:B------:R-:W1:Y:S07]  /*bc20*/  LDSM.16.MT88.4 R120, [R209+0x3900] ;  /* 0x00390000d178783b */ /* 0x000e6e0000004200 */
[C---:B------:R-:W-:Y:S01]  /*bc30*/  HMMA.16816.F32.BF16 R88, R16.reuse, R136, R88 ;  /* 0x000000881058723c */ /* 0x040fe20000041858 */
[----:B------:R-:W-:Y:S01]  /*bc40*/  LDSM.16.MT88.4 R24, [R210+0x1100] ;  /* 0x00110000d218783b */ /* 0x000fe20000004200 */
[----:B------:R-:W4:Y:S05]  /*bc50*/  MUFU.EX2 R131, R131 ;  /* 0x0000008300837308 */ /* 0x000f2a0000000800 */
[--C-:B------:R-:W-:Y:S01]  /*bc60*/  FFMA.FTZ R136, R32, c[0x0][0x2d0], -R150.reuse ;  /* 0x0000b40020887a23 */ /* 0x100fe20000010896 */
[C---:B------:R-:W-:Y:S04]  /*bc70*/  HMMA.16816.F32.BF16 R92, R16.reuse, R138, R92 ;  /* 0x0000008a105c723c */ /* 0x040fe8000004185c */
[--C-:B------:R-:W-:Y:S01]  /*bc80*/  FFMA.FTZ R137, R33, c[0x0][0x2d0], -R150.reuse ;  /* 0x0000b40021897a23 */ /* 0x100fe20000010896 */
[----:B------:R-:W-:Y:S02]  /*bc90*/  MUFU.EX2 R132, R132 ;  /* 0x0000008400847308 */ /* 0x000fe40000000800 */
[--C-:B------:R-:W-:Y:S01]  /*bca0*/  FFMA.FTZ R138, R34, c[0x0][0x2d0], -R143.reuse ;  /* 0x0000b400228a7a23 */ /* 0x100fe2000001088f */
[C---:B------:R-:W-:Y:S04]  /*bcb0*/  HMMA.16816.F32.BF16 R96, R16.reuse, R108, R96 ;  /* 0x0000006c1060723c */ /* 0x040fe80000041860 */
[--C-:B------:R-:W-:Y:S02]  /*bcc0*/  FFMA.FTZ R139, R35, c[0x0][0x2d0], -R143.reuse ;  /* 0x0000b400238b7a23 */ /* 0x100fe4000001088f */
[----:B------:R-:W-:Y:S01]  /*bcd0*/  LDSM.16.MT88.4 R32, [R210+0x1900] ;  /* 0x00190000d220783b */ /* 0x000fe20000004200 */
[----:B------:R-:W5:Y:S01]  /*bce0*/  MUFU.EX2 R133, R133 ;  /* 0x0000008500857308 */ /* 0x000f620000000800 */
[C---:B------:R-:W-:Y:S06]  /*bcf0*/  HMMA.16816.F32.BF16 R100, R16.reuse, R110, R100 ;  /* 0x0000006e1064723c */ /* 0x040fec0000041864 */
[----:B------:R-:W2:Y:S02]  /*bd00*/  LDSM.16.MT88.4 R108, [R212+0x1100] ;  /* 0x00110000d46c783b */ /* 0x000ea40000004200 */
[C---:B---3--:R-:W-:Y:S01]  /*bd10*/  HMMA.16816.F32.BF16 R12, R16.reuse, R112, R12 ;  /* 0x00000070100c723c */ /* 0x048fe2000004180c */
[----:B------:R-:W-:Y:S07]  /*bd20*/  MUFU.EX2 R134, R134 ;  /* 0x0000008600867308 */ /* 0x000fee0000000800 */
[C---:B------:R-:W-:Y:S01]  /*bd30*/  HMMA.16816.F32.BF16 R104, R16.reuse, R114, R104 ;  /* 0x000000721068723c */ /* 0x040fe20000041868 */
[----:B------:R-:W3:Y:S02]  /*bd40*/  LDSM.16.MT88.4 R112, [R209+0x1100] ;  /* 0x00110000d170783b */ /* 0x000ee40000004200 */
[----:B------:R-:W-:Y:S05]  /*bd50*/  MUFU.EX2 R136, R136 ;  /* 0x0000008800887308 */ /* 0x000fea0000000800 */
[C---:B-1----:R-:W-:Y:S05]  /*bd60*/  HMMA.16816.F32.BF16 R52, R16.reuse, R120, R52 ;  /* 0x000000781034723c */ /* 0x042fea0000041834 */
[----:B------:R1:W1:Y:S02]  /*bd70*/  MUFU.EX2 R121, R135 ;  /* 0x0000008700797308 */ /* 0x0002640000000800 */
[--C-:B------:R-:W-:Y:S01]  /*bd80*/  FFMA.FTZ R120, R28, c[0x0][0x2d0], -R150.reuse ;  /* 0x0000b4001c787a23 */ /* 0x100fe20000010896 */
[C---:B------:R-:W-:Y:S07]  /*bd90*/  HMMA.16816.F32.BF16 R56, R16.reuse, R122, R56 ;  /* 0x0000007a1038723c */ /* 0x040fee0000041838 */
[--C-:B------:R-:W-:Y:S01]  /*bda0*/  FFMA.FTZ R123, R29, c[0x0][0x2d0], -R150.reuse ;  /* 0x0000b4001d7b7a23 */ /* 0x100fe20000010896 */
[C---:B------:R-:W-:Y:S01]  /*bdb0*/  HMMA.16816.F32.BF16 R60, R16.reuse, R20, R60 ;  /* 0x00000014103c723c */ /* 0x040fe2000004183c */
[----:B------:R-:W-:Y:S03]  /*bdc0*/  MUFU.EX2 R120, R120 ;  /* 0x0000007800787308 */ /* 0x000fe60000000800 */
[--C-:B------:R-:W-:Y:S02]  /*bdd0*/  FFMA.FTZ R122, R30, c[0x0][0x2d0], -R143.reuse ;  /* 0x0000b4001e7a7a23 */ /* 0x100fe4000001088f */
[----:B------:R-:W-:Y:S02]  /*bde0*/  FFMA.FTZ R150, R49, c[0x0][0x2d0], -R150 ;  /* 0x0000b40031967a23 */ /* 0x000fe40000010896 */
[----:B------:R-:W-:Y:S01]  /*bdf0*/  HMMA.16816.F32.BF16 R64, R16, R22, R64 ;  /* 0x000000161040723c */ /* 0x000fe20000041840 */
[----:B------:R-:W3:Y:S02]  /*be00*/  LDSM.16.MT88.4 R20, [R208+0x1100] ;  /* 0x00110000d014783b */ /* 0x000ee40000004200 */
[----:B------:R-:W3:Y:S01]  /*be10*/  MUFU.EX2 R123, R123 ;  /* 0x0000007b007b7308 */ /* 0x000ee20000000800 */
[--C-:B-1----:R-:W-:Y:S03]  /*be20*/  FFMA.FTZ R135, R31, c[0x0][0x2d0], -R143.reuse ;  /* 0x0000b4001f877a23 */ /* 0x102fe6000001088f */
[----:B--2---:R-:W-:Y:S01]  /*be30*/  F2FP.BF16.PACK_AB R16, R128, R129 ;  /* 0x000000818010723e */ /* 0x004fe200000010ff */
[----:B------:R-:W-:Y:S01]  /*be40*/  FFMA.FTZ R143, R51, c[0x0][0x2d0], -R143 ;  /* 0x0000b400338f7a23 */ /* 0x000fe2000001088f */
[----:B----4-:R-:W-:Y:S01]  /*be50*/  F2FP.BF16.PACK_AB R17, R131, R130 ;  /* 0x000000828311723e */ /* 0x010fe200000010ff */
[----:B------:R-:W-:Y:S02]  /*be60*/  LDSM.16.MT88.4 R28, [R209+0x4100] ;  /* 0x00410000d11c783b */ /* 0x000fe40000004200 */
[----:B-----5:R-:W-:Y:S01]  /*be70*/  F2FP.BF16.PACK_AB R18, R133, R132 ;  /* 0x000000848512723e */ /* 0x020fe200000010ff */
[----:B------:R-:W-:Y:S01]  /*be80*/  MUFU.EX2 R122, R122 ;  /* 0x0000007a007a7308 */ /* 0x000fe20000000800 */
[----:B------:R-:W-:Y:S01]  /*be90*/  F2FP.BF16.PACK_AB R19, R121, R134 ;  /* 0x000000867913723e */ /* 0x000fe200000010ff */
[----:B------:R-:W-:Y:S02]  /*bea0*/  FADD.FTZ R129, R129, R154 ;  /* 0x0000009a81817221 */ /* 0x000fe40000010000 */
[----:B------:R-:W-:Y:S02]  /*beb0*/  FADD.FTZ R130, R130, R5 ;  /* 0x0000000582827221 */ /* 0x000fe40000010000 */
[----:B------:R-:W-:Y:S02]  /*bec0*/  FADD.FTZ R129, R128, R129 ;  /* 0x0000008180817221 */ /* 0x000fe40000010000 */
[C---:B------:R-:W-:Y:S02]  /*bed0*/  HMMA.16816.F32.BF16 R8, R16.reuse, R108, R8 ;  /* 0x0000006c1008723c */ /* 0x040fe40000041808 */
[----:B------:R-:W1:Y:S01]  /*bee0*/  MUFU.EX2 R135, R135 ;  /* 0x0000008700877308 */ /* 0x000e620000000800 */
[----:B------:R-:W-:Y:S02]  /*bef0*/  FADD.FTZ R131, R131, R130 ;  /* 0x0000008283837221 */ /* 0x000fe40000010000 */
[----:B------:R-:W-:Y:S02]  /*bf00*/  FADD.FTZ R132, R132, R129 ;  /* 0x0000008184847221 */ /* 0x000fe40000010000 */
[----:B------:R-:W-:Y:S01]  /*bf10*/  FADD.FTZ R134, R134, R131 ;  /* 0x0000008386867221 */ /* 0x000fe20000010000 */
[C---:B------:R-:W-:Y:S01]  /*bf20*/  HMMA.16816.F32.BF16 R68, R16.reuse, R110, R68 ;  /* 0x0000006e1044723c */ /* 0x040fe20000041844 */
[----:B------:R-:W2:Y:S03]  /*bf30*/  LDSM.16.MT88.4 R108, [R212+0x4100] ;  /* 0x00410000d46c783b */ /* 0x000ea60000004200 */
[----:B------:R-:W4:Y:S01]  /*bf40*/  MUFU.EX2 R137, R137 ;  /* 0x0000008900897308 */ /* 0x000f220000000800 */
[----:B------:R-:W-:Y:S02]  /*bf50*/  FADD.FTZ R133, R133, R132 ;  /* 0x0000008485857221 */ /* 0x000fe40000010000 */
[----:B------:R-:W-:Y:S01]  /*bf60*/  FADD.FTZ R121, R121, R134 ;  /* 0x0000008679797221 */ /* 0x000fe20000010000 */
[C---:B------:R-:W-:Y:S06]  /*bf70*/  HMMA.16816.F32.BF16 R72, R16.reuse, R24, R72 ;  /* 0x000000181048723c */ /* 0x040fec0000041848 */
[----:B------:R-:W-:Y:S02]  /*bf80*/  MUFU.EX2 R138, R138 ;  /* 0x0000008a008a7308 */ /* 0x000fe40000000800 */
[C---:B------:R-:W-:Y:S01]  /*bf90*/  HMMA.16816.F32.BF16 R76, R16.reuse, R26, R76 ;  /* 0x0000001a104c723c */ /* 0x040fe2000004184c */
[----:B------:R-:W5:Y:S07]  /*bfa0*/  LDSM.16.MT88.4 R24, [R210+0x4100] ;  /* 0x00410000d218783b */ /* 0x000f6e0000004200 */
[C---:B---3--:R-:W-:Y:S01]  /*bfb0*/  HMMA.16816.F32.BF16 R80, R16.reuse, R112, R80 ;  /* 0x000000701050723c */ /* 0x048fe20000041850 */
[----:B------:R-:W3:Y:S07]  /*bfc0*/  MUFU.EX2 R139, R139 ;  /* 0x0000008b008b7308 */ /* 0x000eee0000000800 */
[C---:B------:R-:W-:Y:S01]  /*bfd0*/  HMMA.16816.F32.BF16 R84, R16.reuse, R114, R84 ;  /* 0x000000721054723c */ /* 0x040fe20000041854 */
[----:B------:R-:W1:Y:S02]  /*bfe0*/  LDSM.16.MT88.4 R112, [R208+0x4100] ;  /* 0x00410000d070783b */ /* 0x000e640000004200 */
[----:B------:R-:W1:Y:S05]  /*bff0*/  MUFU.EX2 R168, R168 ;  /* 0x000000a800a87308 */ /* 0x000e6a0000000800 */
[C---:B------:R-:W-:Y:S05]  /*c000*/  HMMA.16816.F32.BF16 R88, R16.reuse, R20, R88 ;  /* 0x000000141058723c */ /* 0x040fea0000041858 */
[----:B------:R-:W-:Y:S03]  /*c010*/  MUFU.EX2 R48, R48 ;  /* 0x0000003000307308 */ /* 0x000fe60000000800 */
[C---:B------:R-:W-:Y:S01]  /*c020*/  HMMA.16816.F32.BF16 R92, R16.reuse, R22, R92 ;  /* 0x00000016105c723c */ /* 0x040fe2000004185c */
[----:B------:R-:W1:Y:S06]  /*c030*/  LDSM.16.MT88.4 R20, [R212+0x1900] ;  /* 0x00190000d414783b */ /* 0x000e6c0000004200 */
[----:B------:R-:W1:Y:S01]  /*c040*/  MUFU.EX2 R49, R150 ;  /* 0x0000009600317308 */ /* 0x000e620000000800 */
[C---:B--2---:R-:W-:Y:S08]  /*c050*/  HMMA.16816.F32.BF16 R96, R16.reuse, R108, R96 ;  /* 0x0000006c1060723c */ /* 0x044ff00000041860 */
[C---:B------:R-:W-:Y:S01]  /*c060*/  HMMA.16816.F32.BF16 R100, R16.reuse, R110, R100 ;  /* 0x0000006e1064723c */ /* 0x040fe20000041864 */
[----:B------:R-:W-:Y:S01]  /*c070*/  LDSM.16.MT88.4 R108, [R208+0x4900] ;  /* 0x00490000d06c783b */ /* 0x000fe20000004200 */
[----:B------:R-:W-:Y:S06]  /*c080*/  MUFU.EX2 R50, R50 ;  /* 0x0000003200327308 */ /* 0x000fec0000000800 */
[C---:B-----5:R-:W-:Y:S04]  /*c090*/  HMMA.16816.F32.BF16 R12, R16.reuse, R24, R12 ;  /* 0x00000018100c723c */ /* 0x060fe8000004180c */
[----:B------:R-:W2:Y:S04]  /*c0a0*/  MUFU.EX2 R143, R143 ;  /* 0x0000008f008f7308 */ /* 0x000ea80000000800 */
[C---:B------:R-:W-:Y:S01]  /*c0b0*/  HMMA.16816.F32.BF16 R104, R16.reuse, R26, R104 ;  /* 0x0000001a1068723c */ /* 0x040fe20000041868 */
[----:B------:R-:W5:Y:S07]  /*c0c0*/  LDSM.16.MT88.4 R24, [R209+0x1900] ;  /* 0x00190000d118783b */ /* 0x000f6e0000004200 */
[C---:B------:R-:W-:Y:S08]  /*c0d0*/  HMMA.16816.F32.BF16 R52, R16.reuse, R28, R52 ;  /* 0x0000001c1034723c */ /* 0x040ff00000041834 */
[C---:B------:R-:W-:Y:S01]  /*c0e0*/  HMMA.16816.F32.BF16 R56, R16.reuse, R30, R56 ;  /* 0x0000001e1038723c */ /* 0x040fe20000041838 */
[----:B------:R-:W2:Y:S07]  /*c0f0*/  LDSM.16.MT88.4 R28, [R208+0x1900] ;  /* 0x00190000d01c783b */ /* 0x000eae0000004200 */
[C---:B-1----:R-:W-:Y:S08]  /*c100*/  HMMA.16816.F32.BF16 R60, R16.reuse, R112, R60 ;  /* 0x00000070103c723c */ /* 0x042ff0000004183c */
[----:B------:R-:W-:Y:S07]  /*c110*/  HMMA.16816.F32.BF16 R64, R16, R114, R64 ;  /* 0x000000721040723c */ /* 0x000fee0000041840 */
[----:B------:R-:W-:Y:S01]  /*c120*/  F2FP.BF16.PACK_AB R16, R123, R120 ;  /* 0x000000787b10723e */ /* 0x000fe200000010ff */
[----:B------:R-:W-:Y:S01]  /*c130*/  FADD.FTZ R120, R120, R133 ;  /* 0x0000008578787221 */ /* 0x000fe20000010000 */
[----:B------:R-:W-:Y:S03]  /*c140*/  F2FP.BF16.PACK_AB R17, R135, R122 ;  /* 0x0000007a8711723e */ /* 0x000fe600000010ff */
[----:B----4-:R-:W-:Y:S01]  /*c150*/  F2FP.BF16.PACK_AB R18, R137, R136 ;  /* 0x000000888912723e */ /* 0x010fe200000010ff */
[----:B------:R-:W-:Y:S01]  /*c160*/  FADD.FTZ R122, R122, R121 ;  /* 0x000000797a7a7221 */ /* 0x000fe20000010000 */
[----:B---3--:R-:W-:Y:S01]  /*c170*/  F2FP.BF16.PACK_AB R19, R139, R138 ;  /* 0x0000008a8b13723e */ /* 0x008fe200000010ff */
[----:B------:R-:W-:Y:S02]  /*c180*/  FADD.FTZ R123, R123, R120 ;  /* 0x000000787b7b7221 */ /* 0x000fe40000010000 */
[----:B------:R-:W-:Y:S02]  /*c190*/  FADD.FTZ R135, R135, R122 ;  /* 0x0000007a87877221 */ /* 0x000fe40000010000 */
[----:B------:R-:W-:Y:S02]  /*c1a0*/  FADD.FTZ R136, R136, R123 ;  /* 0x0000007b88887221 */ /* 0x000fe40000010000 */
[C---:B------:R-:W-:Y:S03]  /*c1b0*/  HMMA.16816.F32.BF16 R8, R16.reuse, R20, R8 ;  /* 0x000000141008723c */ /* 0x040fe60000041808 */
[----:B------:R-:W-:Y:S02]  /*c1c0*/  FADD.FTZ R2, R138, R135 ;  /* 0x000000878a027221 */ /* 0x000fe40000010000 */
[----:B------:R-:W-:Y:S02]  /*c1d0*/  FADD.FTZ R136, R137, R136 ;  /* 0x0000008889887221 */ /* 0x000fe40000010000 */
[----:B------:R-:W-:Y:S01]  /*c1e0*/  FADD.FTZ R2, R139, R2 ;  /* 0x000000028b027221 */ /* 0x000fe20000010000 */
[C---:B------:R-:W-:Y:S01]  /*c1f0*/  HMMA.16816.F32.BF16 R68, R16.reuse, R22, R68 ;  /* 0x000000161044723c */ /* 0x040fe20000041844 */
[----:B------:R-:W1:Y:S07]  /*c200*/  LDSM.16.MT88.4 R20, [R212+0x4900] ;  /* 0x00490000d414783b */ /* 0x000e6e0000004200 */
[C---:B------:R-:W-:Y:S08]  /*c210*/  HMMA.16816.F32.BF16 R72, R16.reuse, R32, R72 ;  /* 0x000000201048723c */ /* 0x040ff00000041848 */
[C---:B------:R-:W-:Y:S01]  /*c220*/  HMMA.16816.F32.BF16 R76, R16.reuse, R34, R76 ;  /* 0x00000022104c723c */ /* 0x040fe2000004184c */
[----:B------:R-:W3:Y:S07]  /*c230*/  LDSM.16.MT88.4 R32, [R210+0x4900] ;  /* 0x00490000d220783b */ /* 0x000eee0000004200 */
[C---:B-----5:R-:W-:Y:S08]  /*c240*/  HMMA.16816.F32.BF16 R80, R16.reuse, R24, R80 ;  /* 0x000000181050723c */ /* 0x060ff00000041850 */
[C---:B------:R-:W-:Y:S01]  /*c250*/  HMMA.16816.F32.BF16 R84, R16.reuse, R26, R84 ;  /* 0x0000001a1054723c */ /* 0x040fe20000041854 */
[----:B------:R-:W4:Y:S07]  /*c260*/  LDSM.16.MT88.4 R24, [R212+0x2100] ;  /* 0x00210000d418783b */ /* 0x000f2e0000004200 */
[C---:B--2---:R-:W-:Y:S08]  /*c270*/  HMMA.16816.F32.BF16 R88, R16.reuse, R28, R88 ;  /* 0x0000001c1058723c */ /* 0x044ff00000041858 */
[C---:B------:R-:W-:Y:S01]  /*c280*/  HMMA.16816.F32.BF16 R92, R16.reuse, R30, R92 ;  /* 0x0000001e105c723c */ /* 0x040fe2000004185c */
[----:B------:R-:W-:Y:S07]  /*c290*/  LDSM.16.MT88.4 R28, [R209+0x2100] ;  /* 0x00210000d11c783b */ /* 0x000fee0000004200 */
[C---:B-1----:R-:W-:Y:S08]  /*c2a0*/  HMMA.16816.F32.BF16 R96, R16.reuse, R20, R96 ;  /* 0x000000141060723c */ /* 0x042ff00000041860 */
[C---:B------:R-:W-:Y:S01]  /*c2b0*/  HMMA.16816.F32.BF16 R100, R16.reuse, R22, R100 ;  /* 0x000000161064723c */ /* 0x040fe20000041864 */
[----:B------:R-:W1:Y:S07]  /*c2c0*/  LDSM.16.MT88.4 R20, [R210+0x2100] ;  /* 0x00210000d214783b */ /* 0x000e6e0000004200 */
[C---:B---3--:R-:W-:Y:S08]  /*c2d0*/  HMMA.16816.F32.BF16 R12, R16.reuse, R32, R12 ;  /* 0x00000020100c723c */ /* 0x048ff0000004180c */
[C---:B------:R-:W-:Y:S01]  /*c2e0*/  HMMA.16816.F32.BF16 R104, R16.reuse, R34, R104 ;  /* 0x000000221068723c */ /* 0x040fe20000041868 */
[----:B------:R-:W2:Y:S07]  /*c2f0*/  LDSM.16.MT88.4 R32, [R208+0x2100] ;  /* 0x00210000d020783b */ /* 0x000eae0000004200 */
[C---:B------:R-:W-:Y:S08]  /*c300*/  HMMA.16816.F32.BF16 R52, R16.reuse, R36, R52 ;  /* 0x000000241034723c */ /* 0x040ff00000041834 */
[C---:B------:R-:W-:Y:S01]  /*c310*/  HMMA.16816.F32.BF16 R56, R16.reuse, R38, R56 ;  /* 0x000000261038723c */ /* 0x040fe20000041838 */
[----:B------:R-:W-:Y:S07]  /*c320*/  LDSM.16.MT88.4 R36, [R209+0x5100] ;  /* 0x00510000d124783b */ /* 0x000fee0000004200 */
[C---:B------:R-:W-:Y:S08]  /*c330*/  HMMA.16816.F32.BF16 R60, R16.reuse, R108, R60 ;  /* 0x0000006c103c723c */ /* 0x040ff0000004183c */
[----:B------:R-:W-:Y:S07]  /*c340*/  HMMA.16816.F32.BF16 R64, R16, R110, R64 ;  /* 0x0000006e1040723c */ /* 0x000fee0000041840 */
        /* <DEDUP_REMOVED lines=11> */
[----:B------:R-:W-:Y:S02]  /*c400*/  FADD.FTZ R162, R162, R159 ;  /* 0x0000009fa2a27221 */ /* 0x000fe40000010000 */
[----:B------:R-:W-:Y:S01]  /*c410*/  FADD.FTZ R164, R164, R161 ;  /* 0x000000a1a4a47221 */ /* 0x000fe20000010000 */
        /* <DEDUP_REMOVED lines=18> */
[C---:B------:R-:W-:Y:S08]  /*c540*/  HMMA.16816.F32.BF16 R56, R16.reuse, R38, R56 ;  /* 0x000000261038723c */ /* 0x040ff00000041838 */
[C---:B----4-:R-:W-:Y:S08]  /*c550*/  HMMA.16816.F32.BF16 R60, R16.reuse, R28, R60 ;  /* 0x0000001c103c723c */ /* 0x050ff0000004183c */
        /* <DEDUP_REMOVED lines=8> */
[----:B------:R-:W-:Y:S01]  /*c5e0*/  FADD.FTZ R165, R168, R165 ;  /* 0x000000a5a8a57221 */ /* 0x000fe20000010000 */
[----:B------:R-:W-:Y:S01]  /*c5f0*/  IADD3 R168, R238, -0x1, RZ ;  /* 0xffffffffeea87810 */ /* 0x000fe20007ffe0ff */
[----:B------:R-:W-:Y:S02]  /*c600*/  FADD.FTZ R48, R48, R163 ;  /* 0x000000a330307221 */ /* 0x000fe40000010000 */
[C---:B--2---:R-:W-:Y:S01]  /*c610*/  HMMA.16816.F32.BF16 R112, R16.reuse, R32, R8 ;  /* 0x000000201070723c */ /* 0x044fe20000041808 */
[----:B------:R-:W2:Y:S02]  /*c620*/  LDSM.16.MT88.4 R8, [R210+0x5900] ;  /* 0x00590000d208783b */ /* 0x000ea40000004200 */
[----:B------:R-:W-:Y:S01]  /*c630*/  FADD.FTZ R50, R50, R165 ;  /* 0x000000a532327221 */ /* 0x000fe20000010000 */
[----:B------:R-:W-:Y:S01]  /*c640*/  MOV R238, R168 ;  /* 0x000000a800ee7202 */ /* 0x000fe20000000f00 */
[----:B------:R-:W-:Y:S02]  /*c650*/  FADD.FTZ R228, R49, R48 ;  /* 0x0000003031e47221 */ /* 0x000fe40000010000 */
[----:B------:R-:W-:Y:S01]  /*c660*/  FADD.FTZ R229, R143, R50 ;  /* 0x000000328fe57221 */ /* 0x000fe20000010000 */
[C---:B------:R-:W-:Y:S08]  /*c670*/  HMMA.16816.F32.BF16 R68, R16.reuse, R34, R68 ;  /* 0x000000221044723c */ /* 0x040ff00000041844 */
[C---:B------:R-:W-:Y:S08]  /*c680*/  HMMA.16816.F32.BF16 R72, R16.reuse, R40, R72 ;  /* 0x000000281048723c */ /* 0x040ff00000041848 */
[C---:B------:R-:W-:Y:S08]  /*c690*/  HMMA.16816.F32.BF16 R76, R16.reuse, R42, R76 ;  /* 0x0000002a104c723c */ /* 0x040ff0000004184c */
[C---:B------:R-:W-:Y:S08]  /*c6a0*/  HMMA.16816.F32.BF16 R80, R16.reuse, R44, R80 ;  /* 0x0000002c1050723c */ /* 0x040ff00000041850 */
[C---:B------:R-:W-:Y:S08]  /*c6b0*/  HMMA.16816.F32.BF16 R84, R16.reuse, R46, R84 ;  /* 0x0000002e1054723c */ /* 0x040ff00000041854 */
[C---:B---3--:R-:W-:Y:S08]  /*c6c0*/  HMMA.16816.F32.BF16 R88, R16.reuse, R24, R88 ;  /* 0x000000181058723c */ /* 0x048ff00000041858 */
[C---:B------:R-:W-:Y:S01]  /*c6d0*/  HMMA.16816.F32.BF16 R92, R16.reuse, R26, R92 ;  /* 0x0000001a105c723c */ /* 0x040fe2000004185c */
[----:B------:R-:W3:Y:S07]  /*c6e0*/  LDSM.16.MT88.4 R24, [R209+0x5900] ;  /* 0x00590000d118783b */ /* 0x000eee0000004200 */
[C---:B-1----:R-:W-:Y:S08]  /*c6f0*/  HMMA.16816.F32.BF16 R96, R16.reuse, R20, R96 ;  /* 0x000000141060723c */ /* 0x042ff00000041860 */
[C---:B------:R-:W-:Y:S01]  /*c700*/  HMMA.16816.F32.BF16 R100, R16.reuse, R22, R100 ;  /* 0x000000161064723c */ /* 0x040fe20000041864 */
[----:B------:R-:W1:Y:S07]  /*c710*/  LDSM.16.MT88.4 R20, [R208+0x5900] ;  /* 0x00590000d014783b */ /* 0x000e6e0000004200 */
[C---:B--2---:R-:W-:Y:S07]  /*c720*/  HMMA.16816.F32.BF16 R108, R16.reuse, R8, R12 ;  /* 0x00000008106c723c */ /* 0x044fee000004180c */
[----:B------:R-:W-:Y:S01]  /*c730*/  MOV R12, R116 ;  /* 0x00000074000c7202 */ /* 0x000fe20000000f00 */
[C---:B------:R-:W-:Y:S08]  /*c740*/  HMMA.16816.F32.BF16 R104, R16.reuse, R10, R104 ;  /* 0x0000000a1068723c */ /* 0x040ff00000041868 */
[C---:B---3--:R-:W-:Y:S08]  /*c750*/  HMMA.16816.F32.BF16 R52, R16.reuse, R24, R52 ;  /* 0x000000181034723c */ /* 0x048ff00000041834 */
[C---:B------:R-:W-:Y:S08]  /*c760*/  HMMA.16816.F32.BF16 R56, R16.reuse, R26, R56 ;  /* 0x0000001a1038723c */ /* 0x040ff00000041838 */
[C---:B-1----:R-:W-:Y:S08]  /*c770*/  HMMA.16816.F32.BF16 R60, R16.reuse, R20, R60 ;  /* 0x00000014103c723c */ /* 0x042ff0000004183c */
[----:B------:R-:W-:Y:S01]  /*c780*/  HMMA.16816.F32.BF16 R64, R16, R22, R64 ;  /* 0x000000161040723c */ /* 0x000fe20000041840 */
[----:B------:R-:W-:-:S07]  /*c790*/  @P0 BRA `(.L_x_53) ;  /* 0xffffd4a000000947 */ /* 0x000fce000383ffff */
.L_x_50:
[----:B------:R-:W-:-:S13]  /*c7a0*/  ISETP.GE.AND P0, PT, R168, R215, PT ;  /* 0x000000d7a800720c */ /* 0x000fda0003f06270 */
[----:B------:R-:W-:Y:S05]  /*c7b0*/  @!P0 BRA `(.L_x_54) ;  /* 0x00003f0000008947 */ /* 0x000fea0003800000 */
[----:B------:R-:W-:Y:S01]  /*c7c0*/  SHF.R.S32.HI R4, RZ, 0x1f, R231 ;  /* 0x0000001fff047819 */ /* 0x000fe200000114e7 */
[----:B------:R-:W-:Y:S01]  /*c7d0*/  IMAD.MOV.U32 R2, RZ, RZ, R12 ;  /* 0x000000ffff027224 */ /* 0x000fe200078e000c */
[C---:B------:R-:W-:Y:S01]  /*c7e0*/  SHF.L.U64.HI R233, R230.reuse, 0x1, R233 ;  /* 0x00000001e6e97819 */ /* 0x040fe200000102e9 */
[----:B------:R-:W-:Y:S01]  /*c7f0*/  IMAD.MOV.U32 R3, RZ, RZ, R0 ;  /* 0x000000ffff037224 */ /* 0x000fe200078e0000 */
[C---:B------:R-:W-:Y:S01]  /*c800*/  SHF.L.U64.HI R169, R231.reuse, 0x1, R4 ;  /* 0x00000001e7a97819 */ /* 0x040fe20000010204 */
[----:B------:R-:W-:Y:S01]  /*c810*/  IMAD.SHL.U32 R230, R230, 0x2, RZ ;  /* 0x00000002e6e67824 */ /* 0x000fe200078e00ff */
[----:B------:R-:W-:Y:S02]  /*c820*/  SHF.L.U32 R231, R231, 0x1, RZ ;  /* 0x00000001e7e77819 */ /* 0x000fe400000006ff */
.L_x_64:
[----:B------:R-:W-:Y:S04]  /*c830*/  DEPBAR.LE SB0, 0x0 ;  /* 0x000080000000791a */ /* 0x000fe80000000000 */
[----:B------:R-:W-:Y:S01]  /*c840*/  BAR.SYNC.DEFER_BLOCKING 0x0 ;  /* 0x0000000000007b1d */ /* 0x000fe20000010000 */
[----:B------:R-:W-:Y:S01]  /*c850*/  IMAD.WIDE.U32 R44, R217, c[0x0][0x208], RZ ;  /* 0x00008200d92c7a25 */ /* 0x000fe200078e00ff */
[----:B------:R-:W-:Y:S02]  /*c860*/  SHF.R.S32.HI R0, RZ, 0x1f, R217 ;  /* 0x0000001fff007819 */ /* 0x000fe400000114d9 */
[----:B------:R-:W-:Y:S03]  /*c870*/  SHF.R.S32.HI R129, RZ, 0x1f, R216 ;  /* 0x0000001fff817819 */ /* 0x000fe600000114d8 */
[----:B------:R-:W-:Y:S02]  /*c880*/  IMAD R0, R0, c[0x0][0x208], RZ ;  /* 0x0000820000007a24 */ /* 0x000fe400078e02ff */
[----:B------:R-:W-:Y:S04]  /*c890*/  IMAD R129, R129, c[0x0][0x218], RZ ;  /* 0x0000860081817a24 */ /* 0x000fe800078e02ff */
[C---:B------:R-:W-:Y:S01]  /*c8a0*/  IMAD R129, R216.reuse, c[0x0][0x21c], R129 ;  /* 0x00008700d8817a24 */ /* 0x040fe200078e0281 */
[----:B------:R-:W1:Y:S05]  /*c8b0*/  LDSM.16.M88.4 R8, [R214+0x8100] ;  /* 0x00810000d608783b */ /* 0x000e6a0000000200 */
[----:B------:R-:W2:Y:S05]  /*c8c0*/  LDSM.16.M88.4 R16, [R214+0x8900] ;  /* 0x00890000d610783b */ /* 0x000eaa0000000200 */
[----:B------:R-:W3:Y:S05]  /*c8d0*/  LDSM.16.M88.4 R24, [R214+0x9100] ;  /* 0x00910000d618783b */ /* 0x000eea0000000200 */
[----:B------:R-:W4:Y:S05]  /*c8e0*/  LDSM.16.M88.4 R32, [R214+0x9900] ;  /* 0x00990000d620783b */ /* 0x000f2a0000000200 */
[----:B------:R-:W5:Y:S05]  /*c8f0*/  LDSM.16.M88.4 R40, [R214+0xa100] ;  /* 0x00a10000d628783b */ /* 0x000f6a0000000200 */
[----:B------:R-:W3:Y:S05]  /*c900*/  LDSM.16.M88.4 R48, [R214+0xa900] ;  /* 0x00a90000d630783b */ /* 0x000eea0000000200 */
[----:B------:R-:W3:Y:S05]  /*c910*/  LDSM.16.M88.4 R116, [R213] ;  /* 0x00000000d574783b */ /* 0x000eea0000000200 */
[----:B------:R-:W-:Y:S01]  /*c920*/  LDSM.16.M88.4 R120, [R207] ;  /* 0x00000000cf78783b */ /* 0x000fe20000000200 */
[C---:B-1----:R-:W-:Y:S04]  /*c930*/  HMMA.16816.F32.BF16 R4, R124.reuse, R8, RZ ;  /* 0x000000087c04723c */ /* 0x042fe800000418ff */
[----:B------:R-:W-:Y:S04]  /*c940*/  LDSM.16.M88.4 R136, [R203] ;  /* 0x00000000cb88783b */ /* 0x000fe80000000200 */
[C---:B------:R-:W-:Y:S08]  /*c950*/  HMMA.16816.F32.BF16 R8, R124.reuse, R10, RZ ;  /* 0x0000000a7c08723c */ /* 0x040ff000000418ff */
[C---:B--2---:R-:W-:Y:S08]  /*c960*/  HMMA.16816.F32.BF16 R12, R124.reuse, R16, RZ ;  /* 0x000000107c0c723c */ /* 0x044ff000000418ff */
[C---:B------:R-:W-:Y:S08]  /*c970*/  HMMA.16816.F32.BF16 R16, R124.reuse, R18, RZ ;  /* 0x000000127c10723c */ /* 0x040ff000000418ff */
[C---:B---3--:R-:W-:Y:S08]  /*c980*/  HMMA.16816.F32.BF16 R20, R124.reuse, R24, RZ ;  /* 0x000000187c14723c */ /* 0x048ff000000418ff */
[C---:B------:R-:W-:Y:S08]  /*c990*/  HMMA.16816.F32.BF16 R24, R124.reuse, R26, RZ ;  /* 0x0000001a7c18723c */ /* 0x040ff000000418ff */
[C---:B----4-:R-:W-:Y:S07]  /*c9a0*/  HMMA.16816.F32.BF16 R28, R124.reuse, R32, RZ ;  /* 0x000000207c1c723c */ /* 0x050fee00000418ff */
[----:B------:R-:W-:Y:S05]  /*c9b0*/  IMAD R33, R217, c[0x0][0x20c], R0 ;  /* 0x00008300d9217a24 */ /* 0x000fea00078e0200 */
[----:B------:R-:W-:Y:S02]  /*c9c0*/  IMAD.IADD R45, R45, 0x1, R33 ;  /* 0x000000012d2d7824 */ /* 0x000fe400078e0221 */
[C---:B------:R-:W-:Y:S02]  /*c9d0*/  HMMA.16816.F32.BF16 R32, R124.reuse, R34, RZ ;  /* 0x000000227c20723c */ /* 0x040fe400000418ff */
[----:B------:R-:W-:Y:S05]  /*c9e0*/  IMAD.WIDE.U32 R44, R216, c[0x0][0x218], R44 ;  /* 0x00008600d82c7a25 */ /* 0x000fea00078e002c */
[----:B------:R-:W-:Y:S01]  /*c9f0*/  IADD3 R0, P0, R44, UR20, RZ ;  /* 0x000000142c007c10 */ /* 0x000fe2000ff1e0ff */
[C---:B-----5:R-:W-:Y:S04]  /*ca00*/  HMMA.16816.F32.BF16 R36, R124.reuse, R40, RZ ;  /* 0x000000287c24723c */ /* 0x060fe800000418ff */
[----:B------:R-:W-:Y:S02]  /*ca10*/  IADD3.X R129, R45, UR16, R129, P0, !PT ;  /* 0x000000102d817c10 */ /* 0x000fe400087fe481 */
[C---:B------:R-:W-:Y:S02]  /*ca20*/  LEA R149, P0, R0.reuse, c[0x0][0x1f8], 0x1 ;  /* 0x00007e0000957a11 */ /* 0x040fe400078008ff */
[C---:B------:R-:W-:Y:S03]  /*ca30*/  HMMA.16816.F32.BF16 R40, R124.reuse, R42, RZ ;  /* 0x0000002a7c28723c */ /* 0x040fe600000418ff */
[----:B------:R-:W1:Y:S01]  /*ca40*/  SHFL.IDX PT, R132, R149, RZ, 0x181f ;  /* 0x00181fff95847589 */ /* 0x000e6200000e0000 */
[----:B------:R-:W-:Y:S04]  /*ca50*/  LEA.HI.X R143, R0, c[0x0][0x1fc], R129, 0x1, P0 ;  /* 0x00007f00008f7a11 */ /* 0x000fe800000f0c81 */
[C---:B------:R-:W-:Y:S01]  /*ca60*/  HMMA.16816.F32.BF16 R44, R124.reuse, R48, RZ ;  /* 0x000000307c2c723c */ /* 0x040fe200000418ff */
[----:B------:R-:W-:Y:S05]  /*ca70*/  LDSM.16.M88.4 R128, [R206] ;  /* 0x00000000ce80783b */ /* 0x000fea0000000200 */
[----:B------:R-:W-:Y:S02]  /*ca80*/  SHFL.IDX PT, R142, R149, 0x1, 0x181f ;  /* 0x00381f00958e7f89 */ /* 0x000fe400000e0000 */
[----:B------:R-:W-:Y:S03]  /*ca90*/  HMMA.16816.F32.BF16 R48, R124, R50, RZ ;  /* 0x000000327c30723c */ /* 0x000fe600000418ff */
[----:B------:R-:W-:Y:S05]  /*caa0*/  SHFL.IDX PT, R141, R149, 0x2, 0x181f ;  /* 0x00581f00958d7f89 */ /* 0x000fea00000e0000 */
[C---:B------:R-:W-:Y:S01]  /*cab0*/  HMMA.16816.F32.BF16 R4, R144.reuse, R116, R4 ;  /* 0x000000749004723c */ /* 0x040fe20000041804 */
[----:B------:R-:W2:Y:S04]  /*cac0*/  SHFL.IDX PT, R140, R143, RZ, 0x181f ;  /* 0x00181fff8f8c7589 */ /* 0x000ea800000e0000 */
[CC--:B-1----:R-:W-:Y:S01]  /*cad0*/  IADD3 R150, P2, R132.reuse, R231.reuse, RZ ;  /* 0x000000e784967210 */ /* 0x0c2fe20007f5e0ff */
[----:B------:R-:W-:Y:S02]  /*cae0*/  SHFL.IDX PT, R148, R143, 0x2, 0x181f ;  /* 0x00581f008f947f89 */ /* 0x000fe400000e0000 */
[C---:B------:R-:W-:Y:S03]  /*caf0*/  HMMA.16816.F32.BF16 R8, R144.reuse, R118, R8 ;  /* 0x000000769008723c */ /* 0x040fe60000041808 */
[----:B------:R-:W1:Y:S05]  /*cb00*/  SHFL.IDX PT, R0, R143, 0x1, 0x181f ;  /* 0x00381f008f007f89 */ /* 0x000e6a00000e0000 */
[C---:B------:R-:W-:Y:S01]  /*cb10*/  HMMA.16816.F32.BF16 R12, R144.reuse, R120, R12 ;  /* 0x00000078900c723c */ /* 0x040fe2000004180c */
[----:B------:R-:W3:Y:S06]  /*cb20*/  LDSM.16.M88.4 R116, [R205] ;  /* 0x00000000cd74783b */ /* 0x000eec0000000200 */
[-C--:B------:R-:W-:Y:S01]  /*cb30*/  IADD3 R120, P0, R132, R230.reuse, RZ ;  /* 0x000000e684787210 */ /* 0x080fe20007f1e0ff */
[C---:B------:R-:W-:Y:S01]  /*cb40*/  HMMA.16816.F32.BF16 R16, R144.reuse, R122, R16 ;  /* 0x0000007a9010723c */ /* 0x040fe20000041810 */
[----:B------:R-:W4:Y:S03]  /*cb50*/  LDSM.16.M88.4 R132, [R204] ;  /* 0x00000000cc84783b */ /* 0x000f260000000200 */
[C---:B--2---:R-:W-:Y:S02]  /*cb60*/  IMAD.X R151, R140.reuse, 0x1, R169, P2 ;  /* 0x000000018c977824 */ /* 0x044fe400010e06a9 */
[----:B------:R-:W-:Y:S01]  /*cb70*/  IMAD.X R121, R140, 0x1, R233, P0 ;  /* 0x000000018c797824 */ /* 0x000fe200000e06e9 */
[CC--:B------:R-:W-:Y:S01]  /*cb80*/  IADD3 R154, P0, R142.reuse, R231.reuse, RZ ;  /* 0x000000e78e9a7210 */ /* 0x0c0fe20007f1e0ff */
[C---:B------:R-:W-:Y:S01]  /*cb90*/  HMMA.16816.F32.BF16 R20, R144.reuse, R128, R20 ;  /* 0x000000809014723c */ /* 0x040fe20000041814 */
[----:B------:R-:W-:Y:S01]  /*cba0*/  @!PT LDS RZ, [RZ] ;  /* 0x00000000fffff984 */ /* 0x000fe20000000800 */
[----:B------:R-:W-:Y:S01]  /*cbb0*/  @!PT LDS RZ, [RZ] ;  /* 0x00000000fffff984 */ /* 0x000fe20000000800 */
[----:B------:R-:W-:Y:S01]  /*cbc0*/  @!PT LDS RZ, [RZ] ;  /* 0x00000000fffff984 */ /* 0x000fe20000000800 */
[----:B------:R2:W-:Y:S03]  /*cbd0*/  LDGSTS.E.BYPASS.LTC128B.128 [R226], [R150.64], !P5 ;  /* 0x0000000096e27fae */ /* 0x0005e6000e901d4e */
[-C--:B------:R-:W-:Y:S01]  /*cbe0*/  IADD3 R142, P6, R142, R230.reuse, RZ ;  /* 0x000000e68e8e7210 */ /* 0x080fe20007fde0ff */
[C---:B-1----:R-:W-:Y:S01]  /*cbf0*/  IMAD.X R155, R0.reuse, 0x1, R169, P0 ;  /* 0x00000001009b7824 */ /* 0x042fe200000e06a9 */
[----:B------:R1:W-:Y:S01]  /*cc00*/  LDGSTS.E.BYPASS.LTC128B.128 [R225], [R120.64], !P4 ;  /* 0x0000000078e17fae */ /* 0x0003e2000e101d4e */
[C---:B------:R-:W-:Y:S01]  /*cc10*/  IADD3 R140, P2, R141.reuse, R231, RZ ;  /* 0x000000e78d8c7210 */ /* 0x040fe20007f5e0ff */
[C---:B------:R-:W-:Y:S03]  /*cc20*/  HMMA.16816.F32.BF16 R24, R144.reuse, R130, R24 ;  /* 0x000000829018723c */ /* 0x040fe60000041818 */
[----:B------:R5:W-:Y:S01]  /*cc30*/  LDGSTS.E.BYPASS.LTC128B.128 [R224], [R154.64], !P5 ;  /* 0x000000009ae07fae */ /* 0x000be2000e901d4e */
[----:B------:R-:W-:Y:S01]  /*cc40*/  IMAD.X R143, R0, 0x1, R233, P6 ;  /* 0x00000001008f7824 */ /* 0x000fe200030e06e9 */
[----:B------:R-:W-:Y:S01]  /*cc50*/  IADD3 R152, P0, R141, R230, RZ ;  /* 0x000000e68d987210 */ /* 0x000fe20007f1e0ff */
[C---:B------:R-:W-:Y:S03]  /*cc60*/  IMAD.X R141, R148.reuse, 0x1, R169, P2 ;  /* 0x00000001948d7824 */ /* 0x040fe600010e06a9 */
[----:B------:R2:W-:Y:S03]  /*cc70*/  LDGSTS.E.BYPASS.LTC128B.128 [R223], [R142.64], !P4 ;  /* 0x000000008edf7fae */ /* 0x0005e6000e101d4e */
[----:B------:R-:W-:Y:S01]  /*cc80*/  IMAD.X R153, R148, 0x1, R233, P0 ;  /* 0x0000000194997824 */ /* 0x000fe200000e06e9 */
[----:B------:R-:W-:Y:S01]  /*cc90*/  ISETP.GT.AND P0, PT, R168, R215, PT ;  /* 0x000000d7a800720c */ /* 0x000fe20003f04270 */
[----:B------:R2:W-:Y:S01]  /*cca0*/  LDGSTS.E.BYPASS.LTC128B.128 [R226+0x2000], [R140.64], !P5 ;  /* 0x020000008ce27fae */ /* 0x0005e2000e901d4e */
[C---:B---3--:R-:W-:Y:S04]  /*ccb0*/  HMMA.16816.F32.BF16 R28, R144.reuse, R116, R28 ;  /* 0x00000074901c723c */ /* 0x048fe8000004181c */
[----:B------:R5:W-:Y:S05]  /*ccc0*/  LDGSTS.E.BYPASS.LTC128B.128 [R226+0x5000], [R152.64], !P4 ;  /* 0x0500000098e27fae */ /* 0x000bea000e101d4e */
[----:B------:R-:W-:Y:S01]  /*ccd0*/  LDSM.16.M88.4 R128, [R211+0x8900] ;  /* 0x00890000d380783b */ /* 0x000fe20000000200 */
[C---:B------:R-:W-:Y:S04]  /*cce0*/  HMMA.16816.F32.BF16 R32, R144.reuse, R118, R32 ;  /* 0x000000769020723c */ /* 0x040fe80000041820 */
[----:B-1----:R-:W1:Y:S04]  /*ccf0*/  LDSM.16.M88.4 R120, [R211+0x8100] ;  /* 0x00810000d378783b */ /* 0x002e680000000200 */
[C---:B----4-:R-:W-:Y:S01]  /*cd00*/  HMMA.16816.F32.BF16 R36, R144.reuse, R132, R36 ;  /* 0x000000849024723c */ /* 0x050fe20000041824 */
[----:B------:R-:W0:Y:S05]  /*cd10*/  LDGDEPBAR ;  /* 0x00000000000079af */ /* 0x000e2a0000000000 */
[----:B------:R-:W3:Y:S02]  /*cd20*/  LDSM.16.M88.4 R116, [R211+0x9100] ;  /* 0x00910000d374783b */ /* 0x000ee40000000200 */
[C---:B------:R-:W-:Y:S03]  /*cd30*/  HMMA.16816.F32.BF16 R40, R144.reuse, R134, R40 ;  /* 0x000000869028723c */ /* 0x040fe60000041828 */
[----:B------:R-:W4:Y:S05]  /*cd40*/  LDSM.16.M88.4 R132, [R211+0x9900] ;  /* 0x00990000d384783b */ /* 0x000f2a0000000200 */
[C---:B------:R-:W-:Y:S01]  /*cd50*/  HMMA.16816.F32.BF16 R44, R144.reuse, R136, R44 ;  /* 0x00000088902c723c */ /* 0x040fe2000004182c */
[----:B--2---:R-:W2:Y:S05]  /*cd60*/  LDSM.16.M88.4 R140, [R211+0xa100] ;  /* 0x00a10000d38c783b */ /* 0x004eaa0000000200 */
[----:B------:R-:W2:Y:S02]  /*cd70*/  LDSM.16.M88.4 R148, [R211+0xa900] ;  /* 0x00a90000d394783b */ /* 0x000ea40000000200 */
[----:B------:R-:W-:Y:S03]  /*cd80*/  HMMA.16816.F32.BF16 R48, R144, R138, R48 ;  /* 0x0000008a9030723c */ /* 0x000fe60000041830 */
[----:B------:R-:W2:Y:S05]  /*cd90*/  LDSM.16.M88.4 R136, [R202] ;  /* 0x00000000ca88783b */ /* 0x000eaa0000000200 */
[----:B-----5:R-:W-:Y:S01]  /*cda0*/  LDSM.16.M88.4 R152, [R202+0x1000] ;  /* 0x00100000ca98783b */ /* 0x020fe20000000200 */
[C---:B-1----:R-:W-:Y:S04]  /*cdb0*/  HMMA.16816.F32.BF16 R4, R172.reuse, R120, R4 ;  /* 0x00000078ac04723c */ /* 0x042fe80000041804 */
[----:B------:R-:W-:Y:S05]  /*cdc0*/  LDSM.16.M88.4 R156, [R202+0x1800] ;  /* 0x00180000ca9c783b */ /* 0x000fea0000000200 */
[----:B------:R-:W-:Y:S01]  /*cdd0*/  LDSM.16.M88.4 R160, [R202+0x2000] ;  /* 0x00200000caa0783b */ /* 0x000fe20000000200 */
[C---:B------:R-:W-:Y:S04]  /*cde0*/  HMMA.16816.F32.BF16 R8, R172.reuse, R122, R8 ;  /* 0x0000007aac08723c */ /* 0x040fe80000041808 */
[----:B------:R-:W1:Y:S04]  /*cdf0*/  LDSM.16.M88.4 R120, [R202+0x800] ;  /* 0x00080000ca78783b */ /* 0x000e680000000200 */
[C---:B------:R-:W-:Y:S01]  /*ce00*/  HMMA.16816.F32.BF16 R12, R172.reuse, R128, R12 ;  /* 0x00000080ac0c723c */ /* 0x040fe2000004180c */
[----:B------:R-:W-:Y:S07]  /*ce10*/  LDSM.16.M88.4 R164, [R202+0x5000] ;  /* 0x00500000caa4783b */ /* 0x000fee0000000200 */
        /* <DEDUP_REMOVED lines=8> */
[C---:B--2---:R-:W-:Y:S08]  /*cea0*/  HMMA.16816.F32.BF16 R36, R172.reuse, R140, R36 ;  /* 0x0000008cac24723c */ /* 0x044ff00000041824 */
[C---:B------:R-:W-:Y:S01]  /*ceb0*/  HMMA.16816.F32.BF16 R40, R172.reuse, R142, R40 ;  /* 0x0000008eac28723c */ /* 0x040fe20000041828 */
[----:B------:R-:W2:Y:S07]  /*cec0*/  LDSM.16.M88.4 R140, [R214+0xc100] ;  /* 0x00c10000d68c783b */ /* 0x000eae0000000200 */
[C---:B------:R-:W-:Y:S08]  /*ced0*/  HMMA.16816.F32.BF16 R44, R172.reuse, R148, R44 ;  /* 0x00000094ac2c723c */ /* 0x040ff0000004182c */
[----:B------:R-:W-:Y:S01]  /*cee0*/  HMMA.16816.F32.BF16 R48, R172, R150, R48 ;  /* 0x00000096ac30723c */ /* 0x000fe20000041830 */
[----:B------:R-:W5:Y:S07]  /*cef0*/  LDSM.16.M88.4 R148, [R214+0xc900] ;  /* 0x00c90000d694783b */ /* 0x000f6e0000000200 */
[C---:B------:R-:W-:Y:S08]  /*cf00*/  HMMA.16816.F32.BF16 R4, R176.reuse, R136, R4 ;  /* 0x00000088b004723c */ /* 0x040ff00000041804 */
[C---:B------:R-:W-:Y:S01]  /*cf10*/  HMMA.16816.F32.BF16 R8, R176.reuse, R138, R8 ;  /* 0x0000008ab008723c */ /* 0x040fe20000041808 */
[----:B------:R-:W-:Y:S07]  /*cf20*/  LDSM.16.M88.4 R136, [R214+0xd900] ;  /* 0x00d90000d688783b */ /* 0x000fee0000000200 */
[C---:B-1----:R-:W-:Y:S08]  /*cf30*/  HMMA.16816.F32.BF16 R12, R176.reuse, R120, R12 ;  /* 0x00000078b00c723c */ /* 0x042ff0000004180c */
[C---:B------:R-:W-:Y:S01]  /*cf40*/  HMMA.16816.F32.BF16 R16, R176.reuse, R122, R16 ;  /* 0x0000007ab010723c */ /* 0x040fe20000041810 */
[----:B------:R-:W1:Y:S07]  /*cf50*/  LDSM.16.M88.4 R120, [R214+0xd100] ;  /* 0x00d10000d678783b */ /* 0x000e6e0000000200 */
        /* <DEDUP_REMOVED lines=8> */
[----:B------:R-:W1:Y:S07]  /*cfe0*/  LDSM.16.M88.4 R160, [R199] ;  /* 0x00000000c7a0783b */ /* 0x000e6e0000000200 */
[C---:B---3--:R-:W-:Y:S08]  /*cff0*/  HMMA.16816.F32.BF16 R44, R176.reuse, R116, R44 ;  /* 0x00000074b02c723c */ /* 0x048ff0000004182c */
[----:B------:R-:W-:Y:S01]  /*d000*/  HMMA.16816.F32.BF16 R48, R176, R118, R48 ;  /* 0x00000076b030723c */ /* 0x000fe20000041830 */
[----:B------:R-:W3:Y:S07]  /*d010*/  LDSM.16.M88.4 R116, [R198] ;  /* 0x00000000c674783b */ /* 0x000eee0000000200 */
[C---:B------:R-:W-:Y:S08]  /*d020*/  HMMA.16816.F32.BF16 R4, R180.reuse, R128, R4 ;  /* 0x00000080b404723c */ /* 0x040ff00000041804 */
[C---:B------:R-:W-:Y:S01]  /*d030*/  HMMA.16816.F32.BF16 R8, R180.reuse, R130, R8 ;  /* 0x00000082b408723c */ /* 0x040fe20000041808 */
[----:B------:R-:W1:Y:S07]  /*d040*/  LDSM.16.M88.4 R128, [R197] ;  /* 0x00000000c580783b */ /* 0x000e6e0000000200 */
[C---:B----4-:R-:W-:Y:S08]  /*d050*/  HMMA.16816.F32.BF16 R12, R180.reuse, R132, R12 ;  /* 0x00000084b40c723c */ /* 0x050ff0000004180c */
[C---:B------:R-:W-:Y:S01]  /*d060*/  HMMA.16816.F32.BF16 R16, R180.reuse, R134, R16 ;  /* 0x00000086b410723c */ /* 0x040fe20000041810 */
[----:B------:R-:W4:Y:S07]  /*d070*/  LDSM.16.M88.4 R132, [R196] ;  /* 0x00000000c484783b */ /* 0x000f2e0000000200 */
[C---:B--2---:R-:W-:Y:S08]  /*d080*/  HMMA.16816.F32.BF16 R20, R180.reuse, R140, R20 ;  /* 0x0000008cb414723c */ /* 0x044ff00000041814 */
[C---:B------:R-:W-:Y:S01]  /*d090*/  HMMA.16816.F32.BF16 R24, R180.reuse, R142, R24 ;  /* 0x0000008eb418723c */ /* 0x040fe20000041818 */
[----:B------:R-:W2:Y:S07]  /*d0a0*/  LDSM.16.M88.4 R140, [R211+0xb100] ;  /* 0x00b10000d38c783b */ /* 0x000eae0000000200 */
[C---:B-----5:R-:W-:Y:S08]  /*d0b0*/  HMMA.16816.F32.BF16 R28, R180.reuse, R148, R28 ;  /* 0x00000094b41c723c */ /* 0x060ff0000004181c */
[C---:B------:R-:W-:Y:S01]  /*d0c0*/  HMMA.16816.F32.BF16 R32, R180.reuse, R150, R32 ;  /* 0x00000096b420723c */ /* 0x040fe20000041820 */
[----:B------:R-:W-:Y:S07]  /*d0d0*/  LDSM.16.M88.4 R148, [R211+0xc900] ;  /* 0x00c90000d394783b */ /* 0x000fee0000000200 */
[C---:B-1----:R-:W-:Y:S08]  /*d0e0*/  HMMA.16816.F32.BF16 R36, R180.reuse, R120, R36 ;  /* 0x00000078b424723c */ /* 0x042ff00000041824 */
[C---:B------:R-:W-:Y:S01]  /*d0f0*/  HMMA.16816.F32.BF16 R40, R180.reuse, R122, R40 ;  /* 0x0000007ab428723c */ /* 0x040fe20000041828 */
[----:B------:R-:W1:Y:S07]  /*d100*/  LDSM.16.M88.4 R120, [R211+0xb900] ;  /* 0x00b90000d378783b */ /* 0x000e6e0000000200 */
[C---:B------:R-:W-:Y:S08]  /*d110*/  HMMA.16816.F32.BF16 R44, R180.reuse, R136, R44 ;  /* 0x00000088b42c723c */ /* 0x040ff0000004182c */
[----:B------:R-:W-:Y:S01]  /*d120*/  HMMA.16816.F32.BF16 R48, R180, R138, R48 ;  /* 0x0000008ab430723c */ /* 0x000fe20000041830 */
        /* <DEDUP_REMOVED lines=13> */
[C---:B------:R-:W-:Y:S08]  /*d200*/  HMMA.16816.F32.BF16 R36, R184.reuse, R128, R36 ;  /* 0x00000080b824723c */ /* 0x040ff00000041824 */
[C---:B------:R-:W-:Y:S01]  /*d210*/  HMMA.16816.F32.BF16 R40, R184.reuse, R130, R40 ;  /* 0x00000082b828723c */ /* 0x040fe20000041828 */
[----:B------:R-:W3:Y:S07]  /*d220*/  LDSM.16.M88.4 R128, [R202+0x3800] ;  /* 0x00380000ca80783b */ /* 0x000eee0000000200 */
[C---:B----4-:R-:W-:Y:S08]  /*d230*/  HMMA.16816.F32.BF16 R44, R184.reuse, R132, R44 ;  /* 0x00000084b82c723c */ /* 0x050ff0000004182c */
[----:B------:R-:W-:Y:S01]  /*d240*/  HMMA.16816.F32.BF16 R48, R184, R134, R48 ;  /* 0x00000086b830723c */ /* 0x000fe20000041830 */
[----:B------:R-:W4:Y:S07]  /*d250*/  LDSM.16.M88.4 R132, [R202+0x4000] ;  /* 0x00400000ca84783b */ /* 0x000f2e0000000200 */
[C---:B--2---:R-:W-:Y:S08]  /*d260*/  HMMA.16816.F32.BF16 R4, R188.reuse, R140, R4 ;  /* 0x0000008cbc04723c */ /* 0x044ff00000041804 */
[C---:B------:R-:W-:Y:S01]  /*d270*/  HMMA.16816.F32.BF16 R8, R188.reuse, R142, R8 ;  /* 0x0000008ebc08723c */ /* 0x040fe20000041808 */
[----:B------:R-:W2:Y:S01]  /*d280*/  LDSM.16.M88.4 R140, [R202+0x5800] ;  /* 0x00580000ca8c783b */ /* 0x000ea20000000200 */
[----:B------:R-:W-:Y:S04]  /*d290*/  DEPBAR.LE SB0, 0x0 ;  /* 0x000080000000791a */ /* 0x000fe80000000000 */
[----:B------:R-:W-:Y:S02]  /*d2a0*/  BAR.SYNC.DEFER_BLOCKING 0x0 ;  /* 0x0000000000007b1d */ /* 0x000fe40000010000 */
[C---:B-1----:R-:W-:Y:S08]  /*d2b0*/  HMMA.16816.F32.BF16 R12, R188.reuse, R120, R12 ;  /* 0x00000078bc0c723c */ /* 0x042ff0000004180c */
[C---:B------:R-:W-:Y:S08]  /*d2c0*/  HMMA.16816.F32.BF16 R16, R188.reuse, R122, R16 ;  /* 0x0000007abc10723c */ /* 0x040ff00000041810 */
[C---:B-----5:R-:W-:Y:S08]  /*d2d0*/  HMMA.16816.F32.BF16 R20, R188.reuse, R136, R20 ;  /* 0x00000088bc14723c */ /* 0x060ff00000041814 */
        /* <DEDUP_REMOVED lines=9> */
[C---:B------:R-:W-:Y:S08]  /*d370*/  HMMA.16816.F32.BF16 R12, R192.reuse, R128, R12 ;  /* 0x00000080c00c723c */ /* 0x040ff0000004180c */
[C---:B------:R-:W-:Y:S08]  /*d380*/  HMMA.16816.F32.BF16 R16, R192.reuse, R130, R16 ;  /* 0x00000082c010723c */ /* 0x040ff00000041810 */
[C---:B----4-:R-:W-:Y:S08]  /*d390*/  HMMA.16816.F32.BF16 R20, R192.reuse, R132, R20 ;  /* 0x00000084c014723c */ /* 0x050ff00000041814 */
[C---:B------:R-:W-:Y:S08]  /*d3a0*/  HMMA.16816.F32.BF16 R24, R192.reuse, R134, R24 ;  /* 0x00000086c018723c */ /* 0x040ff00000041818 */
[C---:B------:R-:W-:Y:S08]  /*d3b0*/  HMMA.16816.F32.BF16 R28, R192.reuse, R160, R28 ;  /* 0x000000a0c01c723c */ /* 0x040ff0000004181c */
[C---:B------:R-:W-:Y:S08]  /*d3c0*/  HMMA.16816.F32.BF16 R32, R192.reuse, R162, R32 ;  /* 0x000000a2c020723c */ /* 0x040ff00000041820 */
[C---:B------:R-:W-:Y:S08]  /*d3d0*/  HMMA.16816.F32.BF16 R36, R192.reuse, R164, R36 ;  /* 0x000000a4c024723c */ /* 0x040ff00000041824 */
[C---:B------:R-:W-:Y:S08]  /*d3e0*/  HMMA.16816.F32.BF16 R40, R192.reuse, R166, R40 ;  /* 0x000000a6c028723c */ /* 0x040ff00000041828 */
[C---:B--2---:R-:W-:Y:S08]  /*d3f0*/  HMMA.16816.F32.BF16 R44, R192.reuse, R140, R44 ;  /* 0x0000008cc02c723c */ /* 0x044ff0000004182c */
        /* <DEDUP_REMOVED lines=32> */
[----:B------:R-:W5:Y:S04]  /*d600*/  SHFL.IDX PT, R0, R134, 0x2, 0x181f ;  /* 0x00581f0086007f89 */ /* 0x000f6800000e0000 */
[----:B------:R-:W5:Y:S01]  /*d610*/  SHFL.IDX PT, R116, R136, 0x2, 0x181f ;  /* 0x00581f0088747f89 */ /* 0x000f6200000e0000 */
[C---:B-1----:R-:W-:Y:S02]  /*d620*/  IADD3 R122, P0, R119.reuse, R231, RZ ;  /* 0x000000e7777a7210 */ /* 0x042fe40007f1e0ff */
[-C--:B------:R-:W-:Y:S03]  /*d630*/  IADD3 R128, P2, R119, R230.reuse, RZ ;  /* 0x000000e677807210 */ /* 0x080fe60007f5e0ff */
[C-C-:B--2---:R-:W-:Y:S01]  /*d640*/  IMAD.X R123, R120.reuse, 0x1, R169.reuse, P0 ;  /* 0x00000001787b7824 */ /* 0x144fe200000e06a9 */
[----:B------:R-:W-:Y:S02]  /*d650*/  IADD3.X R129, R120, R233, RZ, P2, !PT ;  /* 0x000000e978817210 */ /* 0x000fe400017fe4ff */
[CC--:B---3--:R-:W-:Y:S02]  /*d660*/  IADD3 R130, P0, R117.reuse, R231.reuse, RZ ;  /* 0x000000e775827210 */ /* 0x0c8fe40007f1e0ff */
[----:B------:R1:W-:Y:S01]  /*d670*/  LDGSTS.E.BYPASS.LTC128B.128 [R218+0x8100], [R122.64], !P5 ;  /* 0x081000007ada7fae */ /* 0x0003e2000e901d4e */
[-C--:B------:R-:W-:Y:S02]  /*d680*/  IADD3 R132, P6, R117, R230.reuse, RZ ;  /* 0x000000e675847210 */ /* 0x080fe40007fde0ff */
[----:B----4-:R-:W-:Y:S01]  /*d690*/  IMAD.X R131, R118, 0x1, R169, P0 ;  /* 0x0000000176837824 */ /* 0x010fe200000e06a9 */
[----:B------:R1:W-:Y:S01]  /*d6a0*/  LDGSTS.E.BYPASS.LTC128B.128 [R218+0xb100], [R128.64], !P4 ;  /* 0x0b10000080da7fae */ /* 0x0003e2000e101d4e */
[----:B-----5:R-:W-:Y:S01]  /*d6b0*/  IADD3 R120, P2, R0, R231, RZ ;  /* 0x000000e700787210 */ /* 0x020fe20007f5e0ff */
[--C-:B------:R-:W-:Y:S02]  /*d6c0*/  IMAD.X R133, R118, 0x1, R233.reuse, P6 ;  /* 0x0000000176857824 */ /* 0x100fe400030e06e9 */
[----:B------:R1:W-:Y:S01]  /*d6d0*/  LDGSTS.E.BYPASS.LTC128B.128 [R218+0x9100], [R130.64], !P5 ;  /* 0x0910000082da7fae */ /* 0x0003e2000e901d4e */
[----:B------:R-:W-:Y:S02]  /*d6e0*/  IADD3 R134, P0, R0, R230, RZ ;  /* 0x000000e600867210 */ /* 0x000fe40007f1e0ff */
[C---:B------:R-:W-:Y:S01]  /*d6f0*/  IADD3.X R121, R116.reuse, R169, RZ, P2, !PT ;  /* 0x000000a974797210 */ /* 0x040fe200017fe4ff */
[----:B------:R1:W-:Y:S02]  /*d700*/  LDGSTS.E.BYPASS.LTC128B.128 [R218+0xc100], [R132.64], !P4 ;  /* 0x0c10000084da7fae */ /* 0x0003e4000e101d4e */
[----:B------:R-:W-:Y:S02]  /*d710*/  IMAD.X R135, R116, 0x1, R233, P0 ;  /* 0x0000000174877824 */ /* 0x000fe400000e06e9 */
[----:B------:R1:W-:Y:S04]  /*d720*/  LDGSTS.E.BYPASS.LTC128B.128 [R218+0xa100], [R120.64], !P5 ;  /* 0x0a10000078da7fae */ /* 0x0003e8000e901d4e */
[----:B------:R1:W-:Y:S02]  /*d730*/  LDGSTS.E.BYPASS.LTC128B.128 [R218+0xd100], [R134.64], !P4 ;  /* 0x0d10000086da7fae */ /* 0x0003e4000e101d4e */
.L_x_55:
[----:B-1----:R-:W-:Y:S01]  /*d740*/  IMAD.MOV.U32 R129, RZ, RZ, R221 ;  /* 0x000000ffff817224 */ /* 0x002fe200078e00dd */
[----:B------:R-:W-:Y:S01]  /*d750*/  PLOP3.LUT P2, PT, PT, PT, UP2, 0x80, 0x0 ;  /* 0x000000000000781c */ /* 0x000fe20003f4f028 */
[----:B------:R-:W0:Y:S01]  /*d760*/  LDGDEPBAR ;  /* 0x00000000000079af */ /* 0x000e220000000000 */
[----:B------:R-:W-:Y:S01]  /*d770*/  PLOP3.LUT P0, PT, PT, PT, UP2, 0x80, 0x0 ;  /* 0x000000000000781c */ /* 0x000fe20003f0f028 */
[----:B------:R-:W-:Y:S02]  /*d780*/  IMAD R133, R168, -0x60, RZ ;  /* 0xffffffa0a8857824 */ /* 0x000fe400078e02ff */
[----:B------:R-:W-:Y:S03]  /*d790*/  IMAD.U32 R118, RZ, RZ, UR8 ;  /* 0x00000008ff767e24 */ /* 0x000fe6000f8e00ff */
[----:B------:R-:W-:Y:S04]  /*d7a0*/  IADD3 R119, -R222, 0x1, R133 ;  /* 0x00000001de777810 */ /* 0x000fe80007ffe185 */
[----:B------:R-:W-:Y:S01]  /*d7b0*/  IADD3 R118, R119, -c[0x0][0x168], R118 ;  /* 0x80005a0077767a10 */ /* 0x000fe20007ffe076 */
[----:B------:R-:W-:Y:S03]  /*d7c0*/  @P2 IMAD.HI.U32 R0, R221, c[0x0][0x2c8], RZ ;  /* 0x0000b200dd002a27 */ /* 0x000fe600078e00ff */
[C---:B------:R-:W-:Y:S02]  /*d7d0*/  IADD3 R128, R118.reuse, c[0x0][0x328], RZ ;  /* 0x0000ca0076807a10 */ /* 0x040fe40007ffe0ff */
[----:B------:R-:W-:Y:S01]  /*d7e0*/  @P0 SHF.R.U32.HI R129, RZ, c[0x0][0x2cc], R0 ;  /* 0x0000b300ff810a19 */ /* 0x000fe20000011600 */
[----:B------:R-:W-:Y:S01]  /*d7f0*/  IMAD.IADD R0, R133, 0x1, -R222 ;  /* 0x0000000185007824 */ /* 0x000fe200078e0ade */
[----:B------:R-:W-:Y:S02]  /*d800*/  PLOP3.LUT P0, PT, PT, PT, UP1, 0x40, 0x0 ;  /* 0x000000000000781c */ /* 0x000fe40003f0e818 */
[----:B------:R-:W-:Y:S01]  /*d810*/  IADD3 R118, R118, UR17, RZ ;  /* 0x0000001176767c10 */ /* 0x000fe2000fffe0ff */
[----:B------:R-:W1:Y:S02]  /*d820*/  SHFL.IDX PT, R117, R129, RZ, 0x1c1f ;  /* 0x001c1fff81757589 */ /* 0x000e6400000e0000 */
[--C-:B-1----:R-:W-:Y:S02]  /*d830*/  IMAD.IADD R132, R128, 0x1, R117.reuse ;  /* 0x0000000180847824 */ /* 0x102fe400078e0275 */
[----:B------:R-:W-:Y:S06]  /*d840*/  IMAD.IADD R130, R118, 0x1, R117 ;  /* 0x0000000176827824 */ /* 0x000fec00078e0275 */
        /* <DEDUP_REMOVED lines=16> */
.L_x_58:
[----:B------:R-:W-:Y:S04]  /*d950*/  MOV R116, c[0x0][0x32c] ;  /* 0x0000cb0000747a02 */ /* 0x000fe80000000f00 */
[----:B------:R-:W-:Y:S11]  /*d960*/  ISETP.NE.AND P0, PT, R116, 0x1, PT ;  /* 0x000000017400780c */ /* 0x000ff60003f05270 */
[----:B------:R-:W-:Y:S02]  /*d970*/  @!UPT UIADD3 URZ, URZ, URZ, URZ ;  /* 0x0000003f3f3ff290 */ /* 0x000fe4000fffe03f */
[----:B------:R-:W-:Y:S05]  /*d980*/  @P0 IMAD.HI.U32 R116, R117, c[0x0][0x330], RZ ;  /* 0x0000cc0075740a27 */ /* 0x000fea00078e00ff */
[----:B------:R-:W-:Y:S02]  /*d990*/  @P0 SHF.R.U32.HI R117, RZ, c[0x0][0x334], R116 ;  /* 0x0000cd00ff750a19 */ /* 0x000fe40000011674 */
.L_x_59:
[----:B------:R-:W-:Y:S05]  /*d9a0*/  BSYNC B0 ;  /* 0x0000000000007941 */ /* 0x000fea0003800000 */
.L_x_57:
[----:B------:R-:W-:Y:S05]  /*d9b0*/  IMAD R119, R117, c[0x0][0x32c], R0 ;  /* 0x0000cb0075777a24 */ /* 0x000fea00078e0200 */
[----:B------:R-:W-:Y:S02]  /*d9c0*/  IADD3 R117, R119, c[0x0][0x32c], RZ ;  /* 0x0000cb0077757a10 */ /* 0x000fe40007ffe0ff */
[----:B------:R-:W-:Y:S02]  /*d9d0*/  IMNMX R130, R130, R119, !PT ;  /* 0x0000007782827217 */ /* 0x000fe40007800200 */
[----:B------:R-:W-:Y:S02]  /*d9e0*/  IMNMX R132, R132, R117, PT ;  /* 0x0000007584847217 */ /* 0x000fe40003800200 */
.L_x_56:
[C---:B------:R-:W-:Y:S02]  /*d9f0*/  ISETP.GE.AND P0, PT, R133.reuse, 0x2, PT ;  /* 0x000000028500780c */ /* 0x040fe40003f06270 */
[----:B------:R-:W-:Y:S02]  /*da00*/  ISETP.GE.AND P2, PT, R133, 0x9, PT ;  /* 0x000000098500780c */ /* 0x000fe40003f46270 */
[----:B------:R-:W-:Y:S02]  /*da10*/  LOP3.LUT R227, R227, 0xffefffff, RZ, 0xc0, !PT ;  /* 0xffefffffe3e37812 */ /* 0x000fe400078ec0ff */
[----:B------:R-:W-:Y:S07]  /*da20*/  ISETP.GE.AND P6, PT, R133, 0x59, PT ;  /* 0x000000598500780c */ /* 0x000fee0003fc6270 */
[----:B------:R-:W-:Y:S02]  /*da30*/  @P0 LOP3.LUT R227, R227, 0x100000, RZ, 0xfc, !PT ;  /* 0x00100000e3e30812 */ /* 0x000fe400078efcff */
[----:B------:R-:W-:Y:S02]  /*da40*/  ISETP.GT.AND P0, PT, R130, 0x1, !P0 ;  /* 0x000000018200780c */ /* 0x000fe40004704270 */
[----:B------:R-:W-:Y:S02]  /*da50*/  LOP3.LUT R227, R227, 0xfff7ffff, RZ, 0xc0, !PT ;  /* 0xfff7ffffe3e37812 */ /* 0x000fe400078ec0ff */
[----:B------:R-:W-:Y:S02]  /*da60*/  ISETP.LT.OR P0, PT, R132, 0x2, P0 ;  /* 0x000000028400780c */ /* 0x000fe40000701670 */
[----:B------:R-:W-:Y:S02]  /*da70*/  @P2 LOP3.LUT R227, R227, 0x80000, RZ, 0xfc, !PT ;  /* 0x00080000e3e32812 */ /* 0x000fe400078efcff */
[----:B------:R-:W-:Y:S02]  /*da80*/  FSEL R116, R5, -INF , !P0 ;  /* 0xff80000005747808 */ /* 0x000fe40004000000 */
[----:B------:R-:W-:Y:S02]  /*da90*/  ISETP.GT.AND P0, PT, R130, 0x8, !P2 ;  /* 0x000000088200780c */ /* 0x000fe40005704270 */
        /* <DEDUP_REMOVED lines=22> */
[----:B------:R-:W-:Y:S01]  /*dc00*/  ISETP.GT.AND P0, PT, R130, 0x18, !P2 ;  /* 0x000000188200780c */ /* 0x000fe20005704270 */
[----:B------:R-:W1:Y:S03]  /*dc10*/  SHFL.IDX PT, R13, R129, 0x1, 0x1c1f ;  /* 0x003c1f00810d7f89 */ /* 0x000e6600000e0000 */
        /* <DEDUP_REMOVED lines=8> */
[----:B------:R-:W-:Y:S01]  /*dca0*/  ISETP.GE.AND P2, PT, R133, 0x21, PT ;  /* 0x000000218500780c */ /* 0x000fe20003f46270 */
[--C-:B-1----:R-:W-:Y:S01]  /*dcb0*/  IMAD.IADD R128, R128, 0x1, R13.reuse ;  /* 0x0000000180807824 */ /* 0x102fe200078e020d */
[----:B------:R-:W-:Y:S01]  /*dcc0*/  LOP3.LUT R227, R227, 0xffffdfff, RZ, 0xc0, !PT ;  /* 0xffffdfffe3e37812 */ /* 0x000fe200078ec0ff */
[----:B------:R-:W-:Y:S01]  /*dcd0*/  IMAD.IADD R5, R118, 0x1, R13 ;  /* 0x0000000176057824 */ /* 0x000fe200078e020d */
        /* <DEDUP_REMOVED lines=77> */
[----:B------:R-:W-:Y:S02]  /*e1b0*/  FSEL R123, R44, -INF , !P0 ;  /* 0xff8000002c7b7808 */ /* 0x000fe40004000000 */
[----:B------:R-:W-:Y:S02]  /*e1c0*/  ISETP.GT.AND P0, PT, R130, 0x51, !P2 ;  /* 0x000000518200780c */ /* 0x000fe40005704270 */
[----:B------:R-:W-:Y:S02]  /*e1d0*/  LOP3.LUT R227, R227, 0xfffffffe, RZ, 0xc0, !PT ;  /* 0xfffffffee3e37812 */ /* 0x000fe400078ec0ff */
[----:B------:R-:W-:Y:S04]  /*e1e0*/  ISETP.LT.OR P0, PT, R132, 0x52, P0 ;  /* 0x000000528400780c */ /* 0x000fe80000701670 */
[----:B------:R-:W-:Y:S02]  /*e1f0*/  FSEL R121, R45, -INF , !P0 ;  /* 0xff8000002d797808 */ /* 0x000fe40004000000 */
[----:B------:R-:W-:Y:S02]  /*e200*/  @P2 LOP3.LUT R227, R227, 0x1, RZ, 0xfc, !PT ;  /* 0x00000001e3e32812 */ /* 0x000fe400078efcff */
[----:B------:R-:W-:Y:S02]  /*e210*/  ISETP.GE.AND P2, PT, R133, 0x1, PT ;  /* 0x000000018500780c */ /* 0x000fe40003f46270 */
[----:B------:R-:W-:Y:S02]  /*e220*/  ISETP.GT.AND P0, PT, R130, 0x58, !P6 ;  /* 0x000000588200780c */ /* 0x000fe40007704270 */
[----:B------:R-:W-:Y:S02]  /*e230*/  LOP3.LUT R227, R227, 0xffdfffff, RZ, 0xc0, !PT ;  /* 0xffdfffffe3e37812 */ /* 0x000fe400078ec0ff */
[----:B------:R-:W-:Y:S04]  /*e240*/  ISETP.LT.OR P0, PT, R132, 0x59, P0 ;  /* 0x000000598400780c */ /* 0x000fe80000701670 */
[----:B------:R-:W-:Y:S02]  /*e250*/  FSEL R120, R48, -INF , !P0 ;  /* 0xff80000030787808 */ /* 0x000fe40004000000 */
[----:B------:R-:W-:Y:S02]  /*e260*/  ISETP.GT.AND P0, PT, R130, RZ, !P2 ;  /* 0x000000ff8200720c */ /* 0x000fe40005704270 */
        /* <DEDUP_REMOVED lines=25> */
.L_x_62:
[----:B------:R-:W-:Y:S04]  /*e400*/  MOV R4, 0x1 ;  /* 0x0000000100047802 */ /* 0x000fe80000000f00 */
[----:B------:R-:W-:Y:S11]  /*e410*/  ISETP.NE.AND P0, PT, R4, c[0x0][0x32c], PT ;  /* 0x0000cb0004007a0c */ /* 0x000ff60003f05270 */
[----:B------:R-:W-:Y:S02]  /*e420*/  @!UPT UIADD3 URZ, URZ, URZ, URZ ;  /* 0x0000003f3f3ff290 */ /* 0x000fe4000fffe03f */
[----:B------:R-:W-:Y:S05]  /*e430*/  @P0 IMAD.HI.U32 R4, R13, c[0x0][0x330], RZ ;  /* 0x0000cc000d040a27 */ /* 0x000fea00078e00ff */
[----:B------:R-:W-:Y:S02]  /*e440*/  @P0 SHF.R.U32.HI R13, RZ, c[0x0][0x334], R4 ;  /* 0x0000cd00ff0d0a19 */ /* 0x000fe40000011604 */
.L_x_63:
[----:B------:R-:W-:Y:S05]  /*e450*/  BSYNC B0 ;  /* 0x0000000000007941 */ /* 0x000fea0003800000 */
.L_x_61:
[----:B------:R-:W-:Y:S05]  /*e460*/  IMAD R0, R13, c[0x0][0x32c], R0 ;  /* 0x0000cb000d007a24 */ /* 0x000fea00078e0200 */
[----:B------:R-:W-:Y:S02]  /*e470*/  IADD3 R13, R0, c[0x0][0x32c], RZ ;  /* 0x0000cb00000d7a10 */ /* 0x000fe40007ffe0ff */
[----:B------:R-:W-:Y:S02]  /*e480*/  IMNMX R5, R5, R0, !PT ;  /* 0x0000000005057217 */ /* 0x000fe40007800200 */
[----:B------:R-:W-:Y:S02]  /*e490*/  IMNMX R128, R128, R13, PT ;  /* 0x0000000d80807217 */ /* 0x000fe40003800200 */
.L_x_60:
        /* <DEDUP_REMOVED lines=25> */
[C---:B------:R-:W-:Y:S02]  /*e630*/  ISETP.LT.OR P0, PT, R128.reuse, 0xa, P0 ;  /* 0x0000000a8000780c */ /* 0x040fe40000701670 */
        /* <DEDUP_REMOVED lines=54> */
[----:B------:R-:W-:Y:S02]  /*e9a0*/  FMNMX.FTZ R10, R44, R13, !PT ;  /* 0x0000000d2c0a7209 */ /* 0x000fe40007810000 */
[C---:B------:R-:W-:Y:S02]  /*e9b0*/  ISETP.LT.OR P0, PT, R128.reuse, 0x2a, P0 ;  /* 0x0000002a8000780c */ /* 0x040fe40000701670 */
[----:B------:R-:W-:Y:S01]  /*e9c0*/  ISETP.GT.AND P6, PT, R5, 0x58, !P6 ;  /* 0x000000580500780c */ /* 0x000fe200077c4270 */
[----:B------:R-:W1:Y:S01]  /*e9d0*/  SHFL.BFLY PT, R13, R10, 0x2, 0x1f ;  /* 0x0c401f000a0d7f89 */ /* 0x000e6200000e0000 */
[----:B------:R-:W-:Y:S02]  /*e9e0*/  FSEL R157, R27, -INF , !P0 ;  /* 0xff8000001b9d7808 */ /* 0x000fe40004000000 */
[----:B------:R-:W-:Y:S02]  /*e9f0*/  LOP3.LUT P0, RZ, R227, 0x200, RZ, 0xc0, !PT ;  /* 0x00000200e3ff7812 */ /* 0x000fe4000780c0ff */
[----:B------:R-:W-:Y:S02]  /*ea00*/  FMNMX.FTZ R0, R157, R0, !PT ;  /* 0x000000009d007209 */ /* 0x000fe40007810000 */
[C---:B------:R-:W-:Y:S01]  /*ea10*/  ISETP.GT.AND P0, PT, R5.reuse, 0x30, !P0 ;  /* 0x000000300500780c */ /* 0x040fe20004704270 */
[----:B------:R-:W-:Y:S01]  /*ea20*/  LDSM.16.MT88.4 R24, [R209+0x100] ;  /* 0x00010000d118783b */ /* 0x000fe20000004200 */
        /* <DEDUP_REMOVED lines=9> */
[C---:B------:R-:W-:Y:S02]  /*eac0*/  ISETP.LT.OR P2, PT, R128.reuse, 0x5a, P2 ;  /* 0x0000005a8000780c */ /* 0x040fe40001741670 */
        /* <DEDUP_REMOVED lines=9> */
[----:B------:R-:W-:Y:S04]  /*eb60*/  ISETP.GT.AND P0, PT, R5, 0x39, !P0 ;  /* 0x000000390500780c */ /* 0x000fe80004704270 */
[C---:B------:R-:W-:Y:S04]  /*eb70*/  ISETP.LT.OR P0, PT, R128.reuse, 0x3a, P0 ;  /* 0x0000003a8000780c */ /* 0x040fe80000701670 */
        /* <DEDUP_REMOVED lines=10> */
[C---:B------:R-:W-:Y:S02]  /*ec20*/  ISETP.LT.OR P0, PT, R128.reuse, 0x42, P0 ;  /* 0x000000428000780c */ /* 0x040fe40000701670 */
[----:B------:R-:W-:Y:S01]  /*ec30*/  FSEL R13, R51, -INF , !P2 ;  /* 0xff800000330d7808 */ /* 0x000fe20005000000 */
[----:B------:R-:W1:Y:S01]  /*ec40*/  SHFL.BFLY PT, R15, R10, 0x1, 0x1f ;  /* 0x0c201f000a0f7f89 */ /* 0x000e6200000e0000 */
        /* <DEDUP_REMOVED lines=19> */
[----:B------:R-:W-:Y:S04]  /*ed80*/  ISETP.LT.OR P0, PT, R128, 0x52, P0 ;  /* 0x000000528000780c */ /* 0x000fe80000701670 */
[----:B------:R-:W-:Y:S04]  /*ed90*/  FSEL R47, R47, -INF , !P0 ;  /* 0xff8000002f2f7808 */ /* 0x000fe80004000000 */
        /* <DEDUP_REMOVED lines=14> */
[----:B------:R-:W-:Y:S01]  /*ee80*/  LDSM.16.MT88.4 R40, [R208+0x4900] ;  /* 0x00490000d028783b */ /* 0x000fe20000004200 */
[--C-:B------:R-:W-:Y:S01]  /*ee90*/  FFMA.FTZ R119, R119, c[0x0][0x2d0], -R46.reuse ;  /* 0x0000b40077777a23 */ /* 0x100fe2000001082e */
[----:B-1----:R-:W-:Y:S01]  /*eea0*/  FMNMX.FTZ R6, R4, R5, !PT ;  /* 0x0000000504067209 */ /* 0x002fe20007810000 */
[--C-:B------:R-:W-:Y:S01]  /*eeb0*/  FFMA.FTZ R122, R122, c[0x0][0x2d0], -R46.reuse ;  /* 0x0000b4007a7a7a23 */ /* 0x100fe2000001082e */
[----:B------:R-:W-:Y:S01]  /*eec0*/  FSEL R4, R0, RZ, P0 ;  /* 0x000000ff00047208 */ /* 0x000fe20000000000 */
[--C-:B------:R-:W-:Y:S02]  /*eed0*/  FFMA.FTZ R128, R249, c[0x0][0x2d0], -R46.reuse ;  /* 0x0000b400f9807a23 */ /* 0x100fe4000001082e */
[----:B------:R-:W1:Y:S01]  /*eee0*/  MUFU.EX2 R15, R15 ;  /* 0x0000000f000f7308 */ /* 0x000e620000000800 */
[----:B------:R-:W2:Y:S01]  /*eef0*/  SHFL.BFLY PT, R5, R6, 0x1, 0x1f ;  /* 0x0c201f0006057f89 */ /* 0x000ea200000e0000 */
[----:B------:R-:W-:Y:S02]  /*ef00*/  FADD.FTZ R3, -R4, R3 ;  /* 0x0000000304037221 */ /* 0x000fe40000010100 */
[--C-:B------:R-:W-:Y:S02]  /*ef10*/  FFMA.FTZ R141, R141, c[0x0][0x2d0], -R46.reuse ;  /* 0x0000b4008d8d7a23 */ /* 0x100fe4000001082e */
[--C-:B------:R-:W-:Y:S02]  /*ef20*/  FFMA.FTZ R130, R243, c[0x0][0x2d0], -R46.reuse ;  /* 0x0000b400f3827a23 */ /* 0x100fe4000001082e */
[--C-:B------:R-:W-:Y:S02]  /*ef30*/  FFMA.FTZ R132, R155, c[0x0][0x2d0], -R46.reuse ;  /* 0x0000b4009b847a23 */ /* 0x100fe4000001082e */
[----:B------:R-:W-:Y:S01]  /*ef40*/  MUFU.EX2 R14, R14 ;  /* 0x0000000e000e7308 */ /* 0x000fe20000000800 */
[--C-:B------:R-:W-:Y:S02]  /*ef50*/  FFMA.FTZ R149, R149, c[0x0][0x2d0], -R46.reuse ;  /* 0x0000b40095957a23 */ /* 0x100fe4000001082e */
[--C-:B------:R-:W-:Y:S02]  /*ef60*/  FFMA.FTZ R138, R237, c[0x0][0x2d0], -R46.reuse ;  /* 0x0000b400ed8a7a23 */ /* 0x100fe4000001082e */
[--C-:B------:R-:W-:Y:S02]  /*ef70*/  FFMA.FTZ R159, R159, c[0x0][0x2d0], -R46.reuse ;  /* 0x0000b4009f9f7a23 */ /* 0x100fe4000001082e */
[--C-:B------:R-:W-:Y:S02]  /*ef80*/  FFMA.FTZ R140, R171, c[0x0][0x2d0], -R46.reuse ;  /* 0x0000b400ab8c7a23 */ /* 0x100fe4000001082e */
[--C-:B------:R-:W-:Y:S01]  /*ef90*/  FFMA.FTZ R163, R163, c[0x0][0x2d0], -R46.reuse ;  /* 0x0000b400a3a37a23 */ /* 0x100fe2000001082e */
[----:B------:R-:W3:Y:S01]  /*efa0*/  MUFU.EX2 R49, R49 ;  /* 0x0000003100317308 */ /* 0x000ee20000000800 */
[--C-:B------:R-:W-:Y:S02]  /*efb0*/  FFMA.FTZ R150, R153, c[0x0][0x2d0], -R46.reuse ;  /* 0x0000b40099967a23 */ /* 0x100fe4000001082e */
[--C-:B------:R-:W-:Y:S01]  /*efc0*/  FFMA.FTZ R143, R143, c[0x0][0x2d0], -R46.reuse ;  /* 0x0000b4008f8f7a23 */ /* 0x100fe2000001082e */
[----:B-1----:R-:W-:Y:S01]  /*efd0*/  F2FP.BF16.PACK_AB R16, R15, R48 ;  /* 0x000000300f10723e */ /* 0x002fe200000010ff */
[--C-:B------:R-:W-:Y:S01]  /*efe0*/  FFMA.FTZ R139, R139, c[0x0][0x2d0], -R46.reuse ;  /* 0x0000b4008b8b7a23 */ /* 0x100fe2000001082e */
[----:B--2---:R-:W-:Y:S01]  /*eff0*/  FMNMX.FTZ R12, R5, R6, !PT ;  /* 0x00000006050c7209 */ /* 0x004fe20007810000 */
[----:B------:R-:W-:Y:S02]  /*f000*/  FMUL.FTZ R6, R3, c[0x0][0x2d0] ;  /* 0x0000b40003067a20 */ /* 0x000fe40000410000 */
[--C-:B------:R-:W-:Y:S01]  /*f010*/  FFMA.FTZ R123, R123, c[0x0][0x2d0], -R46.reuse ;  /* 0x0000b4007b7b7a23 */ /* 0x100fe2000001082e */
[C---:B------:R-:W-:Y:S01]  /*f020*/  FSETP.NEU.FTZ.AND P0, PT, R12.reuse, -INF , PT ;  /* 0xff8000000c00780b */ /* 0x040fe20003f1d000 */
[C---:B------:R-:W-:Y:S01]  /*f030*/  FMUL.FTZ R118, R12.reuse, c[0x0][0x2d0] ;  /* 0x0000b4000c767a20 */ /* 0x040fe20000410000 */
[----:B------:R-:W1:Y:S01]  /*f040*/  MUFU.EX2 R3, R6 ;  /* 0x0000000600037308 */ /* 0x000e620000000800 */
[--C-:B------:R-:W-:Y:S01]  /*f050*/  FFMA.FTZ R158, R121, c[0x0][0x2d0], -R46.reuse ;  /* 0x0000b400799e7a23 */ /* 0x100fe2000001082e */
[----:B------:R-:W-:Y:S01]  /*f060*/  FSEL R5, R12, RZ, P0 ;  /* 0x000000ff0c057208 */ /* 0x000fe20000000000 */
[----:B------:R-:W-:Y:S01]  /*f070*/  FFMA.FTZ R120, R120, c[0x0][0x2d0], -R46 ;  /* 0x0000b40078787a23 */ /* 0x000fe2000001082e */
[----:B------:R-:W-:Y:S02]  /*f080*/  FSEL R118, R118, RZ, P0 ;  /* 0x000000ff76767208 */ /* 0x000fe40000000000 */
[----:B------:R-:W-:Y:S01]  /*f090*/  ISETP.GT.AND P0, PT, R168, R215, PT ;  /* 0x000000d7a800720c */ /* 0x000fe20003f04270 */
[----:B------:R-:W-:Y:S02]  /*f0a0*/  FADD.FTZ R5, -R5, R2 ;  /* 0x0000000205057221 */ /* 0x000fe40000010100 */
[--C-:B------:R-:W-:Y:S01]  /*f0b0*/  FFMA.FTZ R50, R11, c[0x0][0x2d0], -R118.reuse ;  /* 0x0000b4000b327a23 */ /* 0x100fe20000010876 */
[----:B------:R-:W-:Y:S01]  /*f0c0*/  MUFU.EX2 R119, R119 ;  /* 0x0000007700777308 */ /* 0x000fe20000000800 */
[----:B------:R-:W2:Y:S01]  /*f0d0*/  LDSM.16.MT88.4 R8, [R212+0x100] ;  /* 0x00010000d408783b */ /* 0x000ea20000004200 */
[--C-:B------:R-:W-:Y:S01]  /*f0e0*/  FFMA.FTZ R117, R21, c[0x0][0x2d0], -R118.reuse ;  /* 0x0000b40015757a23 */ /* 0x100fe20000010876 */
[----:B---3--:R-:W-:Y:S01]  /*f0f0*/  F2FP.BF16.PACK_AB R18, R49, R14 ;  /* 0x0000000e3112723e */ /* 0x008fe200000010ff */
[--C-:B------:R-:W-:Y:S02]  /*f100*/  FFMA.FTZ R116, R17, c[0x0][0x2d0], -R118.reuse ;  /* 0x0000b40011747a23 */ /* 0x100fe40000010876 */
[--C-:B------:R-:W-:Y:S02]  /*f110*/  FFMA.FTZ R51, R7, c[0x0][0x2d0], -R118.reuse ;  /* 0x0000b40007337a23 */ /* 0x100fe40000010876 */
[----:B------:R-:W-:Y:S01]  /*f120*/  FMUL.FTZ R2, R5, c[0x0][0x2d0] ;  /* 0x0000b40005027a20 */ /* 0x000fe20000410000 */
[----:B------:R-:W3:Y:S01]  /*f130*/  LDSM.16.MT88.4 R20, [R210+0x100] ;  /* 0x00010000d214783b */ /* 0x000ee20000004200 */
[----:B------:R-:W-:Y:S01]  /*f140*/  MUFU.EX2 R117, R117 ;  /* 0x0000007500757308 */ /* 0x000fe20000000800 */
[--C-:B------:R-:W-:Y:S02]  /*f150*/  FFMA.FTZ R160, R47, c[0x0][0x2d0], -R118.reuse ;  /* 0x0000b4002fa07a23 */ /* 0x100fe40000010876 */
[--C-:B------:R-:W-:Y:S02]  /*f160*/  FFMA.FTZ R156, R133, c[0x0][0x2d0], -R118.reuse ;  /* 0x0000b400859c7a23 */ /* 0x100fe40000010876 */
[C---:B-1----:R-:W-:Y:S02]  /*f170*/  FMUL.FTZ R4, R3.reuse, R112 ;  /* 0x0000007003047220 */ /* 0x042fe40000410000 */
        /* <DEDUP_REMOVED lines=13> */
[C---:B------:R-:W-:Y:S01]  /*f250*/  FMUL.FTZ R88, R3.reuse, R88 ;  /* 0x0000005803587220 */ /* 0x040fe20000410000 */
[----:B------:R-:W4:Y:S01]  /*f260*/  MUFU.EX2 R50, R50 ;  /* 0x0000003200327308 */ /* 0x000f220000000800 */
[----:B------:R-:W-:Y:S02]  /*f270*/  FMUL.FTZ R89, R3, R89 ;  /* 0x0000005903597220 */ /* 0x000fe40000410000 */
[--C-:B------:R-:W-:Y:S01]  /*f280*/  FFMA.FTZ R133, R45, c[0x0][0x2d0], -R118.reuse ;  /* 0x0000b4002d857a23 */ /* 0x100fe20000010876 */
[----:B-1----:R-:W-:Y:S01]  /*f290*/  F2FP.BF16.PACK_AB R17, R116, R117 ;  /* 0x000000757411723e */ /* 0x002fe200000010ff */
        /* <DEDUP_REMOVED lines=9> */
[----:B------:R-:W5:Y:S01]  /*f330*/  MUFU.EX2 R122, R122 ;  /* 0x0000007a007a7308 */ /* 0x000f620000000800 */
[C---:B------:R-:W-:Y:S02]  /*f340*/  FMUL.FTZ R56, R3.reuse, R56 ;  /* 0x0000003803387220 */ /* 0x040fe40000410000 */
[C---:B------:R-:W-:Y:S01]  /*f350*/  FMUL.FTZ R57, R3.reuse, R57 ;  /* 0x0000003903397220 */ /* 0x040fe20000410000 */
[----:B----4-:R-:W-:Y:S01]  /*f360*/  F2FP.BF16.PACK_AB R19, R50, R51 ;  /* 0x000000333213723e */ /* 0x010fe200000010ff */
        /* <DEDUP_REMOVED lines=9> */
[----:B------:R-:W-:Y:S01]  /*f400*/  MUFU.EX2 R141, R141 ;  /* 0x0000008d008d7308 */ /* 0x000fe20000000800 */
[C---:B------:R-:W-:Y:S02]  /*f410*/  FMUL.FTZ R71, R2.reuse, R71 ;  /* 0x0000004702477220 */ /* 0x040fe40000410000 */
[C---:B------:R-:W-:Y:S01]  /*f420*/  FMUL.FTZ R74, R2.reuse, R74 ;  /* 0x0000004a024a7220 */ /* 0x040fe20000410000 */
[C---:B--2---:R-:W-:Y:S05]  /*f430*/  HMMA.16816.F32.BF16 R4, R16.reuse, R8, R4 ;  /* 0x000000081004723c */ /* 0x044fea0000041804 */
[C---:B------:R-:W-:Y:S01]  /*f440*/  FMUL.FTZ R75, R2.reuse, R75 ;  /* 0x0000004b024b7220 */ /* 0x040fe20000410000 */
[----:B------:R-:W-:Y:S01]  /*f450*/  MUFU.EX2 R130, R130 ;  /* 0x0000008200827308 */ /* 0x000fe20000000800 */
[C---:B------:R-:W-:Y:S01]  /*f460*/  FMUL.FTZ R78, R2.reuse, R78 ;  /* 0x0000004e024e7220 */ /* 0x040fe20000410000 */
[C---:B------:R-:W-:Y:S01]  /*f470*/  HMMA.16816.F32.BF16 R68, R16.reuse, R10, R68 ;  /* 0x0000000a1044723c */ /* 0x040fe20000041844 */
[----:B------:R-:W1:Y:S03]  /*f480*/  LDSM.16.MT88.4 R8, [R208+0x100] ;  /* 0x00010000d008783b */ /* 0x000e660000004200 */
[C---:B------:R-:W-:Y:S02]  /*f490*/  FMUL.FTZ R79, R2.reuse, R79 ;  /* 0x0000004f024f7220 */ /* 0x040fe40000410000 */
[C---:B------:R-:W-:Y:S02]  /*f4a0*/  FMUL.FTZ R82, R2.reuse, R82 ;  /* 0x0000005202527220 */ /* 0x040fe40000410000 */
[C---:B---3--:R-:W-:Y:S01]  /*f4b0*/  HMMA.16816.F32.BF16 R72, R16.reuse, R20, R72 ;  /* 0x000000141048723c */ /* 0x048fe20000041848 */
[----:B------:R-:W-:Y:S03]  /*f4c0*/  MUFU.EX2 R132, R132 ;  /* 0x0000008400847308 */ /* 0x000fe60000000800 */
[C---:B------:R-:W-:Y:S02]  /*f4d0*/  FMUL.FTZ R83, R2.reuse, R83 ;  /* 0x0000005302537220 */ /* 0x040fe40000410000 */
[C---:B------:R-:W-:Y:S02]  /*f4e0*/  FMUL.FTZ R86, R2.reuse, R86 ;  /* 0x0000005602567220 */ /* 0x040fe40000410000 */
[C---:B------:R-:W-:Y:S01]  /*f4f0*/  HMMA.16816.F32.BF16 R76, R16.reuse, R22, R76 ;  /* 0x00000016104c723c */ /* 0x040fe2000004184c */
[----:B------:R-:W2:Y:S02]  /*f500*/  LDSM.16.MT88.4 R20, [R212+0x3100] ;  /* 0x00310000d414783b */ /* 0x000ea40000004200 */
[----:B------:R-:W-:Y:S01]  /*f510*/  MUFU.EX2 R149, R149 ;  /* 0x0000009500957308 */ /* 0x000fe20000000800 */
[C---:B------:R-:W-:Y:S02]  /*f520*/  FMUL.FTZ R87, R2.reuse, R87 ;  /* 0x0000005702577220 */ /* 0x040fe40000410000 */
[C---:B------:R-:W-:Y:S02]  /*f530*/  FMUL.FTZ R98, R2.reuse, R98 ;  /* 0x0000006202627220 */ /* 0x040fe40000410000 */
[C---:B------:R-:W-:Y:S04]  /*f540*/  HMMA.16816.F32.BF16 R80, R16.reuse, R24, R80 ;  /* 0x000000181050723c */ /* 0x040fe80000041850 */
[C---:B------:R-:W-:Y:S01]  /*f550*/  FMUL.FTZ R99, R2.reuse, R99 ;  /* 0x0000006302637220 */ /* 0x040fe20000410000 */
[----:B------:R-:W-:Y:S01]  /*f560*/  MUFU.EX2 R138, R138 ;  /* 0x0000008a008a7308 */ /* 0x000fe20000000800 */
[C---:B------:R-:W-:Y:S02]  /*f570*/  FMUL.FTZ R102, R2.reuse, R102 ;  /* 0x0000006602667220 */ /* 0x040fe40000410000 */
[C---:B------:R-:W-:Y:S01]  /*f580*/  HMMA.16816.F32.BF16 R84, R16.reuse, R26, R84 ;  /* 0x0000001a1054723c */ /* 0x040fe20000041854 */
[----:B------:R-:W3:Y:S03]  /*f590*/  LDSM.16.MT88.4 R24, [R210+0x3100] ;  /* 0x00310000d218783b */ /* 0x000ee60000004200 */
[C---:B------:R-:W-:Y:S02]  /*f5a0*/  FMUL.FTZ R90, R2.reuse, R90 ;  /* 0x0000005a025a7220 */ /* 0x040fe40000410000 */
[C---:B------:R-:W-:Y:S01]  /*f5b0*/  FMUL.FTZ R91, R2.reuse, R91 ;  /* 0x0000005b025b7220 */ /* 0x040fe20000410000 */
[----:B------:R-:W-:Y:S01]  /*f5c0*/  MUFU.EX2 R159, R159 ;  /* 0x0000009f009f7308 */ /* 0x000fe20000000800 */
[C---:B------:R-:W-:Y:S04]  /*f5d0*/  FMUL.FTZ R103, R2.reuse, R103 ;  /* 0x0000006702677220 */ /* 0x040fe80000410000 */
[C---:B------:R-:W-:Y:S01]  /*f5e0*/  FMUL.FTZ R106, R2.reuse, R106 ;  /* 0x0000006a026a7220 */ /* 0x040fe20000410000 */
[C---:B-1----:R-:W-:Y:S03]  /*f5f0*/  HMMA.16816.F32.BF16 R88, R16.reuse, R8, R88 ;  /* 0x000000081058723c */ /* 0x042fe60000041858 */
[C---:B------:R-:W-:Y:S01]  /*f600*/  FMUL.FTZ R93, R3.reuse, R93 ;  /* 0x0000005d035d7220 */ /* 0x040fe20000410000 */
[----:B------:R-:W-:Y:S01]  /*f610*/  MUFU.EX2 R140, R140 ;  /* 0x0000008c008c7308 */ /* 0x000fe20000000800 */
[C---:B------:R-:W-:Y:S02]  /*f620*/  FMUL.FTZ R94, R2.reuse, R94 ;  /* 0x0000005e025e7220 */ /* 0x040fe40000410000 */
[C---:B------:R-:W-:Y:S02]  /*f630*/  FMUL.FTZ R95, R2.reuse, R95 ;  /* 0x0000005f025f7220 */ /* 0x040fe40000410000 */
[C---:B------:R-:W-:Y:S03]  /*f640*/  FMUL.FTZ R8, R3.reuse, R108 ;  /* 0x0000006c03087220 */ /* 0x040fe60000410000 */
[----:B------:R-:W-:Y:S02]  /*f650*/  FMUL.FTZ R9, R3, R109 ;  /* 0x0000006d03097220 */ /* 0x000fe40000410000 */
[C---:B------:R-:W-:Y:S01]  /*f660*/  HMMA.16816.F32.BF16 R92, R16.reuse, R10, R92 ;  /* 0x0000000a105c723c */ /* 0x040fe2000004185c */
[----:B------:R-:W-:Y:S02]  /*f670*/  MUFU.EX2 R163, R163 ;  /* 0x000000a300a37308 */ /* 0x000fe40000000800 */
[C---:B------:R-:W-:Y:S02]  /*f680*/  FMUL.FTZ R107, R2.reuse, R107 ;  /* 0x0000006b026b7220 */ /* 0x040fe40000410000 */
[C---:B------:R-:W-:Y:S02]  /*f690*/  FMUL.FTZ R54, R2.reuse, R54 ;  /* 0x0000003602367220 */ /* 0x040fe40000410000 */
[C---:B------:R-:W-:Y:S01]  /*f6a0*/  FMUL.FTZ R10, R2.reuse, R110 ;  /* 0x0000006e020a7220 */ /* 0x040fe20000410000 */
[C---:B--2---:R-:W-:Y:S03]  /*f6b0*/  HMMA.16816.F32.BF16 R96, R16.reuse, R20, R96 ;  /* 0x000000141060723c */ /* 0x044fe60000041860 */
[----:B------:R-:W-:Y:S01]  /*f6c0*/  MUFU.EX2 R150, R150 ;  /* 0x0000009600967308 */ /* 0x000fe20000000800 */
[----:B------:R-:W-:Y:S02]  /*f6d0*/  FFMA.FTZ R110, R37, c[0x0][0x2d0], -R118 ;  /* 0x0000b400256e7a23 */ /* 0x000fe40000010876 */
[----:B------:R-:W-:Y:S01]  /*f6e0*/  LDSM.16.MT88.4 R36, [R208+0x900] ;  /* 0x00090000d024783b */ /* 0x000fe20000004200 */
[C---:B------:R-:W-:Y:S01]  /*f6f0*/  FMUL.FTZ R11, R2.reuse, R111 ;  /* 0x0000006f020b7220 */ /* 0x040fe20000410000 */
[C---:B------:R-:W-:Y:S04]  /*f700*/  HMMA.16816.F32.BF16 R100, R16.reuse, R22, R100 ;  /* 0x000000161064723c */ /* 0x040fe80000041864 */
[----:B------:R-:W-:Y:S01]  /*f710*/  FMUL.FTZ R55, R2, R55 ;  /* 0x0000003702377220 */ /* 0x000fe20000410000 */
[----:B------:R-:W-:Y:S01]  /*f720*/  MUFU.EX2 R110, R110 ;  /* 0x0000006e006e7308 */ /* 0x000fe20000000800 */
[----:B------:R-:W1:Y:S01]  /*f730*/  LDSM.16.MT88.4 R20, [R208+0x3100] ;  /* 0x00310000d014783b */ /* 0x000e620000004200 */
[----:B------:R-:W-:Y:S01]  /*f740*/  FFMA.FTZ R109, R131, c[0x0][0x2d0], -R46 ;  /* 0x0000b400836d7a23 */ /* 0x000fe2000001082e */
[C---:B---3--:R-:W-:Y:S04]  /*f750*/  HMMA.16816.F32.BF16 R8, R16.reuse, R24, R8 ;  /* 0x000000181008723c */ /* 0x048fe80000041808 */
[----:B------:R-:W-:Y:S02]  /*f760*/  FFMA.FTZ R131, R33, c[0x0][0x2d0], -R118 ;  /* 0x0000b40021837a23 */ /* 0x000fe40000010876 */
[----:B------:R-:W-:Y:S01]  /*f770*/  LDSM.16.MT88.4 R32, [R209+0x900] ;  /* 0x00090000d120783b */ /* 0x000fe20000004200 */
[----:B------:R-:W-:Y:S01]  /*f780*/  FFMA.FTZ R46, R44, c[0x0][0x2d0], -R46 ;  /* 0x0000b4002c2e7a23 */ /* 0x000fe2000001082e */
[C---:B------:R-:W-:Y:S01]  /*f790*/  HMMA.16816.F32.BF16 R104, R16.reuse, R26, R104 ;  /* 0x0000001a1068723c */ /* 0x040fe20000041868 */
[----:B------:R-:W2:Y:S03]  /*f7a0*/  MUFU.EX2 R109, R109 ;  /* 0x0000006d006d7308 */ /* 0x000ea60000000800 */
[C---:B------:R-:W-:Y:S02]  /*f7b0*/  FMUL.FTZ R58, R2.reuse, R58 ;  /* 0x0000003a023a7220 */ /* 0x040fe40000410000 */
[----:B------:R-:W3:Y:S01]  /*f7c0*/  LDSM.16.MT88.4 R24, [R212+0x900] ;  /* 0x00090000d418783b */ /* 0x000ee20000004200 */
[C---:B------:R-:W-:Y:S01]  /*f7d0*/  FMUL.FTZ R59, R2.reuse, R59 ;  /* 0x0000003b023b7220 */ /* 0x040fe20000410000 */
[C---:B------:R-:W-:Y:S03]  /*f7e0*/  HMMA.16816.F32.BF16 R52, R16.reuse, R28, R52 ;  /* 0x0000001c1034723c */ /* 0x040fe60000041834 */
[----:B------:R-:W4:Y:S01]  /*f7f0*/  MUFU.EX2 R131, R131 ;  /* 0x0000008300837308 */ /* 0x000f220000000800 */
[--C-:B------:R-:W-:Y:S02]  /*f800*/  FFMA.FTZ R108, R251, c[0x0][0x2d0], -R118.reuse ;  /* 0x0000b400fb6c7a23 */ /* 0x100fe40000010876 */
[--C-:B------:R-:W-:Y:S02]  /*f810*/  FFMA.FTZ R111, R247, c[0x0][0x2d0], -R118.reuse ;  /* 0x0000b400f76f7a23 */ /* 0x100fe40000010876 */
[C---:B------:R-:W-:Y:S01]  /*f820*/  HMMA.16816.F32.BF16 R56, R16.reuse, R30, R56 ;  /* 0x0000001e1038723c */ /* 0x040fe20000041838 */
[----:B------:R-:W3:Y:S03]  /*f830*/  LDSM.16.MT88.4 R28, [R210+0x900] ;  /* 0x00090000d21c783b */ /* 0x000ee60000004200 */
[C---:B------:R-:W-:Y:S01]  /*f840*/  FMUL.FTZ R62, R2.reuse, R62 ;  /* 0x0000003e023e7220 */ /* 0x040fe20000410000 */
[----:B------:R-:W-:Y:S01]  /*f850*/  MUFU.EX2 R108, R108 ;  /* 0x0000006c006c7308 */ /* 0x000fe20000000800 */
[C---:B------:R-:W-:Y:S02]  /*f860*/  FMUL.FTZ R63, R2.reuse, R63 ;  /* 0x0000003f023f7220 */ /* 0x040fe40000410000 */
[C---:B------:R-:W-:Y:S04]  /*f870*/  FMUL.FTZ R66, R2.reuse, R66 ;  /* 0x0000004202427220 */ /* 0x040fe80000410000 */
[----:B------:R-:W-:Y:S01]  /*f880*/  FMUL.FTZ R67, R2, R67 ;  /* 0x0000004302437220 */ /* 0x000fe20000410000 */
[C---:B-1----:R-:W-:Y:S02]  /*f890*/  HMMA.16816.F32.BF16 R60, R16.reuse, R20, R60 ;  /* 0x00000014103c723c */ /* 0x042fe4000004183c */
[----:B------:R-:W1:Y:S01]  /*f8a0*/  MUFU.EX2 R111, R111 ;  /* 0x0000006f006f7308 */ /* 0x000e620000000800 */
[--C-:B------:R-:W-:Y:S02]  /*f8b0*/  FFMA.FTZ R134, R245, c[0x0][0x2d0], -R118.reuse ;  /* 0x0000b400f5867a23 */ /* 0x100fe40000010876 */
[--C-:B------:R-:W-:Y:S02]  /*f8c0*/  FFMA.FTZ R155, R241, c[0x0][0x2d0], -R118.reuse ;  /* 0x0000b400f19b7a23 */ /* 0x100fe40000010876 */
[--C-:B------:R-:W-:Y:S01]  /*f8d0*/  FFMA.FTZ R136, R239, c[0x0][0x2d0], -R118.reuse ;  /* 0x0000b400ef887a23 */ /* 0x100fe20000010876 */
[----:B------:R-:W-:Y:S01]  /*f8e0*/  HMMA.16816.F32.BF16 R64, R16, R22, R64 ;  /* 0x000000161040723c */ /* 0x000fe20000041840 */
[----:B------:R-:W3:Y:S03]  /*f8f0*/  LDSM.16.MT88.4 R20, [R212+0x3900] ;  /* 0x00390000d414783b */ /* 0x000ee60000004200 */
[----:B------:R3:W-:Y:S01]  /*f900*/  MUFU.EX2 R121, R46 ;  /* 0x0000002e00797308 */ /* 0x0007e20000000800 */
[--C-:B------:R-:W-:Y:S02]  /*f910*/  FFMA.FTZ R157, R157, c[0x0][0x2d0], -R118.reuse ;  /* 0x0000b4009d9d7a23 */ /* 0x100fe40000010876 */
[--C-:B------:R-:W-:Y:S01]  /*f920*/  FFMA.FTZ R142, R235, c[0x0][0x2d0], -R118.reuse ;  /* 0x0000b400eb8e7a23 */ /* 0x100fe20000010876 */
[----:B-----5:R-:W-:Y:S01]  /*f930*/  F2FP.BF16.PACK_AB R16, R122, R119 ;  /* 0x000000777a10723e */ /* 0x020fe200000010ff */
[--C-:B------:R-:W-:Y:S03]  /*f940*/  FFMA.FTZ R167, R167, c[0x0][0x2d0], -R118.reuse ;  /* 0x0000b400a7a77a23 */ /* 0x100fe60000010876 */
[----:B--2---:R-:W-:Y:S02]  /*f950*/  F2FP.BF16.PACK_AB R18, R109, R128 ;  /* 0x000000806d12723e */ /* 0x004fe400000010ff */
[----:B----4-:R-:W-:Y:S01]  /*f960*/  F2FP.BF16.PACK_AB R19, R131, R110 ;  /* 0x0000006e8313723e */ /* 0x010fe200000010ff */
[----:B------:R-:W-:Y:S01]  /*f970*/  MUFU.EX2 R134, R134 ;  /* 0x0000008600867308 */ /* 0x000fe20000000800 */
[--C-:B------:R-:W-:Y:S02]  /*f980*/  FFMA.FTZ R148, R165, c[0x0][0x2d0], -R118.reuse ;  /* 0x0000b400a5947a23 */ /* 0x100fe40000010876 */
[--C-:B------:R-:W-:Y:S01]  /*f990*/  FFMA.FTZ R161, R161, c[0x0][0x2d0], -R118.reuse ;  /* 0x0000b400a1a17a23 */ /* 0x100fe20000010876 */
[----:B-1----:R-:W-:Y:S01]  /*f9a0*/  F2FP.BF16.PACK_AB R17, R111, R108 ;  /* 0x0000006c6f11723e */ /* 0x002fe200000010ff */
[--C-:B------:R-:W-:Y:S02]  /*f9b0*/  FFMA.FTZ R151, R151, c[0x0][0x2d0], -R118.reuse ;  /* 0x0000b40097977a23 */ /* 0x100fe40000010876 */
[--C-:B------:R-:W-:Y:S02]  /*f9c0*/  FFMA.FTZ R154, R137, c[0x0][0x2d0], -R118.reuse ;  /* 0x0000b400899a7a23 */ /* 0x100fe40000010876 */
[--C-:B------:R-:W-:Y:S01]  /*f9d0*/  FFMA.FTZ R135, R135, c[0x0][0x2d0], -R118.reuse ;  /* 0x0000b40087877a23 */ /* 0x100fe20000010876 */
[----:B------:R-:W1:Y:S01]  /*f9e0*/  MUFU.EX2 R155, R155 ;  /* 0x0000009b009b7308 */ /* 0x000e620000000800 */
[C---:B---3--:R-:W-:Y:S01]  /*f9f0*/  HMMA.16816.F32.BF16 R4, R16.reuse, R24, R4 ;  /* 0x000000181004723c */ /* 0x048fe20000041804 */
[----:B------:R-:W-:Y:S02]  /*fa00*/  LDSM.16.MT88.4 R44, [R209+0x2900] ;  /* 0x00290000d12c783b */ /* 0x000fe40000004200 */
[--C-:B------:R-:W-:Y:S02]  /*fa10*/  FFMA.FTZ R129, R129, c[0x0][0x2d0], -R118.reuse ;  /* 0x0000b40081817a23 */ /* 0x100fe40000010876 */
[----:B------:R-:W-:Y:S03]  /*fa20*/  FFMA.FTZ R118, R13, c[0x0][0x2d0], -R118 ;  /* 0x0000b4000d767a23 */ /* 0x000fe60000010876 */
[C---:B------:R-:W-:Y:S01]  /*fa30*/  HMMA.16816.F32.BF16 R68, R16.reuse, R26, R68 ;  /* 0x0000001a1044723c */ /* 0x040fe20000041844 */
[----:B------:R-:W-:Y:S01]  /*fa40*/  MUFU.EX2 R136, R136 ;  /* 0x0000008800887308 */ /* 0x000fe20000000800 */
[----:B------:R-:W2:Y:S02]  /*fa50*/  LDSM.16.MT88.4 R24, [R210+0x3900] ;  /* 0x00390000d218783b */ /* 0x000ea40000004200 */
[----:B------:R-:W-:Y:S02]  /*fa60*/  FFMA.FTZ R48, R3, R228, R48 ;  /* 0x000000e403307223 */ /* 0x000fe40000010030 */
[----:B------:R-:W-:Y:S02]  /*fa70*/  FFMA.FTZ R117, R2, R229, R117 ;  /* 0x000000e502757223 */ /* 0x000fe40000010075 */
[C---:B------:R-:W-:Y:S03]  /*fa80*/  HMMA.16816.F32.BF16 R72, R16.reuse, R28, R72 ;  /* 0x0000001c1048723c */ /* 0x040fe60000041848 */
[----:B------:R-:W3:Y:S01]  /*fa90*/  MUFU.EX2 R157, R157 ;  /* 0x0000009d009d7308 */ /* 0x000ee20000000800 */
[----:B------:R-:W-:Y:S02]  /*faa0*/  FADD.FTZ R15, R15, R48 ;  /* 0x000000300f0f7221 */ /* 0x000fe40000010000 */
[----:B------:R-:W-:Y:S02]  /*fab0*/  FADD.FTZ R116, R116, R117 ;  /* 0x0000007574747221 */ /* 0x000fe40000010000 */
[C---:B------:R-:W-:Y:S01]  /*fac0*/  HMMA.16816.F32.BF16 R76, R16.reuse, R30, R76 ;  /* 0x0000001e104c723c */ /* 0x040fe2000004184c */
[----:B------:R-:W4:Y:S03]  /*fad0*/  LDSM.16.MT88.4 R28, [R209+0x3900] ;  /* 0x00390000d11c783b */ /* 0x000f260000004200 */
[----:B------:R-:W-:Y:S01]  /*fae0*/  FADD.FTZ R14, R14, R15 ;  /* 0x0000000f0e0e7221 */ /* 0x000fe20000010000 */
[----:B------:R-:W-:Y:S01]  /*faf0*/  MUFU.EX2 R142, R142 ;  /* 0x0000008e008e7308 */ /* 0x000fe20000000800 */
[----:B------:R-:W-:Y:S02]  /*fb00*/  FADD.FTZ R3, R51, R116 ;  /* 0x0000007433037221 */ /* 0x000fe40000010000 */
[C---:B------:R-:W-:Y:S04]  /*fb10*/  HMMA.16816.F32.BF16 R80, R16.reuse, R32, R80 ;  /* 0x000000201050723c */ /* 0x040fe80000041850 */
[----:B------:R-:W-:Y:S02]  /*fb20*/  FADD.FTZ R14, R49, R14 ;  /* 0x0000000e310e7221 */ /* 0x000fe40000010000 */
[----:B------:R-:W-:Y:S01]  /*fb30*/  FADD.FTZ R3, R50, R3 ;  /* 0x0000000332037221 */ /* 0x000fe20000010000 */
[----:B------:R-:W5:Y:S01]  /*fb40*/  MUFU.EX2 R167, R167 ;  /* 0x000000a700a77308 */ /* 0x000f620000000800 */
[C---:B------:R-:W-:Y:S01]  /*fb50*/  HMMA.16816.F32.BF16 R84, R16.reuse, R34, R84 ;  /* 0x000000221054723c */ /* 0x040fe20000041854 */
[----:B------:R-:W1:Y:S03]  /*fb60*/  LDSM.16.MT88.4 R32, [R208+0x3900] ;  /* 0x00390000d020783b */ /* 0x000e660000004200 */
[----:B------:R-:W-:Y:S02]  /*fb70*/  FADD.FTZ R119, R119, R14 ;  /* 0x0000000e77777221 */ /* 0x000fe40000010000 */
[----:B------:R-:W-:Y:S02]  /*fb80*/  FADD.FTZ R108, R108, R3 ;  /* 0x000000036c6c7221 */ /* 0x000fe40000010000 */
[C---:B------:R-:W-:Y:S01]  /*fb90*/  HMMA.16816.F32.BF16 R88, R16.reuse, R36, R88 ;  /* 0x000000241058723c */ /* 0x040fe20000041858 */
[----:B------:R-:W-:Y:S03]  /*fba0*/  MUFU.EX2 R148, R148 ;  /* 0x0000009400947308 */ /* 0x000fe60000000800 */
[----:B------:R-:W-:Y:S02]  /*fbb0*/  FADD.FTZ R119, R122, R119 ;  /* 0x000000777a777221 */ /* 0x000fe40000010000 */
[----:B------:R-:W-:Y:S02]  /*fbc0*/  FADD.FTZ R111, R111, R108 ;  /* 0x0000006c6f6f7221 */ /* 0x000fe40000010000 */
[C---:B------:R-:W-:Y:S01]  /*fbd0*/  HMMA.16816.F32.BF16 R92, R16.reuse, R38, R92 ;  /* 0x00000026105c723c */ /* 0x040fe2000004185c */
[----:B------:R-:W-:Y:S02]  /*fbe0*/  LDSM.16.MT88.4 R36, [R208+0x4100] ;  /* 0x00410000d024783b */ /* 0x000fe40000004200 */
[----:B------:R-:W1:Y:S01]  /*fbf0*/  MUFU.EX2 R161, R161 ;  /* 0x000000a100a17308 */ /* 0x000e620000000800 */
[----:B------:R-:W-:Y:S02]  /*fc00*/  FADD.FTZ R128, R128, R119 ;  /* 0x0000007780807221 */ /* 0x000fe40000010000 */
[----:B------:R-:W-:Y:S02]  /*fc10*/  FADD.FTZ R110, R110, R111 ;  /* 0x0000006f6e6e7221 */ /* 0x000fe40000010000 */
[C---:B------:R-:W-:Y:S04]  /*fc20*/  HMMA.16816.F32.BF16 R96, R16.reuse, R20, R96 ;  /* 0x000000141060723c */ /* 0x040fe80000041860 */
[----:B------:R-:W-:Y:S01]  /*fc30*/  FADD.FTZ R128, R109, R128 ;  /* 0x000000806d807221 */ /* 0x000fe20000010000 */
[----:B------:R-:W1:Y:S01]  /*fc40*/  MUFU.EX2 R143, R143 ;  /* 0x0000008f008f7308 */ /* 0x000e620000000800 */
[----:B------:R-:W-:Y:S02]  /*fc50*/  FADD.FTZ R131, R131, R110 ;  /* 0x0000006e83837221 */ /* 0x000fe40000010000 */
[C---:B------:R-:W-:Y:S01]  /*fc60*/  HMMA.16816.F32.BF16 R100, R16.reuse, R22, R100 ;  /* 0x000000161064723c */ /* 0x040fe20000041864 */
[----:B------:R-:W3:Y:S03]  /*fc70*/  LDSM.16.MT88.4 R20, [R212+0x1100] ;  /* 0x00110000d414783b */ /* 0x000ee60000004200 */
[----:B------:R-:W-:Y:S03]  /*fc80*/  IMAD.MOV.U32 R3, RZ, RZ, R0 ;  /* 0x000000ffff037224 */ /* 0x000fe600078e0000 */
[----:B------:R-:W-:Y:S01]  /*fc90*/  MUFU.EX2 R139, R139 ;  /* 0x0000008b008b7308 */ /* 0x000fe20000000800 */
[C---:B--2---:R-:W-:Y:S08]  /*fca0*/  HMMA.16816.F32.BF16 R8, R16.reuse, R24, R8 ;  /* 0x000000181008723c */ /* 0x044ff00000041808 */
[C---:B------:R-:W-:Y:S01]  /*fcb0*/  HMMA.16816.F32.BF16 R104, R16.reuse, R26, R104 ;  /* 0x0000001a1068723c */ /* 0x040fe20000041868 */
[----:B------:R-:W2:Y:S01]  /*fcc0*/  LDSM.16.MT88.4 R24, [R210+0x1100] ;  /* 0x00110000d218783b */ /* 0x000ea20000004200 */
[----:B------:R-:W2:Y:S06]  /*fcd0*/  MUFU.EX2 R152, R152 ;  /* 0x0000009800987308 */ /* 0x000eac0000000800 */
[C---:B----4-:R-:W-:Y:S04]  /*fce0*/  HMMA.16816.F32.BF16 R52, R16.reuse, R28, R52 ;  /* 0x0000001c1034723c */ /* 0x050fe80000041834 */
[----:B------:R-:W-:Y:S04]  /*fcf0*/  MUFU.EX2 R151, R151 ;  /* 0x0000009700977308 */ /* 0x000fe80000000800 */
[C---:B------:R-:W-:Y:S01]  /*fd00*/  HMMA.16816.F32.BF16 R56, R16.reuse, R30, R56 ;  /* 0x0000001e1038723c */ /* 0x040fe20000041838 */
[----:B------:R-:W4:Y:S05]  /*fd10*/  LDSM.16.MT88.4 R28, [R209+0x1100] ;  /* 0x00110000d11c783b */ /* 0x000f2a0000004200 */
[----:B------:R-:W2:Y:S02]  /*fd20*/  MUFU.EX2 R154, R154 ;  /* 0x0000009a009a7308 */ /* 0x000ea40000000800 */
[C---:B-1----:R-:W-:Y:S08]  /*fd30*/  HMMA.16816.F32.BF16 R60, R16.reuse, R32, R60 ;  /* 0x00000020103c723c */ /* 0x042ff0000004183c */
[----:B------:R-:W-:Y:S01]  /*fd40*/  HMMA.16816.F32.BF16 R64, R16, R34, R64 ;  /* 0x000000221040723c */ /* 0x000fe20000041840 */
[----:B------:R-:W1:Y:S01]  /*fd50*/  LDSM.16.MT88.4 R32, [R208+0x1100] ;  /* 0x00110000d020783b */ /* 0x000e620000004200 */
[----:B------:R-:W-:Y:S05]  /*fd60*/  MUFU.EX2 R135, R135 ;  /* 0x0000008700877308 */ /* 0x000fea0000000800 */
[----:B------:R-:W-:Y:S01]  /*fd70*/  F2FP.BF16.PACK_AB R16, R130, R141 ;  /* 0x0000008d8210723e */ /* 0x000fe200000010ff */
[----:B------:R-:W-:Y:S01]  /*fd80*/  FADD.FTZ R141, R141, R128 ;  /* 0x000000808d8d7221 */ /* 0x000fe20000010000 */
[----:B------:R-:W-:Y:S03]  /*fd90*/  F2FP.BF16.PACK_AB R18, R149, R132 ;  /* 0x000000849512723e */ /* 0x000fe600000010ff */
[----:B------:R-:W-:Y:S01]  /*fda0*/  F2FP.BF16.PACK_AB R17, R155, R134 ;  /* 0x000000869b11723e */ /* 0x000fe200000010ff */
[----:B------:R-:W1:Y:S01]  /*fdb0*/  MUFU.EX2 R156, R156 ;  /* 0x0000009c009c7308 */ /* 0x000e620000000800 */
[----:B---3--:R-:W-:Y:S01]  /*fdc0*/  F2FP.BF16.PACK_AB R19, R157, R136 ;  /* 0x000000889d13723e */ /* 0x008fe200000010ff */
[----:B------:R-:W-:Y:S02]  /*fdd0*/  FADD.FTZ R134, R134, R131 ;  /* 0x0000008386867221 */ /* 0x000fe40000010000 */
[----:B------:R-:W-:Y:S02]  /*fde0*/  FADD.FTZ R141, R130, R141 ;  /* 0x0000008d828d7221 */ /* 0x000fe40000010000 */
[----:B------:R-:W-:Y:S02]  /*fdf0*/  FADD.FTZ R155, R155, R134 ;  /* 0x000000869b9b7221 */ /* 0x000fe40000010000 */
[C---:B------:R-:W-:Y:S02]  /*fe00*/  HMMA.16816.F32.BF16 R4, R16.reuse, R20, R4 ;  /* 0x000000141004723c */ /* 0x040fe40000041804 */
[----:B------:R-:W-:Y:S01]  /*fe10*/  MUFU.EX2 R123, R123 ;  /* 0x0000007b007b7308 */ /* 0x000fe20000000800 */
[----:B------:R-:W-:Y:S02]  /*fe20*/  FADD.FTZ R132, R132, R141 ;  /* 0x0000008d84847221 */ /* 0x000fe40000010000 */
[----:B------:R-:W-:Y:S02]  /*fe30*/  FADD.FTZ R136, R136, R155 ;  /* 0x0000009b88887221 */ /* 0x000fe40000010000 */
[----:B------:R-:W-:Y:S01]  /*fe40*/  FADD.FTZ R149, R149, R132 ;  /* 0x0000008495957221 */ /* 0x000fe20000010000 */
[C---:B------:R-:W-:Y:S01]  /*fe50*/  HMMA.16816.F32.BF16 R68, R16.reuse, R22, R68 ;  /* 0x000000161044723c */ /* 0x040fe20000041844 */
[----:B------:R-:W3:Y:S03]  /*fe60*/  LDSM.16.MT88.4 R20, [R212+0x4100] ;  /* 0x00410000d414783b */ /* 0x000ee60000004200 */
[----:B------:R-:W1:Y:S01]  /*fe70*/  MUFU.EX2 R158, R158 ;  /* 0x0000009e009e7308 */ /* 0x000e620000000800 */
[----:B------:R-:W-:Y:S03]  /*fe80*/  FADD.FTZ R157, R157, R136 ;  /* 0x000000889d9d7221 */ /* 0x000fe60000010000 */
[C---:B--2---:R-:W-:Y:S06]  /*fe90*/  HMMA.16816.F32.BF16 R72, R16.reuse, R24, R72 ;  /* 0x000000181048723c */ /* 0x044fec0000041848 */
[----:B------:R-:W2:Y:S02]  /*fea0*/  MUFU.EX2 R120, R120 ;  /* 0x0000007800787308 */ /* 0x000ea40000000800 */
[C---:B------:R-:W-:Y:S01]  /*feb0*/  HMMA.16816.F32.BF16 R76, R16.reuse, R26, R76 ;  /* 0x0000001a104c723c */ /* 0x040fe2000004184c */
[----:B------:R-:W2:Y:S07]  /*fec0*/  LDSM.16.MT88.4 R24, [R210+0x4100] ;  /* 0x00410000d218783b */ /* 0x000eae0000004200 */
[C---:B----4-:R-:W-:Y:S01]  /*fed0*/  HMMA.16816.F32.BF16 R80, R16.reuse, R28, R80 ;  /* 0x0000001c1050723c */ /* 0x050fe20000041850 */
[----:B------:R-:W-:Y:S07]  /*fee0*/  MUFU.EX2 R129, R129 ;  /* 0x0000008100817308 */ /* 0x000fee0000000800 */
[C---:B------:R-:W-:Y:S01]  /*fef0*/  HMMA.16816.F32.BF16 R84, R16.reuse, R30, R84 ;  /* 0x0000001e1054723c */ /* 0x040fe20000041854 */
[----:B------:R-:W4:Y:S02]  /*ff00*/  LDSM.16.MT88.4 R28, [R209+0x4100] ;  /* 0x00410000d11c783b */ /* 0x000f240000004200 */
[----:B------:R-:W2:Y:S05]  /*ff10*/  MUFU.EX2 R160, R160 ;  /* 0x000000a000a07308 */ /* 0x000eaa0000000800 */
[C---:B-1----:R-:W-:Y:S05]  /*ff20*/  HMMA.16816.F32.BF16 R88, R16.reuse, R32, R88 ;  /* 0x000000201058723c */ /* 0x042fea0000041858 */
[----:B------:R-:W-:Y:S03]  /*ff30*/  MUFU.EX2 R133, R133 ;  /* 0x0000008500857308 */ /* 0x000fe60000000800 */
[C---:B------:R-:W-:Y:S01]  /*ff40*/  HMMA.16816.F32.BF16 R92, R16.reuse, R34, R92 ;  /* 0x00000022105c723c */ /* 0x040fe2000004185c */
[----:B------:R-:W1:Y:S06]  /*ff50*/  LDSM.16.MT88.4 R32, [R212+0x1900] ;  /* 0x00190000d420783b */ /* 0x000e6c0000004200 */
[----:B------:R-:W1:Y:S01]  /*ff60*/  MUFU.EX2 R118, R118 ;  /* 0x0000007600767308 */ /* 0x000e620000000800 */
[C---:B---3--:R-:W-:Y:S08]  /*ff70*/  HMMA.16816.F32.BF16 R96, R16.reuse, R20, R96 ;  /* 0x000000141060723c */ /* 0x048ff00000041860 */
[C---:B------:R-:W-:Y:S01]  /*ff80*/  HMMA.16816.F32.BF16 R100, R16.reuse, R22, R100 ;  /* 0x000000161064723c */ /* 0x040fe20000041864 */
[----:B------:R-:W3:Y:S07]  /*ff90*/  LDSM.16.MT88.4 R20, [R210+0x1900] ;  /* 0x00190000d214783b */ /* 0x000eee0000004200 */
[C---:B--2---:R-:W-:Y:S08]  /*ffa0*/  HMMA.16816.F32.BF16 R8, R16.reuse, R24, R8 ;  /* 0x000000181008723c */ /* 0x044ff00000041808 */
[C---:B------:R-:W-:Y:S01]  /*ffb0*/  HMMA.16816.F32.BF16 R104, R16.reuse, R26, R104 ;  /* 0x0000001a1068723c */ /* 0x040fe20000041868 */
[----:B------:R-:W2:Y:S07]  /*ffc0*/  LDSM.16.MT88.4 R24, [R209+0x1900] ;  /* 0x00190000d118783b */ /* 0x000eae0000004200 */
[C---:B----4-:R-:W-:Y:S08]  /*ffd0*/  HMMA.16816.F32.BF16 R52, R16.reuse, R28, R52 ;  /* 0x0000001c1034723c */ /* 0x050ff00000041834 */
[C---:B------:R-:W-:Y:S01]  /*ffe0*/  HMMA.16816.F32.BF16 R56, R16.reuse, R30, R56 ;  /* 0x0000001e1038723c */ /* 0x040fe20000041838 */
[----:B------:R-:W4:Y:S07]  /*fff0*/  LDSM.16.MT88.4 R28, [R208+0x1900] ;  /* 0x00190000d01c783b */ /* 0x000f2e0000004200 */
[C---:B------:R-:W-:Y:S08]  /*10000*/  HMMA.16816.F32.BF16 R60, R16.reuse, R36, R60 ;  /* 0x00000024103c723c */ /* 0x040ff0000004183c */
[----:B------:R-:W-:Y:S01]  /*10010*/  HMMA.16816.F32.BF16 R64, R16, R38, R64 ;  /* 0x000000261040723c */ /* 0x000fe20000041840 */
[----:B------:R-:W-:Y:S06]  /*10020*/  LDSM.16.MT88.4 R36, [R209+0x4900] ;  /* 0x00490000d124783b */ /* 0x000fec0000004200 */
[----:B------:R-:W-:Y:S01]  /*10030*/  F2FP.BF16.PACK_AB R16, R159, R138 ;  /* 0x0000008a9f10723e */ /* 0x000fe200000010ff */
[----:B------:R-:W-:Y:S01]  /*10040*/  FADD.FTZ R138, R138, R149 ;  /* 0x000000958a8a7221 */ /* 0x000fe20000010000 */
[----:B------:R-:W-:Y:S03]  /*10050*/  F2FP.BF16.PACK_AB R18, R163, R140 ;  /* 0x0000008ca312723e */ /* 0x000fe600000010ff */
[----:B-----5:R-:W-:Y:S01]  /*10060*/  F2FP.BF16.PACK_AB R17, R167, R142 ;  /* 0x0000008ea711723e */ /* 0x020fe200000010ff */
[----:B------:R-:W-:Y:S01]  /*10070*/  FADD.FTZ R142, R142, R157 ;  /* 0x0000009d8e8e7221 */ /* 0x000fe20000010000 */
[----:B------:R-:W-:Y:S01]  /*10080*/  F2FP.BF16.PACK_AB R19, R161, R148 ;  /* 0x00000094a113723e */ /* 0x000fe200000010ff */
[----:B------:R-:W-:Y:S02]  /*10090*/  FADD.FTZ R159, R159, R138 ;  /* 0x0000008a9f9f7221 */ /* 0x000fe40000010000 */
[----:B------:R-:W-:Y:S02]  /*100a0*/  FADD.FTZ R167, R167, R142 ;  /* 0x0000008ea7a77221 */ /* 0x000fe40000010000 */
[----:B------:R-:W-:Y:S02]  /*100b0*/  FADD.FTZ R140, R140, R159 ;  /* 0x0000009f8c8c7221 */ /* 0x000fe40000010000 */
[C---:B-1----:R-:W-:Y:S03]  /*100c0*/  HMMA.16816.F32.BF16 R4, R16.reuse, R32, R4 ;  /* 0x000000201004723c */ /* 0x042fe60000041804 */
[----:B------:R-:W-:Y:S02]  /*100d0*/  FADD.FTZ R2, R148, R167 ;  /* 0x000000a794027221 */ /* 0x000fe40000010000 */
[----:B------:R-:W-:Y:S02]  /*100e0*/  FADD.FTZ R163, R163, R140 ;  /* 0x0000008ca3a37221 */ /* 0x000fe40000010000 */
[----:B------:R-:W-:Y:S01]  /*100f0*/  FADD.FTZ R2, R161, R2 ;  /* 0x00000002a1027221 */ /* 0x000fe20000010000 */
[C---:B------:R-:W-:Y:S01]  /*10100*/  HMMA.16816.F32.BF16 R68, R16.reuse, R34, R68 ;  /* 0x000000221044723c */ /* 0x040fe20000041844 */
[----:B------:R-:W1:Y:S07]  /*10110*/  LDSM.16.MT88.4 R32, [R212+0x4900] ;  /* 0x00490000d420783b */ /* 0x000e6e0000004200 */
        /* <DEDUP_REMOVED lines=9> */
[C---:B-1----:R-:W-:Y:S08]  /*101b0*/  HMMA.16816.F32.BF16 R96, R16.reuse, R32, R96 ;  /* 0x000000201060723c */ /* 0x042ff00000041860 */
        /* <DEDUP_REMOVED lines=17> */
[----:B------:R-:W-:Y:S01]  /*102d0*/  FADD.FTZ R150, R143, R150 ;  /* 0x000000968f967221 */ /* 0x000fe20000010000 */
[----:B------:R-:W-:Y:S01]  /*102e0*/  IADD3 R2, R168, -0x1, RZ ;  /* 0xffffffffa8027810 */ /* 0x000fe20007ffe0ff */
[----:B------:R-:W-:Y:S02]  /*102f0*/  FADD.FTZ R154, R154, R151 ;  /* 0x000000979a9a7221 */ /* 0x000fe40000010000 */
[----:B------:R-:W-:Y:S02]  /*10300*/  FADD.FTZ R139, R139, R150 ;  /* 0x000000968b8b7221 */ /* 0x000fe40000010000 */
[C---:B--2---:R-:W-:Y:S03]  /*10310*/  HMMA.16816.F32.BF16 R4, R16.reuse, R24, R4 ;  /* 0x000000181004723c */ /* 0x044fe60000041804 */
[----:B------:R-:W-:Y:S02]  /*10320*/  FADD.FTZ R135, R135, R154 ;  /* 0x0000009a87877221 */ /* 0x000fe40000010000 */
[----:B------:R-:W-:Y:S02]  /*10330*/  FADD.FTZ R152, R152, R139 ;  /* 0x0000008b98987221 */ /* 0x000fe40000010000 */
[----:B------:R-:W-:Y:S01]  /*10340*/  FADD.FTZ R156, R156, R135 ;  /* 0x000000879c9c7221 */ /* 0x000fe20000010000 */
[C---:B------:R-:W-:Y:S01]  /*10350*/  HMMA.16816.F32.BF16 R68, R16.reuse, R26, R68 ;  /* 0x0000001a1044723c */ /* 0x040fe20000041844 */
[----:B------:R-:W2:Y:S03]  /*10360*/  LDSM.16.MT88.4 R24, [R212+0x5100] ;  /* 0x00510000d418783b */ /* 0x000ea60000004200 */
[----:B------:R-:W-:Y:S02]  /*10370*/  IMAD.MOV.U32 R168, RZ, RZ, R2 ;  /* 0x000000ffffa87224 */ /* 0x000fe400078e0002 */
[----:B------:R-:W-:Y:S02]  /*10380*/  IMAD.MOV.U32 R2, RZ, RZ, R12 ;  /* 0x000000ffff027224 */ /* 0x000fe400078e000c */
[C---:B----4-:R-:W-:Y:S08]  /*10390*/  HMMA.16816.F32.BF16 R72, R16.reuse, R28, R72 ;  /* 0x0000001c1048723c */ /* 0x050ff00000041848 */
        /* <DEDUP_REMOVED lines=12> */
[C---:B------:R-:W-:Y:S08]  /*10460*/  HMMA.16816.F32.BF16 R104, R16.reuse, R30, R104 ;  /* 0x0000001e1068723c */ /* 0x040ff00000041868 */
[C---:B------:R-:W-:Y:S08]  /*10470*/  HMMA.16816.F32.BF16 R52, R16.reuse, R36, R52 ;  /* 0x000000241034723c */ /* 0x040ff00000041834 */
[C---:B------:R-:W-:Y:S08]  /*10480*/  HMMA.16816.F32.BF16 R56, R16.reuse, R38, R56 ;  /* 0x000000261038723c */ /* 0x040ff00000041838 */
[C---:B-1----:R-:W-:Y:S08]  /*10490*/  HMMA.16816.F32.BF16 R60, R16.reuse, R20, R60 ;  /* 0x00000014103c723c */ /* 0x042ff0000004183c */
[----:B------:R-:W-:Y:S01]  /*104a0*/  HMMA.16816.F32.BF16 R64, R16, R22, R64 ;  /* 0x000000161040723c */ /* 0x000fe20000041840 */
[----:B------:R-:W1:Y:S06]  /*104b0*/  LDSM.16.MT88.4 R20, [R212+0x5900] ;  /* 0x00590000d414783b */ /* 0x000e6c0000004200 */
        /* <DEDUP_REMOVED lines=9> */
[C---:B----4-:R-:W-:Y:S01]  /*10550*/  HMMA.16816.F32.BF16 R112, R16.reuse, R32, R4 ;  /* 0x000000201070723c */ /* 0x050fe20000041804 */
[----:B------:R-:W3:Y:S02]  /*10560*/  LDSM.16.MT88.4 R4, [R210+0x5900] ;  /* 0x00590000d204783b */ /* 0x000ee40000004200 */
[----:B------:R-:W-:Y:S02]  /*10570*/  FADD.FTZ R133, R133, R160 ;  /* 0x000000a085857221 */ /* 0x000fe40000010000 */
[----:B------:R-:W-:Y:S02]  /*10580*/  FADD.FTZ R228, R121, R120 ;  /* 0x0000007879e47221 */ /* 0x000fe40000010000 */
[----:B------:R-:W-:Y:S01]  /*10590*/  FADD.FTZ R229, R118, R133 ;  /* 0x0000008576e57221 */ /* 0x000fe20000010000 */
[C---:B------:R-:W-:Y:S08]  /*105a0*/  HMMA.16816.F32.BF16 R68, R16.reuse, R34, R68 ;  /* 0x000000221044723c */ /* 0x040ff00000041844 */
[C---:B------:R-:W-:Y:S08]  /*105b0*/  HMMA.16816.F32.BF16 R72, R16.reuse, R40, R72 ;  /* 0x000000281048723c */ /* 0x040ff00000041848 */
[C---:B------:R-:W-:Y:S08]  /*105c0*/  HMMA.16816.F32.BF16 R76, R16.reuse, R42, R76 ;  /* 0x0000002a104c723c */ /* 0x040ff0000004184c */
[C---:B------:R-:W-:Y:S08]  /*105d0*/  HMMA.16816.F32.BF16 R80, R16.reuse, R44, R80 ;  /* 0x0000002c1050723c */ /* 0x040ff00000041850 */
[C---:B------:R-:W-:Y:S08]  /*105e0*/  HMMA.16816.F32.BF16 R84, R16.reuse, R46, R84 ;  /* 0x0000002e1054723c */ /* 0x040ff00000041854 */
[C---:B--2---:R-:W-:Y:S08]  /*105f0*/  HMMA.16816.F32.BF16 R88, R16.reuse, R24, R88 ;  /* 0x000000181058723c */ /* 0x044ff00000041858 */
[C---:B------:R-:W-:Y:S01]  /*10600*/  HMMA.16816.F32.BF16 R92, R16.reuse, R26, R92 ;  /* 0x0000001a105c723c */ /* 0x040fe2000004185c */
[----:B------:R-:W2:Y:S07]  /*10610*/  LDSM.16.MT88.4 R24, [R209+0x5900] ;  /* 0x00590000d118783b */ /* 0x000eae0000004200 */
[C---:B-1----:R-:W-:Y:S08]  /*10620*/  HMMA.16816.F32.BF16 R96, R16.reuse, R20, R96 ;  /* 0x000000141060723c */ /* 0x042ff00000041860 */
[C---:B------:R-:W-:Y:S01]  /*10630*/  HMMA.16816.F32.BF16 R100, R16.reuse, R22, R100 ;  /* 0x000000161064723c */ /* 0x040fe20000041864 */
[----:B------:R-:W1:Y:S07]  /*10640*/  LDSM.16.MT88.4 R20, [R208+0x5900] ;  /* 0x00590000d014783b */ /* 0x000e6e0000004200 */
[C---:B---3--:R-:W-:Y:S08]  /*10650*/  HMMA.16816.F32.BF16 R108, R16.reuse, R4, R8 ;  /* 0x00000004106c723c */ /* 0x048ff00000041808 */
[C---:B------:R-:W-:Y:S08]  /*10660*/  HMMA.16816.F32.BF16 R104, R16.reuse, R6, R104 ;  /* 0x000000061068723c */ /* 0x040ff00000041868 */
[C---:B--2---:R-:W-:Y:S08]  /*10670*/  HMMA.16816.F32.BF16 R52, R16.reuse, R24, R52 ;  /* 0x000000181034723c */ /* 0x044ff00000041834 */
[C---:B------:R-:W-:Y:S08]  /*10680*/  HMMA.16816.F32.BF16 R56, R16.reuse, R26, R56 ;  /* 0x0000001a1038723c */ /* 0x040ff00000041838 */
[C---:B-1----:R-:W-:Y:S08]  /*10690*/  HMMA.16816.F32.BF16 R60, R16.reuse, R20, R60 ;  /* 0x00000014103c723c */ /* 0x042ff0000004183c */
[----:B------:R-:W-:Y:S01]  /*106a0*/  HMMA.16816.F32.BF16 R64, R16, R22, R64 ;  /* 0x000000161040723c */ /* 0x000fe20000041840 */
[----:B------:R-:W-:-:S07]  /*106b0*/  @P0 BRA `(.L_x_64) ;  /* 0xffffc17000000947 */ /* 0x000fce000383ffff */
.L_x_54:
[----:B------:R-:W1:Y:S01]  /*106c0*/  SHFL.BFLY PT, R3, R228, 0x2, 0x1f ;  /* 0x0c401f00e4037f89 */ /* 0x000e6200000e0000 */
[----:B------:R-:W-:-:S02]  /*106d0*/  MOV R7, RZ ;  /* 0x000000ff00077202 */ /* 0x000fc40000000f00 */
[----:B------:R-:W-:Y:S01]  /*106e0*/  MOV R4, RZ ;  /* 0x000000ff00047202 */ /* 0x000fe20000000f00 */
[----:B------:R-:W2:Y:S01]  /*106f0*/  SHFL.BFLY PT, R2, R229, 0x2, 0x1f ;  /* 0x0c401f00e5027f89 */ /* 0x000ea200000e0000 */
[----:B------:R-:W-:Y:S01]  /*10700*/  PLOP3.LUT P2, PT, PT, PT, PT, 0x8, 0x0 ;  /* 0x000000000000781c */ /* 0x000fe20003f4e170 */
[----:B-1----:R-:W-:Y:S02]  /*10710*/  FADD.FTZ R3, R3, R228 ;  /* 0x000000e403037221 */ /* 0x002fe40000010000 */
[----:B--2---:R-:W-:-:S03]  /*10720*/  FADD.FTZ R2, R2, R229 ;  /* 0x000000e502027221 */ /* 0x004fc60000010000 */
[----:B------:R-:W1:Y:S04]  /*10730*/  SHFL.BFLY PT, R6, R3, 0x1, 0x1f ;  /* 0x0c201f0003067f89 */ /* 0x000e6800000e0000 */
[----:B------:R-:W2:Y:S01]  /*10740*/  SHFL.BFLY PT, R5, R2, 0x1, 0x1f ;  /* 0x0c201f0002057f89 */ /* 0x000ea200000e0000 */
[----:B-1----:R-:W-:Y:S02]  /*10750*/  FADD.FTZ R6, R3, R6 ;  /* 0x0000000603067221 */ /* 0x002fe40000010000 */
[----:B--2---:R-:W-:-:S03]  /*10760*/  FADD.FTZ R5, R5, R2 ;  /* 0x0000000205057221 */ /* 0x004fc60000010000 */
[----:B------:R-:W-:Y:S02]  /*10770*/  FSETP.NE.FTZ.AND P1, PT, R6, RZ, PT ;  /* 0x000000ff0600720b */ /* 0x000fe40003f35000 */
[----:B------:R-:W-:-:S11]  /*10780*/  FSETP.NE.FTZ.AND P0, PT, R5, RZ, PT ;  /* 0x000000ff0500720b */ /* 0x000fd60003f15000 */
[----:B------:R-:W1:Y:S01]  /*10790*/  @P1 MUFU.RCP R7, R6 ;  /* 0x0000000600071308 */ /* 0x000e620000001000 */
[----:B------:R-:W-:Y:S02]  /*107a0*/  @P1 MOV R10, 0x3f317218 ;  /* 0x3f317218000a1802 */ /* 0x000fe40000000f00 */
[----:B------:R-:W-:-:S05]  /*107b0*/  @P0 MOV R11, 0x3f317218 ;  /* 0x3f317218000b0802 */ /* 0x000fca0000000f00 */
[----:B------:R-:W2:Y:S01]  /*107c0*/  @P1 MUFU.LG2 R6, R6 ;  /* 0x0000000600061308 */ /* 0x000ea20000000c00 */
[----:B------:R-:W-:-:S07]  /*107d0*/  @P0 FMUL.FTZ R11, R11, c[0x0][0x2d0] ;  /* 0x0000b4000b0b0a20 */ /* 0x000fce0000410000 */
[----:B------:R-:W3:Y:S01]  /*107e0*/  @P0 MUFU.LG2 R8, R5 ;  /* 0x0000000500080308 */ /* 0x000ee20000000c00 */
[C---:B-1----:R-:W-:Y:S02]  /*107f0*/  FMUL.FTZ R112, R7.reuse, R112 ;  /* 0x0000007007707220 */ /* 0x042fe40000410000 */
[C---:B------:R-:W-:Y:S02]  /*10800*/  FMUL.FTZ R113, R7.reuse, R113 ;  /* 0x0000007107717220 */ /* 0x040fe40000410000 */
[C---:B------:R-:W-:Y:S02]  /*10810*/  FMUL.FTZ R68, R7.reuse, R68 ;  /* 0x0000004407447220 */ /* 0x040fe40000410000 */
[----:B------:R-:W-:Y:S01]  /*10820*/  FMUL.FTZ R69, R7, R69 ;  /* 0x0000004507457220 */ /* 0x000fe20000410000 */
[----:B------:R1:W4:Y:S01]  /*10830*/  @P0 MUFU.RCP R4, R5 ;  /* 0x0000000500040308 */ /* 0x0003220000001000 */
[----:B--2---:R-:W-:Y:S02]  /*10840*/  @P1 FMUL.FTZ R9, R6, 0.69314718246459960938 ;  /* 0x3f31721806091820 */ /* 0x004fe40000410000 */
[----:B------:R-:W-:-:S02]  /*10850*/  @P1 FMUL.FTZ R6, R10, c[0x0][0x2d0] ;  /* 0x0000b4000a061a20 */ /* 0x000fc40000410000 */
[C---:B------:R-:W-:Y:S02]  /*10860*/  FMUL.FTZ R72, R7.reuse, R72 ;  /* 0x0000004807487220 */ /* 0x040fe40000410000 */
[C---:B------:R-:W-:Y:S02]  /*10870*/  FMUL.FTZ R73, R7.reuse, R73 ;  /* 0x0000004907497220 */ /* 0x040fe40000410000 */
[----:B---3--:R-:W-:Y:S02]  /*10880*/  @P0 FMUL.FTZ R8, R8, 0.69314718246459960938 ;  /* 0x3f31721808080820 */ /* 0x008fe40000410000 */
[C---:B------:R-:W-:Y:S02]  /*10890*/  FMUL.FTZ R76, R7.reuse, R76 ;  /* 0x0000004c074c7220 */ /* 0x040fe40000410000 */
[C---:B------:R-:W-:Y:S02]  /*108a0*/  FMUL.FTZ R77, R7.reuse, R77 ;  /* 0x0000004d074d7220 */ /* 0x040fe40000410000 */
[C---:B------:R-:W-:Y:S01]  /*108b0*/  FMUL.FTZ R80, R7.reuse, R80 ;  /* 0x0000005007507220 */ /* 0x040fe20000410000 */
[----:B-1----:R-:W-:Y:S01]  /*108c0*/  MOV R5, 0xff800000 ;  /* 0xff80000000057802 */ /* 0x002fe20000000f00 */
        /* <DEDUP_REMOVED lines=22> */
[----:B------:R-:W-:Y:S01]  /*10a30*/  FMUL.FTZ R65, R7, R65 ;  /* 0x0000004107417220 */ /* 0x000fe20000410000 */
[----:B------:R-:W-:Y:S01]  /*10a40*/  MOV R7, 0xff800000 ;  /* 0xff80000000077802 */ /* 0x000fe20000000f00 */
[C---:B----4-:R-:W-:Y:S02]  /*10a50*/  FMUL.FTZ R114, R4.reuse, R114 ;  /* 0x0000007204727220 */ /* 0x050fe40000410000 */
        /* <DEDUP_REMOVED lines=33> */
.L_x_22:
[----:B------:R-:W-:Y:S05]  /*10c70*/  @P2 BRA `(.L_x_65) ;  /* 0x0000137000002947 */ /* 0x000fea0003800000 */
[----:B------:R-:W1:Y:S01]  /*10c80*/  S2R R9, SR_CTAID.Y ;  /* 0x0000000000097919 */ /* 0x000e620000002600 */
[----:B------:R-:W-:Y:S01]  /*10c90*/  IMAD R8, RZ, RZ, -UR9 ;  /* 0x80000009ff087e24 */ /* 0x000fe2000f8e02ff */
[----:B------:R-:W-:Y:S01]  /*10ca0*/  USHF.R.S32.HI UR6, URZ, 0x1f, UR9 ;  /* 0x0000001f3f067899 */ /* 0x000fe20008011409 */
[----:B------:R-:W-:Y:S01]  /*10cb0*/  BSSY B0, `(.L_x_66) ;  /* 0x00000d1000007945 */ /* 0x000fe20003800000 */
[----:B------:R-:W2:Y:S01]  /*10cc0*/  S2R R4, SR_TID.X ;  /* 0x0000000000047919 */ /* 0x000ea20000002100 */
[----:B------:R-:W-:Y:S02]  /*10cd0*/  ULDC.64 UR4, c[0x0][0x4d0] ;  /* 0x0001340000047ab9 */ /* 0x000fe40000000a00 */
[----:B------:R-:W-:Y:S01]  /*10ce0*/  UIMAD UR7, UR6, UR4, URZ ;  /* 0x00000004060772a4 */ /* 0x000fe2000f8e023f */
[----:B------:R-:W3:Y:S01]  /*10cf0*/  S2R R11, SR_CTAID.Z ;  /* 0x00000000000b7919 */ /* 0x000ee20000002700 */
[----:B------:R-:W-:-:S02]  /*10d00*/  UIMAD.WIDE.U32 UR10, UR9, UR4, URZ ;  /* 0x00000004090a72a5 */ /* 0x000fc4000f8e003f */
[----:B------:R-:W-:Y:S01]  /*10d10*/  UIMAD UR7, UR9, UR5, UR7 ;  /* 0x00000005090772a4 */ /* 0x000fe2000f8e0207 */
[----:B------:R-:W4:Y:S02]  /*10d20*/  S2R R12, SR_CTAID.X ;  /* 0x00000000000c7919 */ /* 0x000f240000002500 */
[----:B------:R-:W-:Y:S01]  /*10d30*/  ULDC.64 UR4, c[0x0][0x438] ;  /* 0x00010e0000047ab9 */ /* 0x000fe20000000a00 */
[----:B------:R-:W-:Y:S01]  /*10d40*/  MOV R19, UR11 ;  /* 0x0000000b00137c02 */ /* 0x000fe20008000f00 */
[----:B------:R-:W-:Y:S01]  /*10d50*/  UIMAD.WIDE.U32 UR12, UR9, UR4, URZ ;  /* 0x00000004090c72a5 */ /* 0x000fe2000f8e003f */
[----:B------:R-:W-:Y:S01]  /*10d60*/  IMAD.U32 R18, RZ, RZ, UR10 ;  /* 0x0000000aff127e24 */ /* 0x000fe2000f8e00ff */
[----:B------:R-:W-:Y:S02]  /*10d70*/  UIMAD UR4, UR6, UR4, URZ ;  /* 0x00000004060472a4 */ /* 0x000fe4000f8e023f */
[----:B------:R-:W-:Y:S02]  /*10d80*/  UIADD3 UR7, UR11, UR7, URZ ;  /* 0x000000070b077290 */ /* 0x000fe4000fffe03f */
[----:B------:R-:W-:Y:S01]  /*10d90*/  UIMAD UR4, UR9, UR5, UR4 ;  /* 0x00000005090472a4 */ /* 0x000fe2000f8e0204 */
[----:B------:R-:W-:Y:S01]  /*10da0*/  MOV R16, UR12 ;  /* 0x0000000c00107c02 */ /* 0x000fe20008000f00 */
[----:B-1----:R-:W-:-:S02]  /*10db0*/  IMAD R8, R8, c[0x0][0x550], R9 ;  /* 0x0001540008087a24 */ /* 0x002fc400078e0209 */
[----:B------:R-:W-:Y:S01]  /*10dc0*/  UIADD3 UR4, UR13, UR4, URZ ;  /* 0x000000040d047290 */ /* 0x000fe2000fffe03f */
[----:B------:R-:W-:Y:S01]  /*10dd0*/  IMAD.U32 R17, RZ, RZ, UR13 ;  /* 0x0000000dff117e24 */ /* 0x000fe2000f8e00ff */
[----:B--2---:R-:W-:Y:S01]  /*10de0*/  SHF.R.S32.HI R9, RZ, 0x1f, R4 ;  /* 0x0000001fff097819 */ /* 0x004fe20000011404 */
[----:B------:R-:W-:-:S03]  /*10df0*/  IMAD.U32 R19, RZ, RZ, UR7 ;  /* 0x00000007ff137e24 */ /* 0x000fc6000f8e00ff */
[CC--:B------:R-:W-:Y:S01]  /*10e00*/  LEA.HI R0, R9.reuse, R4.reuse, RZ, 0x5 ;  /* 0x0000000409007211 */ /* 0x0c0fe200078f28ff */
[----:B------:R-:W-:Y:S01]  /*10e10*/  IMAD.U32 R17, RZ, RZ, UR4 ;  /* 0x00000004ff117e24 */ /* 0x000fe2000f8e00ff */
[-C--:B------:R-:W-:Y:S01]  /*10e20*/  LEA.HI R9, R9, R4.reuse, RZ, 0x2 ;  /* 0x0000000409097211 */ /* 0x080fe200078f10ff */
[C---:B---3--:R-:W-:Y:S01]  /*10e30*/  IMAD.WIDE.U32 R18, R11.reuse, c[0x0][0x4d8], R18 ;  /* 0x000136000b127a25 */ /* 0x048fe200078e0012 */
[----:B------:R-:W-:Y:S02]  /*10e40*/  LOP3.LUT R13, R0, 0xffffffe0, RZ, 0xc0, !PT ;  /* 0xffffffe0000d7812 */ /* 0x000fe400078ec0ff */
[----:B------:R-:W-:Y:S01]  /*10e50*/  SHF.R.S32.HI R15, RZ, 0x5, R0 ;  /* 0x00000005ff0f7819 */ /* 0x000fe20000011400 */
[----:B------:R-:W-:Y:S01]  /*10e60*/  IMAD.WIDE.U32 R16, R11, c[0x0][0x440], R16 ;  /* 0x000110000b107a25 */ /* 0x000fe200078e0010 */
[----:B------:R-:W-:Y:S02]  /*10e70*/  SHF.R.S32.HI R0, RZ, 0x1f, R0 ;  /* 0x0000001fff007819 */ /* 0x000fe40000011400 */
[----:B------:R-:W-:Y:S01]  /*10e80*/  LOP3.LUT R9, R9, 0xfffffffc, RZ, 0xc0, !PT ;  /* 0xfffffffc09097812 */ /* 0x000fe200078ec0ff */
[----:B------:R-:W-:Y:S01]  /*10e90*/  IMAD.IADD R6, R4, 0x1, -R13 ;  /* 0x0000000104067824 */ /* 0x000fe200078e0a0d */
[----:B------:R-:W-:Y:S01]  /*10ea0*/  LEA.HI R0, R0, R15, RZ, 0x3 ;  /* 0x0000000f00007211 */ /* 0x000fe200078f18ff */
[----:B------:R-:W-:Y:S01]  /*10eb0*/  IMAD.MOV.U32 R20, RZ, RZ, R18 ;  /* 0x000000ffff147224 */ /* 0x000fe200078e0012 */
[----:B------:R-:W-:-:S02]  /*10ec0*/  IADD3 R9, -R9, R4, RZ ;  /* 0x0000000409097210 */ /* 0x000fc40007ffe1ff */
[----:B------:R-:W-:Y:S02]  /*10ed0*/  LOP3.LUT R0, R0, 0xffffff8, RZ, 0xc0, !PT ;  /* 0x0ffffff800007812 */ /* 0x000fe400078ec0ff */
[----:B------:R-:W-:Y:S02]  /*10ee0*/  SHF.R.S32.HI R13, RZ, 0x1f, R6 ;  /* 0x0000001fff0d7819 */ /* 0x000fe40000011406 */
[----:B------:R-:W-:Y:S01]  /*10ef0*/  SHF.R.S32.HI R10, RZ, 0x1f, R11 ;  /* 0x0000001fff0a7819 */ /* 0x000fe2000001140b */
[----:B------:R-:W-:Y:S01]  /*10f00*/  IMAD.IADD R15, R15, 0x1, -R0 ;  /* 0x000000010f0f7824 */ /* 0x000fe200078e0a00 */
[----:B------:R-:W-:Y:S02]  /*10f10*/  LEA.HI R0, R9, R9, RZ, 0x1 ;  /* 0x0000000909007211 */ /* 0x000fe400078f08ff */
[----:B------:R-:W-:Y:S01]  /*10f20*/  LEA.HI R4, R13, R6, RZ, 0x2 ;  /* 0x000000060d047211 */ /* 0x000fe200078f10ff */
[----:B------:R-:W-:Y:S01]  /*10f30*/  IMAD.MOV.U32 R13, RZ, RZ, c[0x0][0x4e8] ;  /* 0x00013a00ff0d7624 */ /* 0x000fe200078e00ff */
[----:B------:R-:W-:-:S02]  /*10f40*/  LOP3.LUT R0, R0, 0x1ffffffe, RZ, 0xc0, !PT ;  /* 0x1ffffffe00007812 */ /* 0x000fc400078ec0ff */
[----:B------:R-:W-:Y:S02]  /*10f50*/  SHF.R.S32.HI R14, RZ, 0x2, R4 ;  /* 0x00000002ff0e7819 */ /* 0x000fe40000011404 */
[----:B------:R-:W-:Y:S01]  /*10f60*/  IADD3 R0, R9, -R0, RZ ;  /* 0x8000000009007210 */ /* 0x000fe20007ffe0ff */
[----:B------:R-:W-:Y:S01]  /*10f70*/  BAR.SYNC.DEFER_BLOCKING 0x1, 0x100 ;  /* 0x0044000000007b1d */ /* 0x000fe20000010000 */
[----:B------:R-:W-:Y:S01]  /*10f80*/  ISETP.NE.AND P1, PT, R13, 0x1, PT ;  /* 0x000000010d00780c */ /* 0x000fe20003f25270 */
[----:B------:R-:W-:Y:S01]  /*10f90*/  IMAD R15, R15, 0x10, R14 ;  /* 0x000000100f0f7824 */ /* 0x000fe200078e020e */
[----:B------:R-:W-:Y:S01]  /*10fa0*/  MOV R22, R16 ;  /* 0x0000001000167202 */ /* 0x000fe20000000f00 */
[----:B------:R-:W-:Y:S02]  /*10fb0*/  IMAD R14, R10, c[0x0][0x4d8], RZ ;  /* 0x000136000a0e7a24 */ /* 0x000fe400078e02ff */
[----:B------:R-:W-:Y:S01]  /*10fc0*/  IMAD R9, R0, 0x8, R15 ;  /* 0x0000000800097824 */ /* 0x000fe200078e020f */
[----:B------:R-:W-:Y:S01]  /*10fd0*/  SHF.R.S32.HI R0, RZ, 0x1f, R8 ;  /* 0x0000001fff007819 */ /* 0x000fe20000011408 */
[----:B------:R-:W-:-:S02]  /*10fe0*/  IMAD R10, R10, c[0x0][0x440], RZ ;  /* 0x000110000a0a7a24 */ /* 0x000fc400078e02ff */
[C---:B------:R-:W-:Y:S01]  /*10ff0*/  IMAD R14, R11.reuse, c[0x0][0x4dc], R14 ;  /* 0x000137000b0e7a24 */ /* 0x040fe200078e020e */
[C---:B----4-:R-:W-:Y:S01]  /*11000*/  LEA R9, R12.reuse, R9, 0x7 ;  /* 0x000000090c097211 */ /* 0x050fe200078e38ff */
[----:B------:R-:W-:Y:S01]  /*11010*/  IMAD R10, R11, c[0x0][0x444], R10 ;  /* 0x000111000b0a7a24 */ /* 0x000fe200078e020a */
[----:B------:R-:W-:Y:S01]  /*11020*/  LEA R12, R12, R15, 0x7 ;  /* 0x0000000f0c0c7211 */ /* 0x000fe200078e38ff */
[----:B------:R-:W-:Y:S01]  /*11030*/  IMAD.IADD R21, R19, 0x1, R14 ;  /* 0x0000000113157824 */ /* 0x000fe200078e020e */
[----:B------:R-:W-:Y:S01]  /*11040*/  MOV R11, R9 ;  /* 0x00000009000b7202 */ /* 0x000fe20000000f00 */
[----:B------:R-:W-:Y:S02]  /*11050*/  IMAD.IADD R23, R17, 0x1, R10 ;  /* 0x0000000111177824 */ /* 0x000fe400078e020a */
[----:B------:R-:W-:-:S04]  /*11060*/  @P1 IMAD.HI.U32 R10, R9, c[0x0][0x4ec], RZ ;  /* 0x00013b00090a1a27 */ /* 0x000fc800078e00ff */
[C---:B------:R-:W-:Y:S01]  /*11070*/  IMAD R17, R0.reuse, c[0x0][0x4e0], RZ ;  /* 0x0001380000117a24 */ /* 0x040fe200078e02ff */
[----:B------:R-:W-:Y:S01]  /*11080*/  @P1 SHF.R.U32.HI R11, RZ, c[0x0][0x4f0], R10 ;  /* 0x00013c00ff0b1a19 */ /* 0x000fe2000001160a */
[----:B------:R-:W-:Y:S01]  /*11090*/  IMAD R19, R0, c[0x0][0x448], RZ ;  /* 0x0001120000137a24 */ /* 0x000fe200078e02ff */
[----:B------:R-:W-:Y:S01]  /*110a0*/  MOV R10, R9 ;  /* 0x00000009000a7202 */ /* 0x000fe20000000f00 */
[C---:B------:R-:W-:Y:S01]  /*110b0*/  IMAD R17, R8.reuse, c[0x0][0x4e4], R17 ;  /* 0x0001390008117a24 */ /* 0x040fe200078e0211 */
[--C-:B------:R-:W-:Y:S01]  /*110c0*/  SHF.R.S32.HI R14, RZ, 0x1f, R11.reuse ;  /* 0x0000001fff0e7819 */ /* 0x100fe2000001140b */
[----:B------:R-:W-:Y:S02]  /*110d0*/  IMAD.MOV R0, RZ, RZ, -R11 ;  /* 0x000000ffff007224 */ /* 0x000fe400078e0a0b */
[C---:B------:R-:W-:Y:S02]  /*110e0*/  IMAD R19, R8.reuse, c[0x0][0x44c], R19 ;  /* 0x0001130008137a24 */ /* 0x040fe400078e0213 */
[----:B------:R-:W-:-:S04]  /*110f0*/  IMAD.WIDE.U32 R22, R8, c[0x0][0x448], R22 ;  /* 0x0001120008167a25 */ /* 0x000fc800078e0016 */
[----:B------:R-:W-:-:S04]  /*11100*/  IMAD.WIDE.U32 R20, R8, c[0x0][0x4e0], R20 ;  /* 0x0001380008147a25 */ /* 0x000fc800078e0014 */
[----:B------:R-:W-:Y:S01]  /*11110*/  @P1 IMAD.HI.U32 R8, R9, c[0x0][0x4ec], RZ ;  /* 0x00013b0009081a27 */ /* 0x000fe200078e00ff */
[----:B------:R-:W-:-:S03]  /*11120*/  IADD3 R16, P0, R11, R20, RZ ;  /* 0x000000140b107210 */ /* 0x000fc60007f1e0ff */
[----:B------:R-:W-:Y:S01]  /*11130*/  IMAD R0, R0, c[0x0][0x4e8], R9 ;  /* 0x00013a0000007a24 */ /* 0x000fe200078e0209 */
[----:B------:R-:W-:Y:S01]  /*11140*/  @P1 SHF.R.U32.HI R10, RZ, c[0x0][0x4f0], R8 ;  /* 0x00013c00ff0a1a19 */ /* 0x000fe20000011608 */
[----:B------:R-:W-:Y:S01]  /*11150*/  IMAD.IADD R23, R23, 0x1, R19 ;  /* 0x0000000117177824 */ /* 0x000fe200078e0213 */
[----:B------:R-:W-:Y:S01]  /*11160*/  IADD3.X R17, R14, R21, R17, P0, !PT ;  /* 0x000000150e117210 */ /* 0x000fe200007fe411 */
[----:B------:R-:W-:Y:S01]  /*11170*/  IMAD R13, R13, c[0x0][0x388], RZ ;  /* 0x0000e2000d0d7a24 */ /* 0x000fe200078e02ff */
[----:B------:R-:W-:Y:S01]  /*11180*/  SHF.R.S32.HI R8, RZ, 0x1f, R0 ;  /* 0x0000001fff087819 */ /* 0x000fe20000011400 */
[C---:B------:R-:W-:Y:S01]  /*11190*/  IMAD.WIDE.U32 R22, R10.reuse, c[0x0][0x430], R22 ;  /* 0x00010c000a167a25 */ /* 0x040fe200078e0016 */
[----:B------:R-:W-:Y:S02]  /*111a0*/  IADD3 R14, -R10, RZ, RZ ;  /* 0x000000ff0a0e7210 */ /* 0x000fe40007ffe1ff */
[----:B------:R-:W-:Y:S01]  /*111b0*/  LOP3.LUT P1, RZ, R6, 0x3, RZ, 0xc0, !PT ;  /* 0x0000000306ff7812 */ /* 0x000fe2000782c0ff */
[----:B------:R-:W-:Y:S01]  /*111c0*/  IMAD R11, R8, c[0x0][0x4c8], RZ ;  /* 0x00013200080b7a24 */ /* 0x000fe200078e02ff */
[----:B------:R-:W-:Y:S01]  /*111d0*/  SHF.R.S32.HI R8, RZ, 0x1f, R10 ;  /* 0x0000001fff087819 */ /* 0x000fe2000001140a */
[----:B------:R-:W-:Y:S01]  /*111e0*/  IMAD.WIDE.U32 R16, R0, c[0x0][0x4c8], R16 ;  /* 0x0001320000107a25 */ /* 0x000fe200078e0010 */
[----:B------:R-:W-:-:S03]  /*111f0*/  ISETP.GE.OR P2, PT, R12, R13, P1 ;  /* 0x0000000d0c00720c */ /* 0x000fc60000f46670 */
[----:B------:R-:W-:Y:S01]  /*11200*/  IMAD R11, R0, c[0x0][0x4cc], R11 ;  /* 0x00013300000b7a24 */ /* 0x000fe200078e020b */
[----:B------:R-:W-:Y:S01]  /*11210*/  LEA R0, P0, R16, c[0x0][0x4a8], 0x2 ;  /* 0x00012a0010007a11 */ /* 0x000fe200078010ff */
[----:B------:R-:W-:Y:S02]  /*11220*/  IMAD R14, R14, c[0x0][0x4e8], R9 ;  /* 0x00013a000e0e7a24 */ /* 0x000fe400078e0209 */
[----:B------:R-:W-:Y:S02]  /*11230*/  IMAD.IADD R11, R17, 0x1, R11 ;  /* 0x00000001110b7824 */ /* 0x000fe400078e020b */
[----:B------:R-:W-:Y:S01]  /*11240*/  IMAD R9, R8, c[0x0][0x430], RZ ;  /* 0x00010c0008097a24 */ /* 0x000fe200078e02ff */
[----:B------:R-:W-:Y:S01]  /*11250*/  SHFL.IDX PT, R18, R0, 0x1, 0x1c1f ;  /* 0x003c1f0000127f89 */ /* 0x000fe200000e0000 */
[----:B------:R-:W-:Y:S02]  /*11260*/  SHF.R.S32.HI R8, RZ, 0x1f, R14 ;  /* 0x0000001fff087819 */ /* 0x000fe4000001140e */
[----:B------:R-:W-:Y:S01]  /*11270*/  LEA.HI.X R11, R16, c[0x0][0x4ac], R11, 0x2, P0 ;  /* 0x00012b00100b7a11 */ /* 0x000fe200000f140b */
[----:B------:R-:W-:Y:S01]  /*11280*/  IMAD R9, R10, c[0x0][0x434], R9 ;  /* 0x00010d000a097a24 */ /* 0x000fe200078e0209 */
[----:B------:R-:W-:Y:S03]  /*11290*/  SHFL.IDX PT, R16, R0, RZ, 0x1c1f ;  /* 0x001c1fff00107589 */ /* 0x000fe600000e0000 */
[----:B------:R-:W-:Y:S01]  /*112a0*/  IMAD.IADD R23, R23, 0x1, R9 ;  /* 0x0000000117177824 */ /* 0x000fe200078e0209 */
[----:B------:R-:W1:Y:S01]  /*112b0*/  SHFL.IDX PT, R17, R11, RZ, 0x1c1f ;  /* 0x001c1fff0b117589 */ /* 0x000e6200000e0000 */
[----:B------:R-:W-:Y:S01]  /*112c0*/  IMAD R9, R8, c[0x0][0x428], RZ ;  /* 0x00010a0008097a24 */ /* 0x000fe200078e02ff */
[----:B------:R-:W-:-:S02]  /*112d0*/  IADD3 R8, R12, 0x8, RZ ;  /* 0x000000080c087810 */ /* 0x000fc40007ffe0ff */
[----:B------:R2:W3:Y:S01]  /*112e0*/  SHFL.IDX PT, R19, R11, 0x1, 0x1c1f ;  /* 0x003c1f000b137f89 */ /* 0x0004e200000e0000 */
[----:B------:R-:W-:Y:S01]  /*112f0*/  IMAD R9, R14, c[0x0][0x42c], R9 ;  /* 0x00010b000e097a24 */ /* 0x000fe200078e0209 */
[----:B------:R-:W-:Y:S01]  /*11300*/  ISETP.GE.OR P1, PT, R8, R13, P1 ;  /* 0x0000000d0800720c */ /* 0x000fe20000f26670 */
[----:B------:R-:W-:-:S05]  /*11310*/  IMAD.WIDE.U32 R14, R14, c[0x0][0x428], R22 ;  /* 0x00010a000e0e7a25 */ /* 0x000fca00078e0016 */
[----:B------:R-:W-:Y:S02]  /*11320*/  IADD3 R10, R15, R9, RZ ;  /* 0x000000090f0a7210 */ /* 0x000fe40007ffe0ff */
[----:B------:R-:W-:-:S04]  /*11330*/  LEA R9, P0, R14, c[0x0][0x400], 0x2 ;  /* 0x000100000e097a11 */ /* 0x000fc800078010ff */
[----:B------:R-:W-:Y:S02]  /*11340*/  LEA.HI.X R10, R14, c[0x0][0x404], R10, 0x2, P0 ;  /* 0x000101000e0a7a11 */ /* 0x000fe400000f140a */
[----:B------:R4:W4:Y:S01]  /*11350*/  SHFL.IDX PT, R14, R9, RZ, 0x1c1f ;  /* 0x001c1fff090e7589 */ /* 0x00092200000e0000 */
[----:B------:R-:W-:-:S03]  /*11360*/  ISETP.GE.AND P0, PT, R8, R13, PT ;  /* 0x0000000d0800720c */ /* 0x000fc60003f06270 */
[----:B-1----:R1:W-:Y:S01]  /*11370*/  @!P2 ST.E [R16.64], R5 ;  /* 0x000000051000a985 */ /* 0x0023e2000c10190e */
[----:B--2---:R-:W-:-:S03]  /*11380*/  LOP3.LUT R11, R4, 0x7ffffffc, RZ, 0xc0, !PT ;  /* 0x7ffffffc040b7812 */ /* 0x004fc600078ec0ff */
[----:B---3--:R1:W-:Y:S01]  /*11390*/  @!P1 ST.E [R18.64], R7 ;  /* 0x0000000712009985 */ /* 0x0083e2000c10190e */
[----:B------:R-:W-:Y:S01]  /*113a0*/  ISETP.GE.AND P1, PT, R12, R13, PT ;  /* 0x0000000d0c00720c */ /* 0x000fe20003f26270 */
[----:B------:R-:W-:Y:S02]  /*113b0*/  IMAD.IADD R11, R6, 0x1, -R11 ;  /* 0x00000001060b7824 */ /* 0x000fe400078e0a0b */
[----:B------:R1:W2:Y:S03]  /*113c0*/  SHFL.IDX PT, R15, R10, RZ, 0x1c1f ;  /* 0x001c1fff0a0f7589 */ /* 0x0002a600000e0000 */
[----:B------:R-:W-:-:S07]  /*113d0*/  SHF.L.U32 R11, R11, 0x1, RZ ;  /* 0x000000010b0b7819 */ /* 0x000fce00000006ff */
[----:B------:R-:W-:Y:S05]  /*113e0*/  @P1 BRA `(.L_x_67) ;  /* 0x000005d000001947 */ /* 0x000fea0003800000 */
[C---:B-1----:R-:W-:Y:S02]  /*113f0*/  IADD3 R7, R11.reuse, 0x8, RZ ;  /* 0x000000080b077810 */ /* 0x042fe40007ffe0ff */
[C---:B------:R-:W-:Y:S02]  /*11400*/  IADD3 R5, R11.reuse, 0x10, RZ ;  /* 0x000000100b057810 */ /* 0x040fe40007ffe0ff */
[----:B------:R-:W-:Y:S02]  /*11410*/  IADD3 R4, R11, 0x18, RZ ;  /* 0x000000180b047810 */ /* 0x000fe40007ffe0ff */
[----:B------:R-:W-:Y:S02]  /*11420*/  ISETP.GE.AND P3, PT, R7, c[0x0][0x3c8], PT ;  /* 0x0000f20007007a0c */ /* 0x000fe40003f66270 */
[----:B------:R-:W-:Y:S02]  /*11430*/  ISETP.GE.AND P2, PT, R5, c[0x0][0x3c8], PT ;  /* 0x0000f20005007a0c */ /* 0x000fe40003f46270 */
[----:B------:R-:W-:-:S02]  /*11440*/  ISETP.GE.AND P1, PT, R4, c[0x0][0x3c8], PT ;  /* 0x0000f20004007a0c */ /* 0x000fc40003f26270 */
[C---:B------:R-:W-:Y:S02]  /*11450*/  ISETP.GE.AND P4, PT, R11.reuse, c[0x0][0x3c8], PT ;  /* 0x0000f2000b007a0c */ /* 0x040fe40003f86270 */
[C---:B------:R-:W-:Y:S02]  /*11460*/  IADD3 R0, R11.reuse, 0x20, RZ ;  /* 0x000000200b007810 */ /* 0x040fe40007ffe0ff */
[----:B------:R-:W-:Y:S02]  /*11470*/  IADD3 R18, R11, 0x28, RZ ;  /* 0x000000280b127810 */ /* 0x000fe40007ffe0ff */
[----:B------:R-:W-:Y:S02]  /*11480*/  ISETP.GE.AND P6, PT, R0, c[0x0][0x3c8], PT ;  /* 0x0000f20000007a0c */ /* 0x000fe40003fc6270 */
[----:B------:R-:W-:Y:S02]  /*11490*/  @!P3 LEA.HI R7, R7, R7, RZ, 0x1 ;  /* 0x000000070707b211 */ /* 0x000fe400078f08ff */
[----:B------:R-:W-:-:S02]  /*114a0*/  @!P2 LEA.HI R5, R5, R5, RZ, 0x1 ;  /* 0x000000050505a211 */ /* 0x000fc400078f08ff */
[----:B------:R-:W-:Y:S01]  /*114b0*/  @!P1 LEA.HI R4, R4, R4, RZ, 0x1 ;  /* 0x0000000404049211 */ /* 0x000fe200078f08ff */
[--C-:B--2-4-:R-:W-:Y:S01]  /*114c0*/  @!P4 IMAD.WIDE R12, R11, 0x4, R14.reuse ;  /* 0x000000040b0cc825 */ /* 0x114fe200078e020e */
[----:B------:R-:W-:Y:S02]  /*114d0*/  @!P3 LOP3.LUT R7, R7, 0xfffffffe, RZ, 0xc0, !PT ;  /* 0xfffffffe0707b812 */ /* 0x000fe400078ec0ff */
[----:B------:R-:W-:Y:S02]  /*114e0*/  @!P2 LOP3.LUT R5, R5, 0xfffffffe, RZ, 0xc0, !PT ;  /* 0xfffffffe0505a812 */ /* 0x000fe400078ec0ff */
[----:B------:R-:W-:Y:S01]  /*114f0*/  @!P1 LOP3.LUT R21, R4, 0xfffffffe, RZ, 0xc0, !PT ;  /* 0xfffffffe04159812 */ /* 0x000fe200078ec0ff */
[--C-:B------:R-:W-:Y:S01]  /*11500*/  @!P3 IMAD.WIDE R6, R7, 0x4, R14.reuse ;  /* 0x000000040706b825 */ /* 0x100fe200078e020e */
[----:B------:R1:W-:Y:S01]  /*11510*/  @!P4 ST.E.64 [R12.64], R112 ;  /* 0x000000700c00c985 */ /* 0x0003e2000c101b0e */
[----:B------:R-:W-:Y:S02]  /*11520*/  IADD3 R8, R11, 0x30, RZ ;  /* 0x000000300b087810 */ /* 0x000fe40007ffe0ff */
[----:B------:R-:W-:Y:S01]  /*11530*/  @!P2 IMAD.WIDE R16, R5, 0x4, R14 ;  /* 0x000000040510a825 */ /* 0x000fe200078e020e */
[C---:B------:R-:W-:Y:S01]  /*11540*/  IADD3 R5, R11.reuse, 0x38, RZ ;  /* 0x000000380b057810 */ /* 0x040fe20007ffe0ff */
[----:B------:R2:W-:Y:S01]  /*11550*/  @!P3 ST.E.64 [R6.64], R68 ;  /* 0x000000440600b985 */ /* 0x0005e2000c101b0e */
[----:B------:R-:W-:-:S02]  /*11560*/  IADD3 R19, R11, 0x40, RZ ;  /* 0x000000400b137810 */ /* 0x000fc40007ffe0ff */
[----:B------:R-:W-:Y:S01]  /*11570*/  ISETP.GE.AND P5, PT, R18, c[0x0][0x3c8], PT ;  /* 0x0000f20012007a0c */ /* 0x000fe20003fa6270 */
[----:B------:R3:W-:Y:S01]  /*11580*/  @!P2 ST.E.64 [R16.64], R72 ;  /* 0x000000481000a985 */ /* 0x0007e2000c101b0e */
[----:B------:R-:W-:Y:S02]  /*11590*/  IADD3 R4, R11, 0x48, RZ ;  /* 0x000000480b047810 */ /* 0x000fe40007ffe0ff */
[----:B------:R-:W-:Y:S02]  /*115a0*/  ISETP.GE.AND P4, PT, R8, c[0x0][0x3c8], PT ;  /* 0x0000f20008007a0c */ /* 0x000fe40003f86270 */
[----:B------:R-:W-:Y:S02]  /*115b0*/  ISETP.GE.AND P3, PT, R5, c[0x0][0x3c8], PT ;  /* 0x0000f20005007a0c */ /* 0x000fe40003f66270 */
[----:B------:R-:W-:Y:S02]  /*115c0*/  ISETP.GE.AND P2, PT, R19, c[0x0][0x3c8], PT ;  /* 0x0000f20013007a0c */ /* 0x000fe40003f46270 */
[----:B------:R-:W-:-:S02]  /*115d0*/  @!P6 LEA.HI R0, R0, R0, RZ, 0x1 ;  /* 0x000000000000e211 */ /* 0x000fc400078f08ff */
[----:B------:R-:W-:Y:S02]  /*115e0*/  IADD3 R20, R11, 0x68, RZ ;  /* 0x000000680b147810 */ /* 0x000fe40007ffe0ff */
[----:B------:R-:W-:-:S03]  /*115f0*/  @!P5 LEA.HI R18, R18, R18, RZ, 0x1 ;  /* 0x000000121212d211 */ /* 0x000fc600078f08ff */
[----:B------:R-:W-:Y:S02]  /*11600*/  @!P4 LEA.HI R8, R8, R8, RZ, 0x1 ;  /* 0x000000080808c211 */ /* 0x000fe400078f08ff */
[----:B------:R-:W-:Y:S01]  /*11610*/  @!P3 LEA.HI R5, R5, R5, RZ, 0x1 ;  /* 0x000000050505b211 */ /* 0x000fe200078f08ff */
[----:B-1----:R-:W-:Y:S01]  /*11620*/  @!P1 IMAD.WIDE R12, R21, 0x4, R14 ;  /* 0x00000004150c9825 */ /* 0x002fe200078e020e */
[----:B------:R-:W-:Y:S02]  /*11630*/  @!P2 LEA.HI R19, R19, R19, RZ, 0x1 ;  /* 0x000000131313a211 */ /* 0x000fe400078f08ff */
[----:B------:R-:W-:Y:S02]  /*11640*/  @!P4 LOP3.LUT R21, R8, 0xfffffffe, RZ, 0xc0, !PT ;  /* 0xfffffffe0815c812 */ /* 0x000fe400078ec0ff */
[----:B------:R1:W-:Y:S01]  /*11650*/  @!P1 ST.E.64 [R12.64], R76 ;  /* 0x0000004c0c009985 */ /* 0x0003e2000c101b0e */
[----:B------:R-:W-:Y:S02]  /*11660*/  ISETP.GE.AND P1, PT, R4, c[0x0][0x3c8], PT ;  /* 0x0000f20004007a0c */ /* 0x000fe40003f26270 */
[----:B--2---:R-:W-:-:S02]  /*11670*/  @!P6 LOP3.LUT R7, R0, 0xfffffffe, RZ, 0xc0, !PT ;  /* 0xfffffffe0007e812 */ /* 0x004fc400078ec0ff */
[----:B---3--:R-:W-:Y:S02]  /*11680*/  @!P5 LOP3.LUT R17, R18, 0xfffffffe, RZ, 0xc0, !PT ;  /* 0xfffffffe1211d812 */ /* 0x008fe400078ec0ff */
[----:B------:R-:W-:Y:S01]  /*11690*/  @!P3 LOP3.LUT R5, R5, 0xfffffffe, RZ, 0xc0, !PT ;  /* 0xfffffffe0505b812 */ /* 0x000fe200078ec0ff */
[--C-:B------:R-:W-:Y:S01]  /*116a0*/  @!P6 IMAD.WIDE R6, R7, 0x4, R14.reuse ;  /* 0x000000040706e825 */ /* 0x100fe200078e020e */
[----:B------:R-:W-:Y:S02]  /*116b0*/  @!P2 LOP3.LUT R19, R19, 0xfffffffe, RZ, 0xc0, !PT ;  /* 0xfffffffe1313a812 */ /* 0x000fe400078ec0ff */
[----:B------:R-:W-:Y:S02]  /*116c0*/  IADD3 R0, R11, 0x50, RZ ;  /* 0x000000500b007810 */ /* 0x000fe40007ffe0ff */
[----:B------:R2:W-:Y:S01]  /*116d0*/  @!P6 ST.E.64 [R6.64], R80 ;  /* 0x000000500600e985 */ /* 0x0005e2000c101b0e */
[----:B------:R-:W-:Y:S01]  /*116e0*/  @!P1 LEA.HI R4, R4, R4, RZ, 0x1 ;  /* 0x0000000404049211 */ /* 0x000fe200078f08ff */
[----:B------:R-:W-:Y:S01]  /*116f0*/  @!P2 IMAD.WIDE R18, R19, 0x4, R14 ;  /* 0x000000041312a825 */ /* 0x000fe200078e020e */
[----:B------:R-:W-:-:S02]  /*11700*/  IADD3 R8, R11, 0x58, RZ ;  /* 0x000000580b087810 */ /* 0x000fc40007ffe0ff */
[----:B------:R-:W-:Y:S01]  /*11710*/  ISETP.GE.AND P6, PT, R0, c[0x0][0x3c8], PT ;  /* 0x0000f20000007a0c */ /* 0x000fe20003fc6270 */
[----:B-1----:R-:W-:-:S12]  /*11720*/  @!P5 IMAD.WIDE R12, R17, 0x4, R14 ;  /* 0x00000004110cd825 */ /* 0x002fd800078e020e */
[----:B------:R-:W-:Y:S01]  /*11730*/  @!P6 LEA.HI R0, R0, R0, RZ, 0x1 ;  /* 0x000000000000e211 */ /* 0x000fe200078f08ff */
[----:B------:R-:W-:Y:S01]  /*11740*/  @!P4 IMAD.WIDE R16, R21, 0x4, R14 ;  /* 0x000000041510c825 */ /* 0x000fe200078e020e */
[----:B------:R-:W-:Y:S01]  /*11750*/  IADD3 R21, R11, 0x60, RZ ;  /* 0x000000600b157810 */ /* 0x000fe20007ffe0ff */
[----:B------:R1:W-:Y:S01]  /*11760*/  @!P5 ST.E.64 [R12.64], R84 ;  /* 0x000000540c00d985 */ /* 0x0003e2000c101b0e */
[----:B------:R-:W-:-:S03]  /*11770*/  ISETP.GE.AND P5, PT, R8, c[0x0][0x3c8], PT ;  /* 0x0000f20008007a0c */ /* 0x000fc60003fa6270 */
[----:B------:R-:W-:Y:S01]  /*11780*/  @!P4 ST.E.64 [R16.64], R88 ;  /* 0x000000581000c985 */ /* 0x000fe2000c101b0e */
[----:B------:R-:W-:Y:S02]  /*11790*/  ISETP.GE.AND P4, PT, R21, c[0x0][0x3c8], PT ;  /* 0x0000f20015007a0c */ /* 0x000fe40003f86270 */
[----:B--2---:R-:W-:Y:S01]  /*117a0*/  @!P1 LOP3.LUT R7, R4, 0xfffffffe, RZ, 0xc0, !PT ;  /* 0xfffffffe04079812 */ /* 0x004fe200078ec0ff */
[----:B------:R-:W-:-:S04]  /*117b0*/  @!P3 IMAD.WIDE R4, R5, 0x4, R14 ;  /* 0x000000040504b825 */ /* 0x000fc800078e020e */
[----:B------:R-:W-:Y:S01]  /*117c0*/  @!P1 IMAD.WIDE R6, R7, 0x4, R14 ;  /* 0x0000000407069825 */ /* 0x000fe200078e020e */
[----:B------:R2:W-:Y:S01]  /*117d0*/  @!P3 ST.E.64 [R4.64], R92 ;  /* 0x0000005c0400b985 */ /* 0x0005e2000c101b0e */
[----:B------:R-:W-:Y:S02]  /*117e0*/  ISETP.GE.AND P3, PT, R20, c[0x0][0x3c8], PT ;  /* 0x0000f20014007a0c */ /* 0x000fe40003f66270 */
[----:B------:R-:W-:Y:S01]  /*117f0*/  @!P5 LEA.HI R8, R8, R8, RZ, 0x1 ;  /* 0x000000080808d211 */ /* 0x000fe200078f08ff */
[----:B------:R-:W-:Y:S01]  /*11800*/  @!P2 ST.E.64 [R18.64], R96 ;  /* 0x000000601200a985 */ /* 0x000fe2000c101b0e */
[----:B------:R-:W-:-:S03]  /*11810*/  @!P4 LEA.HI R21, R21, R21, RZ, 0x1 ;  /* 0x000000151515c211 */ /* 0x000fc600078f08ff */
[----:B------:R3:W-:Y:S01]  /*11820*/  @!P1 ST.E.64 [R6.64], R2 ;  /* 0x0000000206009985 */ /* 0x0007e2000c101b0e */
[----:B------:R-:W-:-:S05]  /*11830*/  @!P4 LOP3.LUT R21, R21, 0xfffffffe, RZ, 0xc0, !PT ;  /* 0xfffffffe1515c812 */ /* 0x000fca00078ec0ff */
[----:B------:R-:W-:Y:S02]  /*11840*/  @!P3 LEA.HI R20, R20, R20, RZ, 0x1 ;  /* 0x000000141414b211 */ /* 0x000fe400078f08ff */
[C---:B-1----:R-:W-:Y:S02]  /*11850*/  IADD3 R13, R11.reuse, 0x70, RZ ;  /* 0x000000700b0d7810 */ /* 0x042fe40007ffe0ff */
[----:B------:R-:W-:Y:S02]  /*11860*/  IADD3 R12, R11, 0x78, RZ ;  /* 0x000000780b0c7810 */ /* 0x000fe40007ffe0ff */
[----:B------:R-:W-:Y:S02]  /*11870*/  ISETP.GE.AND P2, PT, R13, c[0x0][0x3c8], PT ;  /* 0x0000f2000d007a0c */ /* 0x000fe40003f46270 */
[----:B------:R-:W-:Y:S02]  /*11880*/  ISETP.GE.AND P1, PT, R12, c[0x0][0x3c8], PT ;  /* 0x0000f2000c007a0c */ /* 0x000fe40003f26270 */
[----:B--2---:R-:W-:-:S09]  /*11890*/  @!P5 LOP3.LUT R5, R8, 0xfffffffe, RZ, 0xc0, !PT ;  /* 0xfffffffe0805d812 */ /* 0x004fd200078ec0ff */
[----:B------:R-:W-:Y:S01]  /*118a0*/  @!P2 LEA.HI R13, R13, R13, RZ, 0x1 ;  /* 0x0000000d0d0da211 */ /* 0x000fe200078f08ff */
[--C-:B------:R-:W-:Y:S01]  /*118b0*/  @!P5 IMAD.WIDE R4, R5, 0x4, R14.reuse ;  /* 0x000000040504d825 */ /* 0x100fe200078e020e */
[----:B------:R-:W-:Y:S02]  /*118c0*/  @!P1 LEA.HI R12, R12, R12, RZ, 0x1 ;  /* 0x0000000c0c0c9211 */ /* 0x000fe400078f08ff */
[----:B---3--:R-:W-:Y:S01]  /*118d0*/  @!P6 LOP3.LUT R3, R0, 0xfffffffe, RZ, 0xc0, !PT ;  /* 0xfffffffe0003e812 */ /* 0x008fe200078ec0ff */
[--C-:B------:R-:W-:Y:S01]  /*118e0*/  @!P4 IMAD.WIDE R18, R21, 0x4, R14.reuse ;  /* 0x000000041512c825 */ /* 0x100fe200078e020e */
[----:B------:R-:W-:Y:S02]  /*118f0*/  @!P3 LOP3.LUT R7, R20, 0xfffffffe, RZ, 0xc0, !PT ;  /* 0xfffffffe1407b812 */ /* 0x000fe400078ec0ff */
[----:B------:R-:W-:Y:S01]  /*11900*/  @!P2 LOP3.LUT R13, R13, 0xfffffffe, RZ, 0xc0, !PT ;  /* 0xfffffffe0d0da812 */ /* 0x000fe200078ec0ff */
[----:B------:R-:W-:Y:S01]  /*11910*/  @!P6 IMAD.WIDE R2, R3, 0x4, R14 ;  /* 0x000000040302e825 */ /* 0x000fe200078e020e */
[----:B------:R-:W-:-:S03]  /*11920*/  @!P1 LOP3.LUT R17, R12, 0xfffffffe, RZ, 0xc0, !PT ;  /* 0xfffffffe0c119812 */ /* 0x000fc600078ec0ff */
[--C-:B------:R-:W-:Y:S01]  /*11930*/  @!P3 IMAD.WIDE R6, R7, 0x4, R14.reuse ;  /* 0x000000040706b825 */ /* 0x100fe200078e020e */
[----:B------:R1:W-:Y:S03]  /*11940*/  @!P6 ST.E.64 [R2.64], R108 ;  /* 0x0000006c0200e985 */ /* 0x0003e6000c101b0e */
[--C-:B------:R-:W-:Y:S01]  /*11950*/  @!P2 IMAD.WIDE R12, R13, 0x4, R14.reuse ;  /* 0x000000040d0ca825 */ /* 0x100fe200078e020e */
[----:B------:R1:W-:Y:S03]  /*11960*/  @!P5 ST.E.64 [R4.64], R104 ;  /* 0x000000680400d985 */ /* 0x0003e6000c101b0e */
[----:B------:R-:W-:Y:S01]  /*11970*/  @!P1 IMAD.WIDE R14, R17, 0x4, R14 ;  /* 0x00000004110e9825 */ /* 0x000fe200078e020e */
[----:B------:R1:W-:Y:S04]  /*11980*/  @!P4 ST.E.64 [R18.64], R52 ;  /* 0x000000341200c985 */ /* 0x0003e8000c101b0e */
[----:B------:R1:W-:Y:S04]  /*11990*/  @!P3 ST.E.64 [R6.64], R56 ;  /* 0x000000380600b985 */ /* 0x0003e8000c101b0e */
[----:B------:R1:W-:Y:S04]  /*119a0*/  @!P2 ST.E.64 [R12.64], R60 ;  /* 0x0000003c0c00a985 */ /* 0x0003e8000c101b0e */
[----:B------:R1:W-:Y:S02]  /*119b0*/  @!P1 ST.E.64 [R14.64], R64 ;  /* 0x000000400e009985 */ /* 0x0003e4000c101b0e */
.L_x_67:
[----:B------:R-:W-:Y:S05]  /*119c0*/  BSYNC B0 ;  /* 0x0000000000007941 */ /* 0x000fea0003800000 */
.L_x_66:
[----:B-1----:R1:W3:Y:S04]  /*119d0*/  SHFL.IDX PT, R5, R10, 0x1, 0x1c1f ;  /* 0x003c1f000a057f89 */ /* 0x0022e800000e0000 */
[----:B------:R1:W4:Y:S01]  /*119e0*/  SHFL.IDX PT, R4, R9, 0x1, 0x1c1f ;  /* 0x003c1f0009047f89 */ /* 0x00032200000e0000 */
[----:B------:R-:W-:Y:S05]  /*119f0*/  @P0 EXIT ;  /* 0x000000000000094d */ /* 0x000fea0003800000 */
[C---:B------:R-:W-:Y:S02]  /*11a00*/  ISETP.GE.AND P0, PT, R11.reuse, c[0x0][0x3c8], PT ;  /* 0x0000f2000b007a0c */ /* 0x040fe40003f06270 */
[----:B------:R-:W-:-:S02]  /*11a10*/  IADD3 R2, R11, 0x8, RZ ;  /* 0x000000080b027810 */ /* 0x000fc40007ffe0ff */
[C---:B------:R-:W-:Y:S02]  /*11a20*/  IADD3 R0, R11.reuse, 0x10, RZ ;  /* 0x000000100b007810 */ /* 0x040fe40007ffe0ff */
[----:B------:R-:W-:Y:S02]  /*11a30*/  ISETP.GE.AND P6, PT, R2, c[0x0][0x3c8], PT ;  /* 0x0000f20002007a0c */ /* 0x000fe40003fc6270 */
[----:B------:R-:W-:Y:S02]  /*11a40*/  ISETP.GE.AND P5, PT, R0, c[0x0][0x3c8], PT ;  /* 0x0000f20000007a0c */ /* 0x000fe40003fa6270 */
[C---:B-1--4-:R-:W-:Y:S02]  /*11a50*/  IADD3 R9, R11.reuse, 0x18, RZ ;  /* 0x000000180b097810 */ /* 0x052fe40007ffe0ff */
[C---:B------:R-:W-:Y:S01]  /*11a60*/  IADD3 R8, R11.reuse, 0x20, RZ ;  /* 0x000000200b087810 */ /* 0x040fe20007ffe0ff */
[C---:B--23--:R-:W-:Y:S01]  /*11a70*/  @!P0 IMAD.WIDE R14, R11.reuse, 0x4, R4 ;  /* 0x000000040b0e8825 */ /* 0x04cfe200078e0204 */
[----:B------:R-:W-:-:S02]  /*11a80*/  IADD3 R7, R11, 0x28, RZ ;  /* 0x000000280b077810 */ /* 0x000fc40007ffe0ff */
[C---:B------:R-:W-:Y:S02]  /*11a90*/  IADD3 R6, R11.reuse, 0x30, RZ ;  /* 0x000000300b067810 */ /* 0x040fe40007ffe0ff */
[----:B------:R-:W-:Y:S01]  /*11aa0*/  IADD3 R3, R11, 0x38, RZ ;  /* 0x000000380b037810 */ /* 0x000fe20007ffe0ff */
[----:B------:R1:W-:Y:S01]  /*11ab0*/  @!P0 ST.E.64 [R14.64], R114 ;  /* 0x000000720e008985 */ /* 0x0003e2000c101b0e */
[----:B------:R-:W-:Y:S02]  /*11ac0*/  ISETP.GE.AND P4, PT, R9, c[0x0][0x3c8], PT ;  /* 0x0000f20009007a0c */ /* 0x000fe40003f86270 */
[----:B------:R-:W-:Y:S02]  /*11ad0*/  ISETP.GE.AND P3, PT, R8, c[0x0][0x3c8], PT ;  /* 0x0000f20008007a0c */ /* 0x000fe40003f66270 */
[----:B------:R-:W-:Y:S02]  /*11ae0*/  ISETP.GE.AND P2, PT, R7, c[0x0][0x3c8], PT ;  /* 0x0000f20007007a0c */ /* 0x000fe40003f46270 */
[----:B------:R-:W-:-:S02]  /*11af0*/  ISETP.GE.AND P1, PT, R6, c[0x0][0x3c8], PT ;  /* 0x0000f20006007a0c */ /* 0x000fc40003f26270 */
[----:B------:R-:W-:Y:S02]  /*11b00*/  ISETP.GE.AND P0, PT, R3, c[0x0][0x3c8], PT ;  /* 0x0000f20003007a0c */ /* 0x000fe40003f06270 */
[----:B------:R-:W-:Y:S02]  /*11b10*/  @!P6 LEA.HI R2, R2, R2, RZ, 0x1 ;  /* 0x000000020202e211 */ /* 0x000fe400078f08ff */
[----:B------:R-:W-:Y:S02]  /*11b20*/  @!P5 LEA.HI R0, R0, R0, RZ, 0x1 ;  /* 0x000000000000d211 */ /* 0x000fe400078f08ff */
[----:B------:R-:W-:Y:S02]  /*11b30*/  @!P6 LOP3.LUT R13, R2, 0xfffffffe, RZ, 0xc0, !PT ;  /* 0xfffffffe020de812 */ /* 0x000fe400078ec0ff */
[----:B------:R-:W-:Y:S02]  /*11b40*/  @!P4 LEA.HI R9, R9, R9, RZ, 0x1 ;  /* 0x000000090909c211 */ /* 0x000fe400078f08ff */
[----:B------:R-:W-:Y:S01]  /*11b50*/  @!P3 LEA.HI R8, R8, R8, RZ, 0x1 ;  /* 0x000000080808b211 */ /* 0x000fe200078f08ff */
[----:B------:R-:W-:Y:S01]  /*11b60*/  @!P6 IMAD.WIDE R12, R13, 0x4, R4 ;  /* 0x000000040d0ce825 */ /* 0x000fe200078e0204 */
[----:B------:R-:W-:-:S02]  /*11b70*/  @!P2 LEA.HI R7, R7, R7, RZ, 0x1 ;  /* 0x000000070707a211 */ /* 0x000fc400078f08ff */
[----:B------:R-:W-:Y:S02]  /*11b80*/  @!P1 LEA.HI R6, R6, R6, RZ, 0x1 ;  /* 0x0000000606069211 */ /* 0x000fe400078f08ff */
[----:B------:R-:W-:Y:S01]  /*11b90*/  @!P0 LEA.HI R3, R3, R3, RZ, 0x1 ;  /* 0x0000000303038211 */ /* 0x000fe200078f08ff */
[----:B------:R2:W-:Y:S01]  /*11ba0*/  @!P6 ST.E.64 [R12.64], R70 ;  /* 0x000000460c00e985 */ /* 0x0005e2000c101b0e */
[----:B------:R-:W-:Y:S02]  /*11bb0*/  @!P4 LOP3.LUT R9, R9, 0xfffffffe, RZ, 0xc0, !PT ;  /* 0xfffffffe0909c812 */ /* 0x000fe400078ec0ff */
[----:B-1----:R-:W-:Y:S02]  /*11bc0*/  @!P5 LOP3.LUT R15, R0, 0xfffffffe, RZ, 0xc0, !PT ;  /* 0xfffffffe000fd812 */ /* 0x002fe400078ec0ff */
[----:B------:R-:W-:Y:S02]  /*11bd0*/  IADD3 R2, R11, 0x40, RZ ;  /* 0x000000400b027810 */ /* 0x000fe40007ffe0ff */
[----:B------:R-:W-:Y:S01]  /*11be0*/  @!P3 LOP3.LUT R17, R8, 0xfffffffe, RZ, 0xc0, !PT ;  /* 0xfffffffe0811b812 */ /* 0x000fe200078ec0ff */
[----:B------:R-:W-:Y:S01]  /*11bf0*/  @!P5 IMAD.WIDE R14, R15, 0x4, R4 ;  /* 0x000000040f0ed825 */ /* 0x000fe200078e0204 */
[----:B------:R-:W-:-:S02]  /*11c00*/  IADD3 R0, R11, 0x48, RZ ;  /* 0x000000480b007810 */ /* 0x000fc40007ffe0ff */
[----:B------:R-:W-:Y:S01]  /*11c10*/  @!P2 LOP3.LUT R7, R7, 0xfffffffe, RZ, 0xc0, !PT ;  /* 0xfffffffe0707a812 */ /* 0x000fe200078ec0ff */
[----:B------:R-:W-:Y:S01]  /*11c20*/  @!P4 IMAD.WIDE R8, R9, 0x4, R4 ;  /* 0x000000040908c825 */ /* 0x000fe200078e0204 */
[----:B------:R-:W-:Y:S01]  /*11c30*/  @!P0 LOP3.LUT R3, R3, 0xfffffffe, RZ, 0xc0, !PT ;  /* 0xfffffffe03038812 */ /* 0x000fe200078ec0ff */
[----:B------:R1:W-:Y:S01]  /*11c40*/  @!P5 ST.E.64 [R14.64], R74 ;  /* 0x0000004a0e00d985 */ /* 0x0003e2000c101b0e */
[----:B------:R-:W-:Y:S02]  /*11c50*/  ISETP.GE.AND P6, PT, R2, c[0x0][0x3c8], PT ;  /* 0x0000f20002007a0c */ /* 0x000fe40003fc6270 */
[----:B------:R-:W-:Y:S01]  /*11c60*/  ISETP.GE.AND P5, PT, R0, c[0x0][0x3c8], PT ;  /* 0x0000f20000007a0c */ /* 0x000fe20003fa6270 */
[----:B------:R3:W-:Y:S01]  /*11c70*/  @!P4 ST.E.64 [R8.64], R78 ;  /* 0x0000004e0800c985 */ /* 0x0007e2000c101b0e */
[C---:B------:R-:W-:Y:S02]  /*11c80*/  IADD3 R20, R11.reuse, 0x50, RZ ;  /* 0x000000500b147810 */ /* 0x040fe40007ffe0ff */
[----:B------:R-:W-:-:S02]  /*11c90*/  IADD3 R19, R11, 0x58, RZ ;  /* 0x000000580b137810 */ /* 0x000fc40007ffe0ff */
[C---:B------:R-:W-:Y:S02]  /*11ca0*/  IADD3 R18, R11.reuse, 0x60, RZ ;  /* 0x000000600b127810 */ /* 0x040fe40007ffe0ff */
[----:B------:R-:W-:Y:S02]  /*11cb0*/  IADD3 R10, R11, 0x68, RZ ;  /* 0x000000680b0a7810 */ /* 0x000fe40007ffe0ff */
[----:B------:R-:W-:Y:S02]  /*11cc0*/  ISETP.GE.AND P4, PT, R20, c[0x0][0x3c8], PT ;  /* 0x0000f20014007a0c */ /* 0x000fe40003f86270 */
[----:B--2---:R-:W-:Y:S01]  /*11cd0*/  @!P1 LOP3.LUT R13, R6, 0xfffffffe, RZ, 0xc0, !PT ;  /* 0xfffffffe060d9812 */ /* 0x004fe200078ec0ff */
[--C-:B------:R-:W-:Y:S01]  /*11ce0*/  @!P2 IMAD.WIDE R6, R7, 0x4, R4.reuse ;  /* 0x000000040706a825 */ /* 0x100fe200078e0204 */
[----:B------:R-:W-:Y:S02]  /*11cf0*/  @!P6 LEA.HI R2, R2, R2, RZ, 0x1 ;  /* 0x000000020202e211 */ /* 0x000fe400078f08ff */
[----:B------:R-:W-:Y:S01]  /*11d00*/  @!P5 LEA.HI R0, R0, R0, RZ, 0x1 ;  /* 0x000000000000d211 */ /* 0x000fe200078f08ff */
[----:B------:R-:W-:-:S06]  /*11d10*/  @!P1 IMAD.WIDE R12, R13, 0x4, R4 ;  /* 0x000000040d0c9825 */ /* 0x000fcc00078e0204 */
[----:B------:R-:W-:Y:S01]  /*11d20*/  @!P4 LEA.HI R20, R20, R20, RZ, 0x1 ;  /* 0x000000141414c211 */ /* 0x000fe200078f08ff */
[----:B-1----:R-:W-:-:S04]  /*11d30*/  @!P3 IMAD.WIDE R14, R17, 0x4, R4 ;  /* 0x00000004110eb825 */ /* 0x002fc800078e0204 */
[----:B------:R-:W-:Y:S01]  /*11d40*/  @!P0 IMAD.WIDE R16, R3, 0x4, R4 ;  /* 0x0000000403108825 */ /* 0x000fe200078e0204 */
[----:B------:R1:W-:Y:S01]  /*11d50*/  @!P3 ST.E.64 [R14.64], R82 ;  /* 0x000000520e00b985 */ /* 0x0003e2000c101b0e */
[----:B------:R-:W-:Y:S02]  /*11d60*/  IADD3 R3, R11, 0x70, RZ ;  /* 0x000000700b037810 */ /* 0x000fe40007ffe0ff */
[----:B------:R-:W-:Y:S01]  /*11d70*/  ISETP.GE.AND P3, PT, R19, c[0x0][0x3c8], PT ;  /* 0x0000f20013007a0c */ /* 0x000fe20003f66270 */
[----:B------:R2:W-:Y:S01]  /*11d80*/  @!P2 ST.E.64 [R6.64], R86 ;  /* 0x000000560600a985 */ /* 0x0005e2000c101b0e */
[----:B------:R-:W-:Y:S02]  /*11d90*/  ISETP.GE.AND P2, PT, R18, c[0x0][0x3c8], PT ;  /* 0x0000f20012007a0c */ /* 0x000fe40003f46270 */
[----:B---3--:R-:W-:Y:S01]  /*11da0*/  @!P5 LOP3.LUT R9, R0, 0xfffffffe, RZ, 0xc0, !PT ;  /* 0xfffffffe0009d812 */ /* 0x008fe200078ec0ff */
[----:B------:R3:W-:Y:S01]  /*11db0*/  @!P1 ST.E.64 [R12.64], R90 ;  /* 0x0000005a0c009985 */ /* 0x0007e2000c101b0e */
[----:B------:R-:W-:-:S02]  /*11dc0*/  ISETP.GE.AND P1, PT, R10, c[0x0][0x3c8], PT ;  /* 0x0000f2000a007a0c */ /* 0x000fc40003f26270 */
[----:B------:R-:W-:Y:S01]  /*11dd0*/  IADD3 R11, R11, 0x78, RZ ;  /* 0x000000780b0b7810 */ /* 0x000fe20007ffe0ff */
[----:B------:R4:W-:Y:S01]  /*11de0*/  @!P0 ST.E.64 [R16.64], R94 ;  /* 0x0000005e10008985 */ /* 0x0009e2000c101b0e */
[----:B------:R-:W-:Y:S01]  /*11df0*/  ISETP.GE.AND P0, PT, R3, c[0x0][0x3c8], PT ;  /* 0x0000f20003007a0c */ /* 0x000fe20003f06270 */
[----:B------:R-:W-:Y:S02]  /*11e00*/  @!P5 IMAD.WIDE R8, R9, 0x4, R4 ;  /* 0x000000040908d825 */ /* 0x000fe400078e0204 */
[----:B------:R-:W-:Y:S02]  /*11e10*/  @!P3 LEA.HI R19, R19, R19, RZ, 0x1 ;  /* 0x000000131313b211 */ /* 0x000fe400078f08ff */
[----:B------:R-:W-:Y:S02]  /*11e20*/  @!P2 LEA.HI R18, R18, R18, RZ, 0x1 ;  /* 0x000000121212a211 */ /* 0x000fe400078f08ff */
[----:B------:R-:W-:Y:S02]  /*11e30*/  @!P3 LOP3.LUT R19, R19, 0xfffffffe, RZ, 0xc0, !PT ;  /* 0xfffffffe1313b812 */ /* 0x000fe400078ec0ff */
[----:B------:R-:W-:-:S04]  /*11e40*/  @!P1 LEA.HI R10, R10, R10, RZ, 0x1 ;  /* 0x0000000a0a0a9211 */ /* 0x000fc800078f08ff */
[----:B------:R-:W-:Y:S02]  /*11e50*/  @!P0 LEA.HI R3, R3, R3, RZ, 0x1 ;  /* 0x0000000303038211 */ /* 0x000fe400078f08ff */
[----:B-1----:R-:W-:Y:S02]  /*11e60*/  @!P2 LOP3.LUT R15, R18, 0xfffffffe, RZ, 0xc0, !PT ;  /* 0xfffffffe120fa812 */ /* 0x002fe400078ec0ff */
[----:B------:R-:W-:Y:S02]  /*11e70*/  @!P0 LOP3.LUT R3, R3, 0xfffffffe, RZ, 0xc0, !PT ;  /* 0xfffffffe03038812 */ /* 0x000fe400078ec0ff */
[----:B--2---:R-:W-:-:S03]  /*11e80*/  @!P6 LOP3.LUT R7, R2, 0xfffffffe, RZ, 0xc0, !PT ;  /* 0xfffffffe0207e812 */ /* 0x004fc600078ec0ff */
[----:B------:R-:W-:Y:S01]  /*11e90*/  @!P0 IMAD.WIDE R2, R3, 0x4, R4 ;  /* 0x0000000403028825 */ /* 0x000fe200078e0204 */
[----:B---3--:R-:W-:-:S03]  /*11ea0*/  @!P4 LOP3.LUT R13, R20, 0xfffffffe, RZ, 0xc0, !PT ;  /* 0xfffffffe140dc812 */ /* 0x008fc600078ec0ff */
[----:B------:R-:W-:Y:S01]  /*11eb0*/  @!P6 IMAD.WIDE R6, R7, 0x4, R4 ;  /* 0x000000040706e825 */ /* 0x000fe200078e0204 */
[----:B----4-:R-:W-:-:S04]  /*11ec0*/  @!P1 LOP3.LUT R17, R10, 0xfffffffe, RZ, 0xc0, !PT ;  /* 0xfffffffe0a119812 */ /* 0x010fc800078ec0ff */
[----:B------:R1:W-:Y:S04]  /*11ed0*/  @!P6 ST.E.64 [R6.64], R98 ;  /* 0x000000620600e985 */ /* 0x0003e8000c101b0e */
[----:B------:R2:W-:Y:S01]  /*11ee0*/  @!P5 ST.E.64 [R8.64], R102 ;  /* 0x000000660800d985 */ /* 0x0005e2000c101b0e */
[----:B-1----:R-:W-:-:S04]  /*11ef0*/  @!P4 IMAD.WIDE R6, R13, 0x4, R4 ;  /* 0x000000040d06c825 */ /* 0x002fc800078e0204 */
[--C-:B--2---:R-:W-:Y:S01]  /*11f00*/  @!P3 IMAD.WIDE R8, R19, 0x4, R4.reuse ;  /* 0x000000041308b825 */ /* 0x104fe200078e0204 */
[----:B------:R1:W-:Y:S03]  /*11f10*/  @!P4 ST.E.64 [R6.64], R110 ;  /* 0x0000006e0600c985 */ /* 0x0003e6000c101b0e */
[--C-:B------:R-:W-:Y:S01]  /*11f20*/  @!P2 IMAD.WIDE R12, R15, 0x4, R4.reuse ;  /* 0x000000040f0ca825 */ /* 0x100fe200078e0204 */
[----:B------:R1:W-:Y:S03]  /*11f30*/  @!P3 ST.E.64 [R8.64], R106 ;  /* 0x0000006a0800b985 */ /* 0x0003e6000c101b0e */
[----:B------:R-:W-:Y:S01]  /*11f40*/  @!P1 IMAD.WIDE R14, R17, 0x4, R4 ;  /* 0x00000004110e9825 */ /* 0x000fe200078e0204 */
[----:B------:R1:W-:Y:S04]  /*11f50*/  @!P2 ST.E.64 [R12.64], R54 ;  /* 0x000000360c00a985 */ /* 0x0003e8000c101b0e */
[----:B------:R1:W-:Y:S04]  /*11f60*/  @!P1 ST.E.64 [R14.64], R58 ;  /* 0x0000003a0e009985 */ /* 0x0003e8000c101b0e */
[----:B------:R1:W-:Y:S01]  /*11f70*/  @!P0 ST.E.64 [R2.64], R62 ;  /* 0x0000003e02008985 */ /* 0x0003e2000c101b0e */
[----:B------:R-:W-:-:S13]  /*11f80*/  ISETP.GE.AND P0, PT, R11, c[0x0][0x3c8], PT ;  /* 0x0000f2000b007a0c */ /* 0x000fda0003f06270 */
[----:B------:R-:W-:Y:S05]  /*11f90*/  @P0 EXIT ;  /* 0x000000000000094d */ /* 0x000fea0003800000 */
[----:B-1----:R-:W-:-:S04]  /*11fa0*/  LEA.HI R3, R11, R11, RZ, 0x1 ;  /* 0x0000000b0b037211 */ /* 0x002fc800078f08ff */
[----:B------:R-:W-:-:S05]  /*11fb0*/  LOP3.LUT R3, R3, 0xfffffffe, RZ, 0xc0, !PT ;  /* 0xfffffffe03037812 */ /* 0x000fca00078ec0ff */
[----:B------:R-:W-:-:S05]  /*11fc0*/  IMAD.WIDE R4, R3, 0x4, R4 ;  /* 0x0000000403047825 */ /* 0x000fca00078e0204 */
[----:B------:R-:W-:Y:S01]  /*11fd0*/  ST.E.64 [R4.64], R66 ;  /* 0x0000004204007985 */ /* 0x000fe2000c101b0e */
[----:B------:R-:W-:Y:S05]  /*11fe0*/  EXIT ;  /* 0x000000000000794d */ /* 0x000fea0003800000 */
.L_x_65:
        /* <DEDUP_REMOVED lines=26> */
[----:B------:R-:W-:Y:S01]  /*12190*/  IMAD.WIDE.U32 R8, R5, c[0x0][0x4d8], R8 ;  /* 0x0001360005087a25 */ /* 0x000fe200078e0008 */
[----:B------:R-:W-:-:S03]  /*121a0*/  IADD3 R4, -R6, RZ, RZ ;  /* 0x000000ff06047210 */ /* 0x000fc60007ffe1ff */
[----:B------:R-:W-:Y:S02]  /*121b0*/  IMAD R0, R0, c[0x0][0x4d8], RZ ;  /* 0x0001360000007a24 */ /* 0x000fe400078e02ff */
[----:B--2---:R-:W-:Y:S02]  /*121c0*/  IMAD R2, R2, c[0x0][0x550], R3 ;  /* 0x0001540002027a24 */ /* 0x004fe400078e0203 */
[----:B------:R-:W-:Y:S02]  /*121d0*/  IMAD R0, R5, c[0x0][0x4dc], R0 ;  /* 0x0001370005007a24 */ /* 0x000fe400078e0200 */
[----:B------:R-:W-:Y:S01]  /*121e0*/  IMAD R4, R4, c[0x0][0x4e8], R7 ;  /* 0x00013a0004047a24 */ /* 0x000fe200078e0207 */
[----:B------:R-:W-:Y:S01]  /*121f0*/  SHF.R.S32.HI R3, RZ, 0x1f, R2 ;  /* 0x0000001fff037819 */ /* 0x000fe20000011402 */
[----:B------:R-:W-:Y:S01]  /*12200*/  IMAD.IADD R9, R0, 0x1, R9 ;  /* 0x0000000100097824 */ /* 0x000fe200078e0209 */
[----:B------:R-:W-:-:S03]  /*12210*/  SHF.R.S32.HI R0, RZ, 0x1f, R6 ;  /* 0x0000001fff007819 */ /* 0x000fc60000011406 */
[----:B------:R-:W-:Y:S02]  /*12220*/  IMAD R3, R3, c[0x0][0x4e0], RZ ;  /* 0x0001380003037a24 */ /* 0x000fe400078e02ff */
[----:B------:R-:W-:-:S04]  /*12230*/  IMAD.WIDE.U32 R8, R2, c[0x0][0x4e0], R8 ;  /* 0x0001380002087a25 */ /* 0x000fc800078e0008 */
[----:B------:R-:W-:Y:S01]  /*12240*/  IMAD R3, R2, c[0x0][0x4e4], R3 ;  /* 0x0001390002037a24 */ /* 0x000fe200078e0203 */
[----:B------:R-:W-:Y:S02]  /*12250*/  SHF.R.S32.HI R2, RZ, 0x1f, R4 ;  /* 0x0000001fff027819 */ /* 0x000fe40000011404 */
[----:B------:R-:W-:-:S03]  /*12260*/  IADD3 R6, P0, R6, R8, RZ ;  /* 0x0000000806067210 */ /* 0x000fc60007f1e0ff */
[----:B------:R-:W-:Y:S01]  /*12270*/  IMAD R5, R2, c[0x0][0x4c8], RZ ;  /* 0x0001320002057a24 */ /* 0x000fe200078e02ff */
[----:B------:R-:W-:-:S03]  /*12280*/  IADD3.X R7, R0, R9, R3, P0, !PT ;  /* 0x0000000900077210 */ /* 0x000fc600007fe403 */
[C---:B------:R-:W-:Y:S02]  /*12290*/  IMAD R5, R4.reuse, c[0x0][0x4cc], R5 ;  /* 0x0001330004057a24 */ /* 0x040fe400078e0205 */
[----:B------:R-:W-:-:S05]  /*122a0*/  IMAD.WIDE.U32 R6, R4, c[0x0][0x4c8], R6 ;  /* 0x0001320004067a25 */ /* 0x000fca00078e0006 */
[----:B------:R-:W-:Y:S02]  /*122b0*/  IADD3 R5, R7, R5, RZ ;  /* 0x0000000507057210 */ /* 0x000fe40007ffe0ff */
[----:B------:R-:W-:-:S04]  /*122c0*/  LEA R2, P0, R6, c[0x0][0x4a8], 0x2 ;  /* 0x00012a0006027a11 */ /* 0x000fc800078010ff */
[----:B------:R-:W-:Y:S02]  /*122d0*/  LEA.HI.X R3, R6, c[0x0][0x4ac], R5, 0x2, P0 ;  /* 0x00012b0006037a11 */ /* 0x000fe400000f1405 */
[----:B------:R-:W-:-:S05]  /*122e0*/  MOV R5, 0xff800000 ;  /* 0xff80000000057802 */ /* 0x000fca0000000f00 */
[----:B------:R-:W-:Y:S01]  /*122f0*/  STG.E [R2.64], R5 ;  /* 0x0000000502007986 */ /* 0x000fe2000c10190e */
[----:B------:R-:W-:Y:S05]  /*12300*/  EXIT ;  /* 0x000000000000794d */ /* 0x000fea0003800000 */
.L_x_68:
        /* <DEDUP_REMOVED lines=15> */
.L_x_1785:


//--------------------- .text._ZN7cutlass13device_kernelIN5flash19enable_sm80_to_sm89INS1_16FlashAttnFwdSm80INS1_25CollectiveMainloopFwdSm80ILi8ELi1ELb1EN4cute5tupleIJNS5_1CILi128EEES8_S8_EEELi128ENS_10bfloat16_tEfNS_4arch4Sm80ELb1ELb0ELb0ELb0ELb1ELb0ELb1ELb1EEENS1_21CollectiveEpilogueFwdIS9_NS6_IJNS7_ILi1EEESF_SF_EEESA_SC_Li256ELb0ELb1ELb1ELb0EEENS1_30DynamicPersistentTileSchedulerILi256ELi256ELb1ELb1ELb0EEEEEEEEEvNT_6ParamsE --------------------------
	.section	.text._ZN7cutlass13device_kernelIN5flash19enable_sm80_to_sm89INS1_16FlashAttnFwdSm80INS1_25CollectiveMainloopFwdSm80ILi8ELi1ELb1EN4cute5tupleIJNS5_1CILi128EEES8_S8_EEELi128ENS_10bfloat16_tEfNS_4arch4Sm80ELb1ELb0ELb0ELb0ELb1ELb0ELb1ELb1EEENS1_21CollectiveEpilogueFwdIS9_NS6_IJNS7_ILi1EEESF_SF_EEESA_SC_Li256ELb0ELb1ELb1ELb0EEENS1_30DynamicPersistentTileSchedulerILi256ELi256ELb1ELb1ELb0EEEEEEEEEvNT_6ParamsE,"ax",@progbits
	.sectioninfo	@"SHI_REGISTERS=255"
	.align	128
.text._ZN7cutlass13device_kernelIN5flash19enable_sm80_to_sm89INS1_16FlashAttnFwdSm80INS1_25CollectiveMainloopFwdSm80ILi8ELi1ELb1EN4cute5tupleIJNS5_1CILi128EEES8_S8_EEELi128ENS_10bfloat16_tEfNS_4arch4Sm80ELb1ELb0ELb0ELb0ELb1ELb0ELb1ELb1EEENS1_21CollectiveEpilogueFwdIS9_NS6_IJNS7_ILi1EEESF_SF_EEESA_SC_Li256ELb0ELb1ELb1ELb0EEENS1_30DynamicPersistentTileSchedulerILi256ELi256ELb1ELb1ELb0EEEEEEEEEvNT_6ParamsE:
        .type           _ZN7cutlass13device_kernelIN5flash19enable_sm80_to_sm89INS1_16FlashAttnFwdSm80INS1_25CollectiveMainloopFwdSm80ILi8ELi1ELb1EN4cute5tupleIJNS5_1CILi128EEES8_S8_EEELi128ENS_10bfloat16_tEfNS_4arch4Sm80ELb1ELb0ELb0ELb0ELb1ELb0ELb1ELb1EEENS1_21CollectiveEpilogueFwdIS9_NS6_IJNS7_ILi1EEESF_SF_EEESA_SC_Li256ELb0ELb1ELb1ELb0EEENS1_30DynamicPersistentTileSchedulerILi256ELi256ELb1ELb1ELb0EEEEEEEEEvNT_6ParamsE,@function
        .size           _ZN7cutlass13device_kernelIN5flash19enable_sm80_to_sm89INS1_16FlashAttnFwdSm80INS1_25CollectiveMainloopFwdSm80ILi8ELi1ELb1EN4cute5tupleIJNS5_1CILi128EEES8_S8_EEELi128ENS_10bfloat16_tEfNS_4arch4Sm80ELb1ELb0ELb0ELb0ELb1ELb0ELb1ELb1EEENS1_21CollectiveEpilogueFwdIS9_NS6_IJNS7_ILi1EEESF_SF_EEESA_SC_Li256ELb0ELb1ELb1ELb0EEENS1_30DynamicPersistentTileSchedulerILi256ELi256ELb1ELb1ELb0EEEEEEEEEvNT_6ParamsE,(.L_x_1786 - _ZN7cutlass13device_kernelIN5flash19enable_sm80_to_sm89INS1_16FlashAttnFwdSm80INS1_25CollectiveMainloopFwdSm80ILi8ELi1ELb1EN4cute5tupleIJNS5_1CILi128EEES8_S8_EEELi128ENS_10bfloat16_tEfNS_4arch4Sm80ELb1ELb0ELb0ELb0ELb1ELb0ELb1ELb1EEENS1_21CollectiveEpilogueFwdIS9_NS6_IJNS7_ILi1EEESF_SF_EEESA_SC_Li256ELb0ELb1ELb1ELb0EEENS1_30DynamicPersistentTileSchedulerILi256ELi256ELb1ELb1ELb0EEEEEEEEEvNT_6ParamsE)
        .other          _ZN7cutlass13device_kernelIN5flash19enable_sm80_to_sm89INS1_16FlashAttnFwdSm80INS1_25CollectiveMainloopFwdSm80ILi8ELi1ELb1EN4cute5tupleIJNS5_1CILi128EEES8_S8_EEELi128ENS_10bfloat16_tEfNS_4arch4Sm80ELb1ELb0ELb0ELb0ELb1ELb0ELb1ELb1EEENS1_21CollectiveEpilogueFwdIS9_NS6_IJNS7_ILi1EEESF_SF_EEESA_SC_Li256ELb0ELb1ELb1ELb0EEENS1_30DynamicPersistentTileSchedulerILi256ELi256ELb1ELb1ELb0EEEEEEEEEvNT_6ParamsE,@"STO_CUDA_ENTRY STV_DEFAULT"
_ZN7cutlass13device_kernelIN5flash19enable_sm80_to_sm89INS1_16FlashAttnFwdSm80INS1_25CollectiveMainloopFwdSm80ILi8ELi1ELb1EN4cute5tupleIJNS5_1CILi128EEES8_S8_EEELi128ENS_10bfloat16_tEfNS_4arch4Sm80ELb1ELb0ELb0ELb0ELb1ELb0ELb1ELb1EEENS1_21CollectiveEpilogueFwdIS9_NS6_IJNS7_ILi1EEESF_SF_EEESA_SC_Li256ELb0ELb1ELb1ELb0EEENS1_30DynamicPersistentTileSchedulerILi256ELi256ELb1ELb1ELb0EEEEEEEEEvNT_6ParamsE:
[----:B------:R-:W-:-:S03]  /*0000*/  MOV R1, c[0x0][0x28] ;  /* 0x00000a0000017a02 */ /* 0x000fc60000000f00 */
[----:B------:R-:W1:Y:S01]  /*0010*/  S2R R16, SR_TID.X ;  /* 0x0000000000107919 */ /* 0x000e620000002100 */
[----:B------:R-:W-:-:S03]  /*0020*/  IADD3 R1, R1, -0xd8, RZ ;  /* 0xffffff2801017810 */ /* 0x000fc60007ffe0ff */
[----:B------:R-:W2:Y:S01]  /*0030*/  S2R R13, SR_CTAID.X ;  /* 0x00000000000d7919 */ /* 0x000ea20000002500 */
[----:B-1----:R-:W-:-:S05]  /*0040*/  SHF.R.U32.HI R2, RZ, 0x5, R16 ;  /* 0x00000005ff027819 */ /* 0x002fca0000011610 */
[----:B------:R-:W1:Y:S02]  /*0050*/  SHFL.IDX PT, R0, R2, RZ, 0x1f ;  /* 0x00001fff02007589 */ /* 0x000e6400000e0000 */
[----:B-1----:R-:W-:Y:S02]  /*0060*/  ISETP.GE.AND P0, PT, R0, 0x1, PT ;  /* 0x000000010000780c */ /* 0x002fe40003f06270 */
[----:B------:R1:W-:Y:S11]  /*0070*/  STL [R1+0xcc], R0 ;  /* 0x0000cc0001007387 */ /* 0x0003f60000100800 */
[----:B------:R-:W-:Y:S06]  /*0080*/  @P0 BAR.ARV 0x4, 0x100 ;  /* 0x0104000000000b1d */ /* 0x000fec0000002000 */
[----:B--2---:R-:W-:-:S13]  /*0090*/  ISETP.GE.AND P0, PT, R13, c[0x0][0x538], PT ;  /* 0x00014e000d007a0c */ /* 0x004fda0003f06270 */
[----:B------:R-:W-:Y:S05]  /*00a0*/  @P0 EXIT ;  /* 0x000000000000094d */ /* 0x000fea0003800000 */
[----:B-1----:R-:W-:Y:S01]  /*00b0*/  SHF.R.S32.HI R12, RZ, 0x1f, R16 ;  /* 0x0000001fff0c7819 */ /* 0x002fe20000011410 */
[----:B------:R-:W-:Y:S01]  /*00c0*/  IMAD.MOV.U32 R206, RZ, RZ, 0x20 ;  /* 0x00000020ffce7424 */ /* 0x000fe200078e00ff */
[----:B------:R-:W-:Y:S02]  /*00d0*/  ULDC.64 UR6, c[0x0][0x118] ;  /* 0x0000460000067ab9 */ /* 0x000fe40000000a00 */
[CC--:B------:R-:W-:Y:S02]  /*00e0*/  LEA.HI R2, R12.reuse, R16.reuse, RZ, 0x4 ;  /* 0x000000100c027211 */ /* 0x0c0fe400078f20ff */
[CC--:B------:R-:W-:Y:S02]  /*00f0*/  LEA.HI R10, R12.reuse, R16.reuse, RZ, 0x3 ;  /* 0x000000100c0a7211 */ /* 0x0c0fe400078f18ff */
[----:B------:R-:W-:Y:S02]  /*0100*/  SHF.R.S32.HI R3, RZ, 0x4, R2 ;  /* 0x00000004ff037819 */ /* 0x000fe40000011402 */
[----:B------:R-:W-:-:S02]  /*0110*/  LEA.HI R4, R12, R16, RZ, 0x2 ;  /* 0x000000100c047211 */ /* 0x000fc400078f10ff */
[----:B------:R-:W-:Y:S02]  /*0120*/  LEA.HI R0, R2, R3, RZ, 0x1 ;  /* 0x0000000302007211 */ /* 0x000fe400078f08ff */
[----:B------:R-:W-:Y:S02]  /*0130*/  SHF.R.S32.HI R6, RZ, 0x3, R10 ;  /* 0x00000003ff067819 */ /* 0x000fe4000001140a */
[----:B------:R-:W-:Y:S02]  /*0140*/  LOP3.LUT R0, R0, 0xfffffffe, RZ, 0xc0, !PT ;  /* 0xfffffffe00007812 */ /* 0x000fe400078ec0ff */
[----:B------:R-:W-:Y:S02]  /*0150*/  LOP3.LUT R5, R10, 0xfffffff8, RZ, 0xc0, !PT ;  /* 0xfffffff80a057812 */ /* 0x000fe400078ec0ff */
[----:B------:R-:W-:Y:S01]  /*0160*/  LEA.HI R8, R12, R16, RZ, 0x6 ;  /* 0x000000100c087211 */ /* 0x000fe200078f30ff */
[----:B------:R-:W-:Y:S01]  /*0170*/  IMAD.IADD R9, R3, 0x1, -R0 ;  /* 0x0000000103097824 */ /* 0x000fe200078e0a00 */
[----:B------:R-:W-:Y:S01]  /*0180*/  LOP3.LUT R0, R4, 0xfffffffc, RZ, 0xc0, !PT ;  /* 0xfffffffc04007812 */ /* 0x000fe200078ec0ff */
[----:B------:R-:W-:Y:S01]  /*0190*/  IMAD.IADD R5, R16, 0x1, -R5 ;  /* 0x0000000110057824 */ /* 0x000fe200078e0a05 */
[----:B------:R-:W-:Y:S01]  /*01a0*/  LOP3.LUT R3, R2, 0xfffffff0, RZ, 0xc0, !PT ;  /* 0xfffffff002037812 */ /* 0x000fe200078ec0ff */
[----:B------:R-:W-:-:S02]  /*01b0*/  IMAD.SHL.U32 R2, R6, 0x40, RZ ;  /* 0x0000004006027824 */ /* 0x000fc400078e00ff */
[C---:B------:R-:W-:Y:S02]  /*01c0*/  IMAD.IADD R4, R16.reuse, 0x1, -R0 ;  /* 0x0000000110047824 */ /* 0x040fe400078e0a00 */
[----:B------:R-:W-:Y:S01]  /*01d0*/  IMAD.IADD R3, R16, 0x1, -R3 ;  /* 0x0000000110037824 */ /* 0x000fe200078e0a03 */
[----:B------:R-:W-:Y:S01]  /*01e0*/  LOP3.LUT R0, R2, 0x1c0, RZ, 0xc0, !PT ;  /* 0x000001c002007812 */ /* 0x000fe200078ec0ff */
[C---:B------:R-:W-:Y:S01]  /*01f0*/  IMAD.SHL.U32 R233, R5.reuse, 0x8, RZ ;  /* 0x0000000805e97824 */ /* 0x040fe200078e00ff */
[----:B------:R-:W-:Y:S01]  /*0200*/  LEA.HI R2, R4, R4, RZ, 0x1 ;  /* 0x0000000404027211 */ /* 0x000fe200078f08ff */
[----:B------:R-:W-:Y:S01]  /*0210*/  IMAD.SHL.U32 R5, R5, 0x40, RZ ;  /* 0x0000004005057824 */ /* 0x000fe200078e00ff */
[----:B------:R-:W-:Y:S02]  /*0220*/  SHF.R.S32.HI R7, RZ, 0x1f, R3 ;  /* 0x0000001fff077819 */ /* 0x000fe40000011403 */
[----:B------:R-:W-:Y:S02]  /*0230*/  SHF.R.U32.HI R6, RZ, 0x3, R0 ;  /* 0x00000003ff067819 */ /* 0x000fe40000011600 */
[----:B------:R-:W-:-:S02]  /*0240*/  LOP3.LUT R2, R2, 0x1ffffffe, RZ, 0xc0, !PT ;  /* 0x1ffffffe02027812 */ /* 0x000fc400078ec0ff */
[----:B------:R-:W-:Y:S02]  /*0250*/  LOP3.LUT R0, R0, 0x38, R233, 0xf8, !PT ;  /* 0x0000003800007812 */ /* 0x000fe400078ef8e9 */
[----:B------:R-:W-:Y:S01]  /*0260*/  LEA.HI R203, R7, R3, RZ, 0x3 ;  /* 0x0000000307cb7211 */ /* 0x000fe200078f18ff */
[----:B------:R-:W-:Y:S01]  /*0270*/  IMAD.IADD R11, R4, 0x1, -R2 ;  /* 0x00000001040b7824 */ /* 0x000fe200078e0a02 */
[----:B------:R-:W-:Y:S02]  /*0280*/  LOP3.LUT R7, R0, R6, RZ, 0x3c, !PT ;  /* 0x0000000600077212 */ /* 0x000fe400078e3cff */
[----:B------:R-:W-:Y:S02]  /*0290*/  LOP3.LUT R0, R5, 0x1c0, RZ, 0xc0, !PT ;  /* 0x000001c005007812 */ /* 0x000fe400078ec0ff */
[C---:B------:R-:W-:Y:S01]  /*02a0*/  LOP3.LUT R2, R203.reuse, 0xfffffff8, RZ, 0xc0, !PT ;  /* 0xfffffff8cb027812 */ /* 0x040fe200078ec0ff */
[----:B------:R-:W-:Y:S01]  /*02b0*/  IMAD.SHL.U32 R203, R203, 0x40, RZ ;  /* 0x00000040cbcb7824 */ /* 0x000fe200078e00ff */
[----:B------:R-:W-:-:S02]  /*02c0*/  LOP3.LUT R5, R0, 0x8, R10, 0xf8, !PT ;  /* 0x0000000800057812 */ /* 0x000fc400078ef80a */
[----:B------:R-:W-:Y:S01]  /*02d0*/  SHF.R.U32.HI R4, RZ, 0x3, R0 ;  /* 0x00000003ff047819 */ /* 0x000fe20000011600 */
[----:B------:R-:W-:Y:S01]  /*02e0*/  IMAD.IADD R6, R3, 0x1, -R2 ;  /* 0x0000000103067824 */ /* 0x000fe200078e0a02 */
[----:B------:R-:W-:Y:S01]  /*02f0*/  IADD3 R234, R233, 0x40, RZ ;  /* 0x00000040e9ea7810 */ /* 0x000fe20007ffe0ff */
[----:B------:R-:W-:Y:S01]  /*0300*/  IMAD.SHL.U32 R0, R8, 0x8, RZ ;  /* 0x0000000808007824 */ /* 0x000fe200078e00ff */
[----:B------:R-:W-:Y:S01]  /*0310*/  LEA.HI R8, R12, R16, RZ, 0x5 ;  /* 0x000000100c087211 */ /* 0x000fe200078f28ff */
[----:B------:R-:W-:Y:S01]  /*0320*/  IMAD.SHL.U32 R3, R9, 0x8, RZ ;  /* 0x0000000809037824 */ /* 0x000fe200078e00ff */
[----:B------:R-:W-:Y:S01]  /*0330*/  LOP3.LUT R200, R5, R4, RZ, 0x3c, !PT ;  /* 0x0000000405c87212 */ /* 0x000fe200078e3cff */
[----:B------:R-:W-:Y:S01]  /*0340*/  IMAD.SHL.U32 R4, R6, 0x40, RZ ;  /* 0x0000004006047824 */ /* 0x000fe200078e00ff */
[----:B------:R-:W-:Y:S01]  /*0350*/  LOP3.LUT R2, R8, 0xffffffe0, RZ, 0xc0, !PT ;  /* 0xffffffe008027812 */ /* 0x000fe200078ec0ff */
[----:B------:R-:W-:Y:S01]  /*0360*/  IMAD.MOV.U32 R5, RZ, RZ, 0x10 ;  /* 0x00000010ff057424 */ /* 0x000fe200078e00ff */
[----:B------:R-:W-:Y:S01]  /*0370*/  LOP3.LUT R7, R7, 0x7ffffe00, R0, 0xf8, !PT ;  /* 0x7ffffe0007077812 */ /* 0x000fe200078ef800 */
[----:B------:R-:W-:Y:S01]  /*0380*/  IMAD R200, R9, 0x200, R200 ;  /* 0x0000020009c87824 */ /* 0x000fe200078e02c8 */
[----:B------:R-:W-:Y:S01]  /*0390*/  LOP3.LUT R0, R4, 0x1c0, RZ, 0xc0, !PT ;  /* 0x000001c004007812 */ /* 0x000fe200078ec0ff */
[----:B------:R-:W-:Y:S01]  /*03a0*/  IMAD.IADD R15, R16, 0x1, -R2 ;  /* 0x00000001100f7824 */ /* 0x000fe200078e0a02 */
[--C-:B------:R-:W-:Y:S01]  /*03b0*/  SHF.R.S32.HI R224, RZ, 0x5, R8.reuse ;  /* 0x00000005ffe07819 */ /* 0x100fe20000011408 */
[----:B------:R-:W-:Y:S01]  /*03c0*/  IMAD.SHL.U32 R229, R7, 0x2, RZ ;  /* 0x0000000207e57824 */ /* 0x000fe200078e00ff */
[----:B------:R-:W-:-:S02]  /*03d0*/  SHF.R.S32.HI R4, RZ, 0x1f, R8 ;  /* 0x0000001fff047819 */ /* 0x000fc40000011408 */
[----:B------:R-:W-:Y:S02]  /*03e0*/  LOP3.LUT R3, R0, 0x8, R3, 0xf8, !PT ;  /* 0x0000000800037812 */ /* 0x000fe400078ef803 */
[----:B------:R-:W-:Y:S02]  /*03f0*/  SHF.R.U32.HI R2, RZ, 0x3, R0 ;  /* 0x00000003ff027819 */ /* 0x000fe40000011600 */
[----:B------:R-:W-:Y:S02]  /*0400*/  LEA.HI R0, R4, R224, RZ, 0x3 ;  /* 0x000000e004007211 */ /* 0x000fe400078f18ff */
[----:B------:R-:W-:Y:S02]  /*0410*/  SHF.R.S32.HI R4, RZ, 0x1f, R15 ;  /* 0x0000001fff047819 */ /* 0x000fe4000001140f */
[----:B------:R-:W-:Y:S02]  /*0420*/  R2P PR, R6, 0x6 ;  /* 0x0000000606007804 */ /* 0x000fe40000000000 */
[----:B------:R-:W-:-:S02]  /*0430*/  LOP3.LUT R0, R0, 0xffffff8, RZ, 0xc0, !PT ;  /* 0x0ffffff800007812 */ /* 0x000fc400078ec0ff */
[----:B------:R-:W-:Y:S02]  /*0440*/  LOP3.LUT R6, R3, R2, RZ, 0x3c, !PT ;  /* 0x0000000203067212 */ /* 0x000fe400078e3cff */
[----:B------:R-:W-:Y:S01]  /*0450*/  LEA.HI R3, R4, R15, RZ, 0x2 ;  /* 0x0000000f04037211 */ /* 0x000fe200078f10ff */
[----:B------:R-:W-:Y:S01]  /*0460*/  IMAD.IADD R2, R224, 0x1, -R0 ;  /* 0x00000001e0027824 */ /* 0x000fe200078e0a00 */
[----:B------:R-:W-:Y:S02]  /*0470*/  SEL R5, R5, 0xfffffff0, !P1 ;  /* 0xfffffff005057807 */ /* 0x000fe40004800000 */
[----:B------:R-:W-:Y:S02]  /*0480*/  SHF.R.S32.HI R0, RZ, 0x2, R3 ;  /* 0x00000002ff007819 */ /* 0x000fe40000011403 */
[----:B------:R-:W-:Y:S02]  /*0490*/  LOP3.LUT R3, R3, 0x7ffffffc, RZ, 0xc0, !PT ;  /* 0x7ffffffc03037812 */ /* 0x000fe400078ec0ff */
[----:B------:R-:W-:Y:S01]  /*04a0*/  SEL R4, R206, 0xffffffe0, !P2 ;  /* 0xffffffe0ce047807 */ /* 0x000fe20005000000 */
[----:B------:R-:W-:Y:S01]  /*04b0*/  IMAD R14, R2, 0x10, R0 ;  /* 0x00000010020e7824 */ /* 0x000fe200078e0200 */
[----:B------:R-:W-:Y:S01]  /*04c0*/  LEA.HI R0, R12, R16, RZ, 0x7 ;  /* 0x000000100c007211 */ /* 0x000fe200078f38ff */
[----:B------:R-:W-:Y:S01]  /*04d0*/  IMAD.IADD R3, R15, 0x1, -R3 ;  /* 0x000000010f037824 */ /* 0x000fe200078e0a03 */
[----:B------:R-:W-:Y:S01]  /*04e0*/  LOP3.LUT R203, R6, 0x7ffffe00, R203, 0xf8, !PT ;  /* 0x7ffffe0006cb7812 */ /* 0x000fe200078ef8cb */
[----:B------:R-:W-:Y:S01]  /*04f0*/  IMAD.IADD R2, R5, 0x1, R4 ;  /* 0x0000000105027824 */ /* 0x000fe200078e0204 */
[----:B------:R-:W-:Y:S01]  /*0500*/  SHF.R.S32.HI R0, RZ, 0x7, R0 ;  /* 0x00000007ff007819 */ /* 0x000fe20000011400 */
[----:B------:R-:W-:Y:S01]  /*0510*/  IMAD.SHL.U32 R3, R3, 0x2, RZ ;  /* 0x0000000203037824 */ /* 0x000fe200078e00ff */
[----:B------:R-:W-:Y:S01]  /*0520*/  SHF.R.S32.HI R0, RZ, 0x1f, R234 ;  /* 0x0000001fff007819 */ /* 0x000fe200000114ea */
[----:B------:R-:W-:Y:S01]  /*0530*/  IMAD R0, R11, 0x8, R14 ;  /* 0x000000080b007824 */ /* 0x000fe200078e020e */
[----:B------:R1:W-:Y:S01]  /*0540*/  STL [R1+0xd0], R14 ;  /* 0x0000d00e01007387 */ /* 0x0003e20000100800 */
[----:B------:R-:W-:Y:S01]  /*0550*/  IMAD.MOV.U32 R4, RZ, RZ, 0x40 ;  /* 0x00000040ff047424 */ /* 0x000fe200078e00ff */
[----:B------:R-:W-:-:S02]  /*0560*/  IADD3 R19, R3, 0x8, RZ ;  /* 0x0000000803137810 */ /* 0x000fc40007ffe0ff */
[C---:B------:R-:W-:Y:S01]  /*0570*/  IADD3 R18, R3.reuse, 0x10, RZ ;  /* 0x0000001003127810 */ /* 0x040fe20007ffe0ff */
[----:B------:R2:W-:Y:S01]  /*0580*/  STL [R1+0x4c], R13 ;  /* 0x00004c0d01007387 */ /* 0x0005e20000100800 */
[C---:B------:R-:W-:Y:S02]  /*0590*/  IADD3 R17, R3.reuse, 0x18, RZ ;  /* 0x0000001803117810 */ /* 0x040fe40007ffe0ff */
[C---:B------:R-:W-:Y:S01]  /*05a0*/  IADD3 R16, R3.reuse, 0x20, RZ ;  /* 0x0000002003107810 */ /* 0x040fe20007ffe0ff */
[----:B------:R3:W-:Y:S01]  /*05b0*/  STL [R1+0xc8], R0 ;  /* 0x0000c80001007387 */ /* 0x0007e20000100800 */
[C---:B------:R-:W-:Y:S02]  /*05c0*/  IADD3 R15, R3.reuse, 0x28, RZ ;  /* 0x00000028030f7810 */ /* 0x040fe40007ffe0ff */
[C---:B------:R-:W-:Y:S01]  /*05d0*/  IADD3 R12, R3.reuse, 0x40, RZ ;  /* 0x00000040030c7810 */ /* 0x040fe20007ffe0ff */
[----:B------:R4:W-:Y:S01]  /*05e0*/  STL [R1+0x38], R3 ;  /* 0x0000380301007387 */ /* 0x0009e20000100800 */
[----:B------:R-:W-:-:S02]  /*05f0*/  IADD3 R10, R3, 0x48, RZ ;  /* 0x00000048030a7810 */ /* 0x000fc40007ffe0ff */
[C---:B------:R-:W-:Y:S01]  /*0600*/  IADD3 R9, R3.reuse, 0x50, RZ ;  /* 0x0000005003097810 */ /* 0x040fe20007ffe0ff */
[----:B------:R-:W-:Y:S01]  /*0610*/  STL [R1+0x88], R19 ;  /* 0x0000881301007387 */ /* 0x000fe20000100800 */
[C---:B------:R-:W-:Y:S02]  /*0620*/  IADD3 R8, R3.reuse, 0x58, RZ ;  /* 0x0000005803087810 */ /* 0x040fe40007ffe0ff */
[C---:B------:R-:W-:Y:S01]  /*0630*/  IADD3 R7, R3.reuse, 0x60, RZ ;  /* 0x0000006003077810 */ /* 0x040fe20007ffe0ff */
[----:B------:R-:W-:Y:S01]  /*0640*/  STL [R1+0x84], R18 ;  /* 0x0000841201007387 */ /* 0x000fe20000100800 */
[C---:B------:R-:W-:Y:S02]  /*0650*/  IADD3 R6, R3.reuse, 0x68, RZ ;  /* 0x0000006803067810 */ /* 0x040fe40007ffe0ff */
[----:B------:R-:W-:Y:S01]  /*0660*/  SHF.R.S32.HI R5, RZ, 0x1f, R233 ;  /* 0x0000001fff057819 */ /* 0x000fe200000114e9 */
[----:B------:R-:W-:Y:S01]  /*0670*/  STL [R1+0x80], R17 ;  /* 0x0000801101007387 */ /* 0x000fe20000100800 */
[----:B-1----:R-:W-:-:S02]  /*0680*/  IADD3 R14, R3, 0x30, RZ ;  /* 0x00000030030e7810 */ /* 0x002fc40007ffe0ff */
[C---:B------:R-:W-:Y:S01]  /*0690*/  IADD3 R5, R3.reuse, 0x70, RZ ;  /* 0x0000007003057810 */ /* 0x040fe20007ffe0ff */
[----:B------:R-:W-:Y:S01]  /*06a0*/  STL [R1+0x7c], R16 ;  /* 0x00007c1001007387 */ /* 0x000fe20000100800 */
[C---:B--2---:R-:W-:Y:S02]  /*06b0*/  IADD3 R13, R3.reuse, 0x38, RZ ;  /* 0x00000038030d7810 */ /* 0x044fe40007ffe0ff */
[----:B------:R-:W-:Y:S01]  /*06c0*/  SHF.R.S32.HI R11, RZ, 0x1f, R18 ;  /* 0x0000001fff0b7819 */ /* 0x000fe20000011412 */
[----:B------:R-:W-:Y:S01]  /*06d0*/  STL [R1+0x78], R15 ;  /* 0x0000780f01007387 */ /* 0x000fe20000100800 */
[----:B---3--:R-:W-:Y:S02]  /*06e0*/  SEL R0, R4, 0xffffffc0, !P2 ;  /* 0xffffffc004007807 */ /* 0x008fe40005000000 */
[----:B------:R-:W-:Y:S01]  /*06f0*/  SHF.R.S32.HI R4, RZ, 0x1f, R19 ;  /* 0x0000001fff047819 */ /* 0x000fe20000011413 */
[----:B------:R1:W-:Y:S01]  /*0700*/  STL [R1+0x74], R14 ;  /* 0x0000740e01007387 */ /* 0x0003e20000100800 */
[----:B----4-:R-:W-:-:S02]  /*0710*/  IADD3 R3, R3, 0x78, RZ ;  /* 0x0000007803037810 */ /* 0x010fc40007ffe0ff */
[----:B------:R-:W-:Y:S01]  /*0720*/  LEA R203, R203, 0x100, 0x1 ;  /* 0x00000100cbcb7811 */ /* 0x000fe200078e08ff */
[----:B------:R-:W-:Y:S01]  /*0730*/  STL [R1+0x70], R13 ;  /* 0x0000700d01007387 */ /* 0x000fe20000100800 */
[----:B------:R-:W-:Y:S02]  /*0740*/  SEL R206, R206, 0xffffffe0, !P1 ;  /* 0xffffffe0cece7807 */ /* 0x000fe40004800000 */
[----:B------:R-:W-:Y:S01]  /*0750*/  LEA R200, R200, 0x8100, 0x1 ;  /* 0x00008100c8c87811 */ /* 0x000fe200078e08ff */
[----:B------:R-:W-:Y:S01]  /*0760*/  STL [R1+0x6c], R12 ;  /* 0x00006c0c01007387 */ /* 0x000fe20000100800 */
[--C-:B------:R-:W-:Y:S02]  /*0770*/  IMAD R224, R224, 0x800, R203.reuse ;  /* 0x00000800e0e07824 */ /* 0x100fe400078e02cb */
[C---:B------:R-:W-:Y:S01]  /*0780*/  IMAD.IADD R205, R203.reuse, 0x1, R206 ;  /* 0x00000001cbcd7824 */ /* 0x040fe200078e02ce */
[----:B------:R2:W-:Y:S01]  /*0790*/  STL [R1+0x68], R10 ;  /* 0x0000680a01007387 */ /* 0x0005e20000100800 */
[----:B------:R-:W-:Y:S01]  /*07a0*/  IMAD.IADD R225, R206, 0x1, R224 ;  /* 0x00000001cee17824 */ /* 0x000fe200078e02e0 */
[----:B------:R-:W-:Y:S01]  /*07b0*/  IADD3 R206, R0, R203, R206 ;  /* 0x000000cb00ce7210 */ /* 0x000fe20007ffe0ce */
[----:B------:R-:W-:Y:S01]  /*07c0*/  IMAD R216, R2, 0x2, R203 ;  /* 0x0000000202d87824 */ /* 0x000fe200078e02cb */
[----:B------:R3:W-:Y:S01]  /*07d0*/  STL [R1+0x64], R9 ;  /* 0x0000640901007387 */ /* 0x0007e20000100800 */
[----:B------:R-:W-:-:S02]  /*07e0*/  IMAD.IADD R204, R203, 0x1, R0 ;  /* 0x00000001cbcc7824 */ /* 0x000fc400078e0200 */
[C---:B------:R-:W-:Y:S01]  /*07f0*/  IMAD.IADD R227, R0.reuse, 0x1, R224 ;  /* 0x0000000100e37824 */ /* 0x040fe200078e02e0 */
[----:B------:R-:W-:Y:S01]  /*0800*/  STL [R1+0x60], R8 ;  /* 0x0000600801007387 */ /* 0x000fe20000100800 */
[----:B------:R-:W-:-:S03]  /*0810*/  IMAD.IADD R226, R0, 0x1, R225 ;  /* 0x0000000100e27824 */ /* 0x000fc600078e02e1 */
[----:B------:R4:W-:Y:S01]  /*0820*/  STL [R1+0x5c], R7 ;  /* 0x00005c0701007387 */ /* 0x0009e20000100800 */
[----:B-1----:R-:W-:-:S03]  /*0830*/  SHF.R.S32.HI R14, RZ, 0x1f, R14 ;  /* 0x0000001fff0e7819 */ /* 0x002fc6000001140e */
[----:B------:R1:W-:Y:S04]  /*0840*/  STL [R1+0x58], R6 ;  /* 0x0000580601007387 */ /* 0x0003e80000100800 */
[----:B------:R5:W-:Y:S04]  /*0850*/  STL [R1+0xc4], R4 ;  /* 0x0000c40401007387 */ /* 0x000be80000100800 */
[----:B------:R-:W-:Y:S01]  /*0860*/  STL [R1+0x54], R5 ;  /* 0x0000540501007387 */ /* 0x000fe20000100800 */
[----:B--2---:R-:W-:-:S03]  /*0870*/  SHF.R.S32.HI R10, RZ, 0x1f, R10 ;  /* 0x0000001fff0a7819 */ /* 0x004fc6000001140a */
[----:B------:R2:W-:Y:S01]  /*0880*/  STL [R1+0xc0], R11 ;  /* 0x0000c00b01007387 */ /* 0x0005e20000100800 */
[----:B---3--:R-:W-:-:S03]  /*0890*/  SHF.R.S32.HI R9, RZ, 0x1f, R9 ;  /* 0x0000001fff097819 */ /* 0x008fc60000011409 */
[----:B------:R3:W-:Y:S01]  /*08a0*/  STL [R1+0x50], R3 ;  /* 0x0000500301007387 */ /* 0x0007e20000100800 */
[----:B----4-:R-:W-:Y:S02]  /*08b0*/  SHF.R.S32.HI R7, RZ, 0x1f, R7 ;  /* 0x0000001fff077819 */ /* 0x010fe40000011407 */
[----:B-1----:R-:W-:Y:S02]  /*08c0*/  SHF.R.S32.HI R6, RZ, 0x1f, R6 ;  /* 0x0000001fff067819 */ /* 0x002fe40000011406 */
[----:B-----5:R-:W-:-:S05]  /*08d0*/  SHF.R.S32.HI R4, RZ, 0x1f, R17 ;  /* 0x0000001fff047819 */ /* 0x020fca0000011411 */
[----:B------:R1:W-:Y:S01]  /*08e0*/  STL [R1+0xbc], R4 ;  /* 0x0000bc0401007387 */ /* 0x0003e20000100800 */
[----:B--2---:R-:W-:Y:S02]  /*08f0*/  SHF.R.S32.HI R11, RZ, 0x1f, R16 ;  /* 0x0000001fff0b7819 */ /* 0x004fe40000011410 */
[----:B---3--:R-:W-:-:S03]  /*0900*/  SHF.R.S32.HI R3, RZ, 0x1f, R3 ;  /* 0x0000001fff037819 */ /* 0x008fc60000011403 */
[----:B------:R2:W-:Y:S01]  /*0910*/  STL [R1+0xb8], R11 ;  /* 0x0000b80b01007387 */ /* 0x0005e20000100800 */
[----:B-1----:R-:W-:-:S05]  /*0920*/  SHF.R.S32.HI R4, RZ, 0x1f, R15 ;  /* 0x0000001fff047819 */ /* 0x002fca000001140f */
[----:B------:R1:W-:Y:S01]  /*0930*/  STL [R1+0xb4], R4 ;  /* 0x0000b40401007387 */ /* 0x0003e20000100800 */
[----:B--2---:R-:W-:-:S03]  /*0940*/  SHF.R.S32.HI R11, RZ, 0x1f, R13 ;  /* 0x0000001fff0b7819 */ /* 0x004fc6000001140d */
[----:B------:R-:W-:Y:S04]  /*0950*/  STL [R1+0xb0], R14 ;  /* 0x0000b00e01007387 */ /* 0x000fe80000100800 */
[----:B------:R-:W-:Y:S01]  /*0960*/  STL [R1+0xac], R11 ;  /* 0x0000ac0b01007387 */ /* 0x000fe20000100800 */
[----:B-1----:R-:W-:-:S05]  /*0970*/  SHF.R.S32.HI R4, RZ, 0x1f, R12 ;  /* 0x0000001fff047819 */ /* 0x002fca000001140c */
[----:B------:R1:W-:Y:S04]  /*0980*/  STL [R1+0xa8], R4 ;  /* 0x0000a80401007387 */ /* 0x0003e80000100800 */
[----:B------:R-:W-:Y:S04]  /*0990*/  STL [R1+0xa4], R10 ;  /* 0x0000a40a01007387 */ /* 0x000fe80000100800 */
[----:B------:R-:W-:Y:S01]  /*09a0*/  STL [R1+0xa0], R9 ;  /* 0x0000a00901007387 */ /* 0x000fe20000100800 */
[----:B-1----:R-:W-:-:S05]  /*09b0*/  SHF.R.S32.HI R4, RZ, 0x1f, R8 ;  /* 0x0000001fff047819 */ /* 0x002fca0000011408 */
[----:B------:R1:W-:Y:S04]  /*09c0*/  STL [R1+0x9c], R4 ;  /* 0x00009c0401007387 */ /* 0x0003e80000100800 */
[----:B------:R2:W-:Y:S04]  /*09d0*/  STL [R1+0x98], R7 ;  /* 0x0000980701007387 */ /* 0x0005e80000100800 */
[----:B------:R2:W-:Y:S01]  /*09e0*/  STL [R1+0x94], R6 ;  /* 0x0000940601007387 */ /* 0x0005e20000100800 */
[----:B-1----:R-:W-:-:S05]  /*09f0*/  SHF.R.S32.HI R4, RZ, 0x1f, R5 ;  /* 0x0000001fff047819 */ /* 0x002fca0000011405 */
[----:B------:R2:W-:Y:S04]  /*0a00*/  STL [R1+0x90], R4 ;  /* 0x0000900401007387 */ /* 0x0005e80000100800 */
[----:B------:R2:W-:Y:S02]  /*0a10*/  STL [R1+0x8c], R3 ;  /* 0x00008c0301007387 */ /* 0x0005e40000100800 */
.L_x_114:
[----:B--2---:R-:W2:Y:S01]  /*0a20*/  LDL R4, [R1+0x4c] ;  /* 0x00004c0001047983 */ /* 0x004ea20000100800 */
[----:B------:R-:W-:Y:S01]  /*0a30*/  IMAD.MOV.U32 R0, RZ, RZ, c[0x0][0x560] ;  /* 0x00015800ff007624 */ /* 0x000fe200078e00ff */
[----:B------:R-:W-:Y:S01]  /*0a40*/  YIELD ;  /* 0x0000000000007946 */ /* 0x000fe20003800000 */
[----:B------:R-:W-:Y:S03]  /*0a50*/  BSSY B0, `(.L_x_69) ;  /* 0x0000016000007945 */ /* 0x000fe60003800000 */
[----:B------:R-:W-:-:S13]  /*0a60*/  ISETP.NE.AND P0, PT, R0, 0x1, PT ;  /* 0x000000010000780c */ /* 0x000fda0003f05270 */
[----:B--2---:R-:W-:Y:S01]  /*0a70*/  @P0 IMAD.HI.U32 R0, R4, c[0x0][0x564], RZ ;  /* 0x0001590004000a27 */ /* 0x004fe200078e00ff */
[----:B------:R-:W-:-:S04]  /*0a80*/  MOV R3, R4 ;  /* 0x0000000400037202 */ /* 0x000fc80000000f00 */
[----:B------:R-:W-:-:S04]  /*0a90*/  @P0 SHF.R.U32.HI R3, RZ, c[0x0][0x568], R0 ;  /* 0x00015a00ff030a19 */ /* 0x000fc80000011600 */
[----:B------:R-:W-:Y:S01]  /*0aa0*/  ISETP.GE.AND P0, PT, R3, c[0x0][0x578], PT ;  /* 0x00015e0003007a0c */ /* 0x000fe20003f06270 */
[----:B------:R-:W-:-:S04]  /*0ab0*/  IMAD.MOV R2, RZ, RZ, -R3 ;  /* 0x000000ffff027224 */ /* 0x000fc800078e0a03 */
[----:B------:R-:W-:-:S08]  /*0ac0*/  IMAD R2, R2, c[0x0][0x560], R4 ;  /* 0x0001580002027a24 */ /* 0x000fd000078e0204 */
[----:B------:R-:W-:Y:S05]  /*0ad0*/  @!P0 BRA `(.L_x_70) ;  /* 0x0000007000008947 */ /* 0x000fea0003800000 */
[----:B------:R-:W-:-:S04]  /*0ae0*/  MOV R0, c[0x0][0x56c] ;  /* 0x00015b0000007a02 */ /* 0x000fc80000000f00 */
[----:B------:R-:W-:Y:S02]  /*0af0*/  ISETP.NE.AND P0, PT, R0, 0x1, PT ;  /* 0x000000010000780c */ /* 0x000fe40003f05270 */
[----:B------:R-:W-:-:S11]  /*0b00*/  MOV R0, R2 ;  /* 0x0000000200007202 */ /* 0x000fd60000000f00 */
[----:B------:R-:W-:-:S05]  /*0b10*/  @P0 IMAD.HI.U32 R4, R2, c[0x0][0x570], RZ ;  /* 0x00015c0002040a27 */ /* 0x000fca00078e00ff */
[----:B------:R-:W-:-:S05]  /*0b20*/  @P0 SHF.R.U32.HI R0, RZ, c[0x0][0x574], R4 ;  /* 0x00015d00ff000a19 */ /* 0x000fca0000011604 */
[----:B------:R-:W-:Y:S01]  /*0b30*/  IMAD R4, R0, c[0x0][0x56c], RZ ;  /* 0x00015b0000047a24 */ /* 0x000fe200078e02ff */
[----:B------:R-:W-:Y:S05]  /*0b40*/  BRA `(.L_x_71) ;  /* 0x0000006000007947 */ /* 0x000fea0003800000 */
.L_x_70:
[----:B------:R-:W-:-:S04]  /*0b50*/  MOV R0, c[0x0][0x554] ;  /* 0x0001550000007a02 */ /* 0x000fc80000000f00 */
[----:B------:R-:W-:Y:S02]  /*0b60*/  ISETP.NE.AND P0, PT, R0, 0x1, PT ;  /* 0x000000010000780c */ /* 0x000fe40003f05270 */
[----:B------:R-:W-:-:S11]  /*0b70*/  MOV R0, R2 ;  /* 0x0000000200007202 */ /* 0x000fd60000000f00 */
[----:B------:R-:W-:-:S05]  /*0b80*/  @P0 IMAD.HI.U32 R4, R2, c[0x0][0x558], RZ ;  /* 0x0001560002040a27 */ /* 0x000fca00078e00ff */
[----:B------:R-:W-:-:S05]  /*0b90*/  @P0 SHF.R.U32.HI R0, RZ, c[0x0][0x55c], R4 ;  /* 0x00015700ff000a19 */ /* 0x000fca0000011604 */
[----:B------:R-:W-:Y:S02]  /*0ba0*/  IMAD R4, R0, c[0x0][0x554], RZ ;  /* 0x0001550000047a24 */ /* 0x000fe400078e02ff */
.L_x_71:
[----:B------:R-:W-:Y:S05]  /*0bb0*/  BSYNC B0 ;  /* 0x0000000000007941 */ /* 0x000fea0003800000 */
.L_x_69:
[----:B------:R-:W-:Y:S01]  /*0bc0*/  IMAD.MOV.U32 R5, RZ, RZ, c[0x0][0x548] ;  /* 0x00015200ff057624 */ /* 0x000fe200078e00ff */
[----:B------:R-:W-:Y:S01]  /*0bd0*/  ISETP.NE.U32.AND P0, PT, RZ, c[0x0][0x370], PT ;  /* 0x0000dc00ff007a0c */ /* 0x000fe20003f05070 */
[----:B------:R-:W-:Y:S02]  /*0be0*/  IMAD.IADD R4, R2, 0x1, -R4 ;  /* 0x0000000102047824 */ /* 0x000fe400078e0a04 */
[----:B------:R-:W-:Y:S01]  /*0bf0*/  IMAD.MOV.U32 R169, RZ, RZ, RZ ;  /* 0x000000ffffa97224 */ /* 0x000fe200078e00ff */
[----:B------:R-:W-:Y:S01]  /*0c00*/  ISETP.NE.AND P1, PT, R5, 0x1, PT ;  /* 0x000000010500780c */ /* 0x000fe20003f25270 */
[----:B------:R-:W-:Y:S01]  /*0c10*/  IMAD R4, R3, c[0x0][0x554], R4 ;  /* 0x0001550003047a24 */ /* 0x000fe200078e0204 */
[----:B------:R-:W-:-:S03]  /*0c20*/  ISETP.NE.AND.EX P0, PT, RZ, c[0x0][0x374], PT, P0 ;  /* 0x0000dd00ff007a0c */ /* 0x000fc60003f05300 */
[----:B------:R-:W-:-:S08]  /*0c30*/  IMAD.MOV.U32 R14, RZ, RZ, R4 ;  /* 0x000000ffff0e7224 */ /* 0x000fd000078e0004 */
[----:B------:R-:W-:-:S04]  /*0c40*/  @P1 IMAD.HI.U32 R2, R4, c[0x0][0x54c], RZ ;  /* 0x0001530004021a27 */ /* 0x000fc800078e00ff */
[----:B------:R-:W-:Y:S01]  /*0c50*/  @P0 IMAD.MOV.U32 R3, RZ, RZ, 0x4 ;  /* 0x00000004ff030424 */ /* 0x000fe200078e00ff */
[----:B------:R-:W-:-:S05]  /*0c60*/  @P1 SHF.R.U32.HI R14, RZ, c[0x0][0x550], R2 ;  /* 0x00015400ff0e1a19 */ /* 0x000fca0000011602 */
[----:B------:R-:W-:Y:S01]  /*0c70*/  @P0 IMAD.WIDE R2, R14, R3, c[0x0][0x370] ;  /* 0x0000dc000e020625 */ /* 0x000fe200078e0203 */
[----:B------:R-:W-:Y:S01]  /*0c80*/  MOV R12, c[0x0][0x2c4] ;  /* 0x0000b100000c7a02 */ /* 0x000fe20000000f00 */
[----:B------:R1:W-:Y:S04]  /*0c90*/  STL [R1+0x3c], R14 ;  /* 0x00003c0e01007387 */ /* 0x0003e80000100800 */
[----:B------:R2:W3:Y:S01]  /*0ca0*/  @P0 LDG.E R169, [R2.64] ;  /* 0x0000000602a90981 */ /* 0x0004e2000c1e1900 */
[----:B------:R-:W-:Y:S01]  /*0cb0*/  IMAD.MOV.U32 R11, RZ, RZ, R0 ;  /* 0x000000ffff0b7224 */ /* 0x000fe200078e0000 */
[----:B------:R-:W-:Y:S01]  /*0cc0*/  ISETP.NE.AND P4, PT, R12, 0x1, PT ;  /* 0x000000010c00780c */ /* 0x000fe20003f85270 */
[----:B------:R-:W-:Y:S01]  /*0cd0*/  IMAD.MOV.U32 R5, RZ, RZ, 0x80 ;  /* 0x00000080ff057424 */ /* 0x000fe200078e00ff */
[----:B------:R-:W-:Y:S04]  /*0ce0*/  BSSY B0, `(.L_x_72) ;  /* 0x0000041000007945 */ /* 0x000fe80003800000 */
[----:B------:R-:W-:Y:S01]  /*0cf0*/  IADD3 R5, R5, -c[0x0][0x168], RZ ;  /* 0x80005a0005057a10 */ /* 0x000fe20007ffe0ff */
[----:B--2---:R-:W-:-:S05]  /*0d00*/  IMAD.MOV.U32 R2, RZ, RZ, c[0x0][0x53c] ;  /* 0x00014f00ff027624 */ /* 0x004fca00078e00ff */
[----:B------:R-:W-:Y:S02]  /*0d10*/  ISETP.NE.AND P0, PT, R2, 0x1, PT ;  /* 0x000000010200780c */ /* 0x000fe40003f05270 */
[----:B------:R-:W-:-:S11]  /*0d20*/  LOP3.LUT R2, R0, 0x1ffffff, RZ, 0x3c, !PT ;  /* 0x01ffffff00027812 */ /* 0x000fd600078e3cff */
[----:B------:R-:W-:Y:S01]  /*0d30*/  @P0 IMAD.HI.U32 R3, R0, c[0x0][0x540], RZ ;  /* 0x0001500000030a27 */ /* 0x000fe200078e00ff */
[----:B------:R-:W-:-:S03]  /*0d40*/  IADD3 R0, R2, c[0x0][0x53c], RZ ;  /* 0x00014f0002007a10 */ /* 0x000fc60007ffe0ff */
[----:B------:R-:W-:Y:S01]  /*0d50*/  IMAD.MOV.U32 R2, RZ, RZ, c[0x0][0x2ac] ;  /* 0x0000ab00ff027624 */ /* 0x000fe200078e00ff */
[----:B------:R-:W-:-:S03]  /*0d60*/  @P0 SHF.R.U32.HI R11, RZ, c[0x0][0x544], R3 ;  /* 0x00015100ff0b0a19 */ /* 0x000fc60000011603 */
[C---:B------:R-:W-:Y:S02]  /*0d70*/  IMAD R238, R2.reuse, c[0x0][0x1d0], RZ ;  /* 0x0000740002ee7a24 */ /* 0x040fe400078e02ff */
[----:B------:R-:W-:Y:S01]  /*0d80*/  IMAD R0, R11, c[0x0][0x53c], R0 ;  /* 0x00014f000b007a24 */ /* 0x000fe200078e0200 */
[----:B------:R1:W-:Y:S01]  /*0d90*/  STL [R1+0x44], R11 ;  /* 0x0000440b01007387 */ /* 0x0003e20000100800 */
[----:B------:R-:W-:Y:S01]  /*0da0*/  IMAD R2, R2, c[0x0][0x1d0], R5 ;  /* 0x0000740002027a24 */ /* 0x000fe200078e0205 */
[----:B------:R-:W-:Y:S01]  /*0db0*/  IADD3 R5, R238, 0x7f, RZ ;  /* 0x0000007fee057810 */ /* 0x000fe20007ffe0ff */
[----:B------:R-:W-:-:S05]  /*0dc0*/  IMAD.SHL.U32 R13, R0, 0x80, RZ ;  /* 0x00000080000d7824 */ /* 0x000fca00078e00ff */
[----:B------:R-:W-:Y:S01]  /*0dd0*/  IADD3 R0, R13, 0x7f, RZ ;  /* 0x0000007f0d007810 */ /* 0x000fe20007ffe0ff */
[----:B------:R1:W-:Y:S04]  /*0de0*/  STL [R1+0x48], R13 ;  /* 0x0000480d01007387 */ /* 0x0003e80000100800 */
[----:B------:R-:W-:-:S05]  /*0df0*/  @P4 IMAD.HI.U32 R3, R0, c[0x0][0x2c8], RZ ;  /* 0x0000b20000034a27 */ /* 0x000fca00078e00ff */
[----:B------:R-:W-:-:S04]  /*0e00*/  @P4 SHF.R.U32.HI R0, RZ, c[0x0][0x2cc], R3 ;  /* 0x0000b300ff004a19 */ /* 0x000fc80000011603 */
[----:B------:R-:W-:Y:S02]  /*0e10*/  IADD3 R0, R2, R0, RZ ;  /* 0x0000000002007210 */ /* 0x000fe40007ffe0ff */
[----:B------:R-:W-:Y:S02]  /*0e20*/  SHF.R.S32.HI R2, RZ, 0x1f, R5 ;  /* 0x0000001fff027819 */ /* 0x000fe40000011405 */
[----:B------:R-:W-:Y:S02]  /*0e30*/  SHF.R.S32.HI R3, RZ, 0x1f, R0 ;  /* 0x0000001fff037819 */ /* 0x000fe40000011400 */
[----:B------:R-:W-:Y:S02]  /*0e40*/  LEA.HI R2, R2, R5, RZ, 0x7 ;  /* 0x0000000502027211 */ /* 0x000fe400078f38ff */
[----:B------:R-:W-:Y:S02]  /*0e50*/  LEA.HI R3, R3, R0, RZ, 0x7 ;  /* 0x0000000003037211 */ /* 0x000fe400078f38ff */
[----:B------:R-:W-:-:S02]  /*0e60*/  SHF.R.S32.HI R0, RZ, 0x7, R2 ;  /* 0x00000007ff007819 */ /* 0x000fc40000011402 */
[----:B------:R-:W-:-:S04]  /*0e70*/  SHF.R.S32.HI R2, RZ, 0x7, R3 ;  /* 0x00000007ff027819 */ /* 0x000fc80000011403 */
[----:B------:R-:W-:Y:S01]  /*0e80*/  IMNMX R7, R0, R2, PT ;  /* 0x0000000200077217 */ /* 0x000fe20003800200 */
[----:B------:R-:W-:Y:S02]  /*0e90*/  IMAD.MOV R0, RZ, RZ, -R14 ;  /* 0x000000ffff007224 */ /* 0x000fe400078e0a0e */
[----:B------:R-:W-:Y:S01]  /*0ea0*/  IMAD.MOV.U32 R2, RZ, RZ, RZ ;  /* 0x000000ffff027224 */ /* 0x000fe200078e00ff */
[----:B------:R-:W-:Y:S01]  /*0eb0*/  ISETP.GE.AND P0, PT, R7, 0x1, PT ;  /* 0x000000010700780c */ /* 0x000fe20003f06270 */
[----:B------:R-:W-:Y:S01]  /*0ec0*/  IMAD R46, R0, c[0x0][0x548], R4 ;  /* 0x00015200002e7a24 */ /* 0x000fe200078e0204 */
[----:B---3--:R1:W-:Y:S04]  /*0ed0*/  STL [R1+0x10], R169 ;  /* 0x000010a901007387 */ /* 0x0083e80000100800 */
[----:B------:R1:W-:Y:S07]  /*0ee0*/  STL [R1+0x40], R46 ;  /* 0x0000402e01007387 */ /* 0x0003ee0000100800 */
[----:B------:R-:W-:Y:S05]  /*0ef0*/  @!P0 BRA `(.L_x_73) ;  /* 0x000001f000008947 */ /* 0x000fea0003800000 */
[----:B------:R-:W-:-:S04]  /*0f00*/  SHF.R.U32.HI R0, RZ, 0x10, R11 ;  /* 0x00000010ff007819 */ /* 0x000fc8000001160b */
[----:B------:R-:W-:-:S04]  /*0f10*/  ISETP.NE.AND P0, PT, R0, RZ, PT ;  /* 0x000000ff0000720c */ /* 0x000fc80003f05270 */
[----:B------:R-:W-:-:S04]  /*0f20*/  SEL R0, R0, c[0x0][0x338], P0 ;  /* 0x0000ce0000007a07 */ /* 0x000fc80000000000 */
[----:B------:R-:W-:Y:S02]  /*0f30*/  IABS R3, R0 ;  /* 0x0000000000037213 */ /* 0x000fe40000000000 */
[----:B------:R-:W-:Y:S02]  /*0f40*/  IADD3 R6, R0, -0x1, R7 ;  /* 0xffffffff00067810 */ /* 0x000fe40007ffe007 */
[----:B------:R-:W2:Y:S02]  /*0f50*/  I2F.RP R4, R3 ;  /* 0x0000000300047306 */ /* 0x000ea40000209400 */
[----:B------:R-:W-:Y:S02]  /*0f60*/  IABS R10, R6 ;  /* 0x00000006000a7213 */ /* 0x000fe40000000000 */
[----:B------:R-:W-:-:S04]  /*0f70*/  LOP3.LUT R6, R6, R0, RZ, 0x3c, !PT ;  /* 0x0000000006067212 */ /* 0x000fc800078e3cff */
[----:B------:R-:W-:Y:S01]  /*0f80*/  ISETP.GE.AND P0, PT, R6, RZ, PT ;  /* 0x000000ff0600720c */ /* 0x000fe20003f06270 */
[----:B--2---:R-:W2:Y:S02]  /*0f90*/  MUFU.RCP R4, R4 ;  /* 0x0000000400047308 */ /* 0x004ea40000001000 */
[----:B--2---:R-:W-:-:S06]  /*0fa0*/  IADD3 R4, R4, 0xffffffe, RZ ;  /* 0x0ffffffe04047810 */ /* 0x004fcc0007ffe0ff */
[----:B------:R-:W2:Y:S02]  /*0fb0*/  F2I.FTZ.U32.TRUNC.NTZ R5, R4 ;  /* 0x0000000400057305 */ /* 0x000ea4000021f000 */
[----:B--2---:R-:W-:Y:S02]  /*0fc0*/  IMAD.MOV R2, RZ, RZ, -R5 ;  /* 0x000000ffff027224 */ /* 0x004fe400078e0a05 */
[----:B------:R-:W-:Y:S02]  /*0fd0*/  IMAD.MOV.U32 R4, RZ, RZ, RZ ;  /* 0x000000ffff047224 */ /* 0x000fe400078e00ff */
[----:B------:R-:W-:Y:S01]  /*0fe0*/  IMAD.MOV.U32 R8, RZ, RZ, R2 ;  /* 0x000000ffff087224 */ /* 0x000fe200078e0002 */
[----:B------:R-:W-:-:S03]  /*0ff0*/  IABS R2, R0 ;  /* 0x0000000000027213 */ /* 0x000fc60000000000 */
[----:B------:R-:W-:Y:S02]  /*1000*/  IMAD R8, R8, R3, RZ ;  /* 0x0000000308087224 */ /* 0x000fe400078e02ff */
[----:B------:R-:W-:Y:S02]  /*1010*/  IMAD.MOV R9, RZ, RZ, -R2 ;  /* 0x000000ffff097224 */ /* 0x000fe400078e0a02 */
[----:B------:R-:W-:-:S04]  /*1020*/  IMAD.HI.U32 R2, R5, R8, R4 ;  /* 0x0000000805027227 */ /* 0x000fc800078e0004 */
[----:B------:R-:W-:Y:S02]  /*1030*/  IMAD.MOV.U32 R4, RZ, RZ, R10 ;  /* 0x000000ffff047224 */ /* 0x000fe400078e000a */
[----:B------:R-:W-:Y:S02]  /*1040*/  IMAD.MOV.U32 R5, RZ, RZ, R9 ;  /* 0x000000ffff057224 */ /* 0x000fe400078e0009 */
[----:B------:R-:W-:-:S04]  /*1050*/  IMAD.HI.U32 R2, R2, R4, RZ ;  /* 0x0000000402027227 */ /* 0x000fc800078e00ff */
[----:B------:R-:W-:-:S05]  /*1060*/  IMAD R4, R2, R5, R4 ;  /* 0x0000000502047224 */ /* 0x000fca00078e0204 */
[----:B------:R-:W-:-:S13]  /*1070*/  ISETP.GT.U32.AND P1, PT, R3, R4, PT ;  /* 0x000000040300720c */ /* 0x000fda0003f24070 */
[----:B------:R-:W-:Y:S01]  /*1080*/  @!P1 IMAD.IADD R4, R4, 0x1, -R3 ;  /* 0x0000000104049824 */ /* 0x000fe200078e0a03 */
[----:B------:R-:W-:Y:S02]  /*1090*/  @!P1 IADD3 R2, R2, 0x1, RZ ;  /* 0x0000000102029810 */ /* 0x000fe40007ffe0ff */
[----:B------:R-:W-:Y:S02]  /*10a0*/  ISETP.NE.AND P1, PT, R0, RZ, PT ;  /* 0x000000ff0000720c */ /* 0x000fe40003f25270 */
[----:B------:R-:W-:-:S13]  /*10b0*/  ISETP.GE.U32.AND P2, PT, R4, R3, PT ;  /* 0x000000030400720c */ /* 0x000fda0003f46070 */
[----:B------:R-:W-:-:S05]  /*10c0*/  @P2 IADD3 R2, R2, 0x1, RZ ;  /* 0x0000000102022810 */ /* 0x000fca0007ffe0ff */
[----:B------:R-:W-:Y:S01]  /*10d0*/  @!P0 IMAD.MOV R2, RZ, RZ, -R2 ;  /* 0x000000ffff028224 */ /* 0x000fe200078e0a02 */
[----:B------:R-:W-:Y:S02]  /*10e0*/  @!P1 LOP3.LUT R2, RZ, R0, RZ, 0x33, !PT ;  /* 0x00000000ff029212 */ /* 0x000fe400078e33ff */
.L_x_73:
[----:B------:R-:W-:Y:S05]  /*10f0*/  BSYNC B0 ;  /* 0x0000000000007941 */ /* 0x000fea0003800000 */
.L_x_72:
[----:B------:R-:W-:Y:S01]  /*1100*/  LOP3.LUT R0, R11, 0xffff, RZ, 0xc0, !PT ;  /* 0x0000ffff0b007812 */ /* 0x000fe200078ec0ff */
[----:B------:R-:W-:Y:S01]  /*1110*/  CS2R R16, SRZ ;  /* 0x0000000000107805 */ /* 0x000fe2000001ff00 */
[----:B------:R-:W-:Y:S01]  /*1120*/  CS2R R74, SRZ ;  /* 0x00000000004a7805 */ /* 0x000fe2000001ff00 */
[----:B------:R-:W-:Y:S01]  /*1130*/  CS2R R72, SRZ ;  /* 0x0000000000487805 */ /* 0x000fe2000001ff00 */
[----:B------:R-:W-:Y:S01]  /*1140*/  CS2R R78, SRZ ;  /* 0x00000000004e7805 */ /* 0x000fe2000001ff00 */
[----:B------:R-:W-:Y:S01]  /*1150*/  IMAD R172, R0, R2, RZ ;  /* 0x0000000200ac7224 */ /* 0x000fe200078e02ff */
[----:B------:R-:W-:Y:S01]  /*1160*/  PRMT R0, RZ, 0x7610, R0 ;  /* 0x00007610ff007816 */ /* 0x000fe20000000000 */
[----:B------:R-:W-:Y:S01]  /*1170*/  CS2R R76, SRZ ;  /* 0x00000000004c7805 */ /* 0x000fe2000001ff00 */
[----:B------:R-:W-:Y:S01]  /*1180*/  CS2R R82, SRZ ;  /* 0x0000000000527805 */ /* 0x000fe2000001ff00 */
[----:B------:R-:W-:Y:S01]  /*1190*/  IMAD.IADD R2, R172, 0x1, R2 ;  /* 0x00000001ac027824 */ /* 0x000fe200078e0202 */
[----:B------:R2:W-:Y:S01]  /*11a0*/  STL [R1+0x4], R172 ;  /* 0x000004ac01007387 */ /* 0x0005e20000100800 */
[----:B------:R-:W-:Y:S01]  /*11b0*/  CS2R R80, SRZ ;  /* 0x0000000000507805 */ /* 0x000fe2000001ff00 */
[----:B------:R-:W-:Y:S01]  /*11c0*/  CS2R R86, SRZ ;  /* 0x0000000000567805 */ /* 0x000fe2000001ff00 */
[----:B------:R-:W-:Y:S01]  /*11d0*/  CS2R R84, SRZ ;  /* 0x0000000000547805 */ /* 0x000fe2000001ff00 */
[----:B------:R-:W-:Y:S01]  /*11e0*/  IMNMX R237, R7, R2, PT ;  /* 0x0000000207ed7217 */ /* 0x000fe20003800200 */
        /* <DEDUP_REMOVED lines=26> */
[----:B--2---:R-:W-:-:S04]  /*1390*/  ISETP.NE.U32.AND P0, PT, RZ, c[0x0][0x340], PT ;  /* 0x0000d000ff007a0c */ /* 0x004fc80003f05070 */
[----:B------:R-:W-:-:S13]  /*13a0*/  ISETP.NE.AND.EX P0, PT, RZ, c[0x0][0x344], PT, P0 ;  /* 0x0000d100ff007a0c */ /* 0x000fda0003f05300 */
[----:B------:R-:W-:-:S04]  /*13b0*/  @P0 IMAD.MOV.U32 R2, RZ, RZ, 0x4 ;  /* 0x00000004ff020424 */ /* 0x000fc800078e00ff */
[----:B------:R-:W-:-:S05]  /*13c0*/  @P0 IMAD.WIDE R2, R14, R2, c[0x0][0x340] ;  /* 0x0000d0000e020625 */ /* 0x000fca00078e0202 */
[----:B------:R2:W5:Y:S01]  /*13d0*/  @P0 LDG.E R0, [R2.64] ;  /* 0x0000000602000981 */ /* 0x000562000c1e1900 */
[----:B------:R-:W-:Y:S01]  /*13e0*/  WARPSYNC 0xffffffff ;  /* 0xffffffff00007948 */ /* 0x000fe20003800000 */
[----:B------:R-:W-:Y:S01]  /*13f0*/  IADD3 R160, R237, -0x1, RZ ;  /* 0xffffffffeda07810 */ /* 0x000fe20007ffe0ff */
[----:B------:R-:W-:-:S03]  /*1400*/  @!P0 IMAD.MOV.U32 R0, RZ, RZ, R14 ;  /* 0x000000ffff008224 */ /* 0x000fc600078e000e */
[----:B--2---:R-:W2:Y:S01]  /*1410*/  S2R R4, SR_TID.X ;  /* 0x0000000000047919 */ /* 0x004ea20000002100 */
[----:B------:R-:W-:Y:S01]  /*1420*/  IMAD.MOV.U32 R2, RZ, RZ, c[0x0][0x2b8] ;  /* 0x0000ae00ff027624 */ /* 0x000fe200078e00ff */
[----:B-----5:R-:W-:Y:S01]  /*1430*/  SHF.R.S32.HI R3, RZ, 0x1f, R0 ;  /* 0x0000001fff037819 */ /* 0x020fe20000011400 */
[----:B------:R-:W-:Y:S01]  /*1440*/  IMAD.WIDE.U32 R170, R0, c[0x0][0x2b0], RZ ;  /* 0x0000ac0000aa7a25 */ /* 0x000fe200078e00ff */
[----:B------:R-:W-:Y:S02]  /*1450*/  BAR.SYNC.DEFER_BLOCKING 0x0 ;  /* 0x0000000000007b1d */ /* 0x000fe40000010000 */
[----:B------:R-:W-:Y:S01]  /*1460*/  ISETP.NE.AND P3, PT, R2, 0x1, PT ;  /* 0x000000010200780c */ /* 0x000fe20003f65270 */
[----:B------:R-:W-:Y:S01]  /*1470*/  IMAD.MOV.U32 R230, RZ, RZ, RZ ;  /* 0x000000ffffe67224 */ /* 0x000fe200078e00ff */
[----:B------:R-:W-:-:S02]  /*1480*/  SHF.R.S32.HI R41, RZ, 0x1f, R46 ;  /* 0x0000001fff297819 */ /* 0x000fc4000001142e */
[----:B------:R-:W-:Y:S01]  /*1490*/  SHF.R.S32.HI R6, RZ, 0x1f, R14 ;  /* 0x0000001fff067819 */ /* 0x000fe2000001140e */
[----:B------:R-:W-:Y:S01]  /*14a0*/  IMAD R16, R12, c[0x0][0x168], RZ ;  /* 0x00005a000c107a24 */ /* 0x000fe200078e02ff */
[----:B------:R-:W-:Y:S02]  /*14b0*/  SHF.R.S32.HI R43, RZ, 0x1f, R233 ;  /* 0x0000001fff2b7819 */ /* 0x000fe400000114e9 */
[----:B--2---:R-:W-:Y:S02]  /*14c0*/  SHF.R.S32.HI R18, RZ, 0x1f, R4 ;  /* 0x0000001fff127819 */ /* 0x004fe40000011404 */
[----:B------:R-:W-:Y:S02]  /*14d0*/  SHF.R.S32.HI R42, RZ, 0x1f, R234 ;  /* 0x0000001fff2a7819 */ /* 0x000fe400000114ea */
[----:B------:R-:W-:Y:S02]  /*14e0*/  ISETP.GE.AND P2, PT, R233, c[0x0][0x198], PT ;  /* 0x00006600e9007a0c */ /* 0x000fe40003f46270 */
[----:B------:R-:W-:Y:S01]  /*14f0*/  ISETP.GE.AND P6, PT, R234, c[0x0][0x198], PT ;  /* 0x00006600ea007a0c */ /* 0x000fe20003fc6270 */
[----:B------:R-:W-:Y:S01]  /*1500*/  IMAD.WIDE.U32 R166, R46, c[0x0][0x1e8], RZ ;  /* 0x00007a002ea67a25 */ /* 0x000fe200078e00ff */
[----:B------:R-:W-:Y:S01]  /*1510*/  LEA.HI R18, R18, R4, RZ, 0x3 ;  /* 0x0000000412127211 */ /* 0x000fe200078f18ff */
[----:B------:R-:W-:Y:S01]  /*1520*/  STL.64 [R1+0x20], R170 ;  /* 0x000020aa01007387 */ /* 0x000fe20000100a00 */
[----:B------:R-:W-:-:S02]  /*1530*/  SHF.R.S32.HI R19, RZ, 0x1f, R4 ;  /* 0x0000001fff137819 */ /* 0x000fc40000011404 */
[----:B------:R-:W-:Y:S02]  /*1540*/  LOP3.LUT R18, R18, 0xfffffff8, RZ, 0xc0, !PT ;  /* 0xfffffff812127812 */ /* 0x000fe400078ec0ff */
[----:B------:R-:W-:-:S03]  /*1550*/  LEA.HI R19, R19, R4, RZ, 0x3 ;  /* 0x0000000413137211 */ /* 0x000fc600078f18ff */
[----:B------:R-:W-:Y:S01]  /*1560*/  IMAD.IADD R18, R4, 0x1, -R18 ;  /* 0x0000000104127824 */ /* 0x000fe200078e0a12 */
[----:B------:R-:W-:-:S05]  /*1570*/  SHF.R.S32.HI R19, RZ, 0x3, R19 ;  /* 0x00000003ff137819 */ /* 0x000fca0000011413 */
[----:B------:R-:W-:-:S04]  /*1580*/  IMAD R161, R18, 0x20, R19 ;  /* 0x0000002012a17824 */ /* 0x000fc800078e0213 */
[----:B------:R-:W-:-:S04]  /*1590*/  IMAD R2, R160, 0x80, R161 ;  /* 0x00000080a0027824 */ /* 0x000fc800078e02a1 */
[C---:B-1----:R-:W-:Y:S01]  /*15a0*/  IMAD.IADD R11, R2.reuse, 0x1, R169 ;  /* 0x00000001020b7824 */ /* 0x042fe200078e02a9 */
[----:B------:R-:W-:Y:S01]  /*15b0*/  ISETP.GE.AND P1, PT, R2, R238, PT ;  /* 0x000000ee0200720c */ /* 0x000fe20003f26270 */
[----:B------:R-:W-:Y:S02]  /*15c0*/  IMAD R2, R3, c[0x0][0x2b0], RZ ;  /* 0x0000ac0003027a24 */ /* 0x000fe400078e02ff */
[----:B------:R-:W-:Y:S01]  /*15d0*/  @P3 IMAD.HI.U32 R3, R11, c[0x0][0x2bc], RZ ;  /* 0x0000af000b033a27 */ /* 0x000fe200078e00ff */
[----:B------:R-:W-:-:S03]  /*15e0*/  ISETP.GT.OR P1, PT, R161, 0x7f, P1 ;  /* 0x0000007fa100780c */ /* 0x000fc60000f24670 */
[----:B------:R-:W-:Y:S01]  /*15f0*/  IMAD.MOV.U32 R10, RZ, RZ, R11 ;  /* 0x000000ffff0a7224 */ /* 0x000fe200078e000b */
[----:B------:R-:W-:Y:S01]  /*1600*/  @P3 SHF.R.U32.HI R10, RZ, c[0x0][0x2c0], R3 ;  /* 0x0000b000ff0a3a19 */ /* 0x000fe20000011603 */
[----:B------:R-:W-:-:S04]  /*1610*/  IMAD R2, R0, c[0x0][0x2b4], R2 ;  /* 0x0000ad0000027a24 */ /* 0x000fc800078e0202 */
[----:B------:R-:W-:-:S04]  /*1620*/  IMAD.IADD R168, R171, 0x1, R2 ;  /* 0x00000001aba87824 */ /* 0x000fc800078e0202 */
[----:B------:R-:W-:Y:S01]  /*1630*/  @!P1 IADD3 R0, P0, R10, R170, RZ ;  /* 0x000000aa0a009210 */ /* 0x000fe20007f1e0ff */
[----:B------:R-:W-:Y:S02]  /*1640*/  IMAD R5, R41, c[0x0][0x1b8], RZ ;  /* 0x00006e0029057a24 */ /* 0x000fe400078e02ff */
[----:B------:R-:W-:Y:S01]  /*1650*/  IMAD R162, R160, -0x80, R238 ;  /* 0xffffff80a0a27824 */ /* 0x000fe200078e02ee */
[----:B------:R-:W-:Y:S01]  /*1660*/  @!P1 LEA.HI.X.SX32 R3, R10, R168, 0x1, P0 ;  /* 0x000000a80a039211 */ /* 0x000fe200000f0eff */
[----:B------:R-:W-:Y:S01]  /*1670*/  IMAD.IADD R4, R13, 0x1, R161 ;  /* 0x000000010d047824 */ /* 0x000fe200078e02a1 */
[----:B------:R-:W-:Y:S01]  /*1680*/  @!P1 LEA R2, P0, R0, c[0x0][0x2a0], 0x2 ;  /* 0x0000a80000029a11 */ /* 0x000fe200078010ff */
[----:B------:R-:W-:Y:S01]  /*1690*/  IMAD.IADD R12, R19, 0x1, R13 ;  /* 0x00000001130c7824 */ /* 0x000fe200078e020d */
[----:B------:R-:W-:Y:S01]  /*16a0*/  IADD3 R207, R200, 0x20, RZ ;  /* 0x00000020c8cf7810 */ /* 0x000fe20007ffe0ff */
[----:B------:R-:W-:Y:S01]  /*16b0*/  IMAD.WIDE.U32 R44, R46, c[0x0][0x210], RZ ;  /* 0x000084002e2c7a25 */ /* 0x000fe200078e00ff */
[----:B------:R-:W-:Y:S01]  /*16c0*/  @!P1 LEA.HI.X R3, R0, c[0x0][0x2a4], R3, 0x2, P0 ;  /* 0x0000a90000039a11 */ /* 0x000fe200000f1403 */
[----:B------:R-:W-:Y:S04]  /*16d0*/  STL [R1+0x30], R168 ;  /* 0x000030a801007387 */ /* 0x000fe80000100800 */
[----:B------:R-:W-:Y:S04]  /*16e0*/  STL.64 [R1+0x18], R166 ;  /* 0x000018a601007387 */ /* 0x000fe80000100a00 */
[----:B------:R1:W2:Y:S01]  /*16f0*/  @!P1 LDG.E R230, [R2.64] ;  /* 0x0000000602e69981 */ /* 0x0002a2000c1e1900 */
[----:B------:R-:W-:Y:S01]  /*1700*/  IMAD R5, R46, c[0x0][0x1bc], R5 ;  /* 0x00006f002e057a24 */ /* 0x000fe200078e0205 */
[----:B------:R-:W-:Y:S01]  /*1710*/  BSSY B0, `(.L_x_75) ;  /* 0x00001f4000007945 */ /* 0x000fe20003800000 */
[----:B------:R-:W-:-:S04]  /*1720*/  @P4 IMAD.HI.U32 R7, R4, c[0x0][0x2c8], RZ ;  /* 0x0000b20004074a27 */ /* 0x000fc800078e00ff */
[----:B------:R-:W-:Y:S01]  /*1730*/  IMAD.MOV.U32 R0, RZ, RZ, R4 ;  /* 0x000000ffff007224 */ /* 0x000fe200078e0004 */
[----:B------:R-:W-:Y:S01]  /*1740*/  @P4 SHF.R.U32.HI R0, RZ, c[0x0][0x2cc], R7 ;  /* 0x0000b300ff004a19 */ /* 0x000fe20000011607 */
[----:B------:R-:W-:Y:S02]  /*1750*/  IMAD.SHL.U32 R164, R234, 0x2, RZ ;  /* 0x00000002eaa47824 */ /* 0x000fe400078e00ff */
[----:B------:R-:W-:Y:S01]  /*1760*/  IMAD.SHL.U32 R163, R233, 0x2, RZ ;  /* 0x00000002e9a37824 */ /* 0x000fe200078e00ff */
[----:B------:R-:W-:Y:S01]  /*1770*/  SHF.R.S32.HI R7, RZ, 0x1f, R0 ;  /* 0x0000001fff077819 */ /* 0x000fe20000011400 */
[----:B-1----:R-:W-:-:S04]  /*1780*/  IMAD.WIDE.U32 R2, R46, c[0x0][0x1b8], RZ ;  /* 0x00006e002e027a25 */ /* 0x002fc800078e00ff */
[----:B------:R-:W-:Y:S02]  /*1790*/  IMAD.IADD R3, R3, 0x1, R5 ;  /* 0x0000000103037824 */ /* 0x000fe400078e0205 */
[----:B------:R-:W-:Y:S02]  /*17a0*/  IMAD R5, R6, c[0x0][0x1c0], RZ ;  /* 0x0000700006057a24 */ /* 0x000fe400078e02ff */
[----:B------:R-:W-:-:S04]  /*17b0*/  IMAD.WIDE.U32 R2, R14, c[0x0][0x1c0], R2 ;  /* 0x000070000e027a25 */ /* 0x000fc800078e0002 */
[----:B------:R-:W-:Y:S02]  /*17c0*/  IMAD R6, R14, c[0x0][0x1c4], R5 ;  /* 0x000071000e067a24 */ /* 0x000fe400078e0205 */
[----:B------:R-:W-:Y:S02]  /*17d0*/  IMAD.MOV R5, RZ, RZ, -R0 ;  /* 0x000000ffff057224 */ /* 0x000fe400078e0a00 */
[----:B------:R-:W-:Y:S02]  /*17e0*/  IMAD.IADD R3, R3, 0x1, R6 ;  /* 0x0000000103037824 */ /* 0x000fe400078e0206 */
[----:B------:R-:W-:Y:S02]  /*17f0*/  IMAD R4, R5, c[0x0][0x2c4], R4 ;  /* 0x0000b10005047a24 */ /* 0x000fe400078e0204 */
[----:B------:R-:W-:Y:S02]  /*1800*/  IMAD R5, R7, c[0x0][0x1b0], RZ ;  /* 0x00006c0007057a24 */ /* 0x000fe400078e02ff */
[----:B------:R-:W-:-:S04]  /*1810*/  IMAD.WIDE.U32 R2, R0, c[0x0][0x1b0], R2 ;  /* 0x00006c0000027a25 */ /* 0x000fc800078e0002 */
[----:B------:R-:W-:Y:S01]  /*1820*/  IMAD R6, R0, c[0x0][0x1b4], R5 ;  /* 0x00006d0000067a24 */ /* 0x000fe200078e0205 */
[----:B------:R-:W-:-:S03]  /*1830*/  SHF.R.S32.HI R5, RZ, 0x1f, R4 ;  /* 0x0000001fff057819 */ /* 0x000fc60000011404 */
[----:B------:R-:W-:Y:S01]  /*1840*/  IMAD.IADD R3, R3, 0x1, R6 ;  /* 0x0000000103037824 */ /* 0x000fe200078e0206 */
[----:B------:R-:W-:Y:S01]  /*1850*/  IADD3 R6, R12, 0x20, RZ ;  /* 0x000000200c067810 */ /* 0x000fe20007ffe0ff */
[----:B------:R-:W-:Y:S02]  /*1860*/  IMAD R0, R5, c[0x0][0x1a8], RZ ;  /* 0x00006a0005007a24 */ /* 0x000fe400078e02ff */
[----:B------:R-:W-:-:S04]  /*1870*/  IMAD.WIDE.U32 R2, R4, c[0x0][0x1a8], R2 ;  /* 0x00006a0004027a25 */ /* 0x000fc800078e0002 */
[----:B------:R-:W-:Y:S01]  /*1880*/  IMAD R0, R4, c[0x0][0x1ac], R0 ;  /* 0x00006b0004007a24 */ /* 0x000fe200078e0200 */
[----:B------:R-:W-:-:S03]  /*1890*/  LEA R9, P0, R2, c[0x0][0x160], 0x1 ;  /* 0x0000580002097a11 */ /* 0x000fc600078008ff */
[----:B------:R-:W-:Y:S02]  /*18a0*/  IMAD.IADD R8, R3, 0x1, R0 ;  /* 0x0000000103087824 */ /* 0x000fe400078e0200 */
[----:B------:R-:W1:Y:S03]  /*18b0*/  SHFL.IDX PT, R0, R9, RZ, 0x181f ;  /* 0x00181fff09007589 */ /* 0x000e6600000e0000 */
[----:B------:R-:W-:Y:S01]  /*18c0*/  LEA.HI.X R8, R2, c[0x0][0x164], R8, 0x1, P0 ;  /* 0x0000590002087a11 */ /* 0x000fe200000f0c08 */
[----:B------:R-:W-:Y:S01]  /*18d0*/  IMAD.MOV R2, RZ, RZ, -R10 ;  /* 0x000000ffff027224 */ /* 0x000fe200078e0a0a */
[----:B------:R-:W-:Y:S01]  /*18e0*/  ISETP.GE.AND P0, PT, R12, R16, PT ;  /* 0x000000100c00720c */ /* 0x000fe20003f06270 */
[----:B------:R-:W-:Y:S02]  /*18f0*/  SHFL.IDX PT, R10, R9, 0x1, 0x181f ;  /* 0x00381f00090a7f89 */ /* 0x000fe400000e0000 */
[----:B------:R-:W-:-:S02]  /*1900*/  IMAD R231, R2, c[0x0][0x2b8], R11 ;  /* 0x0000ae0002e77a24 */ /* 0x000fc400078e020b */
[----:B------:R-:W3:Y:S03]  /*1910*/  SHFL.IDX PT, R5, R8, RZ, 0x181f ;  /* 0x00181fff08057589 */ /* 0x000ee600000e0000 */
[----:B------:R-:W-:Y:S01]  /*1920*/  SHF.R.S32.HI R15, RZ, 0x1f, R231 ;  /* 0x0000001fff0f7819 */ /* 0x000fe200000114e7 */
[----:B------:R-:W4:Y:S04]  /*1930*/  SHFL.IDX PT, R11, R8, 0x1, 0x181f ;  /* 0x00381f00080b7f89 */ /* 0x000f2800000e0000 */
[----:B------:R-:W4:Y:S04]  /*1940*/  SHFL.IDX PT, R13, R9, 0x2, 0x181f ;  /* 0x00581f00090d7f89 */ /* 0x000f2800000e0000 */
[----:B------:R-:W4:Y:S01]  /*1950*/  SHFL.IDX PT, R14, R8, 0x2, 0x181f ;  /* 0x00581f00080e7f89 */ /* 0x000f2200000e0000 */
[----:B-1----:R-:W-:-:S02]  /*1960*/  @!P0 LEA R2, P5, R233, R0, 0x1 ;  /* 0x00000000e9028211 */ /* 0x002fc400078a08ff */
[C---:B------:R-:W-:Y:S01]  /*1970*/  @!P0 LEA R4, P1, R234.reuse, R0, 0x1 ;  /* 0x00000000ea048211 */ /* 0x040fe200078208ff */
[----:B------:R-:W-:Y:S01]  /*1980*/  IMAD R0, R15, c[0x0][0x1e0], RZ ;  /* 0x000078000f007a24 */ /* 0x000fe200078e02ff */
[----:B------:R-:W1:Y:S03]  /*1990*/  SHFL.IDX PT, R9, R9, 0x3, 0x181f ;  /* 0x00781f0009097f89 */ /* 0x000e6600000e0000 */
[----:B------:R-:W-:Y:S01]  /*19a0*/  IMAD R0, R231, c[0x0][0x1e4], R0 ;  /* 0x00007900e7007a24 */ /* 0x000fe200078e0200 */
[----:B------:R-:W1:Y:S01]  /*19b0*/  SHFL.IDX PT, R8, R8, 0x3, 0x181f ;  /* 0x00781f0008087f89 */ /* 0x000e6200000e0000 */
[CC--:B---3--:R-:W-:Y:S02]  /*19c0*/  @!P0 LEA.HI.X R3, R233.reuse, R5.reuse, R43, 0x1, P5 ;  /* 0x00000005e9038211 */ /* 0x0c8fe400028f0c2b */
[----:B------:R-:W-:Y:S02]  /*19d0*/  @!P0 LEA.HI.X R5, R234, R5, R42, 0x1, P1 ;  /* 0x00000005ea058211 */ /* 0x000fe400008f0c2a */
[----:B------:R-:W-:Y:S01]  /*19e0*/  ISETP.GE.AND P1, PT, R6, R16, PT ;  /* 0x000000100600720c */ /* 0x000fe20003f26270 */
[----:B------:R3:W-:Y:S04]  /*19f0*/  @!P0 LDGSTS.E.BYPASS.LTC128B.128 [R229+0x100], [R2.64], !P2 ;  /* 0x0010000002e58fae */ /* 0x0007e8000d101d46 */
[----:B------:R1:W-:Y:S08]  /*1a00*/  @!P0 LDGSTS.E.BYPASS.LTC128B.128 [R229+0x4100], [R4.64], !P6 ;  /* 0x0410000004e58fae */ /* 0x0003f0000f101d46 */
[----:B------:R-:W-:-:S04]  /*1a10*/  @!P1 LEA R6, P0, R233, R10, 0x1 ;  /* 0x0000000ae9069211 */ /* 0x000fc800078008ff */
[----:B----4-:R-:W-:-:S05]  /*1a20*/  @!P1 LEA.HI.X R7, R233, R11, R43, 0x1, P0 ;  /* 0x0000000be9079211 */ /* 0x010fca00000f0c2b */
[----:B------:R4:W-:Y:S01]  /*1a30*/  @!P1 LDGSTS.E.BYPASS.LTC128B.128 [R229+0x1100], [R6.64], !P2 ;  /* 0x0110000006e59fae */ /* 0x0009e2000d101d46 */
[----:B---3--:R-:W-:Y:S01]  /*1a40*/  IMAD.WIDE.U32 R2, R231, c[0x0][0x1e0], RZ ;  /* 0x00007800e7027a25 */ /* 0x008fe200078e00ff */
[----:B-1----:R-:W-:-:S03]  /*1a50*/  IADD3 R4, R12, 0x40, RZ ;  /* 0x000000400c047810 */ /* 0x002fc60007ffe0ff */
[----:B------:R-:W-:Y:S01]  /*1a60*/  IMAD.IADD R3, R3, 0x1, R0 ;  /* 0x0000000103037824 */ /* 0x000fe200078e0200 */
[----:B------:R-:W-:Y:S01]  /*1a70*/  IADD3 R12, R12, 0x60, RZ ;  /* 0x000000600c0c7810 */ /* 0x000fe20007ffe0ff */
[----:B------:R-:W-:Y:S01]  /*1a80*/  IMAD R0, R41, c[0x0][0x1e8], RZ ;  /* 0x00007a0029007a24 */ /* 0x000fe200078e02ff */
[----:B------:R-:W-:Y:S02]  /*1a90*/  ISETP.GE.AND P5, PT, R4, R16, PT ;  /* 0x000000100400720c */ /* 0x000fe40003fa6270 */
[----:B------:R-:W-:Y:S01]  /*1aa0*/  @!P1 LEA R4, P0, R234, R10, 0x1 ;  /* 0x0000000aea049211 */ /* 0x000fe200078008ff */
[----:B------:R-:W-:-:S03]  /*1ab0*/  IMAD R0, R46, c[0x0][0x1ec], R0 ;  /* 0x00007b002e007a24 */ /* 0x000fc600078e0200 */
[----:B------:R-:W-:Y:S01]  /*1ac0*/  @!P1 LEA.HI.X R5, R234, R11, R42, 0x1, P0 ;  /* 0x0000000bea059211 */ /* 0x000fe200000f0c2a */
[----:B------:R-:W-:-:S04]  /*1ad0*/  IMAD.IADD R165, R167, 0x1, R0 ;  /* 0x00000001a7a57824 */ /* 0x000fc800078e0200 */
[----:B------:R1:W-:Y:S04]  /*1ae0*/  @!P1 LDGSTS.E.BYPASS.LTC128B.128 [R229+0x5100], [R4.64], !P6 ;  /* 0x0510000004e59fae */ /* 0x0003e8000f101d46 */
[----:B------:R-:W-:Y:S04]  /*1af0*/  STL [R1+0x14], R165 ;  /* 0x000014a501007387 */ /* 0x000fe80000100800 */
[----:B------:R-:W-:Y:S01]  /*1b00*/  STL.64 [R1+0x28], R44 ;  /* 0x0000282c01007387 */ /* 0x000fe20000100a00 */
[----:B-1----:R-:W-:-:S04]  /*1b10*/  @!P5 LEA R4, P1, R233, R13, 0x1 ;  /* 0x0000000de904d211 */ /* 0x002fc800078208ff */
[----:B------:R-:W-:-:S05]  /*1b20*/  @!P5 LEA.HI.X R5, R233, R14, R43, 0x1, P1 ;  /* 0x0000000ee905d211 */ /* 0x000fca00008f0c2b */
[----:B------:R1:W-:Y:S01]  /*1b30*/  @!P5 LDGSTS.E.BYPASS.LTC128B.128 [R229+0x2100], [R4.64], !P2 ;  /* 0x0210000004e5dfae */ /* 0x0003e2000d101d46 */
[----:B--2---:R-:W-:Y:S01]  /*1b40*/  SHF.R.S32.HI R40, RZ, 0x1f, R230 ;  /* 0x0000001fff287819 */ /* 0x004fe200000114e6 */
[----:B------:R-:W-:-:S04]  /*1b50*/  IMAD.WIDE.U32 R2, R230, c[0x0][0x1f0], R2 ;  /* 0x00007c00e6027a25 */ /* 0x000fc800078e0002 */
[----:B----4-:R-:W-:Y:S01]  /*1b60*/  IMAD R7, R40, c[0x0][0x1f0], RZ ;  /* 0x00007c0028077a24 */ /* 0x010fe200078e02ff */
[----:B------:R-:W-:Y:S02]  /*1b70*/  IADD3 R6, P0, R2, R166, RZ ;  /* 0x000000a602067210 */ /* 0x000fe40007f1e0ff */
[----:B------:R-:W-:Y:S01]  /*1b80*/  @!P5 LEA R2, P1, R234, R13, 0x1 ;  /* 0x0000000dea02d211 */ /* 0x000fe200078208ff */
[----:B------:R-:W-:Y:S02]  /*1b90*/  IMAD R7, R230, c[0x0][0x1f4], R7 ;  /* 0x00007d00e6077a24 */ /* 0x000fe400078e0207 */
[----:B------:R-:W-:-:S03]  /*1ba0*/  IMAD.IADD R13, R162, 0x1, -R19 ;  /* 0x00000001a20d7824 */ /* 0x000fc600078e0a13 */
[----:B------:R-:W-:Y:S02]  /*1bb0*/  IADD3.X R7, R165, R3, R7, P0, !PT ;  /* 0x00000003a5077210 */ /* 0x000fe400007fe407 */
[----:B------:R-:W-:Y:S02]  /*1bc0*/  LEA R0, P0, R6, c[0x0][0x1c8], 0x1 ;  /* 0x0000720006007a11 */ /* 0x000fe400078008ff */
[----:B------:R-:W-:Y:S02]  /*1bd0*/  @!P5 LEA.HI.X R3, R234, R14, R42, 0x1, P1 ;  /* 0x0000000eea03d211 */ /* 0x000fe400008f0c2a */
[----:B------:R-:W-:Y:S01]  /*1be0*/  LEA.HI.X R14, R6, c[0x0][0x1cc], R7, 0x1, P0 ;  /* 0x00007300060e7a11 */ /* 0x000fe200000f0c07 */
[----:B------:R-:W-:Y:S01]  /*1bf0*/  SHFL.IDX PT, R10, R0, 0x1, 0x181f ;  /* 0x00381f00000a7f89 */ /* 0x000fe200000e0000 */
[----:B------:R-:W-:-:S03]  /*1c00*/  ISETP.GE.AND P1, PT, R12, R16, PT ;  /* 0x000000100c00720c */ /* 0x000fc60003f26270 */
[----:B------:R-:W2:Y:S04]  /*1c10*/  SHFL.IDX PT, R6, R0, RZ, 0x181f ;  /* 0x00181fff00067589 */ /* 0x000ea800000e0000 */
[----:B------:R-:W3:Y:S04]  /*1c20*/  SHFL.IDX PT, R7, R14, RZ, 0x181f ;  /* 0x00181fff0e077589 */ /* 0x000ee800000e0000 */
[----:B------:R4:W-:Y:S01]  /*1c30*/  @!P5 LDGSTS.E.BYPASS.LTC128B.128 [R229+0x6100], [R2.64], !P6 ;  /* 0x0610000002e5dfae */ /* 0x0009e2000f101d46 */
[----:B------:R-:W-:-:S03]  /*1c40*/  ISETP.GE.AND P5, PT, R13, 0x1, PT ;  /* 0x000000010d00780c */ /* 0x000fc60003fa6270 */
[----:B------:R-:W1:Y:S04]  /*1c50*/  SHFL.IDX PT, R12, R14, 0x1, 0x181f ;  /* 0x00381f000e0c7f89 */ /* 0x000e6800000e0000 */
[----:B------:R-:W-:Y:S01]  /*1c60*/  SHFL.IDX PT, R11, R14, 0x2, 0x181f ;  /* 0x00581f000e0b7f89 */ /* 0x000fe200000e0000 */
[----:B----4-:R-:W-:-:S04]  /*1c70*/  @!P1 LEA R2, P0, R233, R9, 0x1 ;  /* 0x00000009e9029211 */ /* 0x010fc800078008ff */
[CC--:B------:R-:W-:Y:S02]  /*1c80*/  @!P1 LEA.HI.X R3, R233.reuse, R8.reuse, R43, 0x1, P0 ;  /* 0x00000008e9039211 */ /* 0x0c0fe400000f0c2b */
[C---:B-1----:R-:W-:Y:S02]  /*1c90*/  @!P1 LEA R4, P0, R234.reuse, R9, 0x1 ;  /* 0x00000009ea049211 */ /* 0x042fe400078008ff */
[----:B------:R-:W-:Y:S02]  /*1ca0*/  SHFL.IDX PT, R9, R14, 0x3, 0x181f ;  /* 0x00781f000e097f89 */ /* 0x000fe400000e0000 */
[----:B------:R-:W-:Y:S02]  /*1cb0*/  @!P1 LEA.HI.X R5, R234, R8, R42, 0x1, P0 ;  /* 0x00000008ea059211 */ /* 0x000fe400000f0c2a */
[----:B------:R2:W-:Y:S01]  /*1cc0*/  @!P1 LDGSTS.E.BYPASS.LTC128B.128 [R229+0x3100], [R2.64], !P2 ;  /* 0x0310000002e59fae */ /* 0x0005e2000d101d46 */
[----:B------:R-:W-:-:S03]  /*1cd0*/  @P5 ISETP.GE.AND P0, PT, R233, c[0x0][0x1d4], PT ;  /* 0x00007500e9005a0c */ /* 0x000fc60003f06270 */
[----:B------:R-:W1:Y:S04]  /*1ce0*/  SHFL.IDX PT, R8, R0, 0x2, 0x181f ;  /* 0x00581f0000087f89 */ /* 0x000e6800000e0000 */
[----:B------:R4:W-:Y:S04]  /*1cf0*/  @!P1 LDGSTS.E.BYPASS.LTC128B.128 [R229+0x7100], [R4.64], !P6 ;  /* 0x0710000004e59fae */ /* 0x0009e8000f101d46 */
[----:B------:R-:W0:Y:S04]  /*1d00*/  LDGDEPBAR ;  /* 0x00000000000079af */ /* 0x000e280000000000 */
[----:B------:R-:W1:Y:S01]  /*1d10*/  SHFL.IDX PT, R0, R0, 0x3, 0x181f ;  /* 0x00781f0000007f89 */ /* 0x000e6200000e0000 */
[----:B--2---:R-:W-:-:S04]  /*1d20*/  @P5 LEA R2, P2, R233, R6, 0x1 ;  /* 0x00000006e9025211 */ /* 0x004fc800078408ff */
[----:B---3--:R-:W-:Y:S02]  /*1d30*/  @P5 LEA.HI.X R3, R233, R7, R43, 0x1, P2 ;  /* 0x00000007e9035211 */ /* 0x008fe400010f0c2b */
[----:B------:R-:W-:-:S03]  /*1d40*/  ISETP.GE.AND P2, PT, R13, 0x21, PT ;  /* 0x000000210d00780c */ /* 0x000fc60003f46270 */
[----:B------:R2:W-:Y:S01]  /*1d50*/  @P5 LDGSTS.E.BYPASS.LTC128B.128 [R229+0x8100], [R2.64], !P0 ;  /* 0x0810000002e55fae */ /* 0x0005e2000c101d46 */
[C---:B------:R-:W-:Y:S02]  /*1d60*/  @P5 ISETP.GE.AND P0, PT, R234.reuse, c[0x0][0x1d4], PT ;  /* 0x00007500ea005a0c */ /* 0x040fe40003f06270 */
[----:B--2---:R-:W-:-:S07]  /*1d70*/  @P5 LEA R2, P1, R234, R6, 0x1 ;  /* 0x00000006ea025211 */ /* 0x004fce00078208ff */
[C---:B------:R-:W-:Y:S02]  /*1d80*/  @P2 LEA R6, P6, R233.reuse, R10, 0x1 ;  /* 0x0000000ae9062211 */ /* 0x040fe400078c08ff */
[C---:B------:R-:W-:Y:S02]  /*1d90*/  @P5 LEA.HI.X R3, R234.reuse, R7, R42, 0x1, P1 ;  /* 0x00000007ea035211 */ /* 0x040fe400008f0c2a */
[----:B------:R-:W-:Y:S02]  /*1da0*/  @P2 LEA.HI.X R7, R233, R12, R43, 0x1, P6 ;  /* 0x0000000ce9072211 */ /* 0x000fe400030f0c2b */
[----:B------:R-:W-:Y:S01]  /*1db0*/  ISETP.GE.AND P6, PT, R13, 0x41, PT ;  /* 0x000000410d00780c */ /* 0x000fe20003fc6270 */
[----:B------:R1:W-:Y:S01]  /*1dc0*/  @P5 LDGSTS.E.BYPASS.LTC128B.128 [R229+0xc100], [R2.64], !P0 ;  /* 0x0c10000002e55fae */ /* 0x0003e2000c101d46 */
[----:B------:R-:W-:Y:S02]  /*1dd0*/  @P2 ISETP.GE.AND P1, PT, R233, c[0x0][0x1d4], PT ;  /* 0x00007500e9002a0c */ /* 0x000fe40003f26270 */
[----:B----4-:R-:W-:-:S04]  /*1de0*/  @P2 LEA R4, P0, R234, R10, 0x1 ;  /* 0x0000000aea042211 */ /* 0x010fc800078008ff */
[----:B------:R-:W-:-:S05]  /*1df0*/  @P2 LEA.HI.X R5, R234, R12, R42, 0x1, P0 ;  /* 0x0000000cea052211 */ /* 0x000fca00000f0c2a */
[C---:B------:R-:W-:Y:S02]  /*1e00*/  @P6 ISETP.GE.AND P0, PT, R233.reuse, c[0x0][0x1d4], PT ;  /* 0x00007500e9006a0c */ /* 0x040fe40003f06270 */
[----:B------:R2:W-:Y:S01]  /*1e10*/  @P2 LDGSTS.E.BYPASS.LTC128B.128 [R229+0x9100], [R6.64], !P1 ;  /* 0x0910000006e52fae */ /* 0x0005e2000c901d46 */
[----:B------:R-:W-:Y:S02]  /*1e20*/  @P2 ISETP.GE.AND P1, PT, R234, c[0x0][0x1d4], PT ;  /* 0x00007500ea002a0c */ /* 0x000fe40003f26270 */
[----:B-1----:R-:W-:-:S11]  /*1e30*/  @P6 LEA R2, P5, R233, R8, 0x1 ;  /* 0x00000008e9026211 */ /* 0x002fd600078a08ff */
[----:B------:R1:W-:Y:S01]  /*1e40*/  @P2 LDGSTS.E.BYPASS.LTC128B.128 [R229+0xd100], [R4.64], !P1 ;  /* 0x0d10000004e52fae */ /* 0x0003e2000c901d46 */
[----:B------:R-:W-:Y:S02]  /*1e50*/  @P6 LEA.HI.X R3, R233, R11, R43, 0x1, P5 ;  /* 0x0000000be9036211 */ /* 0x000fe400028f0c2b */
[----:B------:R-:W-:-:S03]  /*1e60*/  ISETP.GE.AND P5, PT, R13, 0x61, PT ;  /* 0x000000610d00780c */ /* 0x000fc60003fa6270 */
[----:B------:R3:W-:Y:S01]  /*1e70*/  @P6 LDGSTS.E.BYPASS.LTC128B.128 [R229+0xa100], [R2.64], !P0 ;  /* 0x0a10000002e56fae */ /* 0x0007e2000c101d46 */
[----:B--2---:R-:W-:-:S04]  /*1e80*/  @P6 LEA R6, P2, R234, R8, 0x1 ;  /* 0x00000008ea066211 */ /* 0x004fc800078408ff */
[C---:B------:R-:W-:Y:S02]  /*1e90*/  @P6 LEA.HI.X R7, R234.reuse, R11, R42, 0x1, P2 ;  /* 0x0000000bea076211 */ /* 0x040fe400010f0c2a */
[----:B------:R-:W-:-:S03]  /*1ea0*/  @P6 ISETP.GE.AND P2, PT, R234, c[0x0][0x1d4], PT ;  /* 0x00007500ea006a0c */ /* 0x000fc60003f46270 */
[----:B-1----:R-:W-:-:S04]  /*1eb0*/  @P5 LEA R4, P1, R233, R0, 0x1 ;  /* 0x00000000e9045211 */ /* 0x002fc800078208ff */
[----:B------:R-:W-:-:S06]  /*1ec0*/  @P5 LEA.HI.X R5, R233, R9, R43, 0x1, P1 ;  /* 0x00000009e9055211 */ /* 0x000fcc00008f0c2b */
[----:B------:R1:W-:Y:S01]  /*1ed0*/  @P6 LDGSTS.E.BYPASS.LTC128B.128 [R229+0xe100], [R6.64], !P2 ;  /* 0x0e10000006e56fae */ /* 0x0003e2000d101d46 */
[----:B------:R-:W-:Y:S02]  /*1ee0*/  @P5 ISETP.GE.AND P1, PT, R233, c[0x0][0x1d4], PT ;  /* 0x00007500e9005a0c */ /* 0x000fe40003f26270 */
[----:B---3--:R-:W-:Y:S01]  /*1ef0*/  @P5 LEA R2, P0, R234, R0, 0x1 ;  /* 0x00000000ea025211 */ /* 0x008fe200078008ff */
[----:B------:R-:W-:-:S03]  /*1f00*/  IMAD R0, R15, c[0x0][0x208], RZ ;  /* 0x000082000f007a24 */ /* 0x000fc600078e02ff */
[C---:B------:R-:W-:Y:S01]  /*1f10*/  @P5 LEA.HI.X R3, R234.reuse, R9, R42, 0x1, P0 ;  /* 0x00000009ea035211 */ /* 0x040fe200000f0c2a */
[----:B------:R-:W-:Y:S01]  /*1f20*/  IMAD R0, R231, c[0x0][0x20c], R0 ;  /* 0x00008300e7007a24 */ /* 0x000fe200078e0200 */
[----:B------:R-:W-:-:S05]  /*1f30*/  @P5 ISETP.GE.AND P0, PT, R234, c[0x0][0x1d4], PT ;  /* 0x00007500ea005a0c */ /* 0x000fca0003f06270 */
[----:B------:R1:W-:Y:S08]  /*1f40*/  @P5 LDGSTS.E.BYPASS.LTC128B.128 [R229+0xb100], [R4.64], !P1 ;  /* 0x0b10000004e55fae */ /* 0x0003f0000c901d46 */
[----:B------:R2:W-:Y:S01]  /*1f50*/  @P5 LDGSTS.E.BYPASS.LTC128B.128 [R229+0xf100], [R2.64], !P0 ;  /* 0x0f10000002e55fae */ /* 0x0005e2000c101d46 */
[----:B------:R-:W-:Y:S02]  /*1f60*/  R2P PR, R18, 0x6 ;  /* 0x0000000612007804 */ /* 0x000fe40000000000 */
[----:B------:R-:W-:Y:S01]  /*1f70*/  ISETP.GE.AND P6, PT, R233, c[0x0][0x1d4], PT ;  /* 0x00007500e9007a0c */ /* 0x000fe20003fc6270 */
[----:B------:R-:W0:Y:S10]  /*1f80*/  LDGDEPBAR ;  /* 0x00000000000079af */ /* 0x000e340000000000 */
[----:B------:R-:W-:-:S04]  /*1f90*/  @P1 IADD3 R207, R200, -0x20, RZ ;  /* 0xffffffe0c8cf1810 */ /* 0x000fc80007ffe0ff */
[C---:B------:R-:W-:Y:S02]  /*1fa0*/  IADD3 R208, R207.reuse, 0x4000, RZ ;  /* 0x00004000cfd07810 */ /* 0x040fe40007ffe0ff */
[C---:B------:R-:W-:Y:S02]  /*1fb0*/  IADD3 R210, R207.reuse, 0x5000, RZ ;  /* 0x00005000cfd27810 */ /* 0x040fe40007ffe0ff */
[C---:B------:R-:W-:Y:S02]  /*1fc0*/  IADD3 R211, R207.reuse, 0x5800, RZ ;  /* 0x00005800cfd37810 */ /* 0x040fe40007ffe0ff */
[C---:B------:R-:W-:Y:S02]  /*1fd0*/  IADD3 R209, R207.reuse, 0x4800, RZ ;  /* 0x00004800cfd17810 */ /* 0x040fe40007ffe0ff */
[----:B------:R-:W-:Y:S01]  /*1fe0*/  IADD3 R213, R207, 0x6800, RZ ;  /* 0x00006800cfd57810 */ /* 0x000fe20007ffe0ff */
[----:B--2---:R-:W-:Y:S01]  /*1ff0*/  IMAD.WIDE.U32 R2, R231, c[0x0][0x208], RZ ;  /* 0x00008200e7027a25 */ /* 0x004fe200078e00ff */
[----:B------:R-:W-:-:S04]  /*2000*/  DEPBAR.LE SB0, 0x1 ;  /* 0x000080400000791a */ /* 0x000fc80000000000 */
[----:B------:R-:W-:Y:S01]  /*2010*/  BAR.SYNC.DEFER_BLOCKING 0x0 ;  /* 0x0000000000007b1d */ /* 0x000fe20000010000 */
[----:B------:R-:W-:Y:S01]  /*2020*/  IMAD.IADD R3, R3, 0x1, R0 ;  /* 0x0000000103037824 */ /* 0x000fe200078e0200 */
[----:B------:R-:W-:Y:S01]  /*2030*/  IADD3 R212, R207, 0x6000, RZ ;  /* 0x00006000cfd47810 */ /* 0x000fe20007ffe0ff */
[----:B------:R-:W-:Y:S01]  /*2040*/  IMAD R0, R41, c[0x0][0x210], RZ ;  /* 0x0000840029007a24 */ /* 0x000fe200078e02ff */
[C---:B------:R-:W-:Y:S01]  /*2050*/  IADD3 R214, R207.reuse, 0x7000, RZ ;  /* 0x00007000cfd67810 */ /* 0x040fe20007ffe0ff */
[----:B------:R-:W-:Y:S01]  /*2060*/  IMAD.WIDE.U32 R2, R230, c[0x0][0x218], R2 ;  /* 0x00008600e6027a25 */ /* 0x000fe200078e0002 */
[C---:B------:R-:W-:Y:S02]  /*2070*/  IADD3 R215, R207.reuse, 0x7800, RZ ;  /* 0x00007800cfd77810 */ /* 0x040fe40007ffe0ff */
[----:B------:R-:W-:Y:S01]  /*2080*/  IADD3 R223, R207, 0x3800, RZ ;  /* 0x00003800cfdf7810 */ /* 0x000fe20007ffe0ff */
[----:B------:R-:W-:Y:S01]  /*2090*/  IMAD R0, R46, c[0x0][0x214], R0 ;  /* 0x000085002e007a24 */ /* 0x000fe200078e0200 */
[----:B------:R-:W-:-:S02]  /*20a0*/  IADD3 R2, P0, R2, R44, RZ ;  /* 0x0000002c02027210 */ /* 0x000fc40007f1e0ff */
[C---:B------:R-:W-:Y:S02]  /*20b0*/  IADD3 R222, R207.reuse, 0x3000, RZ ;  /* 0x00003000cfde7810 */ /* 0x040fe40007ffe0ff */
[C---:B------:R-:W-:Y:S02]  /*20c0*/  IADD3 R221, R207.reuse, 0x2800, RZ ;  /* 0x00002800cfdd7810 */ /* 0x040fe40007ffe0ff */
[C---:B------:R-:W-:Y:S02]  /*20d0*/  IADD3 R220, R207.reuse, 0x2000, RZ ;  /* 0x00002000cfdc7810 */ /* 0x040fe40007ffe0ff */
[C---:B------:R-:W-:Y:S02]  /*20e0*/  IADD3 R219, R207.reuse, 0x1800, RZ ;  /* 0x00001800cfdb7810 */ /* 0x040fe40007ffe0ff */
[C---:B------:R-:W-:Y:S02]  /*20f0*/  IADD3 R218, R207.reuse, 0x1000, RZ ;  /* 0x00001000cfda7810 */ /* 0x040fe40007ffe0ff */
[----:B------:R-:W-:Y:S01]  /*2100*/  IADD3 R217, R207, 0x800, RZ ;  /* 0x00000800cfd97810 */ /* 0x000fe20007ffe0ff */
[----:B------:R-:W-:Y:S04]  /*2110*/  LDSM.16.M88.4 R136, [R224] ;  /* 0x00000000e088783b */ /* 0x000fe80000000200 */
[----:B------:R-:W-:Y:S04]  /*2120*/  LDSM.16.M88.4 R140, [R225] ;  /* 0x00000000e18c783b */ /* 0x000fe80000000200 */
[----:B------:R-:W-:Y:S04]  /*2130*/  LDSM.16.M88.4 R176, [R227] ;  /* 0x00000000e3b0783b */ /* 0x000fe80000000200 */
[----:B------:R-:W-:Y:S04]  /*2140*/  LDSM.16.M88.4 R180, [R226] ;  /* 0x00000000e2b4783b */ /* 0x000fe80000000200 */
[----:B------:R-:W-:Y:S04]  /*2150*/  LDSM.16.M88.4 R184, [R224+0x4000] ;  /* 0x00400000e0b8783b */ /* 0x000fe80000000200 */
[----:B------:R-:W-:Y:S04]  /*2160*/  LDSM.16.M88.4 R188, [R225+0x4000] ;  /* 0x00400000e1bc783b */ /* 0x000fe80000000200 */
[----:B------:R-:W-:Y:S04]  /*2170*/  LDSM.16.M88.4 R192, [R227+0x4000] ;  /* 0x00400000e3c0783b */ /* 0x000fe80000000200 */
[----:B------:R-:W-:Y:S04]  /*2180*/  LDSM.16.M88.4 R196, [R226+0x4000] ;  /* 0x00400000e2c4783b */ /* 0x000fe80000000200 */
[----:B------:R-:W-:Y:S06]  /*2190*/  BAR.SYNC.DEFER_BLOCKING 0x0 ;  /* 0x0000000000007b1d */ /* 0x000fec0000010000 */
[----:B------:R-:W-:-:S04]  /*21a0*/  DEPBAR.LE SB0, 0x0 ;  /* 0x000080000000791a */ /* 0x000fc80000000000 */
[----:B------:R-:W-:Y:S06]  /*21b0*/  BAR.SYNC.DEFER_BLOCKING 0x0 ;  /* 0x0000000000007b1d */ /* 0x000fec0000010000 */
[----:B-1----:R-:W1:Y:S04]  /*21c0*/  LDSM.16.M88.4 R4, [R200] ;  /* 0x00000000c804783b */ /* 0x002e680000000200 */
[----:B------:R-:W2:Y:S04]  /*21d0*/  LDSM.16.M88.4 R20, [R200+0x800] ;  /* 0x00080000c814783b */ /* 0x000ea80000000200 */
[----:B------:R-:W-:Y:S04]  /*21e0*/  LDSM.16.M88.4 R36, [R207+0x800] ;  /* 0x00080000cf24783b */ /* 0x000fe80000000200 */
[----:B------:R-:W3:Y:S04]  /*21f0*/  LDSM.16.M88.4 R24, [R207] ;  /* 0x00000000cf18783b */ /* 0x000ee80000000200 */
[----:B------:R-:W4:Y:S04]  /*2200*/  LDSM.16.M88.4 R28, [R200+0x1000] ;  /* 0x00100000c81c783b */ /* 0x000f280000000200 */
[----:B------:R-:W3:Y:S04]  /*2210*/  LDSM.16.M88.4 R48, [R200+0x1800] ;  /* 0x00180000c830783b */ /* 0x000ee80000000200 */
[----:B------:R-:W3:Y:S04]  /*2220*/  LDSM.16.M88.4 R32, [R207+0x1000] ;  /* 0x00100000cf20783b */ /* 0x000ee80000000200 */
[----:B------:R-:W4:Y:S04]  /*2230*/  LDSM.16.M88.4 R52, [R207+0x1800] ;  /* 0x00180000cf34783b */ /* 0x000f280000000200 */
[----:B------:R-:W-:Y:S04]  /*2240*/  LDSM.16.M88.4 R56, [R200+0x3800] ;  /* 0x00380000c838783b */ /* 0x000fe80000000200 */
[----:B------:R-:W-:Y:S01]  /*2250*/  LDSM.16.M88.4 R60, [R207+0x2800] ;  /* 0x00280000cf3c783b */ /* 0x000fe20000000200 */
[C---:B-1----:R-:W-:Y:S03]  /*2260*/  HMMA.16816.F32.BF16 R16, R136.reuse, R4, RZ ;  /* 0x000000048810723c */ /* 0x042fe600000418ff */
[----:B------:R-:W-:Y:S05]  /*2270*/  LDSM.16.M88.4 R68, [R207+0x3000] ;  /* 0x00300000cf44783b */ /* 0x000fea0000000200 */
[C---:B------:R-:W-:Y:S08]  /*2280*/  HMMA.16816.F32.BF16 R8, R136.reuse, R6, RZ ;  /* 0x000000068808723c */ /* 0x040ff000000418ff */
[----:B--2---:R-:W-:Y:S08]  /*2290*/  HMMA.16816.F32.BF16 R4, R136, R20, RZ ;  /* 0x000000148804723c */ /* 0x004ff000000418ff */
[----:B---3--:R-:W-:Y:S08]  /*22a0*/  HMMA.16816.F32.BF16 R120, R140, R24, R16 ;  /* 0x000000188c78723c */ /* 0x008ff00000041810 */
[----:B----4-:R-:W-:Y:S08]  /*22b0*/  HMMA.16816.F32.BF16 R16, R136, R28, RZ ;  /* 0x0000001c8810723c */ /* 0x010ff000000418ff */
[C---:B------:R-:W-:Y:S07]  /*22c0*/  HMMA.16816.F32.BF16 R112, R140.reuse, R36, R4 ;  /* 0x000000248c70723c */ /* 0x040fee0000041804 */
[----:B------:R-:W-:Y:S01]  /*22d0*/  IMAD R4, R40, c[0x0][0x218], RZ ;  /* 0x0000860028047a24 */ /* 0x000fe200078e02ff */
[----:B------:R-:W-:Y:S01]  /*22e0*/  HMMA.16816.F32.BF16 R116, R140, R26, R8 ;  /* 0x0000001a8c74723c */ /* 0x000fe20000041808 */
[----:B------:R-:W-:-:S02]  /*22f0*/  IMAD.IADD R5, R45, 0x1, R0 ;  /* 0x000000012d057824 */ /* 0x000fc400078e0200 */
[----:B------:R-:W-:Y:S01]  /*2300*/  IMAD R0, R230, c[0x0][0x21c], R4 ;  /* 0x00008700e6007a24 */ /* 0x000fe200078e0204 */
[----:B------:R-:W-:Y:S04]  /*2310*/  LDSM.16.M88.4 R44, [R200+0x2000] ;  /* 0x00200000c82c783b */ /* 0x000fe80000000200 */
[----:B------:R-:W-:Y:S01]  /*2320*/  IADD3.X R3, R5, R3, R0, P0, !PT ;  /* 0x0000000305037210 */ /* 0x000fe200007fe400 */
[C---:B------:R-:W-:Y:S01]  /*2330*/  HMMA.16816.F32.BF16 R8, R136.reuse, R22, RZ ;  /* 0x000000168808723c */ /* 0x040fe200000418ff */
[C---:B------:R-:W-:Y:S01]  /*2340*/  LEA R0, P0, R2.reuse, c[0x0][0x1f8], 0x1 ;  /* 0x00007e0002007a11 */ /* 0x040fe200078008ff */
[----:B------:R1:W-:Y:S03]  /*2350*/  STL [R1+0x34], R5 ;  /* 0x0000340501007387 */ /* 0x0003e60000100800 */
[----:B------:R-:W-:Y:S01]  /*2360*/  LEA.HI.X R4, R2, c[0x0][0x1fc], R3, 0x1, P0 ;  /* 0x00007f0002047a11 */ /* 0x000fe200000f0c03 */
[----:B------:R-:W-:Y:S02]  /*2370*/  SHFL.IDX PT, R12, R0, 0x2, 0x181f ;  /* 0x00581f00000c7f89 */ /* 0x000fe400000e0000 */
[----:B------:R-:W-:Y:S02]  /*2380*/  HMMA.16816.F32.BF16 R20, R136, R48, RZ ;  /* 0x000000308814723c */ /* 0x000fe400000418ff */
[----:B------:R-:W2:Y:S04]  /*2390*/  SHFL.IDX PT, R2, R0, RZ, 0x181f ;  /* 0x00181fff00027589 */ /* 0x000ea800000e0000 */
[----:B------:R-:W-:Y:S02]  /*23a0*/  SHFL.IDX PT, R7, R4, RZ, 0x181f ;  /* 0x00181fff04077589 */ /* 0x000fe400000e0000 */
[----:B------:R-:W-:Y:S02]  /*23b0*/  HMMA.16816.F32.BF16 R100, R140, R32, R16 ;  /* 0x000000208c64723c */ /* 0x000fe40000041810 */
[----:B------:R-:W3:Y:S04]  /*23c0*/  SHFL.IDX PT, R3, R0, 0x1, 0x181f ;  /* 0x00381f0000037f89 */ /* 0x000ee800000e0000 */
[----:B------:R-:W4:Y:S02]  /*23d0*/  SHFL.IDX PT, R18, R4, 0x1, 0x181f ;  /* 0x00381f0004127f89 */ /* 0x000f2400000e0000 */
[----:B------:R-:W-:Y:S02]  /*23e0*/  HMMA.16816.F32.BF16 R24, R136, R30, RZ ;  /* 0x0000001e8818723c */ /* 0x000fe400000418ff */
[----:B------:R-:W4:Y:S01]  /*23f0*/  SHFL.IDX PT, R17, R4, 0x2, 0x181f ;  /* 0x00581f0004117f89 */ /* 0x000f2200000e0000 */
[----:B-1----:R-:W-:-:S03]  /*2400*/  SHF.L.U64.HI R5, R234, 0x1, R42 ;  /* 0x00000001ea057819 */ /* 0x002fc6000001022a */
[----:B------:R-:W1:Y:S02]  /*2410*/  SHFL.IDX PT, R0, R0, 0x3, 0x181f ;  /* 0x00781f0000007f89 */ /* 0x000e6400000e0000 */
[----:B------:R-:W-:Y:S02]  /*2420*/  HMMA.16816.F32.BF16 R96, R140, R52, R20 ;  /* 0x000000348c60723c */ /* 0x000fe40000041814 */
[----:B------:R1:W4:Y:S01]  /*2430*/  SHFL.IDX PT, R20, R4, 0x3, 0x181f ;  /* 0x00781f0004147f89 */ /* 0x00032200000e0000 */
[----:B--2---:R-:W-:-:S05]  /*2440*/  IADD3 R14, P1, R2, R163, RZ ;  /* 0x000000a3020e7210 */ /* 0x004fca0007f3e0ff */
[C---:B------:R-:W-:Y:S07]  /*2450*/  HMMA.16816.F32.BF16 R108, R140.reuse, R38, R8 ;  /* 0x000000268c6c723c */ /* 0x040fee0000041808 */
[----:B------:R-:W-:Y:S01]  /*2460*/  IADD3 R10, P0, R2, R164, RZ ;  /* 0x000000a4020a7210 */ /* 0x000fe20007f1e0ff */
[----:B------:R-:W-:Y:S01]  /*2470*/  HMMA.16816.F32.BF16 R80, R140, R34, R24 ;  /* 0x000000228c50723c */ /* 0x000fe20000041818 */
[-C--:B---3--:R-:W-:Y:S01]  /*2480*/  IADD3 R8, P5, R3, R163.reuse, RZ ;  /* 0x000000a303087210 */ /* 0x088fe20007fbe0ff */
[----:B------:R-:W2:Y:S02]  /*2490*/  LDSM.16.M88.4 R32, [R200+0x2800] ;  /* 0x00280000c820783b */ /* 0x000ea40000000200 */
[----:B------:R-:W-:Y:S01]  /*24a0*/  IMAD.X R11, R7, 0x1, R5, P0 ;  /* 0x00000001070b7824 */ /* 0x000fe200000e0605 */
[----:B------:R-:W-:-:S03]  /*24b0*/  IADD3 R2, P0, R12, R163, RZ ;  /* 0x000000a30c027210 */ /* 0x000fc60007f1e0ff */
[C---:B------:R-:W-:Y:S01]  /*24c0*/  HMMA.16816.F32.BF16 R36, R136.reuse, R50, RZ ;  /* 0x000000328824723c */ /* 0x040fe200000418ff */
[----:B-1----:R-:W-:Y:S01]  /*24d0*/  SHF.L.U64.HI R4, R233, 0x1, R43 ;  /* 0x00000001e9047819 */ /* 0x002fe2000001022b */
[----:B------:R-:W-:Y:S04]  /*24e0*/  LDSM.16.M88.4 R48, [R200+0x3000] ;  /* 0x00300000c830783b */ /* 0x000fe80000000200 */
[--C-:B------:R-:W-:Y:S01]  /*24f0*/  IMAD.X R15, R7, 0x1, R4.reuse, P1 ;  /* 0x00000001070f7824 */ /* 0x100fe200008e0604 */
[-C--:B------:R-:W-:Y:S01]  /*2500*/  IADD3 R6, P1, R3, R164.reuse, RZ ;  /* 0x000000a403067210 */ /* 0x080fe20007f3e0ff */
[--C-:B----4-:R-:W-:Y:S01]  /*2510*/  IMAD.X R9, R18, 0x1, R4.reuse, P5 ;  /* 0x0000000112097824 */ /* 0x110fe200028e0604 */
[----:B------:R-:W-:Y:S01]  /*2520*/  IADD3 R16, P5, R12, R164, RZ ;  /* 0x000000a40c107210 */ /* 0x000fe20007fbe0ff */
[--C-:B------:R-:W-:Y:S01]  /*2530*/  IMAD.X R3, R17, 0x1, R4.reuse, P0 ;  /* 0x0000000111037824 */ /* 0x100fe200000e0604 */
[----:B------:R-:W-:Y:S01]  /*2540*/  ISETP.LT.OR P0, PT, R13, 0x1, P6 ;  /* 0x000000010d00780c */ /* 0x000fe20003701670 */
[--C-:B------:R-:W-:Y:S01]  /*2550*/  IMAD.X R7, R18, 0x1, R5.reuse, P1 ;  /* 0x0000000112077824 */ /* 0x100fe200008e0605 */
[----:B------:R-:W-:Y:S01]  /*2560*/  ISETP.GE.AND P1, PT, R234, c[0x0][0x1d4], PT ;  /* 0x00007500ea007a0c */ /* 0x000fe20003f26270 */
[----:B------:R-:W-:Y:S01]  /*2570*/  IMAD.X R17, R17, 0x1, R5, P5 ;  /* 0x0000000111117824 */ /* 0x000fe200028e0605 */
[----:B------:R-:W-:Y:S01]  /*2580*/  IADD3 R18, P5, R0, R163, RZ ;  /* 0x000000a300127210 */ /* 0x000fe20007fbe0ff */
[----:B------:R-:W-:Y:S01]  /*2590*/  HMMA.16816.F32.BF16 R28, R136, R44, RZ ;  /* 0x0000002c881c723c */ /* 0x000fe200000418ff */
[----:B------:R-:W1:Y:S03]  /*25a0*/  LDSM.16.M88.4 R40, [R207+0x2000] ;  /* 0x00200000cf28783b */ /* 0x000e660000000200 */
[----:B------:R-:W-:Y:S01]  /*25b0*/  IMAD.X R19, R20, 0x1, R4, P5 ;  /* 0x0000000114137824 */ /* 0x000fe200028e0604 */
[----:B------:R-:W-:-:S03]  /*25c0*/  ISETP.LT.OR P5, PT, R13, 0x1, P1 ;  /* 0x000000010d00780c */ /* 0x000fc60000fa1670 */
[----:B------:R-:W-:Y:S01]  /*25d0*/  HMMA.16816.F32.BF16 R24, R136, R46, RZ ;  /* 0x0000002e8818723c */ /* 0x000fe200000418ff */
[----:B------:R-:W3:Y:S04]  /*25e0*/  LDSM.16.M88.4 R44, [R207+0x3800] ;  /* 0x00380000cf2c783b */ /* 0x000ee80000000200 */
[----:B------:R-:W-:Y:S01]  /*25f0*/  @!PT LDS RZ, [RZ] ;  /* 0x00000000fffff984 */ /* 0x000fe20000000800 */
[----:B------:R-:W-:Y:S01]  /*2600*/  @!PT LDS RZ, [RZ] ;  /* 0x00000000fffff984 */ /* 0x000fe20000000800 */
[----:B------:R-:W-:Y:S01]  /*2610*/  @!PT LDS RZ, [RZ] ;  /* 0x00000000fffff984 */ /* 0x000fe20000000800 */
[----:B------:R4:W-:Y:S01]  /*2620*/  LDGSTS.E.BYPASS.LTC128B.128 [R229+0x100], [R14.64], !P0 ;  /* 0x001000000ee57fae */ /* 0x0009e2000c101d46 */
[C---:B------:R-:W-:Y:S02]  /*2630*/  ISETP.LT.OR P0, PT, R13.reuse, 0x21, P6 ;  /* 0x000000210d00780c */ /* 0x040fe40003701670 */
[----:B------:R-:W-:Y:S02]  /*2640*/  HMMA.16816.F32.BF16 R84, R140, R54, R36 ;  /* 0x000000368c54723c */ /* 0x000fe40000041824 */
[----:B------:R3:W-:Y:S01]  /*2650*/  LDGSTS.E.BYPASS.LTC128B.128 [R229+0x4100], [R10.64], !P5 ;  /* 0x041000000ae57fae */ /* 0x0007e2000e901d46 */
[----:B------:R-:W-:-:S05]  /*2660*/  ISETP.LT.OR P5, PT, R13, 0x21, P1 ;  /* 0x000000210d00780c */ /* 0x000fca0000fa1670 */
[----:B--2---:R-:W-:Y:S03]  /*2670*/  HMMA.16816.F32.BF16 R36, R136, R34, RZ ;  /* 0x000000228824723c */ /* 0x004fe600000418ff */
[----:B------:R3:W-:Y:S01]  /*2680*/  LDGSTS.E.BYPASS.LTC128B.128 [R229+0x1100], [R8.64], !P0 ;  /* 0x0110000008e57fae */ /* 0x0007e2000c101d46 */
[----:B------:R-:W-:-:S04]  /*2690*/  ISETP.LT.OR P0, PT, R13, 0x41, P6 ;  /* 0x000000410d00780c */ /* 0x000fc80003701670 */
[----:B------:R2:W-:Y:S01]  /*26a0*/  LDGSTS.E.BYPASS.LTC128B.128 [R229+0x5100], [R6.64], !P5 ;  /* 0x0510000006e57fae */ /* 0x0005e2000e901d46 */
[C---:B------:R-:W-:Y:S02]  /*26b0*/  ISETP.LT.OR P5, PT, R13.reuse, 0x61, P6 ;  /* 0x000000610d00780c */ /* 0x040fe400037a1670 */
[C---:B------:R-:W-:Y:S02]  /*26c0*/  ISETP.LT.OR P6, PT, R13.reuse, 0x41, P1 ;  /* 0x000000410d00780c */ /* 0x040fe40000fc1670 */
[----:B------:R-:W-:-:S04]  /*26d0*/  ISETP.LT.OR P1, PT, R13, 0x61, P1 ;  /* 0x000000610d00780c */ /* 0x000fc80000f21670 */
[----:B------:R2:W-:Y:S01]  /*26e0*/  LDGSTS.E.BYPASS.LTC128B.128 [R229+0x2100], [R2.64], !P0 ;  /* 0x0210000002e57fae */ /* 0x0005e2000c101d46 */
[C---:B-1----:R-:W-:Y:S06]  /*26f0*/  HMMA.16816.F32.BF16 R92, R140.reuse, R40, R28 ;  /* 0x000000288c5c723c */ /* 0x042fec000004181c */
[----:B------:R1:W-:Y:S02]  /*2700*/  LDGSTS.E.BYPASS.LTC128B.128 [R229+0x6100], [R16.64], !P6 ;  /* 0x0610000010e57fae */ /* 0x0003e4000f101d46 */
[----:B------:R-:W-:Y:S02]  /*2710*/  HMMA.16816.F32.BF16 R104, R140, R42, R24 ;  /* 0x0000002a8c68723c */ /* 0x000fe40000041818 */
[----:B------:R1:W-:Y:S06]  /*2720*/  LDGSTS.E.BYPASS.LTC128B.128 [R229+0x3100], [R18.64], !P5 ;  /* 0x0310000012e57fae */ /* 0x0003ec000e901d46 */
[C---:B------:R-:W-:Y:S08]  /*2730*/  HMMA.16816.F32.BF16 R40, R136.reuse, R32, RZ ;  /* 0x000000208828723c */ /* 0x040ff000000418ff */
[----:B------:R-:W-:Y:S01]  /*2740*/  HMMA.16816.F32.BF16 R28, R136, R48, RZ ;  /* 0x00000030881c723c */ /* 0x000fe200000418ff */
[----:B--2---:R-:W-:Y:S01]  /*2750*/  IMAD.MOV.U32 R3, RZ, RZ, 0x40 ;  /* 0x00000040ff037424 */ /* 0x004fe200078e00ff */
[----:B------:R-:W-:-:S04]  /*2760*/  IADD3 R2, P0, R0, R164, RZ ;  /* 0x000000a400027210 */ /* 0x000fc80007f1e0ff */
[----:B------:R-:W-:Y:S01]  /*2770*/  SEL R0, R3, 0xffffffc0, !P2 ;  /* 0xffffffc003007807 */ /* 0x000fe20005000000 */
[----:B------:R-:W-:Y:S01]  /*2780*/  IMAD.X R3, R20, 0x1, R5, P0 ;  /* 0x0000000114037824 */ /* 0x000fe200000e0605 */
[C---:B------:R-:W-:Y:S01]  /*2790*/  HMMA.16816.F32.BF16 R24, R136.reuse, R50, RZ ;  /* 0x000000328818723c */ /* 0x040fe200000418ff */
[----:B------:R-:W-:Y:S02]  /*27a0*/  ISETP.GT.AND P0, PT, R160, R172, PT ;  /* 0x000000aca000720c */ /* 0x000fe40003f04270 */
[--C-:B------:R-:W-:Y:S01]  /*27b0*/  IMAD.IADD R202, R200, 0x1, R0.reuse ;  /* 0x00000001c8ca7824 */ /* 0x100fe200078e0200 */
[----:B------:R2:W-:Y:S01]  /*27c0*/  LDGSTS.E.BYPASS.LTC128B.128 [R229+0x7100], [R2.64], !P1 ;  /* 0x0710000002e57fae */ /* 0x0005e2000c901d46 */
[----:B------:R-:W-:Y:S01]  /*27d0*/  IMAD.IADD R201, R208, 0x1, R0 ;  /* 0x00000001d0c97824 */ /* 0x000fe200078e0200 */
[----:B------:R-:W-:Y:S02]  /*27e0*/  ISETP.GT.AND P1, PT, R161, 0x7f, PT ;  /* 0x0000007fa100780c */ /* 0x000fe40003f24270 */
[----:B----4-:R-:W4:Y:S01]  /*27f0*/  LDSM.16.M88.4 R12, [R202] ;  /* 0x00000000ca0c783b */ /* 0x010f220000000200 */
[C---:B------:R-:W-:Y:S03]  /*2800*/  HMMA.16816.F32.BF16 R20, R136.reuse, R56, RZ ;  /* 0x000000388814723c */ /* 0x040fe600000418ff */
[----:B---3--:R-:W3:Y:S04]  /*2810*/  LDSM.16.M88.4 R8, [R202+0x800] ;  /* 0x00080000ca08783b */ /* 0x008ee80000000200 */
[----:B------:R-:W2:Y:S01]  /*2820*/  LDSM.16.M88.4 R32, [R202+0x1000] ;  /* 0x00100000ca20783b */ /* 0x000ea20000000200 */
[----:B-1----:R-:W-:Y:S03]  /*2830*/  HMMA.16816.F32.BF16 R16, R136, R58, RZ ;  /* 0x0000003a8810723c */ /* 0x002fe600000418ff */
[----:B------:R-:W-:Y:S04]  /*2840*/  LDSM.16.M88.4 R56, [R202+0x2000] ;  /* 0x00200000ca38783b */ /* 0x000fe80000000200 */
[----:B------:R-:W0:Y:S01]  /*2850*/  LDGDEPBAR ;  /* 0x00000000000079af */ /* 0x000e220000000000 */
[C---:B------:R-:W-:Y:S03]  /*2860*/  HMMA.16816.F32.BF16 R88, R140.reuse, R60, R40 ;  /* 0x0000003c8c58723c */ /* 0x040fe60000041828 */
[----:B------:R-:W1:Y:S05]  /*2870*/  LDSM.16.M88.4 R40, [R202+0x1800] ;  /* 0x00180000ca28783b */ /* 0x000e6a0000000200 */
[C---:B------:R-:W-:Y:S08]  /*2880*/  HMMA.16816.F32.BF16 R76, R140.reuse, R62, R36 ;  /* 0x0000003e8c4c723c */ /* 0x040ff00000041824 */
[C---:B------:R-:W-:Y:S01]  /*2890*/  HMMA.16816.F32.BF16 R72, R140.reuse, R68, R28 ;  /* 0x000000448c48723c */ /* 0x040fe2000004181c */
[----:B------:R-:W-:Y:S07]  /*28a0*/  LDSM.16.M88.4 R28, [R201+-0x3800] ;  /* 0xffc80000c91c783b */ /* 0x000fee0000000200 */
[C---:B------:R-:W-:Y:S08]  /*28b0*/  HMMA.16816.F32.BF16 R68, R140.reuse, R70, R24 ;  /* 0x000000468c44723c */ /* 0x040ff00000041818 */
[C---:B------:R-:W-:Y:S01]  /*28c0*/  HMMA.16816.F32.BF16 R64, R140.reuse, R44, R20 ;  /* 0x0000002c8c40723c */ /* 0x040fe20000041814 */
[----:B------:R-:W-:Y:S07]  /*28d0*/  LDSM.16.M88.4 R20, [R201+-0x4000] ;  /* 0xffc00000c914783b */ /* 0x000fee0000000200 */
[----:B------:R-:W-:Y:S01]  /*28e0*/  HMMA.16816.F32.BF16 R52, R140, R46, R16 ;  /* 0x0000002e8c34723c */ /* 0x000fe20000041810 */
[----:B------:R-:W-:Y:S07]  /*28f0*/  LDSM.16.M88.4 R16, [R202+0x3800] ;  /* 0x00380000ca10783b */ /* 0x000fee0000000200 */
[C---:B----4-:R-:W-:Y:S08]  /*2900*/  HMMA.16816.F32.BF16 R60, R176.reuse, R12, R120 ;  /* 0x0000000cb03c723c */ /* 0x050ff00000041878 */
[C---:B------:R-:W-:Y:S01]  /*2910*/  HMMA.16816.F32.BF16 R48, R176.reuse, R14, R116 ;  /* 0x0000000eb030723c */ /* 0x040fe20000041874 */
[----:B------:R-:W4:Y:S07]  /*2920*/  LDSM.16.M88.4 R12, [R202+0x2800] ;  /* 0x00280000ca0c783b */ /* 0x000f2e0000000200 */
[C---:B---3--:R-:W-:Y:S08]  /*2930*/  HMMA.16816.F32.BF16 R24, R176.reuse, R8, R112 ;  /* 0x00000008b018723c */ /* 0x048ff00000041870 */
[C---:B------:R-:W-:Y:S01]  /*2940*/  HMMA.16816.F32.BF16 R44, R176.reuse, R10, R108 ;  /* 0x0000000ab02c723c */ /* 0x040fe2000004186c */
[----:B------:R-:W3:Y:S07]  /*2950*/  LDSM.16.M88.4 R8, [R202+0x3000] ;  /* 0x00300000ca08783b */ /* 0x000eee0000000200 */
[C---:B--2---:R-:W-:Y:S08]  /*2960*/  HMMA.16816.F32.BF16 R36, R176.reuse, R32, R100 ;  /* 0x00000020b024723c */ /* 0x044ff00000041864 */
[C---:B------:R-:W-:Y:S08]  /*2970*/  HMMA.16816.F32.BF16 R32, R176.reuse, R34, R80 ;  /* 0x00000022b020723c */ /* 0x040ff00000041850 */
[C---:B-1----:R-:W-:Y:S08]  /*2980*/  HMMA.16816.F32.BF16 R80, R176.reuse, R40, R96 ;  /* 0x00000028b050723c */ /* 0x042ff00000041860 */
[C---:B----4-:R-:W-:Y:S08]  /*2990*/  HMMA.16816.F32.BF16 R120, R176.reuse, R12, R88 ;  /* 0x0000000cb078723c */ /* 0x050ff00000041858 */
[C---:B------:R-:W-:Y:S01]  /*29a0*/  HMMA.16816.F32.BF16 R100, R176.reuse, R14, R76 ;  /* 0x0000000eb064723c */ /* 0x040fe2000004184c */
[----:B------:R-:W1:Y:S07]  /*29b0*/  LDSM.16.M88.4 R12, [R201+-0x3000] ;  /* 0xffd00000c90c783b */ /* 0x000e6e0000000200 */
[C---:B---3--:R-:W-:Y:S08]  /*29c0*/  HMMA.16816.F32.BF16 R116, R176.reuse, R8, R72 ;  /* 0x00000008b074723c */ /* 0x048ff00000041848 */
[C---:B------:R-:W-:Y:S01]  /*29d0*/  HMMA.16816.F32.BF16 R96, R176.reuse, R10, R68 ;  /* 0x0000000ab060723c */ /* 0x040fe20000041844 */
[----:B------:R-:W2:Y:S07]  /*29e0*/  LDSM.16.M88.4 R8, [R201+-0x2800] ;  /* 0xffd80000c908783b */ /* 0x000eae0000000200 */
[C---:B------:R-:W-:Y:S08]  /*29f0*/  HMMA.16816.F32.BF16 R40, R176.reuse, R42, R84 ;  /* 0x0000002ab028723c */ /* 0x040ff00000041854 */
[C---:B------:R-:W-:Y:S08]  /*2a00*/  HMMA.16816.F32.BF16 R84, R176.reuse, R56, R92 ;  /* 0x00000038b054723c */ /* 0x040ff0000004185c */
[C---:B------:R-:W-:Y:S08]  /*2a10*/  HMMA.16816.F32.BF16 R104, R176.reuse, R58, R104 ;  /* 0x0000003ab068723c */ /* 0x040ff00000041868 */
[C---:B------:R-:W-:Y:S08]  /*2a20*/  HMMA.16816.F32.BF16 R112, R176.reuse, R16, R64 ;  /* 0x00000010b070723c */ /* 0x040ff00000041840 */
[----:B------:R-:W-:Y:S01]  /*2a30*/  HMMA.16816.F32.BF16 R88, R176, R18, R52 ;  /* 0x00000012b058723c */ /* 0x000fe20000041834 */
[----:B------:R-:W3:Y:S07]  /*2a40*/  LDSM.16.M88.4 R16, [R201+-0x2000] ;  /* 0xffe00000c910783b */ /* 0x000eee0000000200 */
[C---:B------:R-:W-:Y:S01]  /*2a50*/  HMMA.16816.F32.BF16 R76, R180.reuse, R28, R24 ;  /* 0x0000001cb44c723c */ /* 0x040fe20000041818 */
[----:B------:R-:W-:Y:S07]  /*2a60*/  LDSM.16.M88.4 R24, [R201+-0x1800] ;  /* 0xffe80000c918783b */ /* 0x000fee0000000200 */
[C---:B------:R-:W-:Y:S01]  /*2a70*/  HMMA.16816.F32.BF16 R72, R180.reuse, R30, R44 ;  /* 0x0000001eb448723c */ /* 0x040fe2000004182c */
[----:B------:R-:W4:Y:S07]  /*2a80*/  LDSM.16.M88.4 R28, [R201+-0x1000] ;  /* 0xfff00000c91c783b */ /* 0x000f2e0000000200 */
[C---:B-1----:R-:W-:Y:S08]  /*2a90*/  HMMA.16816.F32.BF16 R68, R180.reuse, R12, R36 ;  /* 0x0000000cb444723c */ /* 0x042ff00000041824 */
[C---:B------:R-:W-:Y:S01]  /*2aa0*/  HMMA.16816.F32.BF16 R56, R180.reuse, R14, R32 ;  /* 0x0000000eb438723c */ /* 0x040fe20000041820 */
[----:B------:R-:W1:Y:S07]  /*2ab0*/  LDSM.16.M88.4 R12, [R200+0x4000] ;  /* 0x00400000c80c783b */ /* 0x000e6e0000000200 */
[C---:B--2---:R-:W-:Y:S08]  /*2ac0*/  HMMA.16816.F32.BF16 R36, R180.reuse, R8, R80 ;  /* 0x00000008b424723c */ /* 0x044ff00000041850 */
[C---:B------:R-:W-:Y:S01]  /*2ad0*/  HMMA.16816.F32.BF16 R52, R180.reuse, R10, R40 ;  /* 0x0000000ab434723c */ /* 0x040fe20000041828 */
[----:B------:R-:W2:Y:S07]  /*2ae0*/  LDSM.16.M88.4 R8, [R200+0x4800] ;  /* 0x00480000c808783b */ /* 0x000eae0000000200 */
[C---:B------:R-:W-:Y:S08]  /*2af0*/  HMMA.16816.F32.BF16 R108, R180.reuse, R20, R60 ;  /* 0x00000014b46c723c */ /* 0x040ff0000004183c */
[C---:B------:R-:W-:Y:S01]  /*2b00*/  HMMA.16816.F32.BF16 R92, R180.reuse, R22, R48 ;  /* 0x00000016b45c723c */ /* 0x040fe20000041830 */
[----:B------:R-:W2:Y:S07]  /*2b10*/  LDSM.16.M88.4 R20, [R201+-0x800] ;  /* 0xfff80000c914783b */ /* 0x000eae0000000200 */
[C---:B---3--:R-:W-:Y:S08]  /*2b20*/  HMMA.16816.F32.BF16 R48, R180.reuse, R18, R104 ;  /* 0x00000012b430723c */ /* 0x048ff00000041868 */
[C---:B----4-:R-:W-:Y:S08]  /*2b30*/  HMMA.16816.F32.BF16 R64, R180.reuse, R30, R96 ;  /* 0x0000001eb440723c */ /* 0x050ff00000041860 */
[C---:B------:R-:W-:Y:S01]  /*2b40*/  HMMA.16816.F32.BF16 R32, R180.reuse, R16, R84 ;  /* 0x00000010b420723c */ /* 0x040fe20000041854 */
[----:B------:R-:W3:Y:S07]  /*2b50*/  LDSM.16.M88.4 R16, [R200+0x5000] ;  /* 0x00500000c810783b */ /* 0x000eee0000000200 */
[----:B------:R-:W-:Y:S01]  /*2b60*/  HMMA.16816.F32.BF16 R44, R180, R28, R116 ;  /* 0x0000001cb42c723c */ /* 0x000fe20000041874 */
[----:B------:R-:W-:Y:S07]  /*2b70*/  LDSM.16.M88.4 R28, [R208] ;  /* 0x00000000d01c783b */ /* 0x000fee0000000200 */
[C---:B-1----:R-:W-:Y:S08]  /*2b80*/  HMMA.16816.F32.BF16 R96, R184.reuse, R12, R108 ;  /* 0x0000000cb860723c */ /* 0x042ff0000004186c */
[C---:B------:R-:W-:Y:S01]  /*2b90*/  HMMA.16816.F32.BF16 R104, R184.reuse, R14, R92 ;  /* 0x0000000eb868723c */ /* 0x040fe2000004185c */
[----:B------:R-:W1:Y:S07]  /*2ba0*/  LDSM.16.M88.4 R12, [R200+0x6800] ;  /* 0x00680000c80c783b */ /* 0x000e6e0000000200 */
[C---:B--2---:R-:W-:Y:S08]  /*2bb0*/  HMMA.16816.F32.BF16 R92, R184.reuse, R8, R76 ;  /* 0x00000008b85c723c */ /* 0x044ff0000004184c */
[----:B------:R-:W-:Y:S01]  /*2bc0*/  HMMA.16816.F32.BF16 R116, R184, R10, R72 ;  /* 0x0000000ab874723c */ /* 0x000fe20000041848 */
[----:B------:R-:W2:Y:S07]  /*2bd0*/  LDSM.16.M88.4 R8, [R200+0x7000] ;  /* 0x00700000c808783b */ /* 0x000eae0000000200 */
[C---:B------:R-:W-:Y:S08]  /*2be0*/  HMMA.16816.F32.BF16 R40, R180.reuse, R24, R120 ;  /* 0x00000018b428723c */ /* 0x040ff00000041878 */
[C---:B------:R-:W-:Y:S01]  /*2bf0*/  HMMA.16816.F32.BF16 R60, R180.reuse, R26, R100 ;  /* 0x0000001ab43c723c */ /* 0x040fe20000041864 */
[----:B------:R-:W4:Y:S07]  /*2c00*/  LDSM.16.M88.4 R24, [R200+0x5800] ;  /* 0x00580000c818783b */ /* 0x000f2e0000000200 */
[C---:B------:R-:W-:Y:S08]  /*2c10*/  HMMA.16816.F32.BF16 R80, R180.reuse, R20, R112 ;  /* 0x00000014b450723c */ /* 0x040ff00000041870 */
[----:B------:R-:W-:Y:S01]  /*2c20*/  HMMA.16816.F32.BF16 R88, R180, R22, R88 ;  /* 0x00000016b458723c */ /* 0x000fe20000041858 */
[----:B------:R-:W4:Y:S07]  /*2c30*/  LDSM.16.M88.4 R20, [R200+0x6000] ;  /* 0x00600000c814783b */ /* 0x000f2e0000000200 */
[C---:B---3--:R-:W-:Y:S08]  /*2c40*/  HMMA.16816.F32.BF16 R100, R184.reuse, R16, R68 ;  /* 0x00000010b864723c */ /* 0x048ff00000041844 */
[C---:B-1----:R-:W-:Y:S08]  /*2c50*/  HMMA.16816.F32.BF16 R76, R184.reuse, R12, R40 ;  /* 0x0000000cb84c723c */ /* 0x042ff00000041828 */
[C---:B------:R-:W-:Y:S01]  /*2c60*/  HMMA.16816.F32.BF16 R72, R184.reuse, R14, R60 ;  /* 0x0000000eb848723c */ /* 0x040fe2000004183c */
[----:B------:R-:W1:Y:S07]  /*2c70*/  LDSM.16.M88.4 R12, [R210] ;  /* 0x00000000d20c783b */ /* 0x000e6e0000000200 */
[C---:B--2---:R-:W-:Y:S08]  /*2c80*/  HMMA.16816.F32.BF16 R68, R184.reuse, R8, R44 ;  /* 0x00000008b844723c */ /* 0x044ff0000004182c */
[C---:B------:R-:W-:Y:S01]  /*2c90*/  HMMA.16816.F32.BF16 R64, R184.reuse, R10, R64 ;  /* 0x0000000ab840723c */ /* 0x040fe20000041840 */
[----:B------:R-:W2:Y:S07]  /*2ca0*/  LDSM.16.M88.4 R8, [R211] ;  /* 0x00000000d308783b */ /* 0x000eae0000000200 */
[C---:B------:R-:W-:Y:S01]  /*2cb0*/  HMMA.16816.F32.BF16 R120, R184.reuse, R18, R56 ;  /* 0x00000012b878723c */ /* 0x040fe20000041838 */
[----:B------:R-:W3:Y:S07]  /*2cc0*/  LDSM.16.M88.4 R16, [R200+0x7800] ;  /* 0x00780000c810783b */ /* 0x000eee0000000200 */
[C---:B----4-:R-:W-:Y:S08]  /*2cd0*/  HMMA.16816.F32.BF16 R112, R184.reuse, R24, R36 ;  /* 0x00000018b870723c */ /* 0x050ff00000041824 */
[C---:B------:R-:W-:Y:S01]  /*2ce0*/  HMMA.16816.F32.BF16 R124, R184.reuse, R26, R52 ;  /* 0x0000001ab87c723c */ /* 0x040fe20000041834 */
[----:B------:R-:W4:Y:S07]  /*2cf0*/  LDSM.16.M88.4 R24, [R209] ;  /* 0x00000000d118783b */ /* 0x000f2e0000000200 */
[C---:B------:R-:W-:Y:S01]  /*2d00*/  HMMA.16816.F32.BF16 R108, R184.reuse, R20, R32 ;  /* 0x00000014b86c723c */ /* 0x040fe20000041820 */
[----:B------:R-:W2:Y:S07]  /*2d10*/  LDSM.16.M88.4 R32, [R213] ;  /* 0x00000000d520783b */ /* 0x000eae0000000200 */
[----:B------:R-:W-:Y:S01]  /*2d20*/  HMMA.16816.F32.BF16 R84, R184, R22, R48 ;  /* 0x00000016b854723c */ /* 0x000fe20000041830 */
[----:B------:R-:W3:Y:S07]  /*2d30*/  LDSM.16.M88.4 R20, [R212] ;  /* 0x00000000d414783b */ /* 0x000eee0000000200 */
[C---:B------:R-:W-:Y:S08]  /*2d40*/  HMMA.16816.F32.BF16 R52, R188.reuse, R28, R96 ;  /* 0x0000001cbc34723c */ /* 0x040ff00000041860 */
[C---:B------:R-:W-:Y:S01]  /*2d50*/  HMMA.16816.F32.BF16 R44, R188.reuse, R30, R104 ;  /* 0x0000001ebc2c723c */ /* 0x040fe20000041868 */
[----:B------:R-:W-:Y:S07]  /*2d60*/  LDSM.16.M88.4 R28, [R214] ;  /* 0x00000000d61c783b */ /* 0x000fee0000000200 */
[C---:B-1----:R-:W-:Y:S08]  /*2d70*/  HMMA.16816.F32.BF16 R48, R188.reuse, R12, R100 ;  /* 0x0000000cbc30723c */ /* 0x042ff00000041864 */
[C---:B------:R-:W-:Y:S01]  /*2d80*/  HMMA.16816.F32.BF16 R96, R188.reuse, R14, R120 ;  /* 0x0000000ebc60723c */ /* 0x040fe20000041878 */
[----:B------:R-:W1:Y:S07]  /*2d90*/  LDSM.16.M88.4 R12, [R202+0x4000] ;  /* 0x00400000ca0c783b */ /* 0x000e6e0000000200 */
[C---:B--2---:R-:W-:Y:S08]  /*2da0*/  HMMA.16816.F32.BF16 R104, R188.reuse, R8, R112 ;  /* 0x00000008bc68723c */ /* 0x044ff00000041870 */
[----:B------:R-:W-:Y:S01]  /*2db0*/  HMMA.16816.F32.BF16 R112, R188, R10, R124 ;  /* 0x0000000abc70723c */ /* 0x000fe2000004187c */
[----:B------:R-:W2:Y:S07]  /*2dc0*/  LDSM.16.M88.4 R8, [R202+0x4800] ;  /* 0x00480000ca08783b */ /* 0x000eae0000000200 */
[C---:B---3--:R-:W-:Y:S01]  /*2dd0*/  HMMA.16816.F32.BF16 R60, R184.reuse, R16, R80 ;  /* 0x00000010b83c723c */ /* 0x048fe20000041850 */
[----:B------:R-:W-:Y:S07]  /*2de0*/  LDSM.16.M88.4 R80, [R201+0x800] ;  /* 0x00080000c950783b */ /* 0x000fee0000000200 */
[----:B------:R-:W-:Y:S01]  /*2df0*/  HMMA.16816.F32.BF16 R56, R184, R18, R88 ;  /* 0x00000012b838723c */ /* 0x000fe20000041858 */
[----:B------:R-:W3:Y:S07]  /*2e00*/  LDSM.16.M88.4 R16, [R215] ;  /* 0x00000000d710783b */ /* 0x000eee0000000200 */
[C---:B----4-:R-:W-:Y:S01]  /*2e10*/  HMMA.16816.F32.BF16 R40, R188.reuse, R24, R92 ;  /* 0x00000018bc28723c */ /* 0x050fe2000004185c */
[----:B------:R-:W-:Y:S07]  /*2e20*/  LDSM.16.M88.4 R92, [R201] ;  /* 0x00000000c95c783b */ /* 0x000fee0000000200 */
[C---:B------:R-:W-:Y:S01]  /*2e30*/  HMMA.16816.F32.BF16 R36, R188.reuse, R26, R116 ;  /* 0x0000001abc24723c */ /* 0x040fe20000041874 */
[----:B------:R-:W4:Y:S07]  /*2e40*/  LDSM.16.M88.4 R24, [R202+0x5000] ;  /* 0x00500000ca18783b */ /* 0x000f2e0000000200 */
[C---:B------:R-:W-:Y:S08]  /*2e50*/  HMMA.16816.F32.BF16 R148, R188.reuse, R32, R76 ;  /* 0x00000020bc94723c */ /* 0x040ff0000004184c */
[C---:B------:R-:W-:Y:S01]  /*2e60*/  HMMA.16816.F32.BF16 R144, R188.reuse, R34, R72 ;  /* 0x00000022bc90723c */ /* 0x040fe20000041848 */
[----:B------:R-:W3:Y:S07]  /*2e70*/  LDSM.16.M88.4 R32, [R202+0x6000] ;  /* 0x00600000ca20783b */ /* 0x000eee0000000200 */
[----:B------:R-:W-:Y:S08]  /*2e80*/  HMMA.16816.F32.BF16 R152, R188, R20, R108 ;  /* 0x00000014bc98723c */ /* 0x000ff0000004186c */
[C---:B-1----:R-:W-:Y:S01]  /*2e90*/  HMMA.16816.F32.BF16 R116, R192.reuse, R12, R52 ;  /* 0x0000000cc074723c */ /* 0x042fe20000041834 */
[----:B------:R-:W-:Y:S07]  /*2ea0*/  LDSM.16.M88.4 R52, [R201+0x2800] ;  /* 0x00280000c934783b */ /* 0x000fee0000000200 */
[----:B------:R-:W-:Y:S01]  /*2eb0*/  HMMA.16816.F32.BF16 R108, R192, R14, R44 ;  /* 0x0000000ec06c723c */ /* 0x000fe2000004182c */
[----:B------:R-:W1:Y:S04]  /*2ec0*/  LDSM.16.M88.4 R12, [R202+0x6800] ;  /* 0x00680000ca0c783b */ /* 0x000e680000000200 */
[----:B------:R-:W-:Y:S03]  /*2ed0*/  LDSM.16.M88.4 R44, [R201+0x3800] ;  /* 0x00380000c92c783b */ /* 0x000fe60000000200 */
[----:B------:R-:W-:Y:S01]  /*2ee0*/  HMMA.16816.F32.BF16 R156, R188, R22, R84 ;  /* 0x00000016bc9c723c */ /* 0x000fe20000041854 */
[----:B------:R-:W1:Y:S04]  /*2ef0*/  LDSM.16.M88.4 R20, [R202+0x5800] ;  /* 0x00580000ca14783b */ /* 0x000e680000000200 */
[----:B------:R-:W-:Y:S03]  /*2f00*/  LDSM.16.M88.4 R84, [R202+0x7800] ;  /* 0x00780000ca54783b */ /* 0x000fe60000000200 */
[C---:B--2---:R-:W-:Y:S08]  /*2f10*/  HMMA.16816.F32.BF16 R100, R192.reuse, R8, R40 ;  /* 0x00000008c064723c */ /* 0x044ff00000041828 */
[----:B------:R-:W-:Y:S01]  /*2f20*/  HMMA.16816.F32.BF16 R88, R192, R10, R36 ;  /* 0x0000000ac058723c */ /* 0x000fe20000041824 */
[----:B------:R-:W2:Y:S07]  /*2f30*/  LDSM.16.M88.4 R8, [R202+0x7000] ;  /* 0x00700000ca08783b */ /* 0x000eae0000000200 */
[C---:B------:R-:W-:Y:S01]  /*2f40*/  HMMA.16816.F32.BF16 R132, R188.reuse, R28, R68 ;  /* 0x0000001cbc84723c */ /* 0x040fe20000041844 */
[----:B------:R-:W-:Y:S07]  /*2f50*/  LDSM.16.M88.4 R68, [R201+0x1000] ;  /* 0x00100000c944783b */ /* 0x000fee0000000200 */
[C---:B------:R-:W-:Y:S08]  /*2f60*/  HMMA.16816.F32.BF16 R128, R188.reuse, R30, R64 ;  /* 0x0000001ebc80723c */ /* 0x040ff00000041840 */
[C---:B---3--:R-:W-:Y:S01]  /*2f70*/  HMMA.16816.F32.BF16 R124, R188.reuse, R16, R60 ;  /* 0x00000010bc7c723c */ /* 0x048fe2000004183c */
[----:B------:R-:W-:Y:S07]  /*2f80*/  LDSM.16.M88.4 R60, [R201+0x1800] ;  /* 0x00180000c93c783b */ /* 0x000fee0000000200 */
[----:B------:R-:W-:Y:S01]  /*2f90*/  HMMA.16816.F32.BF16 R120, R188, R18, R56 ;  /* 0x00000012bc78723c */ /* 0x000fe20000041838 */
[----:B------:R-:W3:Y:S07]  /*2fa0*/  LDSM.16.M88.4 R56, [R201+0x2000] ;  /* 0x00200000c938783b */ /* 0x000eee0000000200 */
[----:B----4-:R-:W-:Y:S01]  /*2fb0*/  HMMA.16816.F32.BF16 R76, R192, R24, R48 ;  /* 0x00000018c04c723c */ /* 0x010fe20000041830 */
[----:B------:R-:W4:Y:S01]  /*2fc0*/  LDSM.16.M88.4 R48, [R201+0x3000] ;  /* 0x00300000c930783b */ /* 0x000f220000000200 */
[----:B------:R-:W-:-:S06]  /*2fd0*/  DEPBAR.LE SB0, 0x0 ;  /* 0x000080000000791a */ /* 0x000fcc0000000000 */
[C---:B------:R-:W-:Y:S08]  /*2fe0*/  HMMA.16816.F32.BF16 R36, R192.reuse, R32, R152 ;  /* 0x00000020c024723c */ /* 0x040ff00000041898 */
[C---:B------:R-:W-:Y:S08]  /*2ff0*/  HMMA.16816.F32.BF16 R32, R192.reuse, R34, R156 ;  /* 0x00000022c020723c */ /* 0x040ff0000004189c */
[C---:B------:R-:W-:Y:S08]  /*3000*/  HMMA.16816.F32.BF16 R72, R192.reuse, R26, R96 ;  /* 0x0000001ac048723c */ /* 0x040ff00000041860 */
[C---:B-1----:R-:W-:Y:S08]  /*3010*/  HMMA.16816.F32.BF16 R28, R192.reuse, R12, R148 ;  /* 0x0000000cc01c723c */ /* 0x042ff00000041894 */
[C---:B------:R-:W-:Y:S08]  /*3020*/  HMMA.16816.F32.BF16 R64, R192.reuse, R20, R104 ;  /* 0x00000014c040723c */ /* 0x040ff00000041868 */
[C---:B------:R-:W-:Y:S08]  /*3030*/  HMMA.16816.F32.BF16 R40, R192.reuse, R22, R112 ;  /* 0x00000016c028723c */ /* 0x040ff00000041870 */
[C---:B------:R-:W-:Y:S08]  /*3040*/  HMMA.16816.F32.BF16 R24, R192.reuse, R14, R144 ;  /* 0x0000000ec018723c */ /* 0x040ff00000041890 */
[C---:B--2---:R-:W-:Y:S08]  /*3050*/  HMMA.16816.F32.BF16 R20, R192.reuse, R8, R132 ;  /* 0x00000008c014723c */ /* 0x044ff00000041884 */
        /* <DEDUP_REMOVED lines=18> */
[----:B------:R-:W-:Y:S01]  /*3180*/  HMMA.16816.F32.BF16 R44, R196, R46, R8 ;  /* 0x0000002ec42c723c */ /* 0x000fe20000041808 */
[----:B------:R-:W-:Y:S06]  /*3190*/  BAR.SYNC.DEFER_BLOCKING 0x0 ;  /* 0x0000000000007b1d */ /* 0x000fec0000010000 */
[----:B------:R-:W-:Y:S01]  /*31a0*/  @!UPT UIADD3 URZ, URZ, URZ, URZ ;  /* 0x0000003f3f3ff290 */ /* 0x000fe2000fffe03f */
[----:B------:R-:W-:Y:S11]  /*31b0*/  @!P0 BRA `(.L_x_76) ;  /* 0x0000049000008947 */ /* 0x000ff60003800000 */
[----:B------:R-:W-:Y:S01]  /*31c0*/  IMAD R2, R160, 0x80, R169 ;  /* 0x00000080a0027824 */ /* 0x000fe200078e02a9 */
[----:B------:R-:W-:-:S04]  /*31d0*/  MOV R230, RZ ;  /* 0x000000ff00e67202 */ /* 0x000fc80000000f00 */
[----:B------:R-:W-:-:S05]  /*31e0*/  IADD3 R2, R2, -0x80, R161 ;  /* 0xffffff8002027810 */ /* 0x000fca0007ffe0a1 */
[----:B------:R-:W-:-:S04]  /*31f0*/  @P3 IMAD.HI.U32 R3, R2, c[0x0][0x2bc], RZ ;  /* 0x0000af0002033a27 */ /* 0x000fc800078e00ff */
[----:B------:R-:W-:Y:S01]  /*3200*/  IMAD.MOV.U32 R0, RZ, RZ, R2 ;  /* 0x000000ffff007224 */ /* 0x000fe200078e0002 */
[----:B------:R-:W-:-:S04]  /*3210*/  @P3 SHF.R.U32.HI R0, RZ, c[0x0][0x2c0], R3 ;  /* 0x0000b000ff003a19 */ /* 0x000fc80000011603 */
[----:B------:R-:W-:-:S04]  /*3220*/  @!P1 IADD3 R3, P0, R0, R170, RZ ;  /* 0x000000aa00039210 */ /* 0x000fc80007f1e0ff */
[----:B------:R-:W-:Y:S02]  /*3230*/  @!P1 LEA.HI.X.SX32 R7, R0, R168, 0x1, P0 ;  /* 0x000000a800079211 */ /* 0x000fe400000f0eff */
[----:B------:R-:W-:-:S04]  /*3240*/  @!P1 LEA R6, P0, R3, c[0x0][0x2a0], 0x2 ;  /* 0x0000a80003069a11 */ /* 0x000fc800078010ff */
[----:B------:R-:W-:-:S05]  /*3250*/  @!P1 LEA.HI.X R7, R3, c[0x0][0x2a4], R7, 0x2, P0 ;  /* 0x0000a90003079a11 */ /* 0x000fca00000f1407 */
[----:B------:R-:W2:Y:S01]  /*3260*/  @!P1 LDG.E R230, [R6.64] ;  /* 0x0000000606e69981 */ /* 0x000ea2000c1e1900 */
[----:B------:R-:W-:-:S04]  /*3270*/  IMAD.MOV R0, RZ, RZ, -R0 ;  /* 0x000000ffff007224 */ /* 0x000fc800078e0a00 */
[----:B------:R-:W-:-:S04]  /*3280*/  IMAD R231, R0, c[0x0][0x2b8], R2 ;  /* 0x0000ae0000e77a24 */ /* 0x000fc800078e0202 */
[----:B------:R-:W-:Y:S01]  /*3290*/  IMAD.WIDE.U32 R2, R231, c[0x0][0x1e0], RZ ;  /* 0x00007800e7027a25 */ /* 0x000fe200078e00ff */
[----:B------:R-:W-:-:S05]  /*32a0*/  SHF.R.S32.HI R0, RZ, 0x1f, R231 ;  /* 0x0000001fff007819 */ /* 0x000fca00000114e7 */
[----:B------:R-:W-:-:S04]  /*32b0*/  IMAD R0, R0, c[0x0][0x1e0], RZ ;  /* 0x0000780000007a24 */ /* 0x000fc800078e02ff */
[----:B------:R-:W-:-:S05]  /*32c0*/  IMAD R0, R231, c[0x0][0x1e4], R0 ;  /* 0x00007900e7007a24 */ /* 0x000fca00078e0200 */
[----:B------:R-:W-:Y:S02]  /*32d0*/  IADD3 R3, R3, R0, RZ ;  /* 0x0000000003037210 */ /* 0x000fe40007ffe0ff */
[----:B--2---:R-:W-:-:S03]  /*32e0*/  SHF.R.S32.HI R0, RZ, 0x1f, R230 ;  /* 0x0000001fff007819 */ /* 0x004fc600000114e6 */
[----:B------:R-:W-:-:S04]  /*32f0*/  IMAD.WIDE.U32 R2, R230, c[0x0][0x1f0], R2 ;  /* 0x00007c00e6027a25 */ /* 0x000fc800078e0002 */
[----:B------:R-:W-:Y:S01]  /*3300*/  IMAD R6, R0, c[0x0][0x1f0], RZ ;  /* 0x00007c0000067a24 */ /* 0x000fe200078e02ff */
[----:B------:R-:W-:-:S03]  /*3310*/  IADD3 R0, P2, R166, R2, RZ ;  /* 0x00000002a6007210 */ /* 0x000fc60007f5e0ff */
[----:B------:R-:W-:Y:S01]  /*3320*/  IMAD R2, R230, c[0x0][0x1f4], R6 ;  /* 0x00007d00e6027a24 */ /* 0x000fe200078e0206 */
[----:B------:R-:W-:-:S04]  /*3330*/  LEA R6, P0, R0, c[0x0][0x1c8], 0x1 ;  /* 0x0000720000067a11 */ /* 0x000fc800078008ff */
[----:B------:R-:W-:-:S04]  /*3340*/  IADD3.X R2, R165, R3, R2, P2, !PT ;  /* 0x00000003a5027210 */ /* 0x000fc800017fe402 */
[----:B------:R-:W-:Y:S01]  /*3350*/  LEA.HI.X R0, R0, c[0x0][0x1cc], R2, 0x1, P0 ;  /* 0x0000730000007a11 */ /* 0x000fe200000f0c02 */
[----:B------:R-:W-:Y:S05]  /*3360*/  BRA.DIV ~URZ, `(.L_x_77) ;  /* 0x0000c9727f007947 */ /* 0x000fea000b800000 */
[----:B------:R1:W2:Y:S02]  /*3370*/  SHFL.IDX PT, R10, R0, RZ, 0x181f ;  /* 0x00181fff000a7589 */ /* 0x0002a400000e0000 */
.L_x_115:
[----:B------:R-:W-:Y:S05]  /*3380*/  BRA.DIV ~URZ, `(.L_x_78) ;  /* 0x0000c9c27f007947 */ /* 0x000fea000b800000 */
[----:B------:R-:W3:Y:S01]  /*3390*/  SHFL.IDX PT, R2, R6, RZ, 0x181f ;  /* 0x00181fff06027589 */ /* 0x000ee200000e0000 */
[----:B------:R-:W-:Y:S02]  /*33a0*/  ISETP.GE.AND P2, PT, R233, c[0x0][0x1d4], PT ;  /* 0x00007500e9007a0c */ /* 0x000fe40003f46270 */
[----:B------:R-:W-:Y:S01]  /*33b0*/  ISETP.GE.AND P0, PT, R234, c[0x0][0x1d4], PT ;  /* 0x00007500ea007a0c */ /* 0x000fe20003f06270 */
[----:B------:R-:W4:Y:S04]  /*33c0*/  SHFL.IDX PT, R7, R6, 0x1, 0x181f ;  /* 0x00381f0006077f89 */ /* 0x000f2800000e0000 */
[----:B------:R-:W5:Y:S04]  /*33d0*/  SHFL.IDX PT, R11, R0, 0x1, 0x181f ;  /* 0x00381f00000b7f89 */ /* 0x000f6800000e0000 */
[----:B------:R-:W1:Y:S04]  /*33e0*/  SHFL.IDX PT, R14, R6, 0x2, 0x181f ;  /* 0x00581f00060e7f89 */ /* 0x000e6800000e0000 */
[----:B------:R-:W2:Y:S04]  /*33f0*/  SHFL.IDX PT, R15, R0, 0x2, 0x181f ;  /* 0x00581f00000f7f89 */ /* 0x000ea800000e0000 */
[----:B-1----:R-:W1:Y:S01]  /*3400*/  SHFL.IDX PT, R0, R0, 0x3, 0x181f ;  /* 0x00781f0000007f89 */ /* 0x002e6200000e0000 */
[----:B---3--:R-:W-:-:S02]  /*3410*/  IADD3 R8, P6, R2, R163, RZ ;  /* 0x000000a302087210 */ /* 0x008fc40007fde0ff */
[----:B------:R-:W-:-:S03]  /*3420*/  IADD3 R2, P5, R2, R164, RZ ;  /* 0x000000a402027210 */ /* 0x000fc60007fbe0ff */
[C-C-:B--2---:R-:W-:Y:S01]  /*3430*/  IMAD.X R9, R10.reuse, 0x1, R4.reuse, P6 ;  /* 0x000000010a097824 */ /* 0x144fe200030e0604 */
[C---:B----4-:R-:W-:Y:S01]  /*3440*/  IADD3 R12, P6, R7.reuse, R163, RZ ;  /* 0x000000a3070c7210 */ /* 0x050fe20007fde0ff */
[--C-:B------:R-:W-:Y:S01]  /*3450*/  IMAD.X R3, R10, 0x1, R5.reuse, P5 ;  /* 0x000000010a037824 */ /* 0x100fe200028e0605 */
[-C--:B------:R-:W-:Y:S02]  /*3460*/  IADD3 R10, P5, R7, R164.reuse, RZ ;  /* 0x000000a4070a7210 */ /* 0x080fe40007fbe0ff */
[----:B------:R2:W-:Y:S01]  /*3470*/  LDGSTS.E.BYPASS.LTC128B.128 [R229+0x8100], [R8.64], !P2 ;  /* 0x0810000008e57fae */ /* 0x0005e2000d101d46 */
[C---:B-----5:R-:W-:Y:S01]  /*3480*/  IMAD.X R13, R11.reuse, 0x1, R4, P6 ;  /* 0x000000010b0d7824 */ /* 0x060fe200030e0604 */
[----:B------:R-:W-:Y:S01]  /*3490*/  SEL R7, RZ, 0x10, P0 ;  /* 0x00000010ff077807 */ /* 0x000fe20000000000 */
[----:B------:R-:W-:Y:S01]  /*34a0*/  IMAD.X R11, R11, 0x1, R5, P5 ;  /* 0x000000010b0b7824 */ /* 0x000fe200028e0605 */
[----:B------:R3:W-:Y:S04]  /*34b0*/  LDGSTS.E.BYPASS.LTC128B.128 [R229+0xc100], [R2.64], !P0 ;  /* 0x0c10000002e57fae */ /* 0x0007e8000c101d46 */
[----:B------:R4:W-:Y:S04]  /*34c0*/  LDGSTS.E.BYPASS.LTC128B.128 [R229+0x9100], [R12.64], !P2 ;  /* 0x091000000ce57fae */ /* 0x0009e8000d101d46 */
[----:B------:R4:W-:Y:S01]  /*34d0*/  LDGSTS.E.BYPASS.LTC128B.128 [R229+0xd100], [R10.64], !P0 ;  /* 0x0d1000000ae57fae */ /* 0x0009e2000c101d46 */
[----:B--2---:R-:W-:-:S02]  /*34e0*/  IADD3 R8, P5, R14, R164, RZ ;  /* 0x000000a40e087210 */ /* 0x004fc40007fbe0ff */
[----:B---3--:R-:W-:-:S03]  /*34f0*/  IADD3 R2, P6, R14, R163, RZ ;  /* 0x000000a30e027210 */ /* 0x008fc60007fde0ff */
[C---:B------:R-:W-:Y:S02]  /*3500*/  IMAD.X R9, R15.reuse, 0x1, R5, P5 ;  /* 0x000000010f097824 */ /* 0x040fe400028e0605 */
[----:B------:R-:W-:-:S05]  /*3510*/  IMAD.X R3, R15, 0x1, R4, P6 ;  /* 0x000000010f037824 */ /* 0x000fca00030e0604 */
[----:B------:R2:W-:Y:S04]  /*3520*/  LDGSTS.E.BYPASS.LTC128B.128 [R229+0xa100], [R2.64], !P2 ;  /* 0x0a10000002e57fae */ /* 0x0005e8000d101d46 */
[----:B------:R3:W-:Y:S04]  /*3530*/  LDGSTS.E.BYPASS.LTC128B.128 [R229+0xe100], [R8.64], !P0 ;  /* 0x0e10000008e57fae */ /* 0x0007e8000c101d46 */
[----:B--2---:R4:W2:Y:S01]  /*3540*/  SHFL.IDX PT, R2, R6, 0x3, 0x181f ;  /* 0x00781f0006027f89 */ /* 0x0048a200000e0000 */
[----:B---3--:R-:W-:-:S04]  /*3550*/  SEL R8, RZ, 0x10, P2 ;  /* 0x00000010ff087807 */ /* 0x008fc80001000000 */
.L_x_116:
[----:B-1----:R-:W-:Y:S02]  /*3560*/  IADD3 R3, -R8, 0x10, RZ ;  /* 0x0000001008037810 */ /* 0x002fe40007ffe1ff */
[----:B------:R-:W-:-:S02]  /*3570*/  IADD3 R9, -R7, 0x10, RZ ;  /* 0x0000001007097810 */ /* 0x000fc40007ffe1ff */
[----:B------:R-:W-:Y:S02]  /*3580*/  LOP3.LUT R3, R3, 0xf, RZ, 0xc0, !PT ;  /* 0x0000000f03037812 */ /* 0x000fe400078ec0ff */
[----:B------:R-:W-:Y:S02]  /*3590*/  ISETP.NE.U32.AND P6, PT, R8, RZ, PT ;  /* 0x000000ff0800720c */ /* 0x000fe40003fc5070 */
[----:B--2-4-:R-:W-:Y:S02]  /*35a0*/  IADD3 R6, P2, P0, R3, R2, R163 ;  /* 0x0000000203067210 */ /* 0x014fe4000785e0a3 */
[----:B------:R-:W-:Y:S02]  /*35b0*/  LOP3.LUT R3, R9, 0xf, RZ, 0xc0, !PT ;  /* 0x0000000f09037812 */ /* 0x000fe400078ec0ff */
[----:B------:R-:W-:Y:S02]  /*35c0*/  ISETP.NE.U32.AND P5, PT, R7, RZ, PT ;  /* 0x000000ff0700720c */ /* 0x000fe40003fa5070 */
[----:B------:R-:W-:-:S02]  /*35d0*/  IADD3.X R7, RZ, R0, R4, P2, P0 ;  /* 0x00000000ff077210 */ /* 0x000fc400017e0404 */
[----:B------:R-:W-:-:S03]  /*35e0*/  IADD3 R2, P2, P0, R3, R2, R164 ;  /* 0x0000000203027210 */ /* 0x000fc6000785e0a4 */
[----:B------:R-:W-:Y:S01]  /*35f0*/  @!PT LDS RZ, [RZ] ;  /* 0x00000000fffff984 */ /* 0x000fe20000000800 */
[----:B------:R-:W-:Y:S01]  /*3600*/  @!PT LDS RZ, [RZ] ;  /* 0x00000000fffff984 */ /* 0x000fe20000000800 */
[----:B------:R-:W-:Y:S01]  /*3610*/  @!PT LDS RZ, [RZ] ;  /* 0x00000000fffff984 */ /* 0x000fe20000000800 */
[----:B------:R1:W-:Y:S01]  /*3620*/  LDGSTS.E.BYPASS.LTC128B.128.ZFILL [R229+0xb100], [R6.64], P6 ;  /* 0x0b10000006e57fae */ /* 0x0003e2000b141d46 */
[----:B------:R-:W-:-:S05]  /*3630*/  IADD3.X R3, RZ, R0, R5, P2, P0 ;  /* 0x00000000ff037210 */ /* 0x000fca00017e0405 */
[----:B------:R1:W-:Y:S04]  /*3640*/  LDGSTS.E.BYPASS.LTC128B.128.ZFILL [R229+0xf100], [R2.64], P5 ;  /* 0x0f10000002e57fae */ /* 0x0003e8000a941d46 */
.L_x_76:
[----:B------:R-:W-:Y:S05]  /*3650*/  BSYNC B0 ;  /* 0x0000000000007941 */ /* 0x000fea0003800000 */
.L_x_75:
[----:B-1----:R-:W2:Y:S04]  /*3660*/  LDL R3, [R1+0x48] ;  /* 0x0000480001037983 */ /* 0x002ea80000100800 */
[----:B------:R-:W2:Y:S04]  /*3670*/  LDL R2, [R1+0xc8] ;  /* 0x0000c80001027983 */ /* 0x000ea80000100800 */
[----:B------:R-:W3:Y:S01]  /*3680*/  LDL R5, [R1+0x38] ;  /* 0x0000380001057983 */ /* 0x000ee20000100800 */
[----:B------:R-:W-:-:S03]  /*3690*/  MOV R0, 0xffffff80 ;  /* 0xffffff8000007802 */ /* 0x000fc60000000f00 */
[----:B------:R-:W0:Y:S02]  /*36a0*/  LDGDEPBAR ;  /* 0x00000000000079af */ /* 0x000e240000000000 */
[----:B------:R-:W-:Y:S01]  /*36b0*/  IMAD R0, R160, R0, 0x1 ;  /* 0x00000001a0007424 */ /* 0x000fe200078e0200 */
[----:B--2---:R-:W-:Y:S02]  /*36c0*/  IADD3 R4, R2, R3, RZ ;  /* 0x0000000302047210 */ /* 0x004fe40007ffe0ff */
[----:B------:R-:W-:Y:S02]  /*36d0*/  MOV R3, c[0x0][0x2ac] ;  /* 0x0000ab0000037a02 */ /* 0x000fe40000000f00 */
[----:B---3--:R-:W-:Y:S01]  /*36e0*/  IADD3 R6, -R5, R162, RZ ;  /* 0x000000a205067210 */ /* 0x008fe20007ffe1ff */
[----:B------:R-:W-:Y:S01]  /*36f0*/  @P4 IMAD.HI.U32 R2, R4, c[0x0][0x2c8], RZ ;  /* 0x0000b20004024a27 */ /* 0x000fe200078e00ff */
[----:B------:R1:W-:Y:S03]  /*3700*/  STL [R1+0x8], R4 ;  /* 0x0000080401007387 */ /* 0x0003e60000100800 */
[----:B------:R-:W-:-:S05]  /*3710*/  IMAD R0, R3, c[0x0][0x1d0], R0 ;  /* 0x0000740003007a24 */ /* 0x000fca00078e0200 */
[----:B------:R-:W-:Y:S02]  /*3720*/  IADD3 R5, R0, -c[0x0][0x168], -R5 ;  /* 0x80005a0000057a10 */ /* 0x000fe40007ffe805 */
[----:B-1----:R-:W-:Y:S01]  /*3730*/  @P4 SHF.R.U32.HI R4, RZ, c[0x0][0x2cc], R2 ;  /* 0x0000b300ff044a19 */ /* 0x002fe20000011602 */
[----:B------:R-:W-:Y:S05]  /*3740*/  BRA.DIV ~URZ, `(.L_x_79) ;  /* 0x0000cb327f007947 */ /* 0x000fea000b800000 */
[----:B------:R1:W2:Y:S02]  /*3750*/  SHFL.IDX PT, R0, R4, RZ, 0x1c1f ;  /* 0x001c1fff04007589 */ /* 0x0002a400000e0000 */
.L_x_117:
[----:B--2---:R-:W-:-:S05]  /*3760*/  IMAD.IADD R0, R5, 0x1, R0 ;  /* 0x0000000105007824 */ /* 0x004fca00078e0200 */
[----:B------:R-:W-:-:S04]  /*3770*/  IMNMX R0, R6, R0, PT ;  /* 0x0000000006007217 */ /* 0x000fc80003800200 */
[C---:B------:R-:W-:Y:S02]  /*3780*/  ISETP.GT.AND P6, PT, R0.reuse, RZ, PT ;  /* 0x000000ff0000720c */ /* 0x040fe40003fc4270 */
[C---:B------:R-:W-:Y:S02]  /*3790*/  ISETP.GT.AND P5, PT, R0.reuse, 0x1, PT ;  /* 0x000000010000780c */ /* 0x040fe40003fa4270 */
[C---:B------:R-:W-:Y:S02]  /*37a0*/  ISETP.GT.AND P2, PT, R0.reuse, 0x8, PT ;  /* 0x000000080000780c */ /* 0x040fe40003f44270 */
[----:B------:R-:W-:Y:S02]  /*37b0*/  ISETP.GT.AND P0, PT, R0, 0x9, PT ;  /* 0x000000090000780c */ /* 0x000fe40003f04270 */
[----:B------:R-:W-:Y:S02]  /*37c0*/  FSEL R7, R116, -INF , P6 ;  /* 0xff80000074077808 */ /* 0x000fe40003000000 */
[----:B------:R-:W-:-:S02]  /*37d0*/  FSEL R9, R117, -INF , P5 ;  /* 0xff80000075097808 */ /* 0x000fc40002800000 */
[----:B------:R-:W-:Y:S02]  /*37e0*/  FSEL R11, R108, -INF , P2 ;  /* 0xff8000006c0b7808 */ /* 0x000fe40001000000 */
[----:B------:R-:W-:Y:S02]  /*37f0*/  FSEL R13, R109, -INF , P0 ;  /* 0xff8000006d0d7808 */ /* 0x000fe40000000000 */
[C---:B------:R-:W-:Y:S02]  /*3800*/  ISETP.GT.AND P6, PT, R0.reuse, 0x10, PT ;  /* 0x000000100000780c */ /* 0x040fe40003fc4270 */
[C---:B------:R-:W-:Y:S02]  /*3810*/  ISETP.GT.AND P5, PT, R0.reuse, 0x11, PT ;  /* 0x000000110000780c */ /* 0x040fe40003fa4270 */
[C---:B------:R-:W-:Y:S02]  /*3820*/  ISETP.GT.AND P2, PT, R0.reuse, 0x18, PT ;  /* 0x000000180000780c */ /* 0x040fe40003f44270 */
[----:B------:R-:W-:-:S02]  /*3830*/  ISETP.GT.AND P0, PT, R0, 0x19, PT ;  /* 0x000000190000780c */ /* 0x000fc40003f04270 */
[----:B------:R-:W-:Y:S02]  /*3840*/  FSEL R16, R100, -INF , P6 ;  /* 0xff80000064107808 */ /* 0x000fe40003000000 */
[----:B------:R-:W-:Y:S02]  /*3850*/  FSEL R17, R101, -INF , P5 ;  /* 0xff80000065117808 */ /* 0x000fe40002800000 */
[----:B------:R-:W-:Y:S02]  /*3860*/  FSEL R18, R88, -INF , P2 ;  /* 0xff80000058127808 */ /* 0x000fe40001000000 */
[----:B------:R-:W-:Y:S02]  /*3870*/  FSEL R21, R89, -INF , P0 ;  /* 0xff80000059157808 */ /* 0x000fe40000000000 */
[C---:B------:R-:W-:Y:S02]  /*3880*/  ISETP.GT.AND P6, PT, R0.reuse, 0x20, PT ;  /* 0x000000200000780c */ /* 0x040fe40003fc4270 */
[----:B------:R-:W-:-:S02]  /*3890*/  ISETP.GT.AND P5, PT, R0, 0x21, PT ;  /* 0x000000210000780c */ /* 0x000fc40003fa4270 */
[C---:B------:R-:W-:Y:S02]  /*38a0*/  ISETP.GT.AND P2, PT, R0.reuse, 0x28, PT ;  /* 0x000000280000780c */ /* 0x040fe40003f44270 */
[----:B------:R-:W-:Y:S02]  /*38b0*/  ISETP.GT.AND P0, PT, R0, 0x29, PT ;  /* 0x000000290000780c */ /* 0x000fe40003f04270 */
[----:B------:R-:W-:Y:S02]  /*38c0*/  FSEL R121, R76, -INF , P6 ;  /* 0xff8000004c797808 */ /* 0x000fe40003000000 */
[----:B------:R-:W-:Y:S02]  /*38d0*/  FSEL R120, R77, -INF , P5 ;  /* 0xff8000004d787808 */ /* 0x000fe40002800000 */
[----:B------:R-:W-:Y:S02]  /*38e0*/  FSEL R117, R72, -INF , P2 ;  /* 0xff80000048757808 */ /* 0x000fe40001000000 */
[----:B------:R-:W-:-:S02]  /*38f0*/  FSEL R116, R73, -INF , P0 ;  /* 0xff80000049747808 */ /* 0x000fc40000000000 */
[C---:B------:R-:W-:Y:S02]  /*3900*/  ISETP.GT.AND P6, PT, R0.reuse, 0x30, PT ;  /* 0x000000300000780c */ /* 0x040fe40003fc4270 */
        /* <DEDUP_REMOVED lines=38> */
[----:B------:R-:W-:Y:S01]  /*3b70*/  FSEL R167, R45, -INF , P0 ;  /* 0xff8000002da77808 */ /* 0x000fe20000000000 */
[----:B------:R-:W-:Y:S05]  /*3b80*/  BRA.DIV ~URZ, `(.L_x_80) ;  /* 0x0000c7627f007947 */ /* 0x000fea000b800000 */
[----:B------:R-:W2:Y:S01]  /*3b90*/  SHFL.IDX PT, R0, R4, 0x1, 0x1c1f ;  /* 0x003c1f0004007f89 */ /* 0x000ea200000e0000 */
[----:B------:R-:W-:-:S04]  /*3ba0*/  FMNMX.FTZ R2, R7, R9, !PT ;  /* 0x0000000907027209 */ /* 0x000fc80007810000 */
[----:B------:R-:W-:-:S04]  /*3bb0*/  FMNMX.FTZ R2, R11, R2, !PT ;  /* 0x000000020b027209 */ /* 0x000fc80007810000 */
[----:B------:R-:W-:-:S04]  /*3bc0*/  FMNMX.FTZ R2, R13, R2, !PT ;  /* 0x000000020d027209 */ /* 0x000fc80007810000 */
[----:B------:R-:W-:-:S04]  /*3bd0*/  FMNMX.FTZ R2, R16, R2, !PT ;  /* 0x0000000210027209 */ /* 0x000fc80007810000 */
[----:B------:R-:W-:-:S04]  /*3be0*/  FMNMX.FTZ R2, R17, R2, !PT ;  /* 0x0000000211027209 */ /* 0x000fc80007810000 */
[----:B------:R-:W-:Y:S01]  /*3bf0*/  FMNMX.FTZ R2, R18, R2, !PT ;  /* 0x0000000212027209 */ /* 0x000fe20007810000 */
[----:B--2---:R-:W-:-:S03]  /*3c00*/  IMAD.IADD R0, R5, 0x1, R0 ;  /* 0x0000000105007824 */ /* 0x004fc600078e0200 */
[----:B------:R-:W-:Y:S02]  /*3c10*/  FMNMX.FTZ R2, R21, R2, !PT ;  /* 0x0000000215027209 */ /* 0x000fe40007810000 */
[----:B------:R-:W-:Y:S02]  /*3c20*/  IMNMX R0, R6, R0, PT ;  /* 0x0000000006007217 */ /* 0x000fe40003800200 */
[----:B------:R-:W-:Y:S02]  /*3c30*/  FMNMX.FTZ R2, R121, R2, !PT ;  /* 0x0000000279027209 */ /* 0x000fe40007810000 */
[C---:B------:R-:W-:Y:S02]  /*3c40*/  ISETP.GT.AND P5, PT, R0.reuse, RZ, PT ;  /* 0x000000ff0000720c */ /* 0x040fe40003fa4270 */
[C---:B------:R-:W-:Y:S02]  /*3c50*/  ISETP.GT.AND P2, PT, R0.reuse, 0x1, PT ;  /* 0x000000010000780c */ /* 0x040fe40003f44270 */
[----:B------:R-:W-:-:S02]  /*3c60*/  ISETP.GT.AND P0, PT, R0, 0x8, PT ;  /* 0x000000080000780c */ /* 0x000fc40003f04270 */
[----:B-1----:R-:W-:Y:S02]  /*3c70*/  FSEL R4, R118, -INF , P5 ;  /* 0xff80000076047808 */ /* 0x002fe40002800000 */
[----:B------:R-:W-:Y:S02]  /*3c80*/  FSEL R8, R119, -INF , P2 ;  /* 0xff80000077087808 */ /* 0x000fe40001000000 */
[----:B------:R-:W-:Y:S02]  /*3c90*/  ISETP.GT.AND P2, PT, R0, 0x9, PT ;  /* 0x000000090000780c */ /* 0x000fe40003f44270 */
[----:B------:R-:W-:Y:S02]  /*3ca0*/  FSEL R10, R110, -INF , P0 ;  /* 0xff8000006e0a7808 */ /* 0x000fe40000000000 */
[----:B------:R-:W-:Y:S02]  /*3cb0*/  FMNMX.FTZ R3, R4, R8, !PT ;  /* 0x0000000804037209 */ /* 0x000fe40007810000 */
[----:B------:R-:W-:-:S02]  /*3cc0*/  FSEL R15, R111, -INF , P2 ;  /* 0xff8000006f0f7808 */ /* 0x000fc40001000000 */
[----:B------:R-:W-:Y:S02]  /*3cd0*/  ISETP.GT.AND P2, PT, R0, 0x10, PT ;  /* 0x000000100000780c */ /* 0x000fe40003f44270 */
[----:B------:R-:W-:Y:S02]  /*3ce0*/  FMNMX.FTZ R3, R10, R3, !PT ;  /* 0x000000030a037209 */ /* 0x000fe40007810000 */
        /* <DEDUP_REMOVED lines=15> */
[----:B------:R-:W-:-:S02]  /*3de0*/  FMNMX.FTZ R2, R120, R2, !PT ;  /* 0x0000000278027209 */ /* 0x000fc40007810000 */
[----:B------:R-:W-:Y:S02]  /*3df0*/  FSEL R70, R79, -INF , P0 ;  /* 0xff8000004f467808 */ /* 0x000fe40000000000 */
[C---:B------:R-:W-:Y:S02]  /*3e00*/  ISETP.GT.AND P2, PT, R0.reuse, 0x28, PT ;  /* 0x000000280000780c */ /* 0x040fe40003f44270 */
[----:B------:R-:W-:Y:S02]  /*3e10*/  FMNMX.FTZ R3, R71, R3, !PT ;  /* 0x0000000347037209 */ /* 0x000fe40007810000 */
[----:B------:R-:W-:Y:S02]  /*3e20*/  FMNMX.FTZ R2, R117, R2, !PT ;  /* 0x0000000275027209 */ /* 0x000fe40007810000 */
[----:B------:R-:W-:Y:S02]  /*3e30*/  ISETP.GT.AND P0, PT, R0, 0x29, PT ;  /* 0x000000290000780c */ /* 0x000fe40003f04270 */
[----:B------:R-:W-:-:S02]  /*3e40*/  FSEL R57, R74, -INF , P2 ;  /* 0xff8000004a397808 */ /* 0x000fc40001000000 */
[----:B------:R-:W-:Y:S02]  /*3e50*/  FMNMX.FTZ R3, R70, R3, !PT ;  /* 0x0000000346037209 */ /* 0x000fe40007810000 */
[----:B------:R-:W-:Y:S02]  /*3e60*/  FMNMX.FTZ R2, R116, R2, !PT ;  /* 0x0000000274027209 */ /* 0x000fe40007810000 */
[----:B------:R-:W-:Y:S02]  /*3e70*/  FSEL R56, R75, -INF , P0 ;  /* 0xff8000004b387808 */ /* 0x000fe40000000000 */
[----:B------:R-:W-:Y:S02]  /*3e80*/  ISETP.GT.AND P2, PT, R0, 0x30, PT ;  /* 0x000000300000780c */ /* 0x000fe40003f44270 */
[----:B------:R-:W-:Y:S02]  /*3e90*/  FMNMX.FTZ R3, R57, R3, !PT ;  /* 0x0000000339037209 */ /* 0x000fe40007810000 */
[----:B------:R-:W-:-:S02]  /*3ea0*/  FMNMX.FTZ R2, R127, R2, !PT ;  /* 0x000000027f027209 */ /* 0x000fc40007810000 */
[----:B------:R-:W-:Y:S02]  /*3eb0*/  ISETP.GT.AND P0, PT, R0, 0x31, PT ;  /* 0x000000310000780c */ /* 0x000fe40003f04270 */
[----:B------:R-:W-:Y:S02]  /*3ec0*/  FSEL R123, R66, -INF , P2 ;  /* 0xff800000427b7808 */ /* 0x000fe40001000000 */
[----:B------:R-:W-:Y:S02]  /*3ed0*/  FMNMX.FTZ R3, R56, R3, !PT ;  /* 0x0000000338037209 */ /* 0x000fe40007810000 */
[----:B------:R-:W-:Y:S02]  /*3ee0*/  FMNMX.FTZ R2, R126, R2, !PT ;  /* 0x000000027e027209 */ /* 0x000fe40007810000 */
[----:B------:R-:W-:Y:S02]  /*3ef0*/  FSEL R122, R67, -INF , P0 ;  /* 0xff800000437a7808 */ /* 0x000fe40000000000 */
[----:B------:R-:W-:-:S02]  /*3f00*/  ISETP.GT.AND P2, PT, R0, 0x38, PT ;  /* 0x000000380000780c */ /* 0x000fc40003f44270 */
[----:B------:R-:W-:Y:S02]  /*3f10*/  FMNMX.FTZ R3, R123, R3, !PT ;  /* 0x000000037b037209 */ /* 0x000fe40007810000 */
        /* <DEDUP_REMOVED lines=70> */
[----:B------:R-:W-:-:S02]  /*4380*/  FMNMX.FTZ R2, R166, R3, !PT ;  /* 0x00000003a6027209 */ /* 0x000fc40007810000 */
[----:B------:R-:W1:Y:S02]  /*4390*/  SHFL.BFLY PT, R3, R0, 0x2, 0x1f ;  /* 0x0c401f0000037f89 */ /* 0x000e6400000e0000 */
[----:B------:R-:W-:-:S05]  /*43a0*/  FMNMX.FTZ R2, R171, R2, !PT ;  /* 0x00000002ab027209 */ /* 0x000fca0007810000 */
[----:B------:R-:W2:Y:S01]  /*43b0*/  SHFL.BFLY PT, R12, R2, 0x2, 0x1f ;  /* 0x0c401f00020c7f89 */ /* 0x000ea200000e0000 */
[----:B-1----:R-:W-:-:S05]  /*43c0*/  FMNMX.FTZ R0, R3, R0, !PT ;  /* 0x0000000003007209 */ /* 0x002fca0007810000 */
[----:B------:R-:W1:Y:S01]  /*43d0*/  SHFL.BFLY PT, R69, R0, 0x1, 0x1f ;  /* 0x0c201f0000457f89 */ /* 0x000e6200000e0000 */
[----:B--2---:R-:W-:-:S05]  /*43e0*/  FMNMX.FTZ R12, R2, R12, !PT ;  /* 0x0000000c020c7209 */ /* 0x004fca0007810000 */
[----:B------:R2:W3:Y:S01]  /*43f0*/  SHFL.BFLY PT, R3, R12, 0x1, 0x1f ;  /* 0x0c201f000c037f89 */ /* 0x0004e200000e0000 */
[----:B-1----:R-:W-:-:S05]  /*4400*/  FMNMX.FTZ R69, R0, R69, !PT ;  /* 0x0000004500457209 */ /* 0x002fca0007810000 */
.L_x_118:
[C---:B------:R-:W-:Y:S01]  /*4410*/  FMUL.FTZ R2, R69.reuse, c[0x0][0x2d0] ;  /* 0x0000b40045027a20 */ /* 0x040fe20000410000 */
[----:B------:R-:W-:Y:S01]  /*4420*/  FSETP.NEU.FTZ.AND P0, PT, R69, -INF , PT ;  /* 0xff8000004500780b */ /* 0x000fe20003f1d000 */
[----:B------:R-:W4:Y:S03]  /*4430*/  LDL R239, [R1+0x48] ;  /* 0x0000480001ef7983 */ /* 0x000f260000100800 */
[----:B------:R-:W-:Y:S01]  /*4440*/  FSEL R2, R2, RZ, P0 ;  /* 0x000000ff02027208 */ /* 0x000fe20000000000 */
[----:B------:R-:W5:Y:S01]  /*4450*/  LDL R236, [R1+0x4] ;  /* 0x0000040001ec7983 */ /* 0x000f620000100800 */
[----:B--23--:R-:W-:Y:S01]  /*4460*/  FMNMX.FTZ R12, R3, R12, !PT ;  /* 0x0000000c030c7209 */ /* 0x00cfe20007810000 */
[----:B------:R-:W-:Y:S02]  /*4470*/  WARPSYNC 0xffffffff ;  /* 0xffffffff00007948 */ /* 0x000fe40003800000 */
[--C-:B------:R-:W-:Y:S01]  /*4480*/  FFMA.FTZ R0, R7, c[0x0][0x2d0], -R2.reuse ;  /* 0x0000b40007007a23 */ /* 0x100fe20000010802 */
[----:B------:R-:W-:Y:S01]  /*4490*/  FSETP.NEU.FTZ.AND P0, PT, R12, -INF , PT ;  /* 0xff8000000c00780b */ /* 0x000fe20003f1d000 */
[--C-:B------:R-:W-:Y:S01]  /*44a0*/  FFMA.FTZ R3, R17, c[0x0][0x2d0], -R2.reuse ;  /* 0x0000b40011037a23 */ /* 0x100fe20000010802 */
[----:B------:R-:W-:Y:S01]  /*44b0*/  LDSM.16.MT88.4 R36, [R205] ;  /* 0x00000000cd24783b */ /* 0x000fe20000004200 */
[----:B------:R1:W-:Y:S03]  /*44c0*/  MUFU.EX2 R60, R0 ;  /* 0x00000000003c7308 */ /* 0x0003e60000000800 */
[----:B------:R-:W-:Y:S04]  /*44d0*/  LDSM.16.MT88.4 R28, [R203+0x800] ;  /* 0x00080000cb1c783b */ /* 0x000fe80000004200 */
[----:B------:R-:W-:Y:S01]  /*44e0*/  LDSM.16.MT88.4 R40, [R204] ;  /* 0x00000000cc28783b */ /* 0x000fe20000004200 */
[----:B------:R2:W-:Y:S03]  /*44f0*/  MUFU.EX2 R68, R3 ;  /* 0x0000000300447308 */ /* 0x0005e60000000800 */
[----:B------:R-:W-:Y:S04]  /*4500*/  LDSM.16.MT88.4 R52, [R205+0x800] ;  /* 0x00080000cd34783b */ /* 0x000fe80000004200 */
[----:B------:R-:W-:Y:S01]  /*4510*/  LDSM.16.MT88.4 R48, [R216] ;  /* 0x00000000d830783b */ /* 0x000fe20000004200 */
[----:B-1----:R-:W-:-:S03]  /*4520*/  FFMA.FTZ R0, R9, c[0x0][0x2d0], -R2 ;  /* 0x0000b40009007a23 */ /* 0x002fc60000010802 */
[----:B------:R-:W-:Y:S01]  /*4530*/  LDSM.16.MT88.4 R44, [R206+0x800] ;  /* 0x00080000ce2c783b */ /* 0x000fe20000004200 */
[----:B------:R1:W3:Y:S01]  /*4540*/  MUFU.EX2 R59, R0 ;  /* 0x00000000003b7308 */ /* 0x0002e20000000800 */
[----:B--2---:R-:W-:-:S07]  /*4550*/  FFMA.FTZ R3, R18, c[0x0][0x2d0], -R2 ;  /* 0x0000b40012037a23 */ /* 0x004fce0000010802 */
[----:B------:R-:W-:Y:S01]  /*4560*/  MUFU.EX2 R73, R3 ;  /* 0x0000000300497308 */ /* 0x000fe20000000800 */
[----:B-1----:R-:W-:-:S07]  /*4570*/  FFMA.FTZ R0, R11, c[0x0][0x2d0], -R2 ;  /* 0x0000b4000b007a23 */ /* 0x002fce0000010802 */
[----:B------:R1:W-:Y:S02]  /*4580*/  MUFU.EX2 R65, R0 ;  /* 0x0000000000417308 */ /* 0x0003e40000000800 */
[----:B-1----:R-:W-:-:S06]  /*4590*/  FFMA.FTZ R0, R13, c[0x0][0x2d0], -R2 ;  /* 0x0000b4000d007a23 */ /* 0x002fcc0000010802 */
[----:B------:R1:W2:Y:S02]  /*45a0*/  MUFU.EX2 R66, R0 ;  /* 0x0000000000427308 */ /* 0x0002a40000000800 */
[----:B-1----:R-:W-:-:S06]  /*45b0*/  FFMA.FTZ R0, R16, c[0x0][0x2d0], -R2 ;  /* 0x0000b40010007a23 */ /* 0x002fcc0000010802 */
[----:B------:R1:W-:Y:S02]  /*45c0*/  MUFU.EX2 R72, R0 ;  /* 0x0000000000487308 */ /* 0x0003e40000000800 */
[----:B-1----:R-:W-:-:S05]  /*45d0*/  FMUL.FTZ R0, R12, c[0x0][0x2d0] ;  /* 0x0000b4000c007a20 */ /* 0x002fca0000410000 */
[----:B------:R-:W-:-:S05]  /*45e0*/  FSEL R0, R0, RZ, P0 ;  /* 0x000000ff00007208 */ /* 0x000fca0000000000 */
[--C-:B------:R-:W-:Y:S02]  /*45f0*/  FFMA.FTZ R3, R4, c[0x0][0x2d0], -R0.reuse ;  /* 0x0000b40004037a23 */ /* 0x100fe40000010800 */
[----:B------:R-:W1:Y:S02]  /*4600*/  LDSM.16.MT88.4 R4, [R203] ;  /* 0x00000000cb04783b */ /* 0x000e640000004200 */
[----:B------:R2:W-:Y:S02]  /*4610*/  MUFU.EX2 R58, R3 ;  /* 0x00000003003a7308 */ /* 0x0005e40000000800 */
[----:B--2---:R-:W-:Y:S01]  /*4620*/  FFMA.FTZ R3, R8, c[0x0][0x2d0], -R0 ;  /* 0x0000b40008037a23 */ /* 0x004fe20000010800 */
[----:B---3--:R-:W-:-:S05]  /*4630*/  F2FP.BF16.PACK_AB R8, R59, R60 ;  /* 0x0000003c3b08723e */ /* 0x008fca00000010ff */
[----:B------:R2:W3:Y:S02]  /*4640*/  MUFU.EX2 R13, R3 ;  /* 0x00000003000d7308 */ /* 0x0004e40000000800 */
[----:B--2---:R-:W-:Y:S01]  /*4650*/  FFMA.FTZ R3, R10, c[0x0][0x2d0], -R0 ;  /* 0x0000b4000a037a23 */ /* 0x004fe20000010800 */
[----:B------:R-:W-:Y:S02]  /*4660*/  F2FP.BF16.PACK_AB R10, R66, R65 ;  /* 0x00000041420a723e */ /* 0x000fe400000010ff */
[----:B---3--:R-:W-:-:S03]  /*4670*/  F2FP.BF16.PACK_AB R9, R13, R58 ;  /* 0x0000003a0d09723e */ /* 0x008fc600000010ff */
[----:B------:R2:W3:Y:S01]  /*4680*/  MUFU.EX2 R64, R3 ;  /* 0x0000000300407308 */ /* 0x0004e20000000800 */
[----:B------:R-:W-:Y:S02]  /*4690*/  FADD.FTZ R13, R58, R13 ;  /* 0x0000000d3a0d7221 */ /* 0x000fe40000010000 */
[----:B--2---:R-:W-:Y:S02]  /*46a0*/  FFMA.FTZ R3, R15, c[0x0][0x2d0], -R0 ;  /* 0x0000b4000f037a23 */ /* 0x004fe40000010800 */
[----:B---3--:R-:W-:-:S03]  /*46b0*/  FADD.FTZ R13, R64, R13 ;  /* 0x0000000d400d7221 */ /* 0x008fc60000010000 */
[----:B------:R2:W3:Y:S02]  /*46c0*/  MUFU.EX2 R15, R3 ;  /* 0x00000003000f7308 */ /* 0x0004e40000000800 */
[----:B--2---:R-:W-:Y:S01]  /*46d0*/  FFMA.FTZ R3, R21, c[0x0][0x2d0], -R2 ;  /* 0x0000b40015037a23 */ /* 0x004fe20000010802 */
[C---:B---3--:R-:W-:Y:S01]  /*46e0*/  F2FP.BF16.PACK_AB R11, R15.reuse, R64 ;  /* 0x000000400f0b723e */ /* 0x048fe200000010ff */
[----:B------:R-:W-:-:S04]  /*46f0*/  FADD.FTZ R13, R15, R13 ;  /* 0x0000000d0f0d7221 */ /* 0x000fc80000010000 */
[----:B------:R2:W-:Y:S02]  /*4700*/  MUFU.EX2 R232, R3 ;  /* 0x0000000300e87308 */ /* 0x0005e40000000800 */
[----:B-1----:R-:W-:Y:S07]  /*4710*/  HMMA.16816.F32.BF16 R24, R8, R4, RZ ;  /* 0x000000040818723c */ /* 0x002fee00000418ff */
[----:B------:R-:W-:Y:S01]  /*4720*/  F2FP.BF16.PACK_AB R4, R68, R72 ;  /* 0x000000484404723e */ /* 0x000fe200000010ff */
[----:B--2---:R-:W-:-:S04]  /*4730*/  FFMA.FTZ R3, R14, c[0x0][0x2d0], -R0 ;  /* 0x0000b4000e037a23 */ /* 0x004fc80000010800 */
[----:B------:R1:W2:Y:S02]  /*4740*/  MUFU.EX2 R14, R3 ;  /* 0x00000003000e7308 */ /* 0x0002a40000000800 */
[----:B-1----:R-:W-:Y:S02]  /*4750*/  FFMA.FTZ R3, R19, c[0x0][0x2d0], -R0 ;  /* 0x0000b40013037a23 */ /* 0x002fe40000010800 */
[----:B------:R-:W-:Y:S01]  /*4760*/  HMMA.16816.F32.BF16 R16, R8, R36, RZ ;  /* 0x000000240810723c */ /* 0x000fe200000418ff */
[----:B--2---:R-:W-:-:S03]  /*4770*/  FADD.FTZ R13, R14, R13 ;  /* 0x0000000d0e0d7221 */ /* 0x004fc60000010000 */
[----:B------:R1:W2:Y:S02]  /*4780*/  MUFU.EX2 R67, R3 ;  /* 0x0000000300437308 */ /* 0x0002a40000000800 */
[----:B-1----:R-:W-:Y:S01]  /*4790*/  FFMA.FTZ R3, R20, c[0x0][0x2d0], -R0 ;  /* 0x0000b40014037a23 */ /* 0x002fe20000010800 */
[C---:B--2---:R-:W-:Y:S01]  /*47a0*/  F2FP.BF16.PACK_AB R5, R67.reuse, R14 ;  /* 0x0000000e4305723e */ /* 0x044fe200000010ff */
[----:B------:R-:W-:Y:S01]  /*47b0*/  HMMA.16816.F32.BF16 R20, R8, R6, RZ ;  /* 0x000000060814723c */ /* 0x000fe200000418ff */
[----:B------:R-:W-:-:S03]  /*47c0*/  FADD.FTZ R13, R67, R13 ;  /* 0x0000000d430d7221 */ /* 0x000fc60000010000 */
[----:B------:R1:W-:Y:S03]  /*47d0*/  MUFU.EX2 R228, R3 ;  /* 0x0000000300e47308 */ /* 0x0003e60000000800 */
[----:B------:R-:W-:Y:S01]  /*47e0*/  F2FP.BF16.PACK_AB R6, R232, R73 ;  /* 0x00000049e806723e */ /* 0x000fe200000010ff */
[----:B-1----:R-:W-:Y:S02]  /*47f0*/  FFMA.FTZ R3, R32, c[0x0][0x2d0], -R0 ;  /* 0x0000b40020037a23 */ /* 0x002fe40000010800 */
[----:B------:R-:W1:Y:S02]  /*4800*/  LDSM.16.MT88.4 R32, [R204+0x800] ;  /* 0x00080000cc20783b */ /* 0x000e640000004200 */
[----:B------:R-:W2:Y:S02]  /*4810*/  MUFU.EX2 R175, R3 ;  /* 0x0000000300af7308 */ /* 0x000ea40000000800 */
[----:B--2---:R-:W-:Y:S01]  /*4820*/  F2FP.BF16.PACK_AB R7, R175, R228 ;  /* 0x000000e4af07723e */ /* 0x004fe200000010ff */
[----:B------:R-:W-:-:S04]  /*4830*/  FADD.FTZ R3, R60, R59 ;  /* 0x0000003b3c037221 */ /* 0x000fc80000010000 */
[----:B------:R-:W-:Y:S02]  /*4840*/  FADD.FTZ R3, R65, R3 ;  /* 0x0000000341037221 */ /* 0x000fe40000010000 */
[----:B------:R-:W-:Y:S02]  /*4850*/  HMMA.16816.F32.BF16 R112, R4, R28, R24 ;  /* 0x0000001c0470723c */ /* 0x000fe40000041818 */
[----:B------:R-:W-:-:S04]  /*4860*/  FADD.FTZ R3, R66, R3 ;  /* 0x0000000342037221 */ /* 0x000fc80000010000 */
[----:B------:R-:W-:Y:S02]  /*4870*/  FADD.FTZ R3, R72, R3 ;  /* 0x0000000348037221 */ /* 0x000fe40000010000 */
[----:B------:R-:W-:Y:S02]  /*4880*/  HMMA.16816.F32.BF16 R104, R4, R30, R20 ;  /* 0x0000001e0468723c */ /* 0x000fe40000041814 */
[----:B------:R-:W-:-:S04]  /*4890*/  FADD.FTZ R3, R68, R3 ;  /* 0x0000000344037221 */ /* 0x000fc80000010000 */
[----:B------:R-:W-:Y:S02]  /*48a0*/  FADD.FTZ R14, R73, R3 ;  /* 0x00000003490e7221 */ /* 0x000fe40000010000 */
[----:B------:R-:W-:Y:S01]  /*48b0*/  HMMA.16816.F32.BF16 R28, R8, R38, RZ ;  /* 0x00000026081c723c */ /* 0x000fe200000418ff */
[----:B------:R-:W2:Y:S01]  /*48c0*/  LDSM.16.MT88.4 R36, [R203+0x4000] ;  /* 0x00400000cb24783b */ /* 0x000ea20000004200 */
[----:B------:R-:W-:-:S04]  /*48d0*/  FFMA.FTZ R3, R121, c[0x0][0x2d0], -R2 ;  /* 0x0000b40079037a23 */ /* 0x000fc80000010802 */
[----:B------:R3:W-:Y:S02]  /*48e0*/  MUFU.EX2 R15, R3 ;  /* 0x00000003000f7308 */ /* 0x0007e40000000800 */
[----:B------:R-:W-:Y:S08]  /*48f0*/  HMMA.16816.F32.BF16 R24, R8, R40, RZ ;  /* 0x000000280818723c */ /* 0x000ff000000418ff */
[----:B------:R-:W-:Y:S01]  /*4900*/  HMMA.16816.F32.BF16 R108, R4, R52, R16 ;  /* 0x00000034046c723c */ /* 0x000fe20000041810 */
[----:B---3--:R-:W-:-:S07]  /*4910*/  FFMA.FTZ R3, R120, c[0x0][0x2d0], -R2 ;  /* 0x0000b40078037a23 */ /* 0x008fce0000010802 */
[----:B------:R-:W-:Y:S01]  /*4920*/  HMMA.16816.F32.BF16 R16, R8, R48, RZ ;  /* 0x000000300810723c */ /* 0x000fe200000418ff */
[----:B------:R3:W2:Y:S07]  /*4930*/  MUFU.EX2 R120, R3 ;  /* 0x0000000300787308 */ /* 0x0006ae0000000800 */
[----:B-1----:R-:W-:Y:S01]  /*4940*/  HMMA.16816.F32.BF16 R100, R4, R32, R24 ;  /* 0x000000200464723c */ /* 0x002fe20000041818 */
[----:B------:R-:W1:Y:S07]  /*4950*/  LDSM.16.MT88.4 R24, [R203+0x4800] ;  /* 0x00480000cb18783b */ /* 0x000e6e0000004200 */
[----:B------:R-:W-:Y:S01]  /*4960*/  HMMA.16816.F32.BF16 R20, R8, R42, RZ ;  /* 0x0000002a0814723c */ /* 0x000fe200000418ff */
[----:B---3--:R-:W-:-:S04]  /*4970*/  FFMA.FTZ R3, R117, c[0x0][0x2d0], -R2 ;  /* 0x0000b40075037a23 */ /* 0x008fc80000010802 */
[----:B------:R3:W-:Y:S03]  /*4980*/  MUFU.EX2 R117, R3 ;  /* 0x0000000300757308 */ /* 0x0007e60000000800 */
[----:B------:R-:W-:Y:S08]  /*4990*/  HMMA.16816.F32.BF16 R96, R4, R44, R16 ;  /* 0x0000002c0460723c */ /* 0x000ff00000041810 */
[----:B--2---:R-:W-:Y:S01]  /*49a0*/  HMMA.16816.F32.BF16 R16, R8, R36, RZ ;  /* 0x000000240810723c */ /* 0x004fe200000418ff */
[----:B---3--:R-:W-:-:S07]  /*49b0*/  FFMA.FTZ R3, R116, c[0x0][0x2d0], -R2 ;  /* 0x0000b40074037a23 */ /* 0x008fce0000010802 */
[C---:B------:R-:W-:Y:S01]  /*49c0*/  HMMA.16816.F32.BF16 R84, R4.reuse, R34, R20 ;  /* 0x000000220454723c */ /* 0x040fe20000041814 */
[----:B------:R2:W3:Y:S07]  /*49d0*/  MUFU.EX2 R116, R3 ;  /* 0x0000000300747308 */ /* 0x0004ee0000000800 */
[----:B------:R-:W-:Y:S01]  /*49e0*/  HMMA.16816.F32.BF16 R92, R4, R54, R28 ;  /* 0x00000036045c723c */ /* 0x000fe2000004181c */
[----:B------:R-:W3:Y:S07]  /*49f0*/  LDSM.16.MT88.4 R28, [R205+0x4000] ;  /* 0x00400000cd1c783b */ /* 0x000eee0000004200 */
[----:B------:R-:W-:Y:S01]  /*4a00*/  HMMA.16816.F32.BF16 R20, R8, R50, RZ ;  /* 0x000000320814723c */ /* 0x000fe200000418ff */
[----:B--2---:R-:W-:-:S04]  /*4a10*/  FFMA.FTZ R3, R71, c[0x0][0x2d0], -R0 ;  /* 0x0000b40047037a23 */ /* 0x004fc80000010800 */
[----:B------:R2:W-:Y:S03]  /*4a20*/  MUFU.EX2 R71, R3 ;  /* 0x0000000300477308 */ /* 0x0005e60000000800 */
[----:B-1----:R-:W-:Y:S08]  /*4a30*/  HMMA.16816.F32.BF16 R80, R4, R24, R16 ;  /* 0x000000180450723c */ /* 0x002ff00000041810 */
[----:B------:R-:W-:Y:S01]  /*4a40*/  HMMA.16816.F32.BF16 R16, R8, R38, RZ ;  /* 0x000000260810723c */ /* 0x000fe200000418ff */
[----:B--2---:R-:W-:-:S07]  /*4a50*/  FFMA.FTZ R3, R70, c[0x0][0x2d0], -R0 ;  /* 0x0000b40046037a23 */ /* 0x004fce0000010800 */
[C---:B------:R-:W-:Y:S01]  /*4a60*/  HMMA.16816.F32.BF16 R52, R4.reuse, R46, R20 ;  /* 0x0000002e0434723c */ /* 0x040fe20000041814 */
[----:B------:R-:W1:Y:S01]  /*4a70*/  LDSM.16.MT88.4 R20, [R205+0x4800] ;  /* 0x00480000cd14783b */ /* 0x000e620000004200 */
[----:B------:R2:W1:Y:S11]  /*4a80*/  MUFU.EX2 R68, R3 ;  /* 0x0000000300447308 */ /* 0x0004760000000800 */
[----:B------:R-:W-:Y:S03]  /*4a90*/  @!UPT UIADD3 URZ, URZ, URZ, URZ ;  /* 0x0000003f3f3ff290 */ /* 0x000fe6000fffe03f */
[----:B------:R-:W-:Y:S01]  /*4aa0*/  HMMA.16816.F32.BF16 R60, R4, R26, R16 ;  /* 0x0000001a043c723c */ /* 0x000fe20000041810 */
[----:B------:R-:W4:Y:S01]  /*4ab0*/  LDSM.16.MT88.4 R24, [R204+0x4000] ;  /* 0x00400000cc18783b */ /* 0x000f220000004200 */
[----:B--2---:R-:W-:-:S04]  /*4ac0*/  FFMA.FTZ R3, R57, c[0x0][0x2d0], -R0 ;  /* 0x0000b40039037a23 */ /* 0x004fc80000010800 */
[----:B------:R2:W-:Y:S02]  /*4ad0*/  MUFU.EX2 R172, R3 ;  /* 0x0000000300ac7308 */ /* 0x0005e40000000800 */
[----:B---3--:R-:W-:Y:S01]  /*4ae0*/  HMMA.16816.F32.BF16 R16, R8, R28, RZ ;  /* 0x0000001c0810723c */ /* 0x008fe200000418ff */
[----:B--2---:R-:W-:-:S05]  /*4af0*/  FFMA.FTZ R3, R56, c[0x0][0x2d0], -R0 ;  /* 0x0000b40038037a23 */ /* 0x004fca0000010800 */
[----:B------:R2:W3:Y:S11]  /*4b00*/  MUFU.EX2 R173, R3 ;  /* 0x0000000300ad7308 */ /* 0x0004f60000000800 */
[----:B------:R-:W-:Y:S07]  /*4b10*/  @!UPT UIADD3 URZ, URZ, URZ, URZ ;  /* 0x0000003f3f3ff290 */ /* 0x000fee000fffe03f */
[----:B-1----:R-:W-:Y:S08]  /*4b20*/  HMMA.16816.F32.BF16 R88, R4, R20, R16 ;  /* 0x000000140458723c */ /* 0x002ff00000041810 */
[----:B------:R-:W-:Y:S01]  /*4b30*/  HMMA.16816.F32.BF16 R16, R8, R30, RZ ;  /* 0x0000001e0810723c */ /* 0x000fe200000418ff */
[----:B--2---:R-:W-:Y:S11]  /*4b40*/  FFMA.FTZ R3, R127, c[0x0][0x2d0], -R2 ;  /* 0x0000b4007f037a23 */ /* 0x004ff60000010802 */
[----:B------:R-:W-:Y:S11]  /*4b50*/  @!UPT UIADD3 URZ, URZ, URZ, URZ ;  /* 0x0000003f3f3ff290 */ /* 0x000ff6000fffe03f */
[----:B------:R-:W-:Y:S01]  /*4b60*/  @!UPT UIADD3 URZ, URZ, URZ, URZ ;  /* 0x0000003f3f3ff290 */ /* 0x000fe2000fffe03f */
[----:B------:R-:W-:Y:S01]  /*4b70*/  HMMA.16816.F32.BF16 R76, R4, R22, R16 ;  /* 0x00000016044c723c */ /* 0x000fe20000041810 */
[----:B------:R-:W1:Y:S07]  /*4b80*/  LDSM.16.MT88.4 R20, [R204+0x4800] ;  /* 0x00480000cc14783b */ /* 0x000e6e0000004200 */
[----:B----4-:R-:W-:Y:S11]  /*4b90*/  HMMA.16816.F32.BF16 R16, R8, R24, RZ ;  /* 0x000000180810723c */ /* 0x010ff600000418ff */
[----:B------:R-:W-:Y:S11]  /*4ba0*/  @!UPT UIADD3 URZ, URZ, URZ, URZ ;  /* 0x0000003f3f3ff290 */ /* 0x000ff6000fffe03f */
[----:B------:R-:W-:Y:S02]  /*4bb0*/  @!UPT UIADD3 URZ, URZ, URZ, URZ ;  /* 0x0000003f3f3ff290 */ /* 0x000fe4000fffe03f */
[----:B-1----:R-:W-:Y:S08]  /*4bc0*/  HMMA.16816.F32.BF16 R72, R4, R20, R16 ;  /* 0x000000140448723c */ /* 0x002ff00000041810 */
[----:B------:R-:W-:Y:S11]  /*4bd0*/  HMMA.16816.F32.BF16 R16, R8, R26, RZ ;  /* 0x0000001a0810723c */ /* 0x000ff600000418ff */
[----:B------:R-:W-:Y:S11]  /*4be0*/  @!UPT UIADD3 URZ, URZ, URZ, URZ ;  /* 0x0000003f3f3ff290 */ /* 0x000ff6000fffe03f */
[----:B------:R-:W-:Y:S02]  /*4bf0*/  @!UPT UIADD3 URZ, URZ, URZ, URZ ;  /* 0x0000003f3f3ff290 */ /* 0x000fe4000fffe03f */
[----:B------:R-:W-:Y:S01]  /*4c00*/  HMMA.16816.F32.BF16 R64, R4, R22, R16 ;  /* 0x000000160440723c */ /* 0x000fe20000041810 */
[----:B------:R-:W1:Y:S07]  /*4c10*/  LDSM.16.MT88.4 R16, [R206+0x4000] ;  /* 0x00400000ce10783b */ /* 0x000e6e0000004200 */
[C---:B-1----:R-:W-:Y:S08]  /*4c20*/  HMMA.16816.F32.BF16 R20, R8.reuse, R16, RZ ;  /* 0x000000100814723c */ /* 0x042ff000000418ff */
[----:B------:R-:W-:Y:S01]  /*4c30*/  HMMA.16816.F32.BF16 R8, R8, R18, RZ ;  /* 0x000000120808723c */ /* 0x000fe200000418ff */
[----:B------:R-:W1:Y:S11]  /*4c40*/  LDSM.16.MT88.4 R16, [R206+0x4800] ;  /* 0x00480000ce10783b */ /* 0x000e760000004200 */
[----:B------:R-:W-:Y:S04]  /*4c50*/  @!UPT UIADD3 URZ, URZ, URZ, URZ ;  /* 0x0000003f3f3ff290 */ /* 0x000fe8000fffe03f */
[C---:B-1----:R-:W-:Y:S08]  /*4c60*/  HMMA.16816.F32.BF16 R48, R4.reuse, R16, R20 ;  /* 0x000000100430723c */ /* 0x042ff00000041814 */
[----:B------:R-:W-:Y:S01]  /*4c70*/  HMMA.16816.F32.BF16 R16, R4, R18, R8 ;  /* 0x000000120410723c */ /* 0x000fe20000041808 */
[----:B------:R-:W1:Y:S06]  /*4c80*/  LDSM.16.MT88.4 R8, [R203+0x1000] ;  /* 0x00100000cb08783b */ /* 0x000e6c0000004200 */
[----:B------:R-:W-:-:S02]  /*4c90*/  F2FP.BF16.PACK_AB R4, R120, R15 ;  /* 0x0000000f7804723e */ /* 0x000fc400000010ff */
[----:B------:R-:W-:Y:S02]  /*4ca0*/  F2FP.BF16.PACK_AB R6, R116, R117 ;  /* 0x000000757406723e */ /* 0x000fe400000010ff */
[----:B------:R-:W-:Y:S02]  /*4cb0*/  F2FP.BF16.PACK_AB R5, R68, R71 ;  /* 0x000000474405723e */ /* 0x000fe400000010ff */
[----:B---3--:R-:W-:-:S07]  /*4cc0*/  F2FP.BF16.PACK_AB R7, R173, R172 ;  /* 0x000000acad07723e */ /* 0x008fce00000010ff */
[C---:B-1----:R-:W-:Y:S08]  /*4cd0*/  HMMA.16816.F32.BF16 R40, R4.reuse, R8, R112 ;  /* 0x000000080428723c */ /* 0x042ff00000041870 */
[----:B------:R-:W-:Y:S01]  /*4ce0*/  HMMA.16816.F32.BF16 R28, R4, R10, R104 ;  /* 0x0000000a041c723c */ /* 0x000fe20000041868 */
[----:B------:R-:W1:Y:S01]  /*4cf0*/  LDSM.16.MT88.4 R8, [R205+0x1000] ;  /* 0x00100000cd08783b */ /* 0x000e620000004200 */
[----:B------:R2:W-:Y:S02]  /*4d00*/  MUFU.EX2 R107, R3 ;  /* 0x00000003006b7308 */ /* 0x0005e40000000800 */
[----:B--2---:R-:W-:-:S06]  /*4d10*/  FFMA.FTZ R3, R126, c[0x0][0x2d0], -R2 ;  /* 0x0000b4007e037a23 */ /* 0x004fcc0000010802 */
[----:B------:R2:W3:Y:S02]  /*4d20*/  MUFU.EX2 R106, R3 ;  /* 0x00000003006a7308 */ /* 0x0004e40000000800 */
[--C-:B--2---:R-:W-:Y:S01]  /*4d30*/  FFMA.FTZ R3, R125, c[0x0][0x2d0], -R2.reuse ;  /* 0x0000b4007d037a23 */ /* 0x104fe20000010802 */
[C---:B-1----:R-:W-:Y:S05]  /*4d40*/  HMMA.16816.F32.BF16 R36, R4.reuse, R8, R108 ;  /* 0x000000080424723c */ /* 0x042fea000004186c */
[----:B------:R1:W-:Y:S03]  /*4d50*/  MUFU.EX2 R105, R3 ;  /* 0x0000000300697308 */ /* 0x0003e60000000800 */
[----:B------:R-:W-:Y:S01]  /*4d60*/  HMMA.16816.F32.BF16 R24, R4, R10, R92 ;  /* 0x0000000a0418723c */ /* 0x000fe2000004185c */
[----:B------:R-:W2:Y:S01]  /*4d70*/  LDSM.16.MT88.4 R8, [R204+0x1000] ;  /* 0x00100000cc08783b */ /* 0x000ea20000004200 */
[----:B-1----:R-:W-:-:S04]  /*4d80*/  FFMA.FTZ R3, R124, c[0x0][0x2d0], -R2 ;  /* 0x0000b4007c037a23 */ /* 0x002fc80000010802 */
[----:B------:R1:W4:Y:S02]  /*4d90*/  MUFU.EX2 R174, R3 ;  /* 0x0000000300ae7308 */ /* 0x0003240000000800 */
[----:B-1----:R-:W-:-:S06]  /*4da0*/  FFMA.FTZ R3, R123, c[0x0][0x2d0], -R0 ;  /* 0x0000b4007b037a23 */ /* 0x002fcc0000010800 */
[----:B------:R1:W-:Y:S01]  /*4db0*/  MUFU.EX2 R104, R3 ;  /* 0x0000000300687308 */ /* 0x0003e20000000800 */
[C---:B--2---:R-:W-:Y:S08]  /*4dc0*/  HMMA.16816.F32.BF16 R32, R4.reuse, R8, R100 ;  /* 0x000000080420723c */ /* 0x044ff00000041864 */
[----:B------:R-:W-:Y:S01]  /*4dd0*/  HMMA.16816.F32.BF16 R20, R4, R10, R84 ;  /* 0x0000000a0414723c */ /* 0x000fe20000041854 */
[----:B------:R-:W2:Y:S01]  /*4de0*/  LDSM.16.MT88.4 R8, [R206+0x1000] ;  /* 0x00100000ce08783b */ /* 0x000ea20000004200 */
[----:B-1----:R-:W-:-:S04]  /*4df0*/  FFMA.FTZ R3, R122, c[0x0][0x2d0], -R0 ;  /* 0x0000b4007a037a23 */ /* 0x002fc80000010800 */
[----:B------:R1:W1:Y:S02]  /*4e00*/  MUFU.EX2 R70, R3 ;  /* 0x0000000300467308 */ /* 0x0002640000000800 */
[----:B-1----:R-:W-:-:S06]  /*4e10*/  FFMA.FTZ R3, R119, c[0x0][0x2d0], -R0 ;  /* 0x0000b40077037a23 */ /* 0x002fcc0000010800 */
[----:B------:R1:W-:Y:S01]  /*4e20*/  MUFU.EX2 R121, R3 ;  /* 0x0000000300797308 */ /* 0x0003e20000000800 */
[----:B--2---:R-:W-:Y:S01]  /*4e30*/  HMMA.16816.F32.BF16 R44, R4, R8, R96 ;  /* 0x00000008042c723c */ /* 0x004fe20000041860 */
[----:B-1----:R-:W-:-:S06]  /*4e40*/  FFMA.FTZ R3, R118, c[0x0][0x2d0], -R0 ;  /* 0x0000b40076037a23 */ /* 0x002fcc0000010800 */
[----:B------:R1:W2:Y:S01]  /*4e50*/  MUFU.EX2 R122, R3 ;  /* 0x00000003007a7308 */ /* 0x0002a20000000800 */
[----:B------:R-:W-:Y:S01]  /*4e60*/  HMMA.16816.F32.BF16 R52, R4, R10, R52 ;  /* 0x0000000a0434723c */ /* 0x000fe20000041834 */
[----:B------:R-:W2:Y:S01]  /*4e70*/  LDSM.16.MT88.4 R8, [R203+0x5000] ;  /* 0x00500000cb08783b */ /* 0x000ea20000004200 */
[----:B-1----:R-:W-:-:S05]  /*4e80*/  FFMA.FTZ R3, R147, c[0x0][0x2d0], -R2 ;  /* 0x0000b40093037a23 */ /* 0x002fca0000010802 */
[----:B------:R1:W-:Y:S02]  /*4e90*/  MUFU.EX2 R113, R3 ;  /* 0x0000000300717308 */ /* 0x0003e40000000800 */
[----:B-1----:R-:W-:-:S06]  /*4ea0*/  FFMA.FTZ R3, R146, c[0x0][0x2d0], -R2 ;  /* 0x0000b40092037a23 */ /* 0x002fcc0000010802 */
[----:B------:R1:W-:Y:S01]  /*4eb0*/  MUFU.EX2 R114, R3 ;  /* 0x0000000300727308 */ /* 0x0003e20000000800 */
[C---:B--2---:R-:W-:Y:S08]  /*4ec0*/  HMMA.16816.F32.BF16 R56, R4.reuse, R8, R80 ;  /* 0x000000080438723c */ /* 0x044ff00000041850 */
[----:B------:R-:W-:Y:S01]  /*4ed0*/  HMMA.16816.F32.BF16 R60, R4, R10, R60 ;  /* 0x0000000a043c723c */ /* 0x000fe2000004183c */
[----:B------:R-:W2:Y:S01]  /*4ee0*/  LDSM.16.MT88.4 R8, [R205+0x5000] ;  /* 0x00500000cd08783b */ /* 0x000ea20000004200 */
[----:B-1----:R-:W-:-:S04]  /*4ef0*/  FFMA.FTZ R3, R145, c[0x0][0x2d0], -R2 ;  /* 0x0000b40091037a23 */ /* 0x002fc80000010802 */
[----:B------:R1:W-:Y:S02]  /*4f00*/  MUFU.EX2 R115, R3 ;  /* 0x0000000300737308 */ /* 0x0003e40000000800 */
[----:B-1----:R-:W-:-:S06]  /*4f10*/  FFMA.FTZ R3, R144, c[0x0][0x2d0], -R2 ;  /* 0x0000b40090037a23 */ /* 0x002fcc0000010802 */
[----:B------:R1:W1:Y:S01]  /*4f20*/  MUFU.EX2 R235, R3 ;  /* 0x0000000300eb7308 */ /* 0x0002620000000800 */
[----:B--2---:R-:W-:Y:S01]  /*4f30*/  HMMA.16816.F32.BF16 R88, R4, R8, R88 ;  /* 0x000000080458723c */ /* 0x004fe20000041858 */
[----:B-1----:R-:W-:-:S07]  /*4f40*/  FADD.FTZ R3, R232, R14 ;  /* 0x0000000ee8037221 */ /* 0x002fce0000010000 */
[C---:B------:R-:W-:Y:S01]  /*4f50*/  HMMA.16816.F32.BF16 R76, R4.reuse, R10, R76 ;  /* 0x0000000a044c723c */ /* 0x040fe2000004184c */
[----:B------:R-:W1:Y:S07]  /*4f60*/  LDSM.16.MT88.4 R8, [R204+0x5000] ;  /* 0x00500000cc08783b */ /* 0x000e6e0000004200 */
[C---:B-1----:R-:W-:Y:S08]  /*4f70*/  HMMA.16816.F32.BF16 R84, R4.reuse, R8, R72 ;  /* 0x000000080454723c */ /* 0x042ff00000041848 */
[C---:B------:R-:W-:Y:S01]  /*4f80*/  HMMA.16816.F32.BF16 R72, R4.reuse, R10, R64 ;  /* 0x0000000a0448723c */ /* 0x040fe20000041840 */
[----:B------:R-:W1:Y:S07]  /*4f90*/  LDSM.16.MT88.4 R8, [R206+0x5000] ;  /* 0x00500000ce08783b */ /* 0x000e6e0000004200 */
[C---:B-1----:R-:W-:Y:S08]  /*4fa0*/  HMMA.16816.F32.BF16 R80, R4.reuse, R8, R48 ;  /* 0x000000080450723c */ /* 0x042ff00000041830 */
[----:B------:R-:W-:Y:S01]  /*4fb0*/  HMMA.16816.F32.BF16 R64, R4, R10, R16 ;  /* 0x0000000a0440723c */ /* 0x000fe20000041810 */
[----:B------:R-:W1:Y:S06]  /*4fc0*/  LDSM.16.MT88.4 R8, [R203+0x1800] ;  /* 0x00180000cb08783b */ /* 0x000e6c0000004200 */
[----:B---3--:R-:W-:-:S02]  /*4fd0*/  F2FP.BF16.PACK_AB R4, R106, R107 ;  /* 0x0000006b6a04723e */ /* 0x008fc400000010ff */
[----:B----4-:R-:W-:Y:S02]  /*4fe0*/  F2FP.BF16.PACK_AB R6, R174, R105 ;  /* 0x00000069ae06723e */ /* 0x010fe400000010ff */
[----:B------:R-:W-:Y:S02]  /*4ff0*/  F2FP.BF16.PACK_AB R5, R70, R104 ;  /* 0x000000684605723e */ /* 0x000fe400000010ff */
[----:B------:R-:W-:-:S07]  /*5000*/  F2FP.BF16.PACK_AB R7, R122, R121 ;  /* 0x000000797a07723e */ /* 0x000fce00000010ff */
[C---:B-1----:R-:W-:Y:S08]  /*5010*/  HMMA.16816.F32.BF16 R132, R4.reuse, R8, R40 ;  /* 0x000000080484723c */ /* 0x042ff00000041828 */
[C---:B------:R-:W-:Y:S01]  /*5020*/  HMMA.16816.F32.BF16 R96, R4.reuse, R10, R28 ;  /* 0x0000000a0460723c */ /* 0x040fe2000004181c */
[----:B------:R-:W1:Y:S07]  /*5030*/  LDSM.16.MT88.4 R8, [R205+0x1800] ;  /* 0x00180000cd08783b */ /* 0x000e6e0000004200 */
        /* <DEDUP_REMOVED lines=21> */
[----:B------:R-:W-:Y:S01]  /*5190*/  FFMA.FTZ R4, R129, c[0x0][0x2d0], -R0 ;  /* 0x0000b40081047a23 */ /* 0x000fe20000010800 */
[----:B------:R-:W-:Y:S01]  /*51a0*/  F2FP.BF16.PACK_AB R6, R235, R115 ;  /* 0x00000073eb06723e */ /* 0x000fe200000010ff */
[----:B------:R-:W-:-:S02]  /*51b0*/  FADD.FTZ R5, R228, R13 ;  /* 0x0000000de4057221 */ /* 0x000fc40000010000 */
[----:B------:R2:W-:Y:S02]  /*51c0*/  MUFU.EX2 R112, R4 ;  /* 0x0000000400707308 */ /* 0x0005e40000000800 */
[----:B------:R-:W-:Y:S02]  /*51d0*/  FADD.FTZ R5, R175, R5 ;  /* 0x00000005af057221 */ /* 0x000fe40000010000 */
[----:B--2---:R-:W-:Y:S02]  /*51e0*/  FADD.FTZ R4, R15, R3 ;  /* 0x000000030f047221 */ /* 0x004fe40000010000 */
[----:B------:R-:W-:Y:S02]  /*51f0*/  FFMA.FTZ R3, R128, c[0x0][0x2d0], -R0 ;  /* 0x0000b40080037a23 */ /* 0x000fe40000010800 */
[----:B------:R-:W-:Y:S02]  /*5200*/  FFMA.FTZ R15, R170, c[0x0][0x2d0], -R2 ;  /* 0x0000b400aa0f7a23 */ /* 0x000fe40000010802 */
[----:B------:R2:W-:Y:S02]  /*5210*/  MUFU.EX2 R175, R3 ;  /* 0x0000000300af7308 */ /* 0x0005e40000000800 */
[----:B--2---:R-:W-:-:S06]  /*5220*/  FFMA.FTZ R3, R131, c[0x0][0x2d0], -R0 ;  /* 0x0000b40083037a23 */ /* 0x004fcc0000010800 */
[----:B------:R2:W-:Y:S02]  /*5230*/  MUFU.EX2 R232, R3 ;  /* 0x0000000300e87308 */ /* 0x0005e40000000800 */
[----:B--2---:R-:W-:Y:S02]  /*5240*/  FFMA.FTZ R3, R130, c[0x0][0x2d0], -R0 ;  /* 0x0000b40082037a23 */ /* 0x004fe40000010800 */
[----:B------:R-:W-:Y:S04]  /*5250*/  LDSM.16.MT88.4 R128, [R203+0x3800] ;  /* 0x00380000cb80783b */ /* 0x000fe80000004200 */
[----:B------:R2:W3:Y:S02]  /*5260*/  MUFU.EX2 R228, R3 ;  /* 0x0000000300e47308 */ /* 0x0004e40000000800 */
[----:B--2---:R-:W-:Y:S01]  /*5270*/  FADD.FTZ R3, R120, R4 ;  /* 0x0000000478037221 */ /* 0x004fe20000010000 */
[----:B---3--:R-:W-:Y:S01]  /*5280*/  F2FP.BF16.PACK_AB R7, R228, R232 ;  /* 0x000000e8e407723e */ /* 0x008fe200000010ff */
[----:B------:R-:W-:Y:S01]  /*5290*/  FADD.FTZ R4, R71, R5 ;  /* 0x0000000547047221 */ /* 0x000fe20000010000 */
[----:B------:R-:W-:Y:S01]  /*52a0*/  F2FP.BF16.PACK_AB R5, R175, R112 ;  /* 0x00000070af05723e */ /* 0x000fe200000010ff */
[----:B------:R-:W-:-:S02]  /*52b0*/  FADD.FTZ R13, R117, R3 ;  /* 0x00000003750d7221 */ /* 0x000fc40000010000 */
[----:B------:R-:W-:Y:S01]  /*52c0*/  FADD.FTZ R14, R68, R4 ;  /* 0x00000004440e7221 */ /* 0x000fe20000010000 */
[----:B------:R-:W-:Y:S01]  /*52d0*/  F2FP.BF16.PACK_AB R4, R114, R113 ;  /* 0x000000717204723e */ /* 0x000fe200000010ff */
[----:B------:R-:W-:-:S06]  /*52e0*/  FFMA.FTZ R3, R155, c[0x0][0x2d0], -R2 ;  /* 0x0000b4009b037a23 */ /* 0x000fcc0000010802 */
[C---:B-1----:R-:W-:Y:S08]  /*52f0*/  HMMA.16816.F32.BF16 R132, R4.reuse, R8, R132 ;  /* 0x000000080484723c */ /* 0x042ff00000041884 */
[----:B------:R-:W-:Y:S01]  /*5300*/  HMMA.16816.F32.BF16 R76, R4, R10, R96 ;  /* 0x0000000a044c723c */ /* 0x000fe20000041860 */
[----:B------:R-:W1:Y:S01]  /*5310*/  LDSM.16.MT88.4 R8, [R205+0x2000] ;  /* 0x00200000cd08783b */ /* 0x000e620000004200 */
[----:B------:R2:W-:Y:S02]  /*5320*/  MUFU.EX2 R97, R3 ;  /* 0x0000000300617308 */ /* 0x0005e40000000800 */
[----:B--2---:R-:W-:-:S06]  /*5330*/  FFMA.FTZ R3, R154, c[0x0][0x2d0], -R2 ;  /* 0x0000b4009a037a23 */ /* 0x004fcc0000010802 */
[----:B------:R2:W-:Y:S02]  /*5340*/  MUFU.EX2 R98, R3 ;  /* 0x0000000300627308 */ /* 0x0005e40000000800 */
[--C-:B--2---:R-:W-:Y:S01]  /*5350*/  FFMA.FTZ R3, R153, c[0x0][0x2d0], -R2.reuse ;  /* 0x0000b40099037a23 */ /* 0x104fe20000010802 */
[C---:B-1----:R-:W-:Y:S05]  /*5360*/  HMMA.16816.F32.BF16 R124, R4.reuse, R8, R124 ;  /* 0x00000008047c723c */ /* 0x042fea000004187c */
[----:B------:R1:W-:Y:S03]  /*5370*/  MUFU.EX2 R153, R3 ;  /* 0x0000000300997308 */ /* 0x0003e60000000800 */
[----:B------:R-:W-:Y:S01]  /*5380*/  HMMA.16816.F32.BF16 R80, R4, R10, R92 ;  /* 0x0000000a0450723c */ /* 0x000fe2000004185c */
[----:B------:R-:W2:Y:S01]  /*5390*/  LDSM.16.MT88.4 R8, [R204+0x2000] ;  /* 0x00200000cc08783b */ /* 0x000ea20000004200 */
[----:B-1----:R-:W-:-:S04]  /*53a0*/  FFMA.FTZ R3, R152, c[0x0][0x2d0], -R2 ;  /* 0x0000b40098037a23 */ /* 0x002fc80000010802 */
[----:B------:R1:W3:Y:S02]  /*53b0*/  MUFU.EX2 R152, R3 ;  /* 0x0000000300987308 */ /* 0x0002e40000000800 */
        /* <DEDUP_REMOVED lines=8> */
[----:B------:R1:W-:Y:S01]  /*5440*/  MUFU.EX2 R146, R3 ;  /* 0x0000000300927308 */ /* 0x0003e20000000800 */
[----:B--2---:R-:W-:Y:S01]  /*5450*/  HMMA.16816.F32.BF16 R88, R4, R8, R32 ;  /* 0x000000080458723c */ /* 0x004fe20000041820 */
[----:B-1----:R-:W-:-:S06]  /*5460*/  FFMA.FTZ R3, R151, c[0x0][0x2d0], -R0 ;  /* 0x0000b40097037a23 */ /* 0x002fcc0000010800 */
[----:B------:R-:W1:Y:S01]  /*5470*/  MUFU.EX2 R148, R3 ;  /* 0x0000000300947308 */ /* 0x000e620000000800 */
[C---:B------:R-:W-:Y:S01]  /*5480*/  HMMA.16816.F32.BF16 R84, R4.reuse, R10, R20 ;  /* 0x0000000a0454723c */ /* 0x040fe20000041814 */
[----:B------:R-:W2:Y:S04]  /*5490*/  LDSM.16.MT88.4 R8, [R203+0x6000] ;  /* 0x00600000cb08783b */ /* 0x000ea80000004200 */
[----:B------:R-:W-:Y:S03]  /*54a0*/  LDSM.16.MT88.4 R20, [R204+0x2800] ;  /* 0x00280000cc14783b */ /* 0x000fe60000004200 */
[C---:B--2---:R-:W-:Y:S08]  /*54b0*/  HMMA.16816.F32.BF16 R56, R4.reuse, R8, R28 ;  /* 0x000000080438723c */ /* 0x044ff0000004181c */
[C---:B------:R-:W-:Y:S01]  /*54c0*/  HMMA.16816.F32.BF16 R28, R4.reuse, R10, R16 ;  /* 0x0000000a041c723c */ /* 0x040fe20000041810 */
[----:B------:R-:W2:Y:S04]  /*54d0*/  LDSM.16.MT88.4 R8, [R205+0x6000] ;  /* 0x00600000cd08783b */ /* 0x000ea80000004200 */
[----:B------:R-:W-:Y:S03]  /*54e0*/  LDSM.16.MT88.4 R16, [R203+0x2800] ;  /* 0x00280000cb10783b */ /* 0x000fe60000004200 */
[C---:B--2---:R-:W-:Y:S08]  /*54f0*/  HMMA.16816.F32.BF16 R52, R4.reuse, R8, R40 ;  /* 0x000000080434723c */ /* 0x044ff00000041828 */
[C---:B------:R-:W-:Y:S01]  /*5500*/  HMMA.16816.F32.BF16 R44, R4.reuse, R10, R36 ;  /* 0x0000000a042c723c */ /* 0x040fe20000041824 */
[----:B------:R-:W2:Y:S07]  /*5510*/  LDSM.16.MT88.4 R8, [R204+0x6000] ;  /* 0x00600000cc08783b */ /* 0x000eae0000004200 */
[C---:B--2---:R-:W-:Y:S08]  /*5520*/  HMMA.16816.F32.BF16 R40, R4.reuse, R8, R48 ;  /* 0x000000080428723c */ /* 0x044ff00000041830 */
[C---:B------:R-:W-:Y:S01]  /*5530*/  HMMA.16816.F32.BF16 R36, R4.reuse, R10, R60 ;  /* 0x0000000a0424723c */ /* 0x040fe2000004183c */
[----:B------:R-:W2:Y:S07]  /*5540*/  LDSM.16.MT88.4 R8, [R206+0x6000] ;  /* 0x00600000ce08783b */ /* 0x000eae0000004200 */
[C---:B--2---:R-:W-:Y:S08]  /*5550*/  HMMA.16816.F32.BF16 R32, R4.reuse, R8, R72 ;  /* 0x000000080420723c */ /* 0x044ff00000041848 */
[----:B------:R-:W-:Y:S01]  /*5560*/  HMMA.16816.F32.BF16 R24, R4, R10, R64 ;  /* 0x0000000a0418723c */ /* 0x000fe20000041840 */
[----:B------:R-:W2:Y:S06]  /*5570*/  LDSM.16.MT88.4 R8, [R205+0x2800] ;  /* 0x00280000cd08783b */ /* 0x000eac0000004200 */
[----:B------:R-:W-:Y:S01]  /*5580*/  FADD.FTZ R4, R116, R13 ;  /* 0x0000000d74047221 */ /* 0x000fe20000010000 */
[----:B---3--:R-:W-:Y:S01]  /*5590*/  F2FP.BF16.PACK_AB R6, R152, R153 ;  /* 0x000000999806723e */ /* 0x008fe200000010ff */
[----:B------:R-:W-:Y:S01]  /*55a0*/  FADD.FTZ R5, R172, R14 ;  /* 0x0000000eac057221 */ /* 0x000fe20000010000 */
[----:B-1----:R-:W-:Y:S01]  /*55b0*/  F2FP.BF16.PACK_AB R7, R148, R146 ;  /* 0x000000929407723e */ /* 0x002fe200000010ff */
[----:B------:R-:W-:-:S02]  /*55c0*/  FADD.FTZ R3, R107, R4 ;  /* 0x000000046b037221 */ /* 0x000fc40000010000 */
[----:B------:R-:W-:Y:S01]  /*55d0*/  FADD.FTZ R4, R173, R5 ;  /* 0x00000005ad047221 */ /* 0x000fe20000010000 */
[----:B------:R-:W-:Y:S01]  /*55e0*/  F2FP.BF16.PACK_AB R5, R147, R96 ;  /* 0x000000609305723e */ /* 0x000fe200000010ff */
[----:B------:R-:W-:Y:S02]  /*55f0*/  FADD.FTZ R3, R106, R3 ;  /* 0x000000036a037221 */ /* 0x000fe40000010000 */
[----:B------:R-:W-:Y:S02]  /*5600*/  FADD.FTZ R4, R104, R4 ;  /* 0x0000000468047221 */ /* 0x000fe40000010000 */
[----:B------:R-:W-:Y:S02]  /*5610*/  FADD.FTZ R13, R105, R3 ;  /* 0x00000003690d7221 */ /* 0x000fe40000010000 */
[----:B------:R-:W-:Y:S01]  /*5620*/  FADD.FTZ R14, R70, R4 ;  /* 0x00000004460e7221 */ /* 0x000fe20000010000 */
[----:B------:R-:W-:Y:S01]  /*5630*/  F2FP.BF16.PACK_AB R4, R98, R97 ;  /* 0x000000616204723e */ /* 0x000fe200000010ff */
[----:B------:R-:W-:Y:S01]  /*5640*/  FFMA.FTZ R3, R160, c[0x0][0x2d0], -R2 ;  /* 0x0000b400a0037a23 */ /* 0x000fe20000010802 */
[----:B------:R-:W-:Y:S05]  /*5650*/  LDSM.16.MT88.4 R104, [R206+0x3800] ;  /* 0x00380000ce68783b */ /* 0x000fea0000004200 */
[C---:B------:R-:W-:Y:S08]  /*5660*/  HMMA.16816.F32.BF16 R132, R4.reuse, R16, R132 ;  /* 0x000000100484723c */ /* 0x040ff00000041884 */
[C---:B------:R-:W-:Y:S01]  /*5670*/  HMMA.16816.F32.BF16 R60, R4.reuse, R18, R76 ;  /* 0x00000012043c723c */ /* 0x040fe2000004184c */
[----:B------:R-:W1:Y:S07]  /*5680*/  LDSM.16.MT88.4 R16, [R206+0x2800] ;  /* 0x00280000ce10783b */ /* 0x000e6e0000004200 */
[C---:B--2---:R-:W-:Y:S08]  /*5690*/  HMMA.16816.F32.BF16 R124, R4.reuse, R8, R124 ;  /* 0x00000008047c723c */ /* 0x044ff0000004187c */
[C---:B------:R-:W-:Y:S01]  /*56a0*/  HMMA.16816.F32.BF16 R64, R4.reuse, R10, R80 ;  /* 0x0000000a0440723c */ /* 0x040fe20000041850 */
[----:B------:R-:W2:Y:S07]  /*56b0*/  LDSM.16.MT88.4 R8, [R203+0x6800] ;  /* 0x00680000cb08783b */ /* 0x000eae0000004200 */
[C---:B------:R-:W-:Y:S08]  /*56c0*/  HMMA.16816.F32.BF16 R76, R4.reuse, R22, R92 ;  /* 0x00000016044c723c */ /* 0x040ff0000004185c */
[C---:B------:R-:W-:Y:S01]  /*56d0*/  HMMA.16816.F32.BF16 R116, R4.reuse, R20, R100 ;  /* 0x000000140474723c */ /* 0x040fe20000041864 */
[----:B------:R-:W3:Y:S07]  /*56e0*/  LDSM.16.MT88.4 R20, [R205+0x6800] ;  /* 0x00680000cd14783b */ /* 0x000eee0000004200 */
[C---:B-1----:R-:W-:Y:S08]  /*56f0*/  HMMA.16816.F32.BF16 R108, R4.reuse, R16, R88 ;  /* 0x00000010046c723c */ /* 0x042ff00000041858 */
[C---:B------:R-:W-:Y:S01]  /*5700*/  HMMA.16816.F32.BF16 R92, R4.reuse, R18, R84 ;  /* 0x00000012045c723c */ /* 0x040fe20000041854 */
[----:B------:R-:W1:Y:S07]  /*5710*/  LDSM.16.MT88.4 R16, [R204+0x6800] ;  /* 0x00680000cc10783b */ /* 0x000e6e0000004200 */
[C---:B--2---:R-:W-:Y:S08]  /*5720*/  HMMA.16816.F32.BF16 R88, R4.reuse, R8, R56 ;  /* 0x000000080458723c */ /* 0x044ff00000041838 */
[C---:B------:R-:W-:Y:S01]  /*5730*/  HMMA.16816.F32.BF16 R84, R4.reuse, R10, R28 ;  /* 0x0000000a0454723c */ /* 0x040fe2000004181c */
[----:B------:R-:W2:Y:S04]  /*5740*/  LDSM.16.MT88.4 R8, [R206+0x6800] ;  /* 0x00680000ce08783b */ /* 0x000ea80000004200 */
[----:B------:R-:W-:Y:S03]  /*5750*/  LDSM.16.MT88.4 R28, [R206+0x7000] ;  /* 0x00700000ce1c783b */ /* 0x000fe60000004200 */
[C---:B---3--:R-:W-:Y:S08]  /*5760*/  HMMA.16816.F32.BF16 R80, R4.reuse, R20, R52 ;  /* 0x000000140450723c */ /* 0x048ff00000041834 */
[C---:B------:R-:W-:Y:S01]  /*5770*/  HMMA.16816.F32.BF16 R72, R4.reuse, R22, R44 ;  /* 0x000000160448723c */ /* 0x040fe2000004182c */
[----:B------:R-:W3:Y:S07]  /*5780*/  LDSM.16.MT88.4 R20, [R203+0x3000] ;  /* 0x00300000cb14783b */ /* 0x000eee0000004200 */
[C---:B-1----:R-:W-:Y:S08]  /*5790*/  HMMA.16816.F32.BF16 R56, R4.reuse, R16, R40 ;  /* 0x000000100438723c */ /* 0x042ff00000041828 */
[C---:B------:R-:W-:Y:S01]  /*57a0*/  HMMA.16816.F32.BF16 R48, R4.reuse, R18, R36 ;  /* 0x000000120430723c */ /* 0x040fe20000041824 */
[----:B------:R-:W1:Y:S07]  /*57b0*/  LDSM.16.MT88.4 R16, [R205+0x3000] ;  /* 0x00300000cd10783b */ /* 0x000e6e0000004200 */
[C---:B--2---:R-:W-:Y:S01]  /*57c0*/  HMMA.16816.F32.BF16 R40, R4.reuse, R8, R32 ;  /* 0x000000080428723c */ /* 0x044fe20000041820 */
[----:B------:R2:W-:Y:S07]  /*57d0*/  MUFU.EX2 R35, R3 ;  /* 0x0000000300237308 */ /* 0x0005ee0000000800 */
[----:B------:R-:W-:Y:S01]  /*57e0*/  HMMA.16816.F32.BF16 R36, R4, R10, R24 ;  /* 0x0000000a0424723c */ /* 0x000fe20000041818 */
[----:B------:R-:W4:Y:S04]  /*57f0*/  LDSM.16.MT88.4 R8, [R204+0x3000] ;  /* 0x00300000cc08783b */ /* 0x000f280000004200 */
[----:B------:R-:W1:Y:S02]  /*5800*/  LDSM.16.MT88.4 R24, [R206+0x3000] ;  /* 0x00300000ce18783b */ /* 0x000e640000004200 */
[----:B------:R-:W-:-:S02]  /*5810*/  FFMA.FTZ R4, R156, c[0x0][0x2d0], -R0 ;  /* 0x0000b4009c047a23 */ /* 0x000fc40000010800 */
[----:B--2---:R-:W-:Y:S02]  /*5820*/  FFMA.FTZ R3, R161, c[0x0][0x2d0], -R2 ;  /* 0x0000b400a1037a23 */ /* 0x004fe40000010802 */
[----:B------:R2:W-:Y:S01]  /*5830*/  MUFU.EX2 R34, R4 ;  /* 0x0000000400227308 */ /* 0x0005e20000000800 */
[----:B------:R-:W-:Y:S02]  /*5840*/  FADD.FTZ R5, R121, R14 ;  /* 0x0000000e79057221 */ /* 0x000fe40000010000 */
[----:B------:R-:W-:-:S05]  /*5850*/  FFMA.FTZ R14, R169, c[0x0][0x2d0], -R2 ;  /* 0x0000b400a90e7a23 */ /* 0x000fca0000010802 */
[----:B------:R3:W-:Y:S01]  /*5860*/  MUFU.EX2 R71, R3 ;  /* 0x0000000300477308 */ /* 0x0007e20000000800 */
[----:B--2---:R-:W-:-:S07]  /*5870*/  FFMA.FTZ R4, R159, c[0x0][0x2d0], -R0 ;  /* 0x0000b4009f047a23 */ /* 0x004fce0000010800 */
[----:B------:R-:W-:Y:S01]  /*5880*/  MUFU.EX2 R247, R14 ;  /* 0x0000000e00f77308 */ /* 0x000fe20000000800 */
[----:B---3--:R-:W-:-:S07]  /*5890*/  FFMA.FTZ R3, R162, c[0x0][0x2d0], -R2 ;  /* 0x0000b400a2037a23 */ /* 0x008fce0000010802 */
[----:B------:R2:W3:Y:S08]  /*58a0*/  MUFU.EX2 R70, R4 ;  /* 0x0000000400467308 */ /* 0x0004f00000000800 */
[----:B------:R1:W-:Y:S01]  /*58b0*/  MUFU.EX2 R144, R3 ;  /* 0x0000000300907308 */ /* 0x0003e20000000800 */
[----:B--2---:R-:W-:Y:S01]  /*58c0*/  FADD.FTZ R4, R122, R5 ;  /* 0x000000057a047221 */ /* 0x004fe20000010000 */
[----:B---3--:R-:W-:Y:S01]  /*58d0*/  F2FP.BF16.PACK_AB R7, R70, R34 ;  /* 0x000000224607723e */ /* 0x008fe200000010ff */
[----:B------:R-:W-:Y:S02]  /*58e0*/  LDSM.16.MT88.4 R120, [R205+0x3800] ;  /* 0x00380000cd78783b */ /* 0x000fe40000004200 */
[----:B------:R-:W-:Y:S01]  /*58f0*/  FADD.FTZ R32, R112, R4 ;  /* 0x0000000470207221 */ /* 0x000fe20000010000 */
[----:B------:R-:W-:Y:S01]  /*5900*/  F2FP.BF16.PACK_AB R4, R71, R35 ;  /* 0x000000234704723e */ /* 0x000fe200000010ff */
[----:B-1----:R-:W-:-:S04]  /*5910*/  FFMA.FTZ R3, R163, c[0x0][0x2d0], -R2 ;  /* 0x0000b400a3037a23 */ /* 0x002fc80000010802 */
[----:B------:R1:W2:Y:S02]  /*5920*/  MUFU.EX2 R145, R3 ;  /* 0x0000000300917308 */ /* 0x0002a40000000800 */
[----:B-1----:R-:W-:Y:S01]  /*5930*/  FFMA.FTZ R3, R158, c[0x0][0x2d0], -R0 ;  /* 0x0000b4009e037a23 */ /* 0x002fe20000010800 */
[----:B--2---:R-:W-:-:S05]  /*5940*/  F2FP.BF16.PACK_AB R6, R145, R144 ;  /* 0x000000909106723e */ /* 0x004fca00000010ff */
[----:B------:R1:W-:Y:S02]  /*5950*/  MUFU.EX2 R33, R3 ;  /* 0x0000000300217308 */ /* 0x0003e40000000800 */
[----:B-1----:R-:W-:-:S06]  /*5960*/  FFMA.FTZ R3, R157, c[0x0][0x2d0], -R0 ;  /* 0x0000b4009d037a23 */ /* 0x002fcc0000010800 */
[----:B------:R-:W1:Y:S02]  /*5970*/  MUFU.EX2 R68, R3 ;  /* 0x0000000300447308 */ /* 0x000e640000000800 */
[----:B-1----:R-:W-:Y:S01]  /*5980*/  F2FP.BF16.PACK_AB R5, R68, R33 ;  /* 0x000000214405723e */ /* 0x002fe200000010ff */
[----:B------:R-:W-:Y:S02]  /*5990*/  FADD.FTZ R3, R174, R13 ;  /* 0x0000000dae037221 */ /* 0x000fe40000010000 */
[--C-:B------:R-:W-:Y:S02]  /*59a0*/  FFMA.FTZ R13, R168, c[0x0][0x2d0], -R2.reuse ;  /* 0x0000b400a80d7a23 */ /* 0x100fe40000010802 */
[----:B------:R-:W-:Y:S02]  /*59b0*/  FFMA.FTZ R2, R167, c[0x0][0x2d0], -R2 ;  /* 0x0000b400a7027a23 */ /* 0x000fe40000010802 */
[----:B------:R-:W-:Y:S01]  /*59c0*/  HMMA.16816.F32.BF16 R132, R4, R20, R132 ;  /* 0x000000140484723c */ /* 0x000fe20000041884 */
[----:B------:R-:W-:-:S04]  /*59d0*/  FADD.FTZ R3, R113, R3 ;  /* 0x0000000371037221 */ /* 0x000fc80000010000 */
[----:B------:R-:W-:-:S03]  /*59e0*/  FADD.FTZ R3, R114, R3 ;  /* 0x0000000372037221 */ /* 0x000fc60000010000 */
[----:B------:R-:W-:Y:S01]  /*59f0*/  HMMA.16816.F32.BF16 R44, R4, R22, R60 ;  /* 0x00000016042c723c */ /* 0x000fe2000004183c */
[----:B------:R-:W1:Y:S01]  /*5a00*/  LDSM.16.MT88.4 R20, [R203+0x7000] ;  /* 0x00700000cb14783b */ /* 0x000e620000004200 */
[----:B------:R-:W-:-:S03]  /*5a10*/  FADD.FTZ R3, R115, R3 ;  /* 0x0000000373037221 */ /* 0x000fc60000010000 */
[----:B------:R-:W-:Y:S01]  /*5a20*/  LDSM.16.MT88.4 R112, [R204+0x3800] ;  /* 0x00380000cc70783b */ /* 0x000fe20000004200 */
[----:B------:R-:W-:Y:S02]  /*5a30*/  FADD.FTZ R3, R235, R3 ;  /* 0x00000003eb037221 */ /* 0x000fe40000010000 */
[C---:B------:R-:W-:Y:S08]  /*5a40*/  HMMA.16816.F32.BF16 R124, R4.reuse, R16, R124 ;  /* 0x00000010047c723c */ /* 0x040ff0000004187c */
[C---:B------:R-:W-:Y:S01]  /*5a50*/  HMMA.16816.F32.BF16 R52, R4.reuse, R18, R64 ;  /* 0x000000120434723c */ /* 0x040fe20000041840 */
[----:B------:R-:W2:Y:S07]  /*5a60*/  LDSM.16.MT88.4 R16, [R205+0x7000] ;  /* 0x00700000cd10783b */ /* 0x000eae0000004200 */
[C---:B----4-:R-:W-:Y:S08]  /*5a70*/  HMMA.16816.F32.BF16 R116, R4.reuse, R8, R116 ;  /* 0x000000080474723c */ /* 0x050ff00000041874 */
[C---:B------:R-:W-:Y:S01]  /*5a80*/  HMMA.16816.F32.BF16 R60, R4.reuse, R10, R76 ;  /* 0x0000000a043c723c */ /* 0x040fe2000004184c */
[----:B------:R-:W3:Y:S07]  /*5a90*/  LDSM.16.MT88.4 R8, [R204+0x7000] ;  /* 0x00700000cc08783b */ /* 0x000eee0000004200 */
[C---:B------:R-:W-:Y:S08]  /*5aa0*/  HMMA.16816.F32.BF16 R108, R4.reuse, R24, R108 ;  /* 0x00000018046c723c */ /* 0x040ff0000004186c */
[C---:B-1----:R-:W-:Y:S01]  /*5ab0*/  HMMA.16816.F32.BF16 R100, R4.reuse, R20, R88 ;  /* 0x000000140464723c */ /* 0x042fe20000041858 */
[----:B------:R-:W1:Y:S01]  /*5ac0*/  MUFU.EX2 R20, R15 ;  /* 0x0000000f00147308 */ /* 0x000e620000000800 */
[----:B------:R-:W4:Y:S06]  /*5ad0*/  LDSM.16.MT88.4 R88, [R205+0x7800] ;  /* 0x00780000cd58783b */ /* 0x000f2c0000004200 */
[C---:B------:R-:W-:Y:S01]  /*5ae0*/  HMMA.16816.F32.BF16 R24, R4.reuse, R26, R92 ;  /* 0x0000001a0418723c */ /* 0x040fe2000004185c */
[----:B------:R1:W-:Y:S07]  /*5af0*/  MUFU.EX2 R15, R2 ;  /* 0x00000002000f7308 */ /* 0x0003ee0000000800 */
[C---:B--2---:R-:W-:Y:S01]  /*5b00*/  HMMA.16816.F32.BF16 R92, R4.reuse, R16, R80 ;  /* 0x00000010045c723c */ /* 0x044fe20000041850 */
[----:B------:R-:W2:Y:S01]  /*5b10*/  MUFU.EX2 R21, R13 ;  /* 0x0000000d00157308 */ /* 0x000ea20000000800 */
[----:B------:R-:W-:Y:S06]  /*5b20*/  LDSM.16.MT88.4 R80, [R204+0x7800] ;  /* 0x00780000cc50783b */ /* 0x000fec0000004200 */
[----:B------:R-:W-:Y:S01]  /*5b30*/  HMMA.16816.F32.BF16 R84, R4, R22, R84 ;  /* 0x000000160454723c */ /* 0x000fe20000041854 */
[----:B-1----:R-:W-:-:S04]  /*5b40*/  FFMA.FTZ R2, R164, c[0x0][0x2d0], -R0 ;  /* 0x0000b400a4027a23 */ /* 0x002fc80000010800 */
[----:B------:R1:W-:Y:S03]  /*5b50*/  MUFU.EX2 R14, R2 ;  /* 0x00000002000e7308 */ /* 0x0003e60000000800 */
[C---:B------:R-:W-:Y:S07]  /*5b60*/  HMMA.16816.F32.BF16 R16, R4.reuse, R18, R72 ;  /* 0x000000120410723c */ /* 0x040fee0000041848 */
[----:B------:R-:W-:Y:S01]  /*5b70*/  F2FP.BF16.PACK_AB R72, R247, R20 ;  /* 0x00000014f748723e */ /* 0x000fe200000010ff */
[----:B---3--:R-:W-:Y:S01]  /*5b80*/  HMMA.16816.F32.BF16 R56, R4, R8, R56 ;  /* 0x000000080438723c */ /* 0x008fe20000041838 */
[----:B--2---:R-:W-:Y:S01]  /*5b90*/  F2FP.BF16.PACK_AB R74, R15, R21 ;  /* 0x000000150f4a723e */ /* 0x004fe200000010ff */
[----:B-1----:R-:W-:-:S06]  /*5ba0*/  FFMA.FTZ R2, R165, c[0x0][0x2d0], -R0 ;  /* 0x0000b400a5027a23 */ /* 0x002fcc0000010800 */
[C---:B------:R-:W-:Y:S01]  /*5bb0*/  HMMA.16816.F32.BF16 R48, R4.reuse, R10, R48 ;  /* 0x0000000a0430723c */ /* 0x040fe20000041830 */
[----:B------:R1:W2:Y:S01]  /*5bc0*/  MUFU.EX2 R13, R2 ;  /* 0x00000002000d7308 */ /* 0x0002a20000000800 */
[----:B------:R-:W-:Y:S06]  /*5bd0*/  LDSM.16.MT88.4 R8, [R206+0x7800] ;  /* 0x00780000ce08783b */ /* 0x000fec0000004200 */
[C---:B------:R-:W-:Y:S08]  /*5be0*/  HMMA.16816.F32.BF16 R40, R4.reuse, R28, R40 ;  /* 0x0000001c0428723c */ /* 0x040ff00000041828 */
[----:B------:R-:W-:Y:S01]  /*5bf0*/  HMMA.16816.F32.BF16 R36, R4, R30, R36 ;  /* 0x0000001e0424723c */ /* 0x000fe20000041824 */
[----:B-1----:R-:W-:Y:S01]  /*5c00*/  FFMA.FTZ R2, R166, c[0x0][0x2d0], -R0 ;  /* 0x0000b400a6027a23 */ /* 0x002fe20000010800 */
[----:B--2---:R-:W-:-:S03]  /*5c10*/  F2FP.BF16.PACK_AB R73, R13, R14 ;  /* 0x0000000e0d49723e */ /* 0x004fc600000010ff */
[----:B------:R1:W-:Y:S02]  /*5c20*/  MUFU.EX2 R7, R2 ;  /* 0x0000000200077308 */ /* 0x0003e40000000800 */
[----:B------:R-:W-:-:S04]  /*5c30*/  @P4 IMAD.HI.U32 R4, R239, c[0x0][0x2c8], RZ ;  /* 0x0000b200ef044a27 */ /* 0x000fc800078e00ff */
[----:B-1----:R-:W-:Y:S02]  /*5c40*/  FFMA.FTZ R2, R171, c[0x0][0x2d0], -R0 ;  /* 0x0000b400ab027a23 */ /* 0x002fe40000010800 */
[----:B------:R-:W-:Y:S02]  /*5c50*/  FADD.FTZ R0, R175, R32 ;  /* 0x00000020af007221 */ /* 0x000fe40000010000 */
[----:B------:R1:W2:Y:S02]  /*5c60*/  MUFU.EX2 R6, R2 ;  /* 0x0000000200067308 */ /* 0x0002a40000000800 */
[----:B------:R-:W-:Y:S01]  /*5c70*/  FADD.FTZ R0, R232, R0 ;  /* 0x00000000e8007221 */ /* 0x000fe20000010000 */
[----:B------:R-:W-:-:S03]  /*5c80*/  IADD3 R232, R237, -0x2, RZ ;  /* 0xfffffffeede87810 */ /* 0x000fc60007ffe0ff */
[----:B------:R-:W-:-:S04]  /*5c90*/  FADD.FTZ R0, R228, R0 ;  /* 0x00000000e4007221 */ /* 0x000fc80000010000 */
[----:B------:R-:W-:-:S04]  /*5ca0*/  FADD.FTZ R0, R96, R0 ;  /* 0x0000000060007221 */ /* 0x000fc80000010000 */
[----:B------:R-:W-:Y:S02]  /*5cb0*/  FADD.FTZ R0, R147, R0 ;  /* 0x0000000093007221 */ /* 0x000fe40000010000 */
[----:B-1----:R-:W-:Y:S01]  /*5cc0*/  FADD.FTZ R2, R97, R3 ;  /* 0x0000000361027221 */ /* 0x002fe20000010000 */
[----:B--2---:R-:W-:-:S03]  /*5cd0*/  F2FP.BF16.PACK_AB R75, R6, R7 ;  /* 0x00000007064b723e */ /* 0x004fc600000010ff */
[----:B------:R-:W-:Y:S02]  /*5ce0*/  FADD.FTZ R2, R98, R2 ;  /* 0x0000000262027221 */ /* 0x000fe40000010000 */
[----:B------:R-:W1:Y:S02]  /*5cf0*/  LDSM.16.MT88.4 R96, [R203+0x7800] ;  /* 0x00780000cb60783b */ /* 0x000e640000004200 */
[----:B------:R-:W-:Y:S01]  /*5d00*/  FADD.FTZ R3, R153, R2 ;  /* 0x0000000299037221 */ /* 0x000fe20000010000 */
[----:B----4-:R-:W-:Y:S01]  /*5d10*/  HMMA.16816.F32.BF16 R92, R72, R88, R92 ;  /* 0x00000058485c723c */ /* 0x010fe2000004185c */
[----:B------:R-:W-:Y:S01]  /*5d20*/  FADD.FTZ R2, R146, R0 ;  /* 0x0000000092027221 */ /* 0x000fe20000010000 */
[----:B------:R-:W-:Y:S01]  /*5d30*/  MOV R0, R239 ;  /* 0x000000ef00007202 */ /* 0x000fe20000000f00 */
[----:B------:R-:W-:Y:S01]  /*5d40*/  FADD.FTZ R3, R152, R3 ;  /* 0x0000000398037221 */ /* 0x000fe20000010000 */
[----:B------:R-:W-:Y:S01]  /*5d50*/  @P4 SHF.R.U32.HI R0, RZ, c[0x0][0x2cc], R4 ;  /* 0x0000b300ff004a19 */ /* 0x000fe20000011604 */
[----:B------:R-:W-:-:S02]  /*5d60*/  FADD.FTZ R2, R148, R2 ;  /* 0x0000000294027221 */ /* 0x000fc40000010000 */
[----:B------:R-:W-:Y:S01]  /*5d70*/  FADD.FTZ R3, R35, R3 ;  /* 0x0000000323037221 */ /* 0x000fe20000010000 */
[----:B------:R-:W-:Y:S01]  /*5d80*/  IADD3 R0, R0, -c[0x0][0x168], R238 ;  /* 0x80005a0000007a10 */ /* 0x000fe20007ffe0ee */
[----:B------:R-:W-:Y:S01]  /*5d90*/  FADD.FTZ R2, R33, R2 ;  /* 0x0000000221027221 */ /* 0x000fe20000010000 */
[C---:B------:R-:W-:Y:S01]  /*5da0*/  HMMA.16816.F32.BF16 R88, R72.reuse, R90, R16 ;  /* 0x0000005a4858723c */ /* 0x040fe20000041810 */
[----:B------:R-:W-:Y:S01]  /*5db0*/  FADD.FTZ R3, R71, R3 ;  /* 0x0000000347037221 */ /* 0x000fe20000010000 */
[----:B------:R-:W-:Y:S01]  /*5dc0*/  SHF.R.S32.HI R5, RZ, 0x1f, R0 ;  /* 0x0000001fff057819 */ /* 0x000fe20000011400 */
[----:B------:R-:W-:Y:S02]  /*5dd0*/  FADD.FTZ R2, R68, R2 ;  /* 0x0000000244027221 */ /* 0x000fe40000010000 */
[----:B------:R-:W-:Y:S01]  /*5de0*/  FADD.FTZ R4, R144, R3 ;  /* 0x0000000390047221 */ /* 0x000fe20000010000 */
[----:B------:R-:W-:Y:S01]  /*5df0*/  LEA.HI R5, R5, R0, RZ, 0x7 ;  /* 0x0000000005057211 */ /* 0x000fe200078f38ff */
[----:B------:R-:W-:Y:S01]  /*5e00*/  FADD.FTZ R3, R34, R2 ;  /* 0x0000000222037221 */ /* 0x000fe20000010000 */
[----:B------:R-:W-:Y:S01]  /*5e10*/  HMMA.16816.F32.BF16 R132, R72, R128, R132 ;  /* 0x000000804884723c */ /* 0x000fe20000041884 */
[----:B------:R-:W-:-:S02]  /*5e20*/  FADD.FTZ R2, R145, R4 ;  /* 0x0000000491027221 */ /* 0x000fc40000010000 */
[----:B------:R-:W-:Y:S01]  /*5e30*/  FADD.FTZ R0, R70, R3 ;  /* 0x0000000346007221 */ /* 0x000fe20000010000 */
[----:B------:R-:W-:Y:S01]  /*5e40*/  SHF.R.S32.HI R3, RZ, 0x7, R5 ;  /* 0x00000007ff037819 */ /* 0x000fe20000011405 */
[----:B------:R-:W-:Y:S02]  /*5e50*/  FADD.FTZ R2, R20, R2 ;  /* 0x0000000214027221 */ /* 0x000fe40000010000 */
[----:B------:R-:W-:Y:S01]  /*5e60*/  FADD.FTZ R0, R14, R0 ;  /* 0x000000000e007221 */ /* 0x000fe20000010000 */
[----:B-----5:R-:W-:Y:S01]  /*5e70*/  IMNMX R16, R236, R3, !PT ;  /* 0x00000003ec107217 */ /* 0x020fe20007800200 */
[----:B------:R-:W-:Y:S01]  /*5e80*/  FADD.FTZ R247, R247, R2 ;  /* 0x00000002f7f77221 */ /* 0x000fe20000010000 */
[----:B------:R-:W-:Y:S01]  /*5e90*/  HMMA.16816.F32.BF16 R124, R72, R120, R124 ;  /* 0x00000078487c723c */ /* 0x000fe2000004187c */
[----:B------:R-:W-:Y:S01]  /*5ea0*/  FADD.FTZ R0, R13, R0 ;  /* 0x000000000d007221 */ /* 0x000fe20000010000 */
[----:B------:R-:W-:Y:S01]  /*5eb0*/  ISETP.GE.AND P0, PT, R232, R16, PT ;  /* 0x00000010e800720c */ /* 0x000fe20003f06270 */
[----:B------:R2:W-:Y:S01]  /*5ec0*/  STL [R1+0xc], R16 ;  /* 0x00000c1001007387 */ /* 0x0005e20000100800 */
[----:B------:R-:W-:-:S02]  /*5ed0*/  FADD.FTZ R247, R21, R247 ;  /* 0x000000f715f77221 */ /* 0x000fc40000010000 */
[----:B------:R-:W-:Y:S02]  /*5ee0*/  FADD.FTZ R0, R7, R0 ;  /* 0x0000000007007221 */ /* 0x000fe40000010000 */
[----:B------:R-:W-:Y:S01]  /*5ef0*/  HMMA.16816.F32.BF16 R116, R72, R112, R116 ;  /* 0x000000704874723c */ /* 0x000fe20000041874 */
[----:B------:R-:W-:Y:S02]  /*5f00*/  FADD.FTZ R247, R15, R247 ;  /* 0x000000f70ff77221 */ /* 0x000fe40000010000 */
[----:B------:R-:W-:-:S05]  /*5f10*/  FADD.FTZ R0, R6, R0 ;  /* 0x0000000006007221 */ /* 0x000fca0000010000 */
[----:B------:R2:W-:Y:S01]  /*5f20*/  STL [R1], R0 ;  /* 0x0000000001007387 */ /* 0x0005e20000100800 */
        /* <DEDUP_REMOVED lines=11> */
[----:B------:R-:W-:Y:S03]  /*5fe0*/  @!UPT UIADD3 URZ, URZ, URZ, URZ ;  /* 0x0000003f3f3ff290 */ /* 0x000fe6000fffe03f */
[----:B------:R-:W-:Y:S11]  /*5ff0*/  @!P0 BRA `(.L_x_81) ;  /* 0x0000455000008947 */ /* 0x000ff60003800000 */
[----:B--2---:R-:W-:Y:S02]  /*6000*/  MOV R71, R12 ;  /* 0x0000000c00477202 */ /* 0x004fe40000000f00 */
[----:B------:R-:W-:-:S07]  /*6010*/  MOV R70, R69 ;  /* 0x0000004500467202 */ /* 0x000fce0000000f00 */
.L_x_92:
[----:B------:R-:W2:Y:S01]  /*6020*/  LDL R0, [R1+0x4] ;  /* 0x0000040001007983 */ /* 0x000ea20000100800 */
[----:B------:R-:W-:Y:S04]  /*6030*/  DEPBAR.LE SB0, 0x0 ;  /* 0x000080000000791a */ /* 0x000fe80000000000 */
[----:B------:R-:W-:Y:S01]  /*6040*/  WARPSYNC 0xffffffff ;  /* 0xffffffff00007948 */ /* 0x000fe20003800000 */
[----:B------:R-:W-:Y:S06]  /*6050*/  BAR.SYNC.DEFER_BLOCKING 0x0 ;  /* 0x0000000000007b1d */ /* 0x000fec0000010000 */
[----:B------:R1:W3:Y:S01]  /*6060*/  LDSM.16.M88.4 R8, [R200] ;  /* 0x00000000c808783b */ /* 0x0002e20000000200 */
[----:B------:R-:W-:Y:S03]  /*6070*/  BSSY B0, `(.L_x_82) ;  /* 0x0000058000007945 */ /* 0x000fe60003800000 */
[----:B------:R1:W4:Y:S04]  /*6080*/  LDSM.16.M88.4 R16, [R200+0x800] ;  /* 0x00080000c810783b */ /* 0x0003280000000200 */
[----:B------:R1:W1:Y:S04]  /*6090*/  LDSM.16.M88.4 R24, [R200+0x1000] ;  /* 0x00100000c818783b */ /* 0x0002680000000200 */
[----:B------:R1:W1:Y:S04]  /*60a0*/  LDSM.16.M88.4 R32, [R200+0x1800] ;  /* 0x00180000c820783b */ /* 0x0002680000000200 */
[----:B------:R1:W1:Y:S04]  /*60b0*/  LDSM.16.M88.4 R40, [R200+0x2000] ;  /* 0x00200000c828783b */ /* 0x0002680000000200 */
        /* <DEDUP_REMOVED lines=8> */
[----:B------:R1:W1:Y:S04]  /*6140*/  LDSM.16.M88.4 R164, [R221] ;  /* 0x00000000dda4783b */ /* 0x0002680000000200 */
[----:B------:R1:W1:Y:S04]  /*6150*/  LDSM.16.M88.4 R168, [R222] ;  /* 0x00000000dea8783b */ /* 0x0002680000000200 */
[----:B------:R1:W1:Y:S01]  /*6160*/  LDSM.16.M88.4 R172, [R223] ;  /* 0x00000000dfac783b */ /* 0x0002620000000200 */
[----:B--2---:R-:W-:Y:S11]  /*6170*/  ISETP.GT.AND P0, PT, R0, R232, PT ;  /* 0x000000e80000720c */ /* 0x004ff60003f04270 */
[----:B------:R-:W-:Y:S02]  /*6180*/  @!UPT UIADD3 URZ, URZ, URZ, URZ ;  /* 0x0000003f3f3ff290 */ /* 0x000fe4000fffe03f */
[----:B------:R-:W-:-:S05]  /*6190*/  @P0 BRA `(.L_x_83) ;  /* 0x0000045000000947 */ /* 0x000fca0003800000 */
[----:B-1-34-:R-:W-:Y:S01]  /*61a0*/  IMAD.WIDE.U32 R2, R231, c[0x0][0x208], RZ ;  /* 0x00008200e7027a25 */ /* 0x01afe200078e00ff */
[----:B------:R-:W-:Y:S01]  /*61b0*/  SHF.R.S32.HI R0, RZ, 0x1f, R231 ;  /* 0x0000001fff007819 */ /* 0x000fe200000114e7 */
[----:B------:R-:W2:Y:S02]  /*61c0*/  LDL.64 R6, [R1+0x28] ;  /* 0x0000280001067983 */ /* 0x000ea40000100a00 */
[----:B------:R-:W-:Y:S02]  /*61d0*/  IMAD.SHL.U32 R21, R234, 0x2, RZ ;  /* 0x00000002ea157824 */ /* 0x000fe400078e00ff */
[----:B------:R-:W-:Y:S02]  /*61e0*/  IMAD R0, R0, c[0x0][0x208], RZ ;  /* 0x0000820000007a24 */ /* 0x000fe400078e02ff */
[----:B------:R-:W3:Y:S01]  /*61f0*/  LDL R5, [R1+0x34] ;  /* 0x0000340001057983 */ /* 0x000ee20000100800 */
[----:B------:R-:W-:Y:S02]  /*6200*/  IMAD.SHL.U32 R20, R233, 0x2, RZ ;  /* 0x00000002e9147824 */ /* 0x000fe400078e00ff */
[----:B------:R-:W-:Y:S04]  /*6210*/  IMAD R0, R231, c[0x0][0x20c], R0 ;  /* 0x00008300e7007a24 */ /* 0x000fe800078e0200 */
[----:B------:R-:W-:Y:S01]  /*6220*/  IMAD.IADD R3, R3, 0x1, R0 ;  /* 0x0000000103037824 */ /* 0x000fe200078e0200 */
[----:B------:R-:W-:Y:S03]  /*6230*/  SHF.R.S32.HI R0, RZ, 0x1f, R230 ;  /* 0x0000001fff007819 */ /* 0x000fe600000114e6 */
[----:B------:R-:W-:Y:S04]  /*6240*/  IMAD.WIDE.U32 R2, R230, c[0x0][0x218], R2 ;  /* 0x00008600e6027a25 */ /* 0x000fe800078e0002 */
[----:B------:R-:W-:Y:S04]  /*6250*/  IMAD R4, R0, c[0x0][0x218], RZ ;  /* 0x0000860000047a24 */ /* 0x000fe800078e02ff */
[----:B------:R-:W-:Y:S01]  /*6260*/  IMAD R4, R230, c[0x0][0x21c], R4 ;  /* 0x00008700e6047a24 */ /* 0x000fe200078e0204 */
[----:B--2---:R-:W-:Y:S02]  /*6270*/  IADD3 R0, P0, R6, R2, RZ ;  /* 0x0000000206007210 */ /* 0x004fe40007f1e0ff */
[----:B------:R-:W-:Y:S02]  /*6280*/  SHF.R.S32.HI R6, RZ, 0x1f, R234 ;  /* 0x0000001fff067819 */ /* 0x000fe400000114ea */
[----:B---3--:R-:W-:Y:S02]  /*6290*/  IADD3.X R2, R5, R3, R4, P0, !PT ;  /* 0x0000000305027210 */ /* 0x008fe400007fe404 */
[C---:B------:R-:W-:Y:S02]  /*62a0*/  LEA R4, P0, R0.reuse, c[0x0][0x1f8], 0x1 ;  /* 0x00007e0000047a11 */ /* 0x040fe400078008ff */
[----:B------:R-:W-:Y:S02]  /*62b0*/  SHF.R.S32.HI R5, RZ, 0x1f, R233 ;  /* 0x0000001fff057819 */ /* 0x000fe400000114e9 */
[----:B------:R-:W-:Y:S02]  /*62c0*/  LEA.HI.X R0, R0, c[0x0][0x1fc], R2, 0x1, P0 ;  /* 0x00007f0000007a11 */ /* 0x000fe400000f0c02 */
[----:B------:R-:W-:Y:S02]  /*62d0*/  SHF.L.U64.HI R6, R234, 0x1, R6 ;  /* 0x00000001ea067819 */ /* 0x000fe40000010206 */
[----:B------:R-:W-:Y:S01]  /*62e0*/  SHF.L.U64.HI R5, R233, 0x1, R5 ;  /* 0x00000001e9057819 */ /* 0x000fe20000010205 */
[----:B------:R-:W-:-:S05]  /*62f0*/  BRA.DIV ~URZ, `(.L_x_84) ;  /* 0x0000a9927f007947 */ /* 0x000fca000b800000 */
[----:B------:R1:W2:Y:S02]  /*6300*/  SHFL.IDX PT, R7, R0, RZ, 0x181f ;  /* 0x00181fff00077589 */ /* 0x0002a400000e0000 */
.L_x_119:
[----:B------:R-:W-:-:S05]  /*6310*/  BRA.DIV ~URZ, `(.L_x_85) ;  /* 0x0000a9e27f007947 */ /* 0x000fca000b800000 */
[----:B------:R-:W3:Y:S01]  /*6320*/  SHFL.IDX PT, R14, R4, RZ, 0x181f ;  /* 0x00181fff040e7589 */ /* 0x000ee200000e0000 */
[----:B------:R-:W-:Y:S02]  /*6330*/  ISETP.GE.AND P2, PT, R233, c[0x0][0x1d4], PT ;  /* 0x00007500e9007a0c */ /* 0x000fe40003f46270 */
[CC--:B---3--:R-:W-:Y:S02]  /*6340*/  IADD3 R2, P0, R14.reuse, R20.reuse, RZ ;  /* 0x000000140e027210 */ /* 0x0c8fe40007f1e0ff */
[-C--:B------:R-:W-:Y:S03]  /*6350*/  IADD3 R14, P5, R14, R21.reuse, RZ ;  /* 0x000000150e0e7210 */ /* 0x080fe60007fbe0ff */
[C-C-:B--2---:R-:W-:Y:S01]  /*6360*/  IMAD.X R3, R7.reuse, 0x1, R5.reuse, P0 ;  /* 0x0000000107037824 */ /* 0x144fe200000e0605 */
[----:B------:R-:W-:Y:S01]  /*6370*/  ISETP.GE.AND P0, PT, R234, c[0x0][0x1d4], PT ;  /* 0x00007500ea007a0c */ /* 0x000fe20003f06270 */
[--C-:B------:R-:W-:Y:S02]  /*6380*/  IMAD.X R15, R7, 0x1, R6.reuse, P5 ;  /* 0x00000001070f7824 */ /* 0x100fe400028e0606 */
[----:B------:R-:W-:Y:S04]  /*6390*/  SHFL.IDX PT, R7, R4, 0x2, 0x181f ;  /* 0x00581f0004077f89 */ /* 0x000fe800000e0000 */
[----:B------:R-:W-:Y:S01]  /*63a0*/  @!PT LDS RZ, [RZ] ;  /* 0x00000000fffff984 */ /* 0x000fe20000000800 */
[----:B------:R2:W-:Y:S06]  /*63b0*/  LDGSTS.E.BYPASS.LTC128B.128 [R229+0x100], [R2.64], !P2 ;  /* 0x0010000002e57fae */ /* 0x0005ec000d101d46 */
[----:B------:R3:W-:Y:S04]  /*63c0*/  LDGSTS.E.BYPASS.LTC128B.128 [R229+0x4100], [R14.64], !P0 ;  /* 0x041000000ee57fae */ /* 0x0007e8000c101d46 */
[----:B--2---:R-:W2:Y:S04]  /*63d0*/  SHFL.IDX PT, R2, R4, 0x1, 0x181f ;  /* 0x00381f0004027f89 */ /* 0x004ea800000e0000 */
[----:B------:R-:W4:Y:S04]  /*63e0*/  SHFL.IDX PT, R3, R0, 0x1, 0x181f ;  /* 0x00381f0000037f89 */ /* 0x000f2800000e0000 */
[----:B------:R-:W-:Y:S01]  /*63f0*/  SHFL.IDX PT, R4, R4, 0x3, 0x181f ;  /* 0x00781f0004047f89 */ /* 0x000fe200000e0000 */
[CC--:B--2---:R-:W-:Y:S02]  /*6400*/  IADD3 R12, P6, R2.reuse, R20.reuse, RZ ;  /* 0x00000014020c7210 */ /* 0x0c4fe40007fde0ff */
[-C--:B------:R-:W-:Y:S03]  /*6410*/  IADD3 R2, P5, R2, R21.reuse, RZ ;  /* 0x0000001502027210 */ /* 0x080fe60007fbe0ff */
[C-C-:B----4-:R-:W-:Y:S02]  /*6420*/  IMAD.X R13, R3.reuse, 0x1, R5.reuse, P6 ;  /* 0x00000001030d7824 */ /* 0x150fe400030e0605 */
[--C-:B------:R-:W-:Y:S03]  /*6430*/  IMAD.X R3, R3, 0x1, R6.reuse, P5 ;  /* 0x0000000103037824 */ /* 0x100fe600028e0606 */
[----:B------:R2:W-:Y:S04]  /*6440*/  LDGSTS.E.BYPASS.LTC128B.128 [R229+0x1100], [R12.64], !P2 ;  /* 0x011000000ce57fae */ /* 0x0005e8000d101d46 */
[----:B------:R4:W-:Y:S04]  /*6450*/  LDGSTS.E.BYPASS.LTC128B.128 [R229+0x5100], [R2.64], !P0 ;  /* 0x0510000002e57fae */ /* 0x0009e8000c101d46 */
[----:B--2---:R-:W2:Y:S04]  /*6460*/  SHFL.IDX PT, R12, R0, 0x2, 0x181f ;  /* 0x00581f00000c7f89 */ /* 0x004ea800000e0000 */
[----:B-1----:R-:W1:Y:S01]  /*6470*/  SHFL.IDX PT, R0, R0, 0x3, 0x181f ;  /* 0x00781f0000007f89 */ /* 0x002e6200000e0000 */
[C---:B----4-:R-:W-:Y:S05]  /*6480*/  IADD3 R2, P5, R7.reuse, R20, RZ ;  /* 0x0000001407027210 */ /* 0x050fea0007fbe0ff */
[C---:B--2---:R-:W-:Y:S05]  /*6490*/  IMAD.X R3, R12.reuse, 0x1, R5, P5 ;  /* 0x000000010c037824 */ /* 0x044fea00028e0605 */
[----:B------:R2:W-:Y:S02]  /*64a0*/  LDGSTS.E.BYPASS.LTC128B.128 [R229+0x2100], [R2.64], !P2 ;  /* 0x0210000002e57fae */ /* 0x0005e4000d101d46 */
[----:B--2---:R-:W-:Y:S02]  /*64b0*/  IADD3 R2, P5, R7, R21, RZ ;  /* 0x0000001507027210 */ /* 0x004fe40007fbe0ff */
[----:B------:R-:W-:Y:S03]  /*64c0*/  SEL R7, RZ, 0x10, P2 ;  /* 0x00000010ff077807 */ /* 0x000fe60001000000 */
[----:B------:R-:W-:Y:S01]  /*64d0*/  IMAD.X R3, R12, 0x1, R6, P5 ;  /* 0x000000010c037824 */ /* 0x000fe200028e0606 */
[----:B------:R-:W-:Y:S04]  /*64e0*/  SEL R12, RZ, 0x10, P0 ;  /* 0x00000010ff0c7807 */ /* 0x000fe80000000000 */
[----:B------:R3:W-:Y:S03]  /*64f0*/  LDGSTS.E.BYPASS.LTC128B.128 [R229+0x6100], [R2.64], !P0 ;  /* 0x0610000002e57fae */ /* 0x0007e6000c101d46 */
.L_x_120:
[C---:B-1----:R-:W-:Y:S02]  /*6500*/  ISETP.NE.U32.AND P5, PT, R7.reuse, RZ, PT ;  /* 0x000000ff0700720c */ /* 0x042fe40003fa5070 */
[----:B------:R-:W-:Y:S04]  /*6510*/  IADD3 R7, -R7, 0x10, RZ ;  /* 0x0000001007077810 */ /* 0x000fe80007ffe1ff */
[----:B------:R-:W-:Y:S04]  /*6520*/  LOP3.LUT R7, R7, 0xf, RZ, 0xc0, !PT ;  /* 0x0000000f07077812 */ /* 0x000fe800078ec0ff */
[----:B---3--:R-:W-:Y:S04]  /*6530*/  IADD3 R2, P2, P0, R7, R4, R20 ;  /* 0x0000000407027210 */ /* 0x008fe8000785e014 */
[----:B------:R-:W-:Y:S05]  /*6540*/  IADD3.X R3, RZ, R0, R5, P2, P0 ;  /* 0x00000000ff037210 */ /* 0x000fea00017e0405 */
[----:B------:R-:W-:Y:S01]  /*6550*/  @!PT LDS RZ, [RZ] ;  /* 0x00000000fffff984 */ /* 0x000fe20000000800 */
[----:B------:R-:W-:Y:S01]  /*6560*/  @!PT LDS RZ, [RZ] ;  /* 0x00000000fffff984 */ /* 0x000fe20000000800 */
[----:B------:R-:W-:Y:S01]  /*6570*/  @!PT LDS RZ, [RZ] ;  /* 0x00000000fffff984 */ /* 0x000fe20000000800 */
[----:B------:R1:W-:Y:S01]  /*6580*/  LDGSTS.E.BYPASS.LTC128B.128.ZFILL [R229+0x3100], [R2.64], P5 ;  /* 0x0310000002e57fae */ /* 0x0003e2000a941d46 */
[C---:B------:R-:W-:Y:S02]  /*6590*/  ISETP.NE.U32.AND P5, PT, R12.reuse, RZ, PT ;  /* 0x000000ff0c00720c */ /* 0x040fe40003fa5070 */
[----:B------:R-:W-:Y:S04]  /*65a0*/  IADD3 R12, -R12, 0x10, RZ ;  /* 0x000000100c0c7810 */ /* 0x000fe80007ffe1ff */
[----:B------:R-:W-:Y:S04]  /*65b0*/  LOP3.LUT R12, R12, 0xf, RZ, 0xc0, !PT ;  /* 0x0000000f0c0c7812 */ /* 0x000fe800078ec0ff */
[----:B-1----:R-:W-:Y:S04]  /*65c0*/  IADD3 R2, P2, P0, R12, R4, R21 ;  /* 0x000000040c027210 */ /* 0x002fe8000785e015 */
[----:B------:R-:W-:Y:S05]  /*65d0*/  IADD3.X R3, RZ, R0, R6, P2, P0 ;  /* 0x00000000ff037210 */ /* 0x000fea00017e0406 */
[----:B------:R1:W-:Y:S04]  /*65e0*/  LDGSTS.E.BYPASS.LTC128B.128.ZFILL [R229+0x7100], [R2.64], P5 ;  /* 0x0710000002e57fae */ /* 0x0003e8000a941d46 */
.L_x_83:
[----:B-1-34-:R-:W-:Y:S05]  /*65f0*/  BSYNC B0 ;  /* 0x0000000000007941 */ /* 0x01afea0003800000 */
.L_x_82:
[----:B------:R-:W0:Y:S01]  /*6600*/  LDGDEPBAR ;  /* 0x00000000000079af */ /* 0x000e220000000000 */
[----:B------:R-:W-:Y:S01]  /*6610*/  WARPSYNC 0xffffffff ;  /* 0xffffffff00007948 */ /* 0x000fe20003800000 */
[C---:B------:R-:W-:Y:S01]  /*6620*/  HMMA.16816.F32.BF16 R4, R136.reuse, R8, RZ ;  /* 0x000000088804723c */ /* 0x040fe200000418ff */
[----:B------:R-:W-:Y:S05]  /*6630*/  BSSY B0, `(.L_x_86) ;  /* 0x0000114000007945 */ /* 0x000fea0003800000 */
[----:B------:R-:W2:Y:S02]  /*6640*/  LDL R0, [R1+0x4] ;  /* 0x0000040001007983 */ /* 0x000ea40000100800 */
[C---:B------:R-:W-:Y:S08]  /*6650*/  HMMA.16816.F32.BF16 R8, R136.reuse, R10, RZ ;  /* 0x0000000a8808723c */ /* 0x040ff000000418ff */
        /* <DEDUP_REMOVED lines=16> */
[----:B------:R-:W1:Y:S07]  /*6760*/  LDSM.16.M88.4 R144, [R202] ;  /* 0x00000000ca90783b */ /* 0x000e6e0000000200 */
        /* <DEDUP_REMOVED lines=11> */
[----:B------:R-:W1:Y:S07]  /*6820*/  LDSM.16.M88.4 R160, [R202+0x2000] ;  /* 0x00200000caa0783b */ /* 0x000e6e0000000200 */
[C---:B------:R-:W-:Y:S08]  /*6830*/  HMMA.16816.F32.BF16 R44, R140.reuse, R164, R44 ;  /* 0x000000a48c2c723c */ /* 0x040ff0000004182c */
[C---:B------:R-:W-:Y:S01]  /*6840*/  HMMA.16816.F32.BF16 R48, R140.reuse, R166, R48 ;  /* 0x000000a68c30723c */ /* 0x040fe20000041830 */
[----:B------:R-:W-:Y:S07]  /*6850*/  LDSM.16.M88.4 R164, [R201+-0x3800] ;  /* 0xffc80000c9a4783b */ /* 0x000fee0000000200 */
[C---:B------:R-:W-:Y:S08]  /*6860*/  HMMA.16816.F32.BF16 R52, R140.reuse, R168, R52 ;  /* 0x000000a88c34723c */ /* 0x040ff00000041834 */
[C---:B------:R-:W-:Y:S01]  /*6870*/  HMMA.16816.F32.BF16 R56, R140.reuse, R170, R56 ;  /* 0x000000aa8c38723c */ /* 0x040fe20000041838 */
[----:B------:R-:W-:Y:S07]  /*6880*/  LDSM.16.M88.4 R168, [R201+-0x3000] ;  /* 0xffd00000c9a8783b */ /* 0x000fee0000000200 */
[C---:B------:R-:W-:Y:S08]  /*6890*/  HMMA.16816.F32.BF16 R60, R140.reuse, R172, R60 ;  /* 0x000000ac8c3c723c */ /* 0x040ff0000004183c */
[----:B------:R-:W-:Y:S08]  /*68a0*/  HMMA.16816.F32.BF16 R64, R140, R174, R64 ;  /* 0x000000ae8c40723c */ /* 0x000ff00000041840 */
        /* <DEDUP_REMOVED lines=9> */
[C---:B-----5:R-:W-:Y:S03]  /*6940*/  HMMA.16816.F32.BF16 R28, R176.reuse, R156, R28 ;  /* 0x0000009cb01c723c */ /* 0x060fe6000004181c */
[----:B--2---:R-:W-:Y:S05]  /*6950*/  ISETP.GT.AND P0, PT, R232, R0, PT ;  /* 0x00000000e800720c */ /* 0x004fea0003f04270 */
[C---:B------:R-:W-:Y:S01]  /*6960*/  HMMA.16816.F32.BF16 R32, R176.reuse, R158, R32 ;  /* 0x0000009eb020723c */ /* 0x040fe20000041820 */
[----:B------:R-:W2:Y:S07]  /*6970*/  LDSM.16.M88.4 R156, [R201+-0x4000] ;  /* 0xffc00000c99c783b */ /* 0x000eae0000000200 */
[C---:B------:R-:W-:Y:S08]  /*6980*/  HMMA.16816.F32.BF16 R36, R176.reuse, R160, R36 ;  /* 0x000000a0b024723c */ /* 0x040ff00000041824 */
[C---:B------:R-:W-:Y:S01]  /*6990*/  HMMA.16816.F32.BF16 R40, R176.reuse, R162, R40 ;  /* 0x000000a2b028723c */ /* 0x040fe20000041828 */
[----:B------:R-:W5:Y:S07]  /*69a0*/  LDSM.16.M88.4 R160, [R201+-0x2800] ;  /* 0xffd80000c9a0783b */ /* 0x000f6e0000000200 */
[C---:B-1----:R-:W-:Y:S08]  /*69b0*/  HMMA.16816.F32.BF16 R44, R176.reuse, R144, R44 ;  /* 0x00000090b02c723c */ /* 0x042ff0000004182c */
[C---:B------:R-:W-:Y:S01]  /*69c0*/  HMMA.16816.F32.BF16 R48, R176.reuse, R146, R48 ;  /* 0x00000092b030723c */ /* 0x040fe20000041830 */
[----:B------:R-:W1:Y:S07]  /*69d0*/  LDSM.16.M88.4 R144, [R201+-0x2000] ;  /* 0xffe00000c990783b */ /* 0x000e6e0000000200 */
[C---:B---3--:R-:W-:Y:S08]  /*69e0*/  HMMA.16816.F32.BF16 R52, R176.reuse, R148, R52 ;  /* 0x00000094b034723c */ /* 0x048ff00000041834 */
[C---:B------:R-:W-:Y:S01]  /*69f0*/  HMMA.16816.F32.BF16 R56, R176.reuse, R150, R56 ;  /* 0x00000096b038723c */ /* 0x040fe20000041838 */
[----:B------:R-:W3:Y:S07]  /*6a00*/  LDSM.16.M88.4 R148, [R201+-0x1800] ;  /* 0xffe80000c994783b */ /* 0x000eee0000000200 */
[C---:B----4-:R-:W-:Y:S08]  /*6a10*/  HMMA.16816.F32.BF16 R60, R176.reuse, R152, R60 ;  /* 0x00000098b03c723c */ /* 0x050ff0000004183c */
[----:B------:R-:W-:Y:S01]  /*6a20*/  HMMA.16816.F32.BF16 R64, R176, R154, R64 ;  /* 0x0000009ab040723c */ /* 0x000fe20000041840 */
[----:B------:R-:W4:Y:S07]  /*6a30*/  LDSM.16.M88.4 R152, [R201+-0x1000] ;  /* 0xfff00000c998783b */ /* 0x000f2e0000000200 */
[C---:B--2---:R-:W-:Y:S08]  /*6a40*/  HMMA.16816.F32.BF16 R4, R180.reuse, R156, R4 ;  /* 0x0000009cb404723c */ /* 0x044ff00000041804 */
[C---:B------:R-:W-:Y:S01]  /*6a50*/  HMMA.16816.F32.BF16 R8, R180.reuse, R158, R8 ;  /* 0x0000009eb408723c */ /* 0x040fe20000041808 */
[----:B------:R-:W2:Y:S07]  /*6a60*/  LDSM.16.M88.4 R156, [R201+-0x800] ;  /* 0xfff80000c99c783b */ /* 0x000eae0000000200 */
[C---:B------:R-:W-:Y:S08]  /*6a70*/  HMMA.16816.F32.BF16 R12, R180.reuse, R164, R12 ;  /* 0x000000a4b40c723c */ /* 0x040ff0000004180c */
[C---:B------:R-:W-:Y:S01]  /*6a80*/  HMMA.16816.F32.BF16 R16, R180.reuse, R166, R16 ;  /* 0x000000a6b410723c */ /* 0x040fe20000041810 */
[----:B------:R-:W2:Y:S07]  /*6a90*/  LDSM.16.M88.4 R164, [R200+0x4000] ;  /* 0x00400000c8a4783b */ /* 0x000eae0000000200 */
[C---:B------:R-:W-:Y:S08]  /*6aa0*/  HMMA.16816.F32.BF16 R20, R180.reuse, R168, R20 ;  /* 0x000000a8b414723c */ /* 0x040ff00000041814 */
[C---:B------:R-:W-:Y:S01]  /*6ab0*/  HMMA.16816.F32.BF16 R24, R180.reuse, R170, R24 ;  /* 0x000000aab418723c */ /* 0x040fe20000041818 */
[----:B------:R-:W2:Y:S07]  /*6ac0*/  LDSM.16.M88.4 R168, [R200+0x4800] ;  /* 0x00480000c8a8783b */ /* 0x000eae0000000200 */
[C---:B-----5:R-:W-:Y:S08]  /*6ad0*/  HMMA.16816.F32.BF16 R28, R180.reuse, R160, R28 ;  /* 0x000000a0b41c723c */ /* 0x060ff0000004181c */
[C---:B------:R-:W-:Y:S01]  /*6ae0*/  HMMA.16816.F32.BF16 R32, R180.reuse, R162, R32 ;  /* 0x000000a2b420723c */ /* 0x040fe20000041820 */
[----:B------:R-:W5:Y:S07]  /*6af0*/  LDSM.16.M88.4 R160, [R200+0x5000] ;  /* 0x00500000c8a0783b */ /* 0x000f6e0000000200 */
        /* <DEDUP_REMOVED lines=9> */
[C---:B--2---:R-:W-:Y:S08]  /*6b90*/  HMMA.16816.F32.BF16 R60, R180.reuse, R156, R60 ;  /* 0x0000009cb43c723c */ /* 0x044ff0000004183c */
[----:B------:R-:W-:Y:S01]  /*6ba0*/  HMMA.16816.F32.BF16 R64, R180, R158, R64 ;  /* 0x0000009eb440723c */ /* 0x000fe20000041840 */
[----:B------:R-:W2:Y:S07]  /*6bb0*/  LDSM.16.M88.4 R156, [R200+0x7000] ;  /* 0x00700000c89c783b */ /* 0x000eae0000000200 */
[C---:B------:R-:W-:Y:S08]  /*6bc0*/  HMMA.16816.F32.BF16 R4, R184.reuse, R164, R4 ;  /* 0x000000a4b804723c */ /* 0x040ff00000041804 */
[C---:B------:R-:W-:Y:S01]  /*6bd0*/  HMMA.16816.F32.BF16 R8, R184.reuse, R166, R8 ;  /* 0x000000a6b808723c */ /* 0x040fe20000041808 */
[----:B------:R-:W-:Y:S07]  /*6be0*/  LDSM.16.M88.4 R164, [R208] ;  /* 0x00000000d0a4783b */ /* 0x000fee0000000200 */
[C---:B------:R-:W-:Y:S08]  /*6bf0*/  HMMA.16816.F32.BF16 R12, R184.reuse, R168, R12 ;  /* 0x000000a8b80c723c */ /* 0x040ff0000004180c */
[C---:B------:R-:W-:Y:S01]  /*6c00*/  HMMA.16816.F32.BF16 R16, R184.reuse, R170, R16 ;  /* 0x000000aab810723c */ /* 0x040fe20000041810 */
[----:B------:R-:W-:Y:S07]  /*6c10*/  LDSM.16.M88.4 R168, [R209] ;  /* 0x00000000d1a8783b */ /* 0x000fee0000000200 */
[C---:B-----5:R-:W-:Y:S08]  /*6c20*/  HMMA.16816.F32.BF16 R20, R184.reuse, R160, R20 ;  /* 0x000000a0b814723c */ /* 0x060ff00000041814 */
[C---:B------:R-:W-:Y:S01]  /*6c30*/  HMMA.16816.F32.BF16 R24, R184.reuse, R162, R24 ;  /* 0x000000a2b818723c */ /* 0x040fe20000041818 */
[----:B------:R-:W5:Y:S07]  /*6c40*/  LDSM.16.M88.4 R160, [R200+0x7800] ;  /* 0x00780000c8a0783b */ /* 0x000f6e0000000200 */
[C---:B-1----:R-:W-:Y:S08]  /*6c50*/  HMMA.16816.F32.BF16 R28, R184.reuse, R144, R28 ;  /* 0x00000090b81c723c */ /* 0x042ff0000004181c */
[C---:B------:R-:W-:Y:S01]  /*6c60*/  HMMA.16816.F32.BF16 R32, R184.reuse, R146, R32 ;  /* 0x00000092b820723c */ /* 0x040fe20000041820 */
[----:B------:R-:W1:Y:S07]  /*6c70*/  LDSM.16.M88.4 R144, [R210] ;  /* 0x00000000d290783b */ /* 0x000e6e0000000200 */
[C---:B---3--:R-:W-:Y:S08]  /*6c80*/  HMMA.16816.F32.BF16 R36, R184.reuse, R148, R36 ;  /* 0x00000094b824723c */ /* 0x048ff00000041824 */
[C---:B------:R-:W-:Y:S01]  /*6c90*/  HMMA.16816.F32.BF16 R40, R184.reuse, R150, R40 ;  /* 0x00000096b828723c */ /* 0x040fe20000041828 */
[----:B------:R-:W3:Y:S07]  /*6ca0*/  LDSM.16.M88.4 R148, [R211] ;  /* 0x00000000d394783b */ /* 0x000eee0000000200 */
[C---:B----4-:R-:W-:Y:S08]  /*6cb0*/  HMMA.16816.F32.BF16 R44, R184.reuse, R152, R44 ;  /* 0x00000098b82c723c */ /* 0x050ff0000004182c */
[C---:B------:R-:W-:Y:S01]  /*6cc0*/  HMMA.16816.F32.BF16 R48, R184.reuse, R154, R48 ;  /* 0x0000009ab830723c */ /* 0x040fe20000041830 */
[----:B------:R-:W4:Y:S07]  /*6cd0*/  LDSM.16.M88.4 R152, [R212] ;  /* 0x00000000d498783b */ /* 0x000f2e0000000200 */
[C---:B--2---:R-:W-:Y:S08]  /*6ce0*/  HMMA.16816.F32.BF16 R52, R184.reuse, R156, R52 ;  /* 0x0000009cb834723c */ /* 0x044ff00000041834 */
[C---:B------:R-:W-:Y:S01]  /*6cf0*/  HMMA.16816.F32.BF16 R56, R184.reuse, R158, R56 ;  /* 0x0000009eb838723c */ /* 0x040fe20000041838 */
[----:B------:R-:W2:Y:S07]  /*6d00*/  LDSM.16.M88.4 R156, [R213] ;  /* 0x00000000d59c783b */ /* 0x000eae0000000200 */
[C---:B-----5:R-:W-:Y:S08]  /*6d10*/  HMMA.16816.F32.BF16 R60, R184.reuse, R160, R60 ;  /* 0x000000a0b83c723c */ /* 0x060ff0000004183c */
[----:B------:R-:W-:Y:S01]  /*6d20*/  HMMA.16816.F32.BF16 R64, R184, R162, R64 ;  /* 0x000000a2b840723c */ /* 0x000fe20000041840 */
[----:B------:R-:W5:Y:S07]  /*6d30*/  LDSM.16.M88.4 R160, [R214] ;  /* 0x00000000d6a0783b */ /* 0x000f6e0000000200 */
[C---:B------:R-:W-:Y:S08]  /*6d40*/  HMMA.16816.F32.BF16 R4, R188.reuse, R164, R4 ;  /* 0x000000a4bc04723c */ /* 0x040ff00000041804 */
[C---:B------:R-:W-:Y:S01]  /*6d50*/  HMMA.16816.F32.BF16 R8, R188.reuse, R166, R8 ;  /* 0x000000a6bc08723c */ /* 0x040fe20000041808 */
[----:B------:R-:W2:Y:S07]  /*6d60*/  LDSM.16.M88.4 R164, [R215] ;  /* 0x00000000d7a4783b */ /* 0x000eae0000000200 */
[C---:B------:R-:W-:Y:S08]  /*6d70*/  HMMA.16816.F32.BF16 R12, R188.reuse, R168, R12 ;  /* 0x000000a8bc0c723c */ /* 0x040ff0000004180c */
        /* <DEDUP_REMOVED lines=14> */
[C---:B-----5:R-:W-:Y:S08]  /*6e60*/  HMMA.16816.F32.BF16 R52, R188.reuse, R160, R52 ;  /* 0x000000a0bc34723c */ /* 0x060ff00000041834 */
[C---:B------:R-:W-:Y:S01]  /*6e70*/  HMMA.16816.F32.BF16 R56, R188.reuse, R162, R56 ;  /* 0x000000a2bc38723c */ /* 0x040fe20000041838 */
[----:B------:R-:W5:Y:S07]  /*6e80*/  LDSM.16.M88.4 R160, [R202+0x6800] ;  /* 0x00680000caa0783b */ /* 0x000f6e0000000200 */
[C---:B------:R-:W-:Y:S08]  /*6e90*/  HMMA.16816.F32.BF16 R60, R188.reuse, R164, R60 ;  /* 0x000000a4bc3c723c */ /* 0x040ff0000004183c */
[----:B------:R-:W-:Y:S01]  /*6ea0*/  HMMA.16816.F32.BF16 R64, R188, R166, R64 ;  /* 0x000000a6bc40723c */ /* 0x000fe20000041840 */
[----:B------:R-:W2:Y:S07]  /*6eb0*/  LDSM.16.M88.4 R164, [R202+0x7000] ;  /* 0x00700000caa4783b */ /* 0x000eae0000000200 */
[C---:B------:R-:W-:Y:S08]  /*6ec0*/  HMMA.16816.F32.BF16 R4, R192.reuse, R168, R4 ;  /* 0x000000a8c004723c */ /* 0x040ff00000041804 */
[C---:B------:R-:W-:Y:S01]  /*6ed0*/  HMMA.16816.F32.BF16 R8, R192.reuse, R170, R8 ;  /* 0x000000aac008723c */ /* 0x040fe20000041808 */
[----:B------:R-:W2:Y:S07]  /*6ee0*/  LDSM.16.M88.4 R168, [R202+0x7800] ;  /* 0x00780000caa8783b */ /* 0x000eae0000000200 */
[C---:B-1----:R-:W-:Y:S08]  /*6ef0*/  HMMA.16816.F32.BF16 R12, R192.reuse, R144, R12 ;  /* 0x00000090c00c723c */ /* 0x042ff0000004180c */
[C---:B------:R-:W-:Y:S01]  /*6f00*/  HMMA.16816.F32.BF16 R16, R192.reuse, R146, R16 ;  /* 0x00000092c010723c */ /* 0x040fe20000041810 */
[----:B------:R-:W1:Y:S07]  /*6f10*/  LDSM.16.M88.4 R144, [R201] ;  /* 0x00000000c990783b */ /* 0x000e6e0000000200 */
        /* <DEDUP_REMOVED lines=13> */
[C---:B------:R-:W-:Y:S01]  /*6ff0*/  HMMA.16816.F32.BF16 R56, R192.reuse, R166, R56 ;  /* 0x000000a6c038723c */ /* 0x040fe20000041838 */
[----:B------:R-:W2:Y:S07]  /*7000*/  LDSM.16.M88.4 R164, [R201+0x2800] ;  /* 0x00280000c9a4783b */ /* 0x000eae0000000200 */
[C---:B------:R-:W-:Y:S08]  /*7010*/  HMMA.16816.F32.BF16 R60, R192.reuse, R168, R60 ;  /* 0x000000a8c03c723c */ /* 0x040ff0000004183c */
[----:B------:R-:W-:Y:S01]  /*7020*/  HMMA.16816.F32.BF16 R64, R192, R170, R64 ;  /* 0x000000aac040723c */ /* 0x000fe20000041840 */
[----:B------:R-:W2:Y:S07]  /*7030*/  LDSM.16.M88.4 R168, [R201+0x3000] ;  /* 0x00300000c9a8783b */ /* 0x000eae0000000200 */
[C---:B-1----:R-:W-:Y:S08]  /*7040*/  HMMA.16816.F32.BF16 R4, R196.reuse, R144, R4 ;  /* 0x00000090c404723c */ /* 0x042ff00000041804 */
[C---:B------:R-:W-:Y:S01]  /*7050*/  HMMA.16816.F32.BF16 R8, R196.reuse, R146, R8 ;  /* 0x00000092c408723c */ /* 0x040fe20000041808 */
[----:B------:R-:W1:Y:S01]  /*7060*/  LDSM.16.M88.4 R144, [R201+0x3800] ;  /* 0x00380000c990783b */ /* 0x000e620000000200 */
[----:B------:R-:W-:Y:S06]  /*7070*/  DEPBAR.LE SB0, 0x0 ;  /* 0x000080000000791a */ /* 0x000fec0000000000 */
[C---:B---3--:R-:W-:Y:S01]  /*7080*/  HMMA.16816.F32.BF16 R12, R196.reuse, R148, R12 ;  /* 0x00000094c40c723c */ /* 0x048fe2000004180c */
[----:B------:R-:W-:Y:S07]  /*7090*/  BAR.SYNC.DEFER_BLOCKING 0x0 ;  /* 0x0000000000007b1d */ /* 0x000fee0000010000 */
[C---:B------:R-:W-:Y:S08]  /*70a0*/  HMMA.16816.F32.BF16 R16, R196.reuse, R150, R16 ;  /* 0x00000096c410723c */ /* 0x040ff00000041810 */
[C---:B----4-:R-:W-:Y:S08]  /*70b0*/  HMMA.16816.F32.BF16 R20, R196.reuse, R152, R20 ;  /* 0x00000098c414723c */ /* 0x050ff00000041814 */
[C---:B------:R-:W-:Y:S08]  /*70c0*/  HMMA.16816.F32.BF16 R24, R196.reuse, R154, R24 ;  /* 0x0000009ac418723c */ /* 0x040ff00000041818 */
[C---:B--2---:R-:W-:Y:S08]  /*70d0*/  HMMA.16816.F32.BF16 R28, R196.reuse, R156, R28 ;  /* 0x0000009cc41c723c */ /* 0x044ff0000004181c */
[C---:B------:R-:W-:Y:S08]  /*70e0*/  HMMA.16816.F32.BF16 R32, R196.reuse, R158, R32 ;  /* 0x0000009ec420723c */ /* 0x040ff00000041820 */
[C---:B-----5:R-:W-:Y:S08]  /*70f0*/  HMMA.16816.F32.BF16 R36, R196.reuse, R160, R36 ;  /* 0x000000a0c424723c */ /* 0x060ff00000041824 */
[C---:B------:R-:W-:Y:S08]  /*7100*/  HMMA.16816.F32.BF16 R40, R196.reuse, R162, R40 ;  /* 0x000000a2c428723c */ /* 0x040ff00000041828 */
[C---:B------:R-:W-:Y:S08]  /*7110*/  HMMA.16816.F32.BF16 R44, R196.reuse, R164, R44 ;  /* 0x000000a4c42c723c */ /* 0x040ff0000004182c */
[C---:B------:R-:W-:Y:S08]  /*7120*/  HMMA.16816.F32.BF16 R48, R196.reuse, R166, R48 ;  /* 0x000000a6c430723c */ /* 0x040ff00000041830 */
[C---:B------:R-:W-:Y:S08]  /*7130*/  HMMA.16816.F32.BF16 R52, R196.reuse, R168, R52 ;  /* 0x000000a8c434723c */ /* 0x040ff00000041834 */
[C---:B------:R-:W-:Y:S08]  /*7140*/  HMMA.16816.F32.BF16 R56, R196.reuse, R170, R56 ;  /* 0x000000aac438723c */ /* 0x040ff00000041838 */
[C---:B-1----:R-:W-:Y:S08]  /*7150*/  HMMA.16816.F32.BF16 R60, R196.reuse, R144, R60 ;  /* 0x00000090c43c723c */ /* 0x042ff0000004183c */
[----:B------:R-:W-:Y:S01]  /*7160*/  HMMA.16816.F32.BF16 R64, R196, R146, R64 ;  /* 0x00000092c440723c */ /* 0x000fe20000041840 */
[----:B------:R-:W-:Y:S07]  /*7170*/  @!UPT UIADD3 URZ, URZ, URZ, URZ ;  /* 0x0000003f3f3ff290 */ /* 0x000fee000fffe03f */
[----:B------:R-:W-:-:S11]  /*7180*/  @!P0 BRA `(.L_x_87) ;  /* 0x000005e000008947 */ /* 0x000fd60003800000 */
[----:B------:R-:W-:Y:S01]  /*7190*/  SHF.R.S32.HI R144, RZ, 0x1f, R234 ;  /* 0x0000001fff907819 */ /* 0x000fe200000114ea */
[----:B------:R-:W1:Y:S01]  /*71a0*/  S2R R68, SR_TID.X ;  /* 0x0000000000447919 */ /* 0x000e620000002100 */
[----:B------:R-:W-:Y:S01]  /*71b0*/  SHF.R.S32.HI R145, RZ, 0x1f, R233 ;  /* 0x0000001fff917819 */ /* 0x000fe200000114e9 */
[----:B------:R-:W-:Y:S01]  /*71c0*/  IMAD.MOV.U32 R230, RZ, RZ, RZ ;  /* 0x000000ffffe67224 */ /* 0x000fe200078e00ff */
[C---:B------:R-:W-:Y:S01]  /*71d0*/  SHF.L.U64.HI R144, R234.reuse, 0x1, R144 ;  /* 0x00000001ea907819 */ /* 0x040fe20000010290 */
[----:B------:R-:W-:Y:S02]  /*71e0*/  IMAD.SHL.U32 R151, R234, 0x2, RZ ;  /* 0x00000002ea977824 */ /* 0x000fe400078e00ff */
[----:B------:R-:W-:Y:S02]  /*71f0*/  IMAD.SHL.U32 R150, R233, 0x2, RZ ;  /* 0x00000002e9967824 */ /* 0x000fe400078e00ff */
[----:B------:R-:W2:Y:S04]  /*7200*/  LDL R2, [R1+0x10] ;  /* 0x0000100001027983 */ /* 0x000ea80000100800 */
[----:B------:R-:W3:Y:S06]  /*7210*/  LDL.64 R238, [R1+0x20] ;  /* 0x0000200001ee7983 */ /* 0x000eec0000100a00 */
[----:B------:R-:W4:Y:S01]  /*7220*/  LDL.64 R236, [R1+0x18] ;  /* 0x0000180001ec7983 */ /* 0x000f220000100a00 */
[--C-:B-1----:R-:W-:Y:S05]  /*7230*/  SHF.R.S32.HI R0, RZ, 0x1f, R68.reuse ;  /* 0x0000001fff007819 */ /* 0x102fea0000011444 */
[----:B------:R-:W5:Y:S01]  /*7240*/  LDL R228, [R1+0x14] ;  /* 0x0000140001e47983 */ /* 0x000f620000100800 */
[----:B------:R-:W-:Y:S02]  /*7250*/  SHF.R.S32.HI R3, RZ, 0x1f, R68 ;  /* 0x0000001fff037819 */ /* 0x000fe40000011444 */
[-C--:B------:R-:W-:Y:S02]  /*7260*/  LEA.HI R0, R0, R68.reuse, RZ, 0x3 ;  /* 0x0000004400007211 */ /* 0x080fe400078f18ff */
[----:B------:R-:W-:Y:S02]  /*7270*/  LEA.HI R3, R3, R68, RZ, 0x3 ;  /* 0x0000004403037211 */ /* 0x000fe400078f18ff */
[----:B------:R-:W-:Y:S02]  /*7280*/  LOP3.LUT R0, R0, 0xfffffff8, RZ, 0xc0, !PT ;  /* 0xfffffff800007812 */ /* 0x000fe400078ec0ff */
[----:B------:R-:W-:Y:S03]  /*7290*/  SHF.R.S32.HI R3, RZ, 0x3, R3 ;  /* 0x00000003ff037819 */ /* 0x000fe60000011403 */
[----:B------:R-:W-:Y:S02]  /*72a0*/  IMAD.IADD R0, R68, 0x1, -R0 ;  /* 0x0000000144007824 */ /* 0x000fe400078e0a00 */
[----:B------:R-:W4:Y:S02]  /*72b0*/  LDL R68, [R1+0x30] ;  /* 0x0000300001447983 */ /* 0x000f240000100800 */
[----:B------:R-:W-:Y:S02]  /*72c0*/  IMAD R0, R0, 0x20, R3 ;  /* 0x0000002000007824 */ /* 0x000fe400078e0203 */
[----:B--2---:R-:W-:Y:S05]  /*72d0*/  IMAD R2, R232, 0x80, R2 ;  /* 0x00000080e8027824 */ /* 0x004fea00078e0202 */
[----:B------:R-:W-:Y:S05]  /*72e0*/  IADD3 R2, R2, -0x80, R0 ;  /* 0xffffff8002027810 */ /* 0x000fea0007ffe000 */
[----:B------:R-:W-:Y:S04]  /*72f0*/  @P3 IMAD.HI.U32 R3, R2, c[0x0][0x2bc], RZ ;  /* 0x0000af0002033a27 */ /* 0x000fe800078e00ff */
[----:B------:R-:W-:Y:S01]  /*7300*/  IMAD.MOV.U32 R0, RZ, RZ, R2 ;  /* 0x000000ffff007224 */ /* 0x000fe200078e0002 */
[----:B------:R-:W-:Y:S04]  /*7310*/  @P3 SHF.R.U32.HI R0, RZ, c[0x0][0x2c0], R3 ;  /* 0x0000b000ff003a19 */ /* 0x000fe80000011603 */
[C---:B---3--:R-:W-:Y:S04]  /*7320*/  @!P1 IADD3 R3, P0, R0.reuse, R238, RZ ;  /* 0x000000ee00039210 */ /* 0x048fe80007f1e0ff */
[----:B----4-:R-:W-:Y:S01]  /*7330*/  @!P1 LEA.HI.X.SX32 R69, R0, R68, 0x1, P0 ;  /* 0x0000004400459211 */ /* 0x010fe200000f0eff */
[----:B------:R-:W-:Y:S01]  /*7340*/  IMAD.MOV R0, RZ, RZ, -R0 ;  /* 0x000000ffff007224 */ /* 0x000fe200078e0a00 */
[C---:B------:R-:W-:Y:S03]  /*7350*/  @!P1 LEA R68, P0, R3.reuse, c[0x0][0x2a0], 0x2 ;  /* 0x0000a80003449a11 */ /* 0x040fe600078010ff */
[----:B------:R-:W-:Y:S01]  /*7360*/  IMAD R231, R0, c[0x0][0x2b8], R2 ;  /* 0x0000ae0000e77a24 */ /* 0x000fe200078e0202 */
[----:B------:R-:W-:Y:S03]  /*7370*/  @!P1 LEA.HI.X R69, R3, c[0x0][0x2a4], R69, 0x2, P0 ;  /* 0x0000a90003459a11 */ /* 0x000fe600000f1445 */
[C---:B------:R-:W-:Y:S01]  /*7380*/  IMAD.WIDE.U32 R2, R231.reuse, c[0x0][0x1e0], RZ ;  /* 0x00007800e7027a25 */ /* 0x040fe200078e00ff */
[----:B------:R-:W-:Y:S01]  /*7390*/  SHF.R.S32.HI R0, RZ, 0x1f, R231 ;  /* 0x0000001fff007819 */ /* 0x000fe200000114e7 */
[----:B------:R1:W2:Y:S04]  /*73a0*/  @!P1 LDG.E R230, [R68.64] ;  /* 0x0000000644e69981 */ /* 0x0002a8000c1e1900 */
[----:B------:R-:W-:Y:S04]  /*73b0*/  IMAD R0, R0, c[0x0][0x1e0], RZ ;  /* 0x0000780000007a24 */ /* 0x000fe800078e02ff */
[----:B------:R-:W-:Y:S04]  /*73c0*/  IMAD R0, R231, c[0x0][0x1e4], R0 ;  /* 0x00007900e7007a24 */ /* 0x000fe800078e0200 */
[----:B------:R-:W-:Y:S01]  /*73d0*/  IMAD.IADD R3, R3, 0x1, R0 ;  /* 0x0000000103037824 */ /* 0x000fe200078e0200 */
[----:B-1----:R-:W-:Y:S02]  /*73e0*/  SHF.L.U64.HI R69, R233, 0x1, R145 ;  /* 0x00000001e9457819 */ /* 0x002fe40000010291 */
[----:B--2---:R-:W-:Y:S01]  /*73f0*/  SHF.R.S32.HI R68, RZ, 0x1f, R230 ;  /* 0x0000001fff447819 */ /* 0x004fe200000114e6 */
[----:B------:R-:W-:Y:S04]  /*7400*/  IMAD.WIDE.U32 R2, R230, c[0x0][0x1f0], R2 ;  /* 0x00007c00e6027a25 */ /* 0x000fe800078e0002 */
[----:B------:R-:W-:Y:S01]  /*7410*/  IMAD R68, R68, c[0x0][0x1f0], RZ ;  /* 0x00007c0044447a24 */ /* 0x000fe200078e02ff */
[----:B------:R-:W-:Y:S03]  /*7420*/  IADD3 R0, P0, R236, R2, RZ ;  /* 0x00000002ec007210 */ /* 0x000fe60007f1e0ff */
[----:B------:R-:W-:Y:S05]  /*7430*/  IMAD R68, R230, c[0x0][0x1f4], R68 ;  /* 0x00007d00e6447a24 */ /* 0x000fea00078e0244 */
[----:B-----5:R-:W-:Y:S02]  /*7440*/  IADD3.X R2, R228, R3, R68, P0, !PT ;  /* 0x00000003e4027210 */ /* 0x020fe400007fe444 */
[C---:B------:R-:W-:Y:S04]  /*7450*/  LEA R68, P0, R0.reuse, c[0x0][0x1c8], 0x1 ;  /* 0x0000720000447a11 */ /* 0x040fe800078008ff */
[----:B------:R-:W-:Y:S01]  /*7460*/  LEA.HI.X R0, R0, c[0x0][0x1cc], R2, 0x1, P0 ;  /* 0x0000730000007a11 */ /* 0x000fe200000f0c02 */
[----:B------:R-:W-:-:S06]  /*7470*/  BRA.DIV ~URZ, `(.L_x_88) ;  /* 0x00009db27f007947 */ /* 0x000fcc000b800000 */
[----:B------:R1:W2:Y:S02]  /*7480*/  SHFL.IDX PT, R145, R0, RZ, 0x181f ;  /* 0x00181fff00917589 */ /* 0x0002a400000e0000 */
.L_x_121:
        /* <DEDUP_REMOVED lines=31> */
.L_x_122:
        /* <DEDUP_REMOVED lines=15> */
.L_x_87:
[----:B------:R-:W-:Y:S05]  /*7770*/  BSYNC B0 ;  /* 0x0000000000007941 */ /* 0x000fea0003800000 */
.L_x_86:
[----:B------:R-:W-:Y:S01]  /*7780*/  MOV R69, 0xffffff80 ;  /* 0xffffff8000457802 */ /* 0x000fe20000000f00 */
[----:B-1----:R-:W2:Y:S04]  /*7790*/  LDL R3, [R1+0x8] ;  /* 0x0000080001037983 */ /* 0x002ea80000100800 */
[----:B------:R-:W3:Y:S01]  /*77a0*/  LDL R2, [R1+0x38] ;  /* 0x0000380001027983 */ /* 0x000ee20000100800 */
[----:B------:R-:W-:Y:S03]  /*77b0*/  IMAD R69, R232, R69, 0x1 ;  /* 0x00000001e8457424 */ /* 0x000fe600078e0245 */
[----:B------:R-:W0:Y:S01]  /*77c0*/  LDGDEPBAR ;  /* 0x00000000000079af */ /* 0x000e220000000000 */
[----:B--2---:R-:W-:Y:S01]  /*77d0*/  MOV R68, R3 ;  /* 0x0000000300447202 */ /* 0x004fe20000000f00 */
[----:B------:R-:W-:Y:S01]  /*77e0*/  @P4 IMAD.HI.U32 R0, R3, c[0x0][0x2c8], RZ ;  /* 0x0000b20003004a27 */ /* 0x000fe200078e00ff */
[----:B---3--:R-:W-:Y:S04]  /*77f0*/  IADD3 R69, -R2, R69, RZ ;  /* 0x0000004502457210 */ /* 0x008fe80007ffe1ff */
[----:B------:R-:W-:Y:S02]  /*7800*/  @P4 SHF.R.U32.HI R68, RZ, c[0x0][0x2cc], R0 ;  /* 0x0000b300ff444a19 */ /* 0x000fe40000011600 */
[----:B------:R-:W-:Y:S05]  /*7810*/  MOV R0, c[0x0][0x2ac] ;  /* 0x0000ab0000007a02 */ /* 0x000fea0000000f00 */
[----:B------:R-:W-:Y:S05]  /*7820*/  IMAD R69, R0, c[0x0][0x1d0], R69 ;  /* 0x0000740000457a24 */ /* 0x000fea00078e0245 */
[----:B------:R-:W-:Y:S01]  /*7830*/  IADD3 R69, R69, -c[0x0][0x168], RZ ;  /* 0x80005a0045457a10 */ /* 0x000fe20007ffe0ff */
[----:B------:R-:W-:-:S05]  /*7840*/  BRA.DIV ~URZ, `(.L_x_90) ;  /* 0x00009f827f007947 */ /* 0x000fca000b800000 */
[----:B------:R1:W2:Y:S02]  /*7850*/  SHFL.IDX PT, R0, R68, RZ, 0x1c1f ;  /* 0x001c1fff44007589 */ /* 0x0002a400000e0000 */
.L_x_123:
[----:B--2---:R-:W-:Y:S05]  /*7860*/  IMAD.IADD R0, R69, 0x1, R0 ;  /* 0x0000000145007824 */ /* 0x004fea00078e0200 */
[C---:B------:R-:W-:Y:S02]  /*7870*/  ISETP.GT.AND P6, PT, R0.reuse, RZ, PT ;  /* 0x000000ff0000720c */ /* 0x040fe40003fc4270 */
[C---:B------:R-:W-:Y:S02]  /*7880*/  ISETP.GT.AND P5, PT, R0.reuse, 0x1, PT ;  /* 0x000000010000780c */ /* 0x040fe40003fa4270 */
[C---:B------:R-:W-:Y:S02]  /*7890*/  ISETP.GT.AND P2, PT, R0.reuse, 0x8, PT ;  /* 0x000000080000780c */ /* 0x040fe40003f44270 */
[----:B------:R-:W-:Y:S02]  /*78a0*/  ISETP.GT.AND P0, PT, R0, 0x9, PT ;  /* 0x000000090000780c */ /* 0x000fe40003f04270 */
[----:B------:R-:W-:Y:S02]  /*78b0*/  FSEL R4, R4, -INF , P6 ;  /* 0xff80000004047808 */ /* 0x000fe40003000000 */
[C---:B------:R-:W-:Y:S02]  /*78c0*/  ISETP.GT.AND P6, PT, R0.reuse, 0x10, PT ;  /* 0x000000100000780c */ /* 0x040fe40003fc4270 */
[----:B------:R-:W-:Y:S02]  /*78d0*/  FSEL R5, R5, -INF , P5 ;  /* 0xff80000005057808 */ /* 0x000fe40002800000 */
        /* <DEDUP_REMOVED lines=54> */
[----:B------:R-:W-:Y:S02]  /*7c40*/  FSEL R61, R61, -INF , P5 ;  /* 0xff8000003d3d7808 */ /* 0x000fe40002800000 */
[----:B------:R-:W-:Y:S02]  /*7c50*/  FSEL R64, R64, -INF , P2 ;  /* 0xff80000040407808 */ /* 0x000fe40001000000 */
[----:B------:R-:W-:Y:S01]  /*7c60*/  FSEL R65, R65, -INF , P0 ;  /* 0xff80000041417808 */ /* 0x000fe20000000000 */
[----:B------:R-:W-:-:S05]  /*7c70*/  BRA.DIV ~URZ, `(.L_x_91) ;  /* 0x00009bc27f007947 */ /* 0x000fca000b800000 */
[----:B------:R-:W2:Y:S02]  /*7c80*/  SHFL.IDX PT, R0, R68, 0x1, 0x1c1f ;  /* 0x003c1f0044007f89 */ /* 0x000ea400000e0000 */
[----:B--2---:R-:W-:Y:S05]  /*7c90*/  IMAD.IADD R0, R69, 0x1, R0 ;  /* 0x0000000145007824 */ /* 0x004fea00078e0200 */
[C---:B------:R-:W-:Y:S02]  /*7ca0*/  ISETP.GT.AND P6, PT, R0.reuse, RZ, PT ;  /* 0x000000ff0000720c */ /* 0x040fe40003fc4270 */
[C---:B------:R-:W-:Y:S02]  /*7cb0*/  ISETP.GT.AND P5, PT, R0.reuse, 0x1, PT ;  /* 0x000000010000780c */ /* 0x040fe40003fa4270 */
[C---:B------:R-:W-:Y:S02]  /*7cc0*/  ISETP.GT.AND P2, PT, R0.reuse, 0x8, PT ;  /* 0x000000080000780c */ /* 0x040fe40003f44270 */
[----:B------:R-:W-:Y:S02]  /*7cd0*/  ISETP.GT.AND P0, PT, R0, 0x9, PT ;  /* 0x000000090000780c */ /* 0x000fe40003f04270 */
[----:B------:R-:W-:Y:S02]  /*7ce0*/  FSEL R9, R6, -INF , P6 ;  /* 0xff80000006097808 */ /* 0x000fe40003000000 */
[----:B------:R-:W-:Y:S02]  /*7cf0*/  FSEL R12, R7, -INF , P5 ;  /* 0xff800000070c7808 */ /* 0x000fe40002800000 */
[----:B------:R-:W-:Y:S02]  /*7d00*/  FSEL R10, R10, -INF , P2 ;  /* 0xff8000000a0a7808 */ /* 0x000fe40001000000 */
[----:B------:R-:W-:Y:S02]  /*7d10*/  FSEL R11, R11, -INF , P0 ;  /* 0xff8000000b0b7808 */ /* 0x000fe40000000000 */
[C---:B------:R-:W-:Y:S02]  /*7d20*/  ISETP.GT.AND P6, PT, R0.reuse, 0x10, PT ;  /* 0x000000100000780c */ /* 0x040fe40003fc4270 */
        /* <DEDUP_REMOVED lines=51> */
[----:B------:R-:W-:Y:S02]  /*8060*/  FMNMX.FTZ R0, R4, R70, !PT ;  /* 0x0000004604007209 */ /* 0x000fe40007810000 */
[----:B------:R-:W-:Y:S02]  /*8070*/  FSEL R62, R62, -INF , P6 ;  /* 0xff8000003e3e7808 */ /* 0x000fe40003000000 */
[----:B------:R-:W-:Y:S02]  /*8080*/  FMNMX.FTZ R0, R5, R0, !PT ;  /* 0x0000000005007209 */ /* 0x000fe40007810000 */
[----:B------:R-:W-:Y:S02]  /*8090*/  FSEL R63, R63, -INF , P5 ;  /* 0xff8000003f3f7808 */ /* 0x000fe40002800000 */
[----:B------:R-:W-:Y:S02]  /*80a0*/  FMNMX.FTZ R0, R145, R0, !PT ;  /* 0x0000000091007209 */ /* 0x000fe40007810000 */
[----:B------:R-:W-:Y:S02]  /*80b0*/  FSEL R66, R66, -INF , P2 ;  /* 0xff80000042427808 */ /* 0x000fe40001000000 */
[----:B------:R-:W-:Y:S02]  /*80c0*/  FMNMX.FTZ R0, R8, R0, !PT ;  /* 0x0000000008007209 */ /* 0x000fe40007810000 */
[----:B------:R-:W-:Y:S02]  /*80d0*/  FSEL R67, R67, -INF , P0 ;  /* 0xff80000043437808 */ /* 0x000fe40000000000 */
[----:B------:R-:W-:Y:S04]  /*80e0*/  FMNMX.FTZ R0, R144, R0, !PT ;  /* 0x0000000090007209 */ /* 0x000fe80007810000 */
        /* <DEDUP_REMOVED lines=26> */
[----:B------:R-:W-:Y:S05]  /*8290*/  FMNMX.FTZ R0, R65, R0, !PT ;  /* 0x0000000041007209 */ /* 0x000fea0007810000 */
[----:B------:R-:W2:Y:S02]  /*82a0*/  SHFL.BFLY PT, R2, R0, 0x2, 0x1f ;  /* 0x0c401f0000027f89 */ /* 0x000ea400000e0000 */
[----:B--2---:R-:W-:Y:S06]  /*82b0*/  FMNMX.FTZ R0, R2, R0, !PT ;  /* 0x0000000002007209 */ /* 0x004fec0007810000 */
[----:B------:R-:W2:Y:S02]  /*82c0*/  SHFL.BFLY PT, R69, R0, 0x1, 0x1f ;  /* 0x0c201f0000457f89 */ /* 0x000ea400000e0000 */
[----:B--2---:R-:W-:Y:S02]  /*82d0*/  FMNMX.FTZ R69, R0, R69, !PT ;  /* 0x0000004500457209 */ /* 0x004fe40007810000 */
        /* <DEDUP_REMOVED lines=27> */
[----:B-1----:R-:W-:Y:S04]  /*8490*/  FMNMX.FTZ R68, R59, R0, !PT ;  /* 0x000000003b447209 */ /* 0x002fe80007810000 */
[----:B------:R-:W-:Y:S04]  /*84a0*/  FMNMX.FTZ R68, R62, R68, !PT ;  /* 0x000000443e447209 */ /* 0x000fe80007810000 */
[----:B------:R-:W-:Y:S04]  /*84b0*/  FMNMX.FTZ R68, R63, R68, !PT ;  /* 0x000000443f447209 */ /* 0x000fe80007810000 */
[----:B------:R-:W-:Y:S04]  /*84c0*/  FMNMX.FTZ R68, R66, R68, !PT ;  /* 0x0000004442447209 */ /* 0x000fe80007810000 */
[----:B------:R-:W-:Y:S05]  /*84d0*/  FMNMX.FTZ R68, R67, R68, !PT ;  /* 0x0000004443447209 */ /* 0x000fea0007810000 */
[----:B------:R-:W1:Y:S02]  /*84e0*/  SHFL.BFLY PT, R0, R68, 0x2, 0x1f ;  /* 0x0c401f0044007f89 */ /* 0x000e6400000e0000 */
[----:B-1----:R-:W-:Y:S06]  /*84f0*/  FMNMX.FTZ R68, R68, R0, !PT ;  /* 0x0000000044447209 */ /* 0x002fec0007810000 */
[----:B------:R1:W2:Y:S02]  /*8500*/  SHFL.BFLY PT, R0, R68, 0x1, 0x1f ;  /* 0x0c201f0044007f89 */ /* 0x0002a400000e0000 */
.L_x_124:
[----:B------:R-:W3:Y:S01]  /*8510*/  LDL.LU R147, [R1] ;  /* 0x0000000001937983 */ /* 0x000ee20000300800 */
[C---:B------:R-:W-:Y:S01]  /*8520*/  FSETP.NEU.FTZ.AND P0, PT, R69.reuse, -INF , PT ;  /* 0xff8000004500780b */ /* 0x040fe20003f1d000 */
[C---:B------:R-:W-:Y:S01]  /*8530*/  FMUL.FTZ R2, R69.reuse, c[0x0][0x2d0] ;  /* 0x0000b40045027a20 */ /* 0x040fe20000410000 */
[----:B--2---:R-:W-:Y:S01]  /*8540*/  FMNMX.FTZ R3, R0, R68, !PT ;  /* 0x0000004400037209 */ /* 0x004fe20007810000 */
[----:B------:R-:W-:Y:S01]  /*8550*/  WARPSYNC 0xffffffff ;  /* 0xffffffff00007948 */ /* 0x000fe20003800000 */
[----:B------:R-:W-:Y:S02]  /*8560*/  FSEL R0, R69, RZ, P0 ;  /* 0x000000ff45007208 */ /* 0x000fe40000000000 */
[----:B------:R-:W-:Y:S02]  /*8570*/  FSEL R2, R2, RZ, P0 ;  /* 0x000000ff02027208 */ /* 0x000fe40000000000 */
[----:B------:R-:W-:Y:S01]  /*8580*/  FSETP.NEU.FTZ.AND P0, PT, R3, -INF , PT ;  /* 0xff8000000300780b */ /* 0x000fe20003f1d000 */
[----:B------:R-:W-:Y:S02]  /*8590*/  FADD.FTZ R0, -R0, R70 ;  /* 0x0000004600007221 */ /* 0x000fe40000010100 */
[--C-:B------:R-:W-:Y:S02]  /*85a0*/  FFMA.FTZ R4, R4, c[0x0][0x2d0], -R2.reuse ;  /* 0x0000b40004047a23 */ /* 0x100fe40000010802 */
[----:B------:R-:W-:Y:S02]  /*85b0*/  FMUL.FTZ R0, R0, c[0x0][0x2d0] ;  /* 0x0000b40000007a20 */ /* 0x000fe40000410000 */
[--C-:B------:R-:W-:Y:S02]  /*85c0*/  FFMA.FTZ R5, R5, c[0x0][0x2d0], -R2.reuse ;  /* 0x0000b40005057a23 */ /* 0x100fe40000010802 */
[----:B------:R-:W-:Y:S01]  /*85d0*/  MUFU.EX2 R4, R4 ;  /* 0x0000000400047308 */ /* 0x000fe20000000800 */
[--C-:B------:R-:W-:Y:S02]  /*85e0*/  FFMA.FTZ R6, R145, c[0x0][0x2d0], -R2.reuse ;  /* 0x0000b40091067a23 */ /* 0x100fe40000010802 */
[--C-:B------:R-:W-:Y:S02]  /*85f0*/  FFMA.FTZ R155, R13, c[0x0][0x2d0], -R2.reuse ;  /* 0x0000b4000d9b7a23 */ /* 0x100fe40000010802 */
[--C-:B------:R-:W-:Y:S02]  /*8600*/  FFMA.FTZ R169, R33, c[0x0][0x2d0], -R2.reuse ;  /* 0x0000b40021a97a23 */ /* 0x100fe40000010802 */
[--C-:B------:R-:W-:Y:S02]  /*8610*/  FFMA.FTZ R238, R36, c[0x0][0x2d0], -R2.reuse ;  /* 0x0000b40024ee7a23 */ /* 0x100fe40000010802 */
[--C-:B------:R-:W-:Y:S01]  /*8620*/  FFMA.FTZ R237, R37, c[0x0][0x2d0], -R2.reuse ;  /* 0x0000b40025ed7a23 */ /* 0x100fe20000010802 */
[----:B------:R-:W2:Y:S01]  /*8630*/  MUFU.EX2 R0, R0 ;  /* 0x0000000000007308 */ /* 0x000ea20000000800 */
[--C-:B------:R-:W-:Y:S02]  /*8640*/  FFMA.FTZ R236, R40, c[0x0][0x2d0], -R2.reuse ;  /* 0x0000b40028ec7a23 */ /* 0x100fe40000010802 */
[--C-:B------:R-:W-:Y:S02]  /*8650*/  FFMA.FTZ R235, R41, c[0x0][0x2d0], -R2.reuse ;  /* 0x0000b40029eb7a23 */ /* 0x100fe40000010802 */
[--C-:B------:R-:W-:Y:S02]  /*8660*/  FFMA.FTZ R244, R44, c[0x0][0x2d0], -R2.reuse ;  /* 0x0000b4002cf47a23 */ /* 0x100fe40000010802 */
[--C-:B------:R-:W-:Y:S02]  /*8670*/  FFMA.FTZ R243, R45, c[0x0][0x2d0], -R2.reuse ;  /* 0x0000b4002df37a23 */ /* 0x100fe40000010802 */
[--C-:B------:R-:W-:Y:S01]  /*8680*/  FFMA.FTZ R245, R48, c[0x0][0x2d0], -R2.reuse ;  /* 0x0000b40030f57a23 */ /* 0x100fe20000010802 */
[----:B------:R-:W4:Y:S01]  /*8690*/  MUFU.EX2 R5, R5 ;  /* 0x0000000500057308 */ /* 0x000f220000000800 */
[--C-:B------:R-:W-:Y:S02]  /*86a0*/  FFMA.FTZ R246, R49, c[0x0][0x2d0], -R2.reuse ;  /* 0x0000b40031f67a23 */ /* 0x100fe40000010802 */
[--C-:B------:R-:W-:Y:S02]  /*86b0*/  FFMA.FTZ R249, R52, c[0x0][0x2d0], -R2.reuse ;  /* 0x0000b40034f97a23 */ /* 0x100fe40000010802 */
[--C-:B------:R-:W-:Y:S02]  /*86c0*/  FFMA.FTZ R251, R53, c[0x0][0x2d0], -R2.reuse ;  /* 0x0000b40035fb7a23 */ /* 0x100fe40000010802 */
[--C-:B------:R-:W-:Y:S02]  /*86d0*/  FFMA.FTZ R56, R56, c[0x0][0x2d0], -R2.reuse ;  /* 0x0000b40038387a23 */ /* 0x100fe40000010802 */
[--C-:B------:R-:W-:Y:S01]  /*86e0*/  FFMA.FTZ R57, R57, c[0x0][0x2d0], -R2.reuse ;  /* 0x0000b40039397a23 */ /* 0x100fe20000010802 */
[----:B------:R5:W1:Y:S01]  /*86f0*/  MUFU.EX2 R146, R6 ;  /* 0x0000000600927308 */ /* 0x000a620000000800 */
[--C-:B------:R-:W-:Y:S02]  /*8700*/  FFMA.FTZ R60, R60, c[0x0][0x2d0], -R2.reuse ;  /* 0x0000b4003c3c7a23 */ /* 0x100fe40000010802 */
        /* <DEDUP_REMOVED lines=13> */
[----:B------:R-:W-:Y:S06]  /*87e0*/  FFMA.FTZ R8, R8, c[0x0][0x2d0], -R2 ;  /* 0x0000b40008087a23 */ /* 0x000fec0000010802 */
[----:B------:R-:W1:Y:S01]  /*87f0*/  MUFU.EX2 R8, R8 ;  /* 0x0000000800087308 */ /* 0x000e620000000800 */
[C---:B--2---:R-:W-:Y:S01]  /*8800*/  FFMA.FTZ R2, R0.reuse, R247, R4 ;  /* 0x000000f700027223 */ /* 0x044fe20000010004 */
[----:B----4-:R-:W-:Y:S01]  /*8810*/  F2FP.BF16.PACK_AB R144, R5, R4 ;  /* 0x000000040590723e */ /* 0x010fe200000010ff */
[----:B------:R-:W-:Y:S02]  /*8820*/  FMUL.FTZ R4, R3, c[0x0][0x2d0] ;  /* 0x0000b40003047a20 */ /* 0x000fe40000410000 */
[----:B------:R-:W-:Y:S01]  /*8830*/  FADD.FTZ R7, R5, R2 ;  /* 0x0000000205077221 */ /* 0x000fe20000010000 */
[----:B------:R-:W-:Y:S01]  /*8840*/  FSEL R2, R3, RZ, P0 ;  /* 0x000000ff03027208 */ /* 0x000fe20000000000 */
[----:B------:R-:W-:Y:S01]  /*8850*/  FMUL.FTZ R13, R0, R125 ;  /* 0x0000007d000d7220 */ /* 0x000fe20000410000 */
[----:B------:R-:W-:Y:S01]  /*8860*/  FSEL R4, R4, RZ, P0 ;  /* 0x000000ff04047208 */ /* 0x000fe20000000000 */
[----:B------:R-:W-:Y:S01]  /*8870*/  FMUL.FTZ R16, R0, R120 ;  /* 0x0000007800107220 */ /* 0x000fe20000410000 */
[----:B------:R-:W-:Y:S01]  /*8880*/  MOV R120, R64 ;  /* 0x0000004000787202 */ /* 0x000fe20000000f00 */
[----:B------:R-:W-:Y:S01]  /*8890*/  FADD.FTZ R2, -R2, R71 ;  /* 0x0000004702027221 */ /* 0x000fe20000010100 */
[----:B------:R-:W-:Y:S01]  /*88a0*/  MOV R125, R65 ;  /* 0x00000041007d7202 */ /* 0x000fe20000000f00 */
[--C-:B------:R-:W-:Y:S01]  /*88b0*/  FFMA.FTZ R5, R9, c[0x0][0x2d0], -R4.reuse ;  /* 0x0000b40009057a23 */ /* 0x100fe20000010804 */
[----:B------:R-:W-:Y:S01]  /*88c0*/  MUFU.EX2 R71, R154 ;  /* 0x0000009a00477308 */ /* 0x000fe20000000800 */
[----:B------:R-:W-:Y:S02]  /*88d0*/  FMUL.FTZ R2, R2, c[0x0][0x2d0] ;  /* 0x0000b40002027a20 */ /* 0x000fe40000410000 */
[--C-:B-----5:R-:W-:Y:S02]  /*88e0*/  FFMA.FTZ R6, R12, c[0x0][0x2d0], -R4.reuse ;  /* 0x0000b4000c067a23 */ /* 0x120fe40000010804 */
[--C-:B------:R-:W-:Y:S02]  /*88f0*/  FFMA.FTZ R66, R66, c[0x0][0x2d0], -R4.reuse ;  /* 0x0000b40042427a23 */ /* 0x100fe40000010804 */
[--C-:B------:R-:W-:Y:S02]  /*8900*/  FFMA.FTZ R67, R67, c[0x0][0x2d0], -R4.reuse ;  /* 0x0000b40043437a23 */ /* 0x100fe40000010804 */
[--C-:B-1----:R-:W-:Y:S01]  /*8910*/  FFMA.FTZ R68, R10, c[0x0][0x2d0], -R4.reuse ;  /* 0x0000b4000a447a23 */ /* 0x102fe20000010804 */
[----:B------:R-:W1:Y:S01]  /*8920*/  MUFU.EX2 R2, R2 ;  /* 0x0000000200027308 */ /* 0x000e620000000800 */
[--C-:B------:R-:W-:Y:S02]  /*8930*/  FFMA.FTZ R70, R11, c[0x0][0x2d0], -R4.reuse ;  /* 0x0000b4000b467a23 */ /* 0x100fe40000010804 */
[--C-:B------:R-:W-:Y:S02]  /*8940*/  FFMA.FTZ R151, R18, c[0x0][0x2d0], -R4.reuse ;  /* 0x0000b40012977a23 */ /* 0x100fe40000010804 */
[--C-:B------:R-:W-:Y:S02]  /*8950*/  FFMA.FTZ R152, R19, c[0x0][0x2d0], -R4.reuse ;  /* 0x0000b40013987a23 */ /* 0x100fe40000010804 */
[--C-:B------:R-:W-:Y:S02]  /*8960*/  FFMA.FTZ R159, R26, c[0x0][0x2d0], -R4.reuse ;  /* 0x0000b4001a9f7a23 */ /* 0x100fe40000010804 */
[--C-:B------:R-:W-:Y:S01]  /*8970*/  FFMA.FTZ R160, R27, c[0x0][0x2d0], -R4.reuse ;  /* 0x0000b4001ba07a23 */ /* 0x100fe20000010804 */
[----:B------:R-:W3:Y:S01]  /*8980*/  MUFU.EX2 R145, R5 ;  /* 0x0000000500917308 */ /* 0x000ee20000000800 */
[--C-:B------:R-:W-:Y:S02]  /*8990*/  FFMA.FTZ R167, R34, c[0x0][0x2d0], -R4.reuse ;  /* 0x0000b40022a77a23 */ /* 0x100fe40000010804 */
        /* <DEDUP_REMOVED lines=24> */
[----:B------:R-:W-:Y:S02]  /*8b20*/  FFMA.FTZ R165, R31, c[0x0][0x2d0], -R4 ;  /* 0x0000b4001fa57a23 */ /* 0x000fe40000010804 */
[----:B------:R-:W-:Y:S01]  /*8b30*/  FADD.FTZ R4, R146, R7 ;  /* 0x0000000792047221 */ /* 0x000fe20000010000 */
[----:B------:R-:W-:Y:S01]  /*8b40*/  F2FP.BF16.PACK_AB R146, R8, R146 ;  /* 0x000000920892723e */ /* 0x000fe200000010ff */
[C---:B------:R-:W-:Y:S02]  /*8b50*/  FMUL.FTZ R64, R0.reuse, R72 ;  /* 0x0000004800407220 */ /* 0x040fe40000410000 */
[----:B------:R-:W-:Y:S01]  /*8b60*/  FMUL.FTZ R65, R0, R73 ;  /* 0x0000004900417220 */ /* 0x000fe20000410000 */
[----:B------:R-:W-:Y:S01]  /*8b70*/  MUFU.EX2 R158, R158 ;  /* 0x0000009e009e7308 */ /* 0x000fe20000000800 */
[----:B------:R-:W-:Y:S02]  /*8b80*/  FADD.FTZ R148, R8, R4 ;  /* 0x0000000408947221 */ /* 0x000fe40000010000 */
[----:B------:R-:W-:Y:S01]  /*8b90*/  FMUL.FTZ R8, R0, R128 ;  /* 0x0000008000087220 */ /* 0x000fe20000410000 */
[----:B------:R-:W-:Y:S01]  /*8ba0*/  MOV R128, R66 ;  /* 0x0000004200807202 */ /* 0x000fe20000000f00 */
[----:B-1----:R-:W-:Y:S02]  /*8bb0*/  FMUL.FTZ R66, R2, R74 ;  /* 0x0000004a02427220 */ /* 0x002fe40000410000 */
[C---:B------:R-:W-:Y:S02]  /*8bc0*/  FMUL.FTZ R20, R0.reuse, R116 ;  /* 0x0000007400147220 */ /* 0x040fe40000410000 */
[C---:B------:R-:W-:Y:S01]  /*8bd0*/  FMUL.FTZ R32, R0.reuse, R104 ;  /* 0x0000006800207220 */ /* 0x040fe20000410000 */
[----:B------:R-:W-:Y:S01]  /*8be0*/  MUFU.EX2 R116, R70 ;  /* 0x0000004600747308 */ /* 0x000fe20000000800 */
[----:B------:R-:W-:Y:S02]  /*8bf0*/  FMUL.FTZ R4, R0, R132 ;  /* 0x0000008400047220 */ /* 0x000fe40000410000 */
[C---:B------:R-:W-:Y:S02]  /*8c00*/  FMUL.FTZ R10, R2.reuse, R130 ;  /* 0x00000082020a7220 */ /* 0x040fe40000410000 */
[----:B------:R-:W-:Y:S02]  /*8c10*/  FMUL.FTZ R11, R2, R131 ;  /* 0x00000083020b7220 */ /* 0x000fe40000410000 */
[C---:B------:R-:W-:Y:S01]  /*8c20*/  FMUL.FTZ R9, R0.reuse, R129 ;  /* 0x0000008100097220 */ /* 0x040fe20000410000 */
[----:B------:R-:W-:Y:S01]  /*8c30*/  MOV R129, R63 ;  /* 0x0000003f00817202 */ /* 0x000fe20000000f00 */
[----:B------:R-:W-:Y:S01]  /*8c40*/  FMUL.FTZ R12, R0, R124 ;  /* 0x0000007c000c7220 */ /* 0x000fe20000410000 */
[----:B------:R-:W1:Y:S01]  /*8c50*/  MUFU.EX2 R104, R68 ;  /* 0x0000004400687308 */ /* 0x000e620000000800 */
[C---:B------:R-:W-:Y:S01]  /*8c60*/  FMUL.FTZ R14, R2.reuse, R126 ;  /* 0x0000007e020e7220 */ /* 0x040fe20000410000 */
[----:B------:R-:W-:Y:S01]  /*8c70*/  MOV R124, R62 ;  /* 0x0000003e007c7202 */ /* 0x000fe20000000f00 */
[C---:B------:R-:W-:Y:S02]  /*8c80*/  FMUL.FTZ R15, R2.reuse, R127 ;  /* 0x0000007f020f7220 */ /* 0x040fe40000410000 */
[C---:B------:R-:W-:Y:S02]  /*8c90*/  FMUL.FTZ R18, R2.reuse, R122 ;  /* 0x0000007a02127220 */ /* 0x040fe40000410000 */
[----:B------:R-:W-:Y:S02]  /*8ca0*/  FMUL.FTZ R19, R2, R123 ;  /* 0x0000007b02137220 */ /* 0x000fe40000410000 */
[C---:B------:R-:W-:Y:S01]  /*8cb0*/  FMUL.FTZ R17, R0.reuse, R121 ;  /* 0x0000007900117220 */ /* 0x040fe20000410000 */
[----:B------:R-:W-:Y:S01]  /*8cc0*/  MOV R121, R61 ;  /* 0x0000003d00797202 */ /* 0x000fe20000000f00 */
[----:B------:R-:W-:Y:S01]  /*8cd0*/  FMUL.FTZ R21, R0, R117 ;  /* 0x0000007500157220 */ /* 0x000fe20000410000 */
[----:B------:R-:W-:Y:S01]  /*8ce0*/  MOV R117, R60 ;  /* 0x0000003c00757202 */ /* 0x000fe20000000f00 */
[C---:B------:R-:W-:Y:S01]  /*8cf0*/  FMUL.FTZ R22, R2.reuse, R118 ;  /* 0x0000007602167220 */ /* 0x040fe20000410000 */
[----:B------:R-:W-:Y:S01]  /*8d00*/  MUFU.EX2 R157, R157 ;  /* 0x0000009d009d7308 */ /* 0x000fe20000000800 */
[C---:B------:R-:W-:Y:S02]  /*8d10*/  FMUL.FTZ R23, R2.reuse, R119 ;  /* 0x0000007702177220 */ /* 0x040fe40000410000 */
[C---:B------:R-:W-:Y:S02]  /*8d20*/  FMUL.FTZ R26, R2.reuse, R114 ;  /* 0x00000072021a7220 */ /* 0x040fe40000410000 */
[----:B------:R-:W-:Y:S02]  /*8d30*/  FMUL.FTZ R27, R2, R115 ;  /* 0x00000073021b7220 */ /* 0x000fe40000410000 */
[C---:B------:R-:W-:Y:S01]  /*8d40*/  FMUL.FTZ R24, R0.reuse, R112 ;  /* 0x0000007000187220 */ /* 0x040fe20000410000 */
[----:B------:R-:W-:Y:S01]  /*8d50*/  MOV R112, R57 ;  /* 0x0000003900707202 */ /* 0x000fe20000000f00 */
[C---:B------:R-:W-:Y:S01]  /*8d60*/  FMUL.FTZ R25, R0.reuse, R113 ;  /* 0x0000007100197220 */ /* 0x040fe20000410000 */
[----:B------:R-:W-:Y:S01]  /*8d70*/  MOV R113, R56 ;  /* 0x0000003800717202 */ /* 0x000fe20000000f00 */
[C---:B------:R-:W-:Y:S01]  /*8d80*/  FMUL.FTZ R28, R0.reuse, R108 ;  /* 0x0000006c001c7220 */ /* 0x040fe20000410000 */
[----:B------:R-:W-:Y:S01]  /*8d90*/  MUFU.EX2 R166, R166 ;  /* 0x000000a600a67308 */ /* 0x000fe20000000800 */
[----:B------:R-:W-:Y:S02]  /*8da0*/  FMUL.FTZ R29, R0, R109 ;  /* 0x0000006d001d7220 */ /* 0x000fe40000410000 */
[C---:B------:R-:W-:Y:S02]  /*8db0*/  FMUL.FTZ R30, R2.reuse, R110 ;  /* 0x0000006e021e7220 */ /* 0x040fe40000410000 */
[----:B------:R-:W-:Y:S02]  /*8dc0*/  FMUL.FTZ R31, R2, R111 ;  /* 0x0000006f021f7220 */ /* 0x000fe40000410000 */
[----:B------:R-:W-:Y:S02]  /*8dd0*/  FMUL.FTZ R33, R0, R105 ;  /* 0x0000006900217220 */ /* 0x000fe40000410000 */
[C---:B------:R-:W-:Y:S01]  /*8de0*/  FMUL.FTZ R34, R2.reuse, R106 ;  /* 0x0000006a02227220 */ /* 0x040fe20000410000 */
[----:B------:R-:W-:Y:S01]  /*8df0*/  MUFU.EX2 R165, R165 ;  /* 0x000000a500a57308 */ /* 0x000fe20000000800 */
[----:B------:R-:W-:Y:S02]  /*8e00*/  FMUL.FTZ R35, R2, R107 ;  /* 0x0000006b02237220 */ /* 0x000fe40000410000 */
[C---:B------:R-:W-:Y:S02]  /*8e10*/  FMUL.FTZ R36, R0.reuse, R100 ;  /* 0x0000006400247220 */ /* 0x040fe40000410000 */
[----:B------:R-:W-:Y:S02]  /*8e20*/  FMUL.FTZ R37, R0, R101 ;  /* 0x0000006500257220 */ /* 0x000fe40000410000 */
[C---:B------:R-:W-:Y:S02]  /*8e30*/  FMUL.FTZ R38, R2.reuse, R102 ;  /* 0x0000006602267220 */ /* 0x040fe40000410000 */
[----:B------:R-:W-:Y:S01]  /*8e40*/  FMUL.FTZ R39, R2, R103 ;  /* 0x0000006702277220 */ /* 0x000fe20000410000 */
[----:B------:R-:W-:Y:S01]  /*8e50*/  MUFU.EX2 R168, R168 ;  /* 0x000000a800a87308 */ /* 0x000fe20000000800 */
[C---:B------:R-:W-:Y:S01]  /*8e60*/  FMUL.FTZ R40, R0.reuse, R96 ;  /* 0x0000006000287220 */ /* 0x040fe20000410000 */
[----:B------:R-:W-:Y:S01]  /*8e70*/  LDSM.16.MT88.4 R100, [R203+0x7000] ;  /* 0x00700000cb64783b */ /* 0x000fe20000004200 */
[----:B------:R-:W-:Y:S02]  /*8e80*/  FMUL.FTZ R41, R0, R97 ;  /* 0x0000006100297220 */ /* 0x000fe40000410000 */
[C---:B------:R-:W-:Y:S02]  /*8e90*/  FMUL.FTZ R42, R2.reuse, R98 ;  /* 0x00000062022a7220 */ /* 0x040fe40000410000 */
[----:B------:R-:W-:Y:S02]  /*8ea0*/  FMUL.FTZ R43, R2, R99 ;  /* 0x00000063022b7220 */ /* 0x000fe40000410000 */
[C---:B------:R-:W-:Y:S01]  /*8eb0*/  FMUL.FTZ R44, R0.reuse, R92 ;  /* 0x0000005c002c7220 */ /* 0x040fe20000410000 */
[----:B------:R-:W-:Y:S01]  /*8ec0*/  LDSM.16.MT88.4 R96, [R205+0x6800] ;  /* 0x00680000cd60783b */ /* 0x000fe20000004200 */
[----:B------:R-:W-:Y:S01]  /*8ed0*/  FMUL.FTZ R45, R0, R93 ;  /* 0x0000005d002d7220 */ /* 0x000fe20000410000 */
[----:B------:R-:W-:Y:S01]  /*8ee0*/  MUFU.EX2 R173, R173 ;  /* 0x000000ad00ad7308 */ /* 0x000fe20000000800 */
[C---:B------:R-:W-:Y:S02]  /*8ef0*/  FMUL.FTZ R46, R2.reuse, R94 ;  /* 0x0000005e022e7220 */ /* 0x040fe40000410000 */
[----:B------:R-:W-:Y:S02]  /*8f00*/  FMUL.FTZ R47, R2, R95 ;  /* 0x0000005f022f7220 */ /* 0x000fe40000410000 */
[C---:B------:R-:W-:Y:S01]  /*8f10*/  FMUL.FTZ R48, R0.reuse, R88 ;  /* 0x0000005800307220 */ /* 0x040fe20000410000 */
[----:B------:R-:W-:Y:S01]  /*8f20*/  LDSM.16.MT88.4 R92, [R205+0x2000] ;  /* 0x00200000cd5c783b */ /* 0x000fe20000004200 */
[----:B------:R-:W-:Y:S02]  /*8f30*/  FMUL.FTZ R49, R0, R89 ;  /* 0x0000005900317220 */ /* 0x000fe40000410000 */
[C---:B------:R-:W-:Y:S01]  /*8f40*/  FMUL.FTZ R50, R2.reuse, R90 ;  /* 0x0000005a02327220 */ /* 0x040fe20000410000 */
[----:B------:R-:W-:Y:S01]  /*8f50*/  MUFU.EX2 R174, R174 ;  /* 0x000000ae00ae7308 */ /* 0x000fe20000000800 */
[----:B------:R-:W-:Y:S02]  /*8f60*/  FMUL.FTZ R51, R2, R91 ;  /* 0x0000005b02337220 */ /* 0x000fe40000410000 */
[C---:B------:R-:W-:Y:S01]  /*8f70*/  FMUL.FTZ R52, R0.reuse, R84 ;  /* 0x0000005400347220 */ /* 0x040fe20000410000 */
[----:B------:R-:W-:Y:S01]  /*8f80*/  LDSM.16.MT88.4 R88, [R205+0x1800] ;  /* 0x00180000cd58783b */ /* 0x000fe20000004200 */
        /* <DEDUP_REMOVED lines=14> */
[C---:B------:R-:W-:Y:S03]  /*9070*/  FMUL.FTZ R63, R2.reuse, R79 ;  /* 0x0000004f023f7220 */ /* 0x040fe60000410000 */
[----:B------:R-:W-:Y:S04]  /*9080*/  LDSM.16.MT88.4 R76, [R203+0x800] ;  /* 0x00080000cb4c783b */ /* 0x000fe80000004200 */
[----:B------:R-:W-:Y:S10]  /*9090*/  MUFU.EX2 R239, R239 ;  /* 0x000000ef00ef7308 */ /* 0x000ff40000000800 */
[----:B------:R-:W-:Y:S01]  /*90a0*/  MUFU.EX2 R240, R240 ;  /* 0x000000f000f07308 */ /* 0x000fe20000000800 */
[----:B---3--:R-:W-:Y:S01]  /*90b0*/  FFMA.FTZ R5, R2, R147, R145 ;  /* 0x0000009302057223 */ /* 0x008fe20000010091 */
[----:B-1----:R-:W-:Y:S02]  /*90c0*/  F2FP.BF16.PACK_AB R147, R116, R104 ;  /* 0x000000687493723e */ /* 0x002fe400000010ff */
[C---:B------:R-:W-:Y:S01]  /*90d0*/  F2FP.BF16.PACK_AB R145, R6.reuse, R145 ;  /* 0x000000910691723e */ /* 0x040fe200000010ff */
[----:B------:R-:W-:Y:S02]  /*90e0*/  FADD.FTZ R7, R6, R5 ;  /* 0x0000000506077221 */ /* 0x000fe40000010000 */
[----:B------:R-:W-:Y:S01]  /*90f0*/  FMUL.FTZ R5, R0, R133 ;  /* 0x0000008500057220 */ /* 0x000fe20000410000 */
[----:B------:R-:W-:Y:S01]  /*9100*/  MOV R133, R67 ;  /* 0x0000004300857202 */ /* 0x000fe20000000f00 */
[C---:B------:R-:W-:Y:S01]  /*9110*/  FMUL.FTZ R67, R2.reuse, R75 ;  /* 0x0000004b02437220 */ /* 0x040fe20000410000 */
[----:B------:R-:W-:Y:S01]  /*9120*/  MOV R132, R7 ;  /* 0x0000000700847202 */ /* 0x000fe20000000f00 */
[----:B------:R-:W1:Y:S01]  /*9130*/  LDSM.16.MT88.4 R72, [R203] ;  /* 0x00000000cb48783b */ /* 0x000e620000004200 */
[C---:B------:R-:W-:Y:S01]  /*9140*/  FMUL.FTZ R6, R2.reuse, R134 ;  /* 0x0000008602067220 */ /* 0x040fe20000410000 */
[----:B------:R-:W-:Y:S01]  /*9150*/  MUFU.EX2 R241, R241 ;  /* 0x000000f100f17308 */ /* 0x000fe20000000800 */
[----:B------:R-:W-:Y:S09]  /*9160*/  FMUL.FTZ R7, R2, R135 ;  /* 0x0000008702077220 */ /* 0x000ff20000410000 */
[----:B------:R2:W-:Y:S10]  /*9170*/  MUFU.EX2 R2, R155 ;  /* 0x0000009b00027308 */ /* 0x0005f40000000800 */
[----:B------:R-:W-:Y:S10]  /*9180*/  MUFU.EX2 R154, R242 ;  /* 0x000000f2009a7308 */ /* 0x000ff40000000800 */
[----:B------:R-:W3:Y:S01]  /*9190*/  MUFU.EX2 R68, R156 ;  /* 0x0000009c00447308 */ /* 0x000ee20000000800 */
[----:B--2---:R-:W2:Y:S01]  /*91a0*/  LDL R155, [R1+0xc] ;  /* 0x00000c00019b7983 */ /* 0x004ea20000100800 */
[C---:B-1----:R-:W-:Y:S08]  /*91b0*/  HMMA.16816.F32.BF16 R4, R144.reuse, R72, R4 ;  /* 0x000000489004723c */ /* 0x042ff00000041804 */
[----:B------:R-:W1:Y:S01]  /*91c0*/  MUFU.EX2 R70, R153 ;  /* 0x0000009900467308 */ /* 0x000e620000000800 */
[C---:B------:R-:W-:Y:S01]  /*91d0*/  HMMA.16816.F32.BF16 R8, R144.reuse, R74, R8 ;  /* 0x0000004a9008723c */ /* 0x040fe20000041808 */
[----:B------:R-:W4:Y:S08]  /*91e0*/  LDSM.16.MT88.4 R72, [R205] ;  /* 0x00000000cd48783b */ /* 0x000f300000004200 */
[----:B------:R-:W-:Y:S03]  /*91f0*/  MUFU.EX2 R153, R247 ;  /* 0x000000f700997308 */ /* 0x000fe60000000800 */
[----:B---3--:R-:W-:Y:S04]  /*9200*/  FADD.FTZ R0, R68, R148 ;  /* 0x0000009444007221 */ /* 0x008fe80000010000 */
[----:B------:R-:W-:Y:S03]  /*9210*/  FADD.FTZ R0, R2, R0 ;  /* 0x0000000002007221 */ /* 0x000fe60000010000 */
[----:B------:R-:W-:Y:S01]  /*9220*/  MUFU.EX2 R148, R129 ;  /* 0x0000008100947308 */ /* 0x000fe20000000800 */
[----:B------:R-:W-:Y:S04]  /*9230*/  FADD.FTZ R0, R71, R0 ;  /* 0x0000000047007221 */ /* 0x000fe80000010000 */
[----:B-1----:R-:W-:Y:S05]  /*9240*/  FADD.FTZ R0, R70, R0 ;  /* 0x0000000046007221 */ /* 0x002fea0000010000 */
[----:B------:R-:W-:Y:S10]  /*9250*/  MUFU.EX2 R111, R150 ;  /* 0x00000096006f7308 */ /* 0x000ff40000000800 */
[----:B------:R-:W-:Y:S01]  /*9260*/  MUFU.EX2 R150, R252 ;  /* 0x000000fc00967308 */ /* 0x000fe20000000800 */
[C---:B----4-:R-:W-:Y:S09]  /*9270*/  HMMA.16816.F32.BF16 R12, R144.reuse, R72, R12 ;  /* 0x00000048900c723c */ /* 0x050ff2000004180c */
[----:B------:R-:W1:Y:S01]  /*9280*/  MUFU.EX2 R110, R149 ;  /* 0x00000095006e7308 */ /* 0x000e620000000800 */
[C---:B------:R-:W-:Y:S01]  /*9290*/  HMMA.16816.F32.BF16 R16, R144.reuse, R74, R16 ;  /* 0x0000004a9010723c */ /* 0x040fe20000041810 */
[----:B------:R-:W3:Y:S08]  /*92a0*/  LDSM.16.MT88.4 R72, [R204] ;  /* 0x00000000cc48783b */ /* 0x000ef00000004200 */
[----:B------:R-:W-:Y:S10]  /*92b0*/  MUFU.EX2 R109, R151 ;  /* 0x00000097006d7308 */ /* 0x000ff40000000800 */
[----:B------:R-:W-:Y:S10]  /*92c0*/  MUFU.EX2 R151, R250 ;  /* 0x000000fa00977308 */ /* 0x000ff40000000800 */
[----:B------:R-:W4:Y:S10]  /*92d0*/  MUFU.EX2 R108, R152 ;  /* 0x00000098006c7308 */ /* 0x000f340000000800 */
[----:B------:R-:W-:Y:S01]  /*92e0*/  MUFU.EX2 R152, R248 ;  /* 0x000000f800987308 */ /* 0x000fe20000000800 */
[C---:B---3--:R-:W-:Y:S09]  /*92f0*/  HMMA.16816.F32.BF16 R20, R144.reuse, R72, R20 ;  /* 0x000000489014723c */ /* 0x048ff20000041814 */
[----:B------:R-:W3:Y:S01]  /*9300*/  MUFU.EX2 R149, R124 ;  /* 0x0000007c00957308 */ /* 0x000ee20000000800 */
[C---:B------:R-:W-:Y:S01]  /*9310*/  HMMA.16816.F32.BF16 R24, R144.reuse, R74, R24 ;  /* 0x0000004a9018723c */ /* 0x040fe20000041818 */
[----:B------:R-:W5:Y:S07]  /*9320*/  LDSM.16.MT88.4 R72, [R216] ;  /* 0x00000000d848783b */ /* 0x000f6e0000004200 */
[C---:B-----5:R-:W-:Y:S08]  /*9330*/  HMMA.16816.F32.BF16 R28, R144.reuse, R72, R28 ;  /* 0x00000048901c723c */ /* 0x060ff0000004181c */
[C---:B------:R-:W-:Y:S01]  /*9340*/  HMMA.16816.F32.BF16 R32, R144.reuse, R74, R32 ;  /* 0x0000004a9020723c */ /* 0x040fe20000041820 */
[----:B------:R-:W5:Y:S07]  /*9350*/  LDSM.16.MT88.4 R72, [R203+0x4000] ;  /* 0x00400000cb48783b */ /* 0x000f6e0000004200 */
[C---:B-----5:R-:W-:Y:S08]  /*9360*/  HMMA.16816.F32.BF16 R36, R144.reuse, R72, R36 ;  /* 0x000000489024723c */ /* 0x060ff00000041824 */
[C---:B------:R-:W-:Y:S01]  /*9370*/  HMMA.16816.F32.BF16 R40, R144.reuse, R74, R40 ;  /* 0x0000004a9028723c */ /* 0x040fe20000041828 */
[----:B------:R-:W5:Y:S07]  /*9380*/  LDSM.16.MT88.4 R72, [R205+0x4000] ;  /* 0x00400000cd48783b */ /* 0x000f6e0000004200 */
[C---:B-----5:R-:W-:Y:S08]  /*9390*/  HMMA.16816.F32.BF16 R44, R144.reuse, R72, R44 ;  /* 0x00000048902c723c */ /* 0x060ff0000004182c */
[C---:B------:R-:W-:Y:S01]  /*93a0*/  HMMA.16816.F32.BF16 R48, R144.reuse, R74, R48 ;  /* 0x0000004a9030723c */ /* 0x040fe20000041830 */
[----:B------:R-:W5:Y:S07]  /*93b0*/  LDSM.16.MT88.4 R72, [R204+0x4000] ;  /* 0x00400000cc48783b */ /* 0x000f6e0000004200 */
[C---:B-----5:R-:W-:Y:S03]  /*93c0*/  HMMA.16816.F32.BF16 R52, R144.reuse, R72, R52 ;  /* 0x000000489034723c */ /* 0x060fe60000041834 */
[C---:B--2---:R-:W-:Y:S02]  /*93d0*/  ISETP.GT.AND P0, PT, R232.reuse, R155, PT ;  /* 0x0000009be800720c */ /* 0x044fe40003f04270 */
[----:B------:R-:W-:Y:S03]  /*93e0*/  IADD3 R232, R232, -0x1, RZ ;  /* 0xffffffffe8e87810 */ /* 0x000fe60007ffe0ff */
[C---:B------:R-:W-:Y:S01]  /*93f0*/  HMMA.16816.F32.BF16 R56, R144.reuse, R74, R56 ;  /* 0x0000004a9038723c */ /* 0x040fe20000041838 */
[----:B------:R-:W2:Y:S07]  /*9400*/  LDSM.16.MT88.4 R72, [R206+0x4000] ;  /* 0x00400000ce48783b */ /* 0x000eae0000004200 */
[C---:B--2---:R-:W-:Y:S07]  /*9410*/  HMMA.16816.F32.BF16 R60, R144.reuse, R72, R60 ;  /* 0x00000048903c723c */ /* 0x044fee000004183c */
[----:B------:R-:W-:Y:S01]  /*9420*/  F2FP.BF16.PACK_AB R72, R2, R68 ;  /* 0x000000440248723e */ /* 0x000fe200000010ff */
[----:B------:R-:W-:Y:S01]  /*9430*/  HMMA.16816.F32.BF16 R64, R144, R74, R64 ;  /* 0x0000004a9040723c */ /* 0x000fe20000041840 */
[----:B------:R-:W-:Y:S03]  /*9440*/  MUFU.EX2 R144, R121 ;  /* 0x0000007900907308 */ /* 0x000fe60000000800 */
[----:B-1----:R-:W-:Y:S03]  /*9450*/  F2FP.BF16.PACK_AB R73, R110, R111 ;  /* 0x0000006f6e49723e */ /* 0x002fe600000010ff */
[----:B------:R-:W-:Y:S02]  /*9460*/  F2FP.BF16.PACK_AB R74, R70, R71 ;  /* 0x00000047464a723e */ /* 0x000fe400000010ff */
[----:B----4-:R-:W-:Y:S02]  /*9470*/  F2FP.BF16.PACK_AB R75, R108, R109 ;  /* 0x0000006d6c4b723e */ /* 0x010fe400000010ff */
[----:B------:R-:W1:Y:S01]  /*9480*/  MUFU.EX2 R68, R164 ;  /* 0x000000a400447308 */ /* 0x000e620000000800 */
[----:B---3--:R-:W-:Y:S04]  /*9490*/  F2FP.BF16.PACK_AB R145, R148, R149 ;  /* 0x000000959491723e */ /* 0x008fe800000010ff */
[C---:B------:R-:W-:Y:S05]  /*94a0*/  HMMA.16816.F32.BF16 R4, R72.reuse, R76, R4 ;  /* 0x0000004c4804723c */ /* 0x040fea0000041804 */
[----:B------:R-:W2:Y:S03]  /*94b0*/  MUFU.EX2 R2, R163 ;  /* 0x000000a300027308 */ /* 0x000ea60000000800 */
[C---:B------:R-:W-:Y:S01]  /*94c0*/  HMMA.16816.F32.BF16 R8, R72.reuse, R78, R8 ;  /* 0x0000004e4808723c */ /* 0x040fe20000041808 */
[----:B------:R-:W3:Y:S06]  /*94d0*/  LDSM.16.MT88.4 R76, [R204+0x800] ;  /* 0x00080000cc4c783b */ /* 0x000eec0000004200 */
[----:B------:R-:W4:Y:S01]  /*94e0*/  MUFU.EX2 R71, R162 ;  /* 0x000000a200477308 */ /* 0x000f220000000800 */
[C---:B------:R-:W-:Y:S04]  /*94f0*/  HMMA.16816.F32.BF16 R12, R72.reuse, R80, R12 ;  /* 0x00000050480c723c */ /* 0x040fe8000004180c */
[----:B-1----:R-:W-:Y:S04]  /*9500*/  FADD.FTZ R0, R68, R0 ;  /* 0x0000000044007221 */ /* 0x002fe80000010000 */
[C---:B------:R-:W-:Y:S01]  /*9510*/  HMMA.16816.F32.BF16 R16, R72.reuse, R82, R16 ;  /* 0x000000524810723c */ /* 0x040fe20000041810 */
[----:B------:R-:W1:Y:S01]  /*9520*/  LDSM.16.MT88.4 R80, [R206+0x800] ;  /* 0x00080000ce50783b */ /* 0x000e620000004200 */
[----:B------:R-:W5:Y:S02]  /*9530*/  MUFU.EX2 R70, R161 ;  /* 0x000000a100467308 */ /* 0x000f640000000800 */
[----:B--2---:R-:W-:Y:S08]  /*9540*/  FADD.FTZ R0, R2, R0 ;  /* 0x0000000002007221 */ /* 0x004ff00000010000 */
[----:B------:R-:W-:Y:S01]  /*9550*/  MUFU.EX2 R146, R125 ;  /* 0x0000007d00927308 */ /* 0x000fe20000000800 */
[----:B----4-:R-:W-:Y:S01]  /*9560*/  FADD.FTZ R0, R71, R0 ;  /* 0x0000000047007221 */ /* 0x010fe20000010000 */
[C---:B---3--:R-:W-:Y:S03]  /*9570*/  HMMA.16816.F32.BF16 R20, R72.reuse, R76, R20 ;  /* 0x0000004c4814723c */ /* 0x048fe60000041814 */
[----:B-----5:R-:W-:Y:S05]  /*9580*/  FADD.FTZ R0, R70, R0 ;  /* 0x0000000046007221 */ /* 0x020fea0000010000 */
[C---:B------:R-:W-:Y:S01]  /*9590*/  HMMA.16816.F32.BF16 R24, R72.reuse, R78, R24 ;  /* 0x0000004e4818723c */ /* 0x040fe20000041818 */
[----:B------:R-:W2:Y:S07]  /*95a0*/  LDSM.16.MT88.4 R76, [R203+0x4800] ;  /* 0x00480000cb4c783b */ /* 0x000eae0000004200 */
[C---:B-1----:R-:W-:Y:S08]  /*95b0*/  HMMA.16816.F32.BF16 R28, R72.reuse, R80, R28 ;  /* 0x00000050481c723c */ /* 0x042ff0000004181c */
[C---:B------:R-:W-:Y:S01]  /*95c0*/  HMMA.16816.F32.BF16 R32, R72.reuse, R82, R32 ;  /* 0x000000524820723c */ /* 0x040fe20000041820 */
[----:B------:R-:W1:Y:S07]  /*95d0*/  LDSM.16.MT88.4 R80, [R205+0x4800] ;  /* 0x00480000cd50783b */ /* 0x000e6e0000004200 */
[C---:B--2---:R-:W-:Y:S08]  /*95e0*/  HMMA.16816.F32.BF16 R36, R72.reuse, R76, R36 ;  /* 0x0000004c4824723c */ /* 0x044ff00000041824 */
        /* <DEDUP_REMOVED lines=9> */
[----:B------:R-:W-:Y:S01]  /*9680*/  HMMA.16816.F32.BF16 R64, R72, R82, R64 ;  /* 0x000000524840723c */ /* 0x000fe20000041840 */
[----:B------:R-:W1:Y:S06]  /*9690*/  LDSM.16.MT88.4 R80, [R205+0x1000] ;  /* 0x00100000cd50783b */ /* 0x000e6c0000004200 */
[----:B------:R-:W-:Y:S02]  /*96a0*/  F2FP.BF16.PACK_AB R72, R2, R68 ;  /* 0x000000440248723e */ /* 0x000fe400000010ff */
[----:B------:R-:W-:Y:S01]  /*96b0*/  F2FP.BF16.PACK_AB R74, R70, R71 ;  /* 0x00000047464a723e */ /* 0x000fe200000010ff */
[----:B------:R-:W3:Y:S02]  /*96c0*/  MUFU.EX2 R68, R172 ;  /* 0x000000ac00447308 */ /* 0x000ee40000000800 */
[----:B------:R-:W-:Y:S02]  /*96d0*/  F2FP.BF16.PACK_AB R73, R157, R158 ;  /* 0x0000009e9d49723e */ /* 0x000fe400000010ff */
[----:B------:R-:W-:Y:S06]  /*96e0*/  F2FP.BF16.PACK_AB R75, R160, R159 ;  /* 0x0000009fa04b723e */ /* 0x000fec00000010ff */
[----:B------:R-:W4:Y:S01]  /*96f0*/  MUFU.EX2 R2, R171 ;  /* 0x000000ab00027308 */ /* 0x000f220000000800 */
[C---:B--2---:R-:W-:Y:S09]  /*9700*/  HMMA.16816.F32.BF16 R4, R72.reuse, R76, R4 ;  /* 0x0000004c4804723c */ /* 0x044ff20000041804 */
[----:B------:R-:W2:Y:S01]  /*9710*/  MUFU.EX2 R71, R170 ;  /* 0x000000aa00477308 */ /* 0x000ea20000000800 */
[C---:B------:R-:W-:Y:S01]  /*9720*/  HMMA.16816.F32.BF16 R8, R72.reuse, R78, R8 ;  /* 0x0000004e4808723c */ /* 0x040fe20000041808 */
[----:B------:R-:W5:Y:S02]  /*9730*/  LDSM.16.MT88.4 R76, [R206+0x1000] ;  /* 0x00100000ce4c783b */ /* 0x000f640000004200 */
[----:B---3--:R-:W-:Y:S06]  /*9740*/  FADD.FTZ R0, R68, R0 ;  /* 0x0000000044007221 */ /* 0x008fec0000010000 */
[----:B------:R-:W3:Y:S01]  /*9750*/  MUFU.EX2 R70, R169 ;  /* 0x000000a900467308 */ /* 0x000ee20000000800 */
[C---:B-1----:R-:W-:Y:S03]  /*9760*/  HMMA.16816.F32.BF16 R12, R72.reuse, R80, R12 ;  /* 0x00000050480c723c */ /* 0x042fe6000004180c */
[----:B----4-:R-:W-:Y:S05]  /*9770*/  FADD.FTZ R0, R2, R0 ;  /* 0x0000000002007221 */ /* 0x010fea0000010000 */
[C---:B------:R-:W-:Y:S01]  /*9780*/  HMMA.16816.F32.BF16 R16, R72.reuse, R82, R16 ;  /* 0x000000524810723c */ /* 0x040fe20000041810 */
[----:B------:R-:W1:Y:S03]  /*9790*/  LDSM.16.MT88.4 R80, [R203+0x5000] ;  /* 0x00500000cb50783b */ /* 0x000e660000004200 */
[----:B--2---:R-:W-:Y:S04]  /*97a0*/  FADD.FTZ R0, R71, R0 ;  /* 0x0000000047007221 */ /* 0x004fe80000010000 */
[C---:B------:R-:W-:Y:S04]  /*97b0*/  HMMA.16816.F32.BF16 R20, R72.reuse, R84, R20 ;  /* 0x000000544814723c */ /* 0x040fe80000041814 */
[----:B---3--:R-:W-:Y:S04]  /*97c0*/  FADD.FTZ R0, R70, R0 ;  /* 0x0000000046007221 */ /* 0x008fe80000010000 */
        /* <DEDUP_REMOVED lines=11> */
[C---:B---3--:R-:W-:Y:S07]  /*9880*/  HMMA.16816.F32.BF16 R52, R72.reuse, R76, R52 ;  /* 0x0000004c4834723c */ /* 0x048fee0000041834 */
[----:B------:R-:W-:Y:S01]  /*9890*/  F2FP.BF16.PACK_AB R76, R2, R68 ;  /* 0x00000044024c723e */ /* 0x000fe200000010ff */
[C---:B------:R-:W-:Y:S01]  /*98a0*/  HMMA.16816.F32.BF16 R56, R72.reuse, R78, R56 ;  /* 0x0000004e4838723c */ /* 0x040fe20000041838 */
[----:B------:R-:W3:Y:S03]  /*98b0*/  MUFU.EX2 R68, R238 ;  /* 0x000000ee00447308 */ /* 0x000ee60000000800 */
[----:B------:R-:W-:Y:S03]  /*98c0*/  F2FP.BF16.PACK_AB R77, R165, R166 ;  /* 0x000000a6a54d723e */ /* 0x000fe600000010ff */
[----:B------:R-:W-:Y:S01]  /*98d0*/  F2FP.BF16.PACK_AB R78, R70, R71 ;  /* 0x00000047464e723e */ /* 0x000fe200000010ff */
[C---:B-1----:R-:W-:Y:S03]  /*98e0*/  HMMA.16816.F32.BF16 R60, R72.reuse, R80, R60 ;  /* 0x00000050483c723c */ /* 0x042fe6000004183c */
[----:B------:R-:W1:Y:S01]  /*98f0*/  MUFU.EX2 R2, R237 ;  /* 0x000000ed00027308 */ /* 0x000e620000000800 */
[----:B------:R-:W-:Y:S04]  /*9900*/  F2FP.BF16.PACK_AB R79, R168, R167 ;  /* 0x000000a7a84f723e */ /* 0x000fe800000010ff */
[----:B------:R-:W-:Y:S01]  /*9910*/  HMMA.16816.F32.BF16 R64, R72, R82, R64 ;  /* 0x000000524840723c */ /* 0x000fe20000041840 */
[----:B------:R-:W4:Y:S04]  /*9920*/  LDSM.16.MT88.4 R72, [R204+0x1800] ;  /* 0x00180000cc48783b */ /* 0x000f280000004200 */
[----:B------:R-:W5:Y:S03]  /*9930*/  MUFU.EX2 R71, R236 ;  /* 0x000000ec00477308 */ /* 0x000f660000000800 */
[C---:B--2---:R-:W-:Y:S01]  /*9940*/  HMMA.16816.F32.BF16 R4, R76.reuse, R84, R4 ;  /* 0x000000544c04723c */ /* 0x044fe20000041804 */
[----:B------:R-:W2:Y:S04]  /*9950*/  LDSM.16.MT88.4 R80, [R206+0x1800] ;  /* 0x00180000ce50783b */ /* 0x000ea80000004200 */
[----:B---3--:R-:W-:Y:S02]  /*9960*/  FADD.FTZ R0, R68, R0 ;  /* 0x0000000044007221 */ /* 0x008fe40000010000 */
[----:B------:R-:W3:Y:S01]  /*9970*/  MUFU.EX2 R70, R235 ;  /* 0x000000eb00467308 */ /* 0x000ee20000000800 */
[C---:B------:R-:W-:Y:S01]  /*9980*/  HMMA.16816.F32.BF16 R8, R76.reuse, R86, R8 ;  /* 0x000000564c08723c */ /* 0x040fe20000041808 */
[----:B------:R-:W2:Y:S03]  /*9990*/  LDSM.16.MT88.4 R84, [R203+0x5800] ;  /* 0x00580000cb54783b */ /* 0x000ea60000004200 */
[----:B-1----:R-:W-:Y:S04]  /*99a0*/  FADD.FTZ R0, R2, R0 ;  /* 0x0000000002007221 */ /* 0x002fe80000010000 */
[C---:B------:R-:W-:Y:S04]  /*99b0*/  HMMA.16816.F32.BF16 R12, R76.reuse, R88, R12 ;  /* 0x000000584c0c723c */ /* 0x040fe8000004180c */
[----:B-----5:R-:W-:Y:S04]  /*99c0*/  FADD.FTZ R0, R71, R0 ;  /* 0x0000000047007221 */ /* 0x020fe80000010000 */
[C---:B------:R-:W-:Y:S01]  /*99d0*/  HMMA.16816.F32.BF16 R16, R76.reuse, R90, R16 ;  /* 0x0000005a4c10723c */ /* 0x040fe20000041810 */
[----:B------:R-:W-:Y:S03]  /*99e0*/  LDSM.16.MT88.4 R88, [R204+0x5800] ;  /* 0x00580000cc58783b */ /* 0x000fe60000004200 */
[----:B---3--:R-:W-:Y:S04]  /*99f0*/  FADD.FTZ R0, R70, R0 ;  /* 0x0000000046007221 */ /* 0x008fe80000010000 */
[C---:B----4-:R-:W-:Y:S08]  /*9a00*/  HMMA.16816.F32.BF16 R20, R76.reuse, R72, R20 ;  /* 0x000000484c14723c */ /* 0x050ff00000041814 */
        /* <DEDUP_REMOVED lines=8> */
[C---:B-1----:R-:W-:Y:S07]  /*9a90*/  HMMA.16816.F32.BF16 R44, R76.reuse, R72, R44 ;  /* 0x000000484c2c723c */ /* 0x042fee000004182c */
[----:B------:R-:W-:Y:S01]  /*9aa0*/  F2FP.BF16.PACK_AB R72, R2, R68 ;  /* 0x000000440248723e */ /* 0x000fe200000010ff */
[C---:B------:R-:W-:Y:S01]  /*9ab0*/  HMMA.16816.F32.BF16 R48, R76.reuse, R74, R48 ;  /* 0x0000004a4c30723c */ /* 0x040fe20000041830 */
[----:B------:R-:W-:Y:S03]  /*9ac0*/  MUFU.EX2 R68, R245 ;  /* 0x000000f500447308 */ /* 0x000fe60000000800 */
[----:B------:R-:W-:Y:S03]  /*9ad0*/  F2FP.BF16.PACK_AB R73, R174, R173 ;  /* 0x000000adae49723e */ /* 0x000fe600000010ff */
[----:B------:R-:W-:Y:S01]  /*9ae0*/  F2FP.BF16.PACK_AB R74, R70, R71 ;  /* 0x00000047464a723e */ /* 0x000fe200000010ff */
[C---:B------:R-:W-:Y:S03]  /*9af0*/  HMMA.16816.F32.BF16 R52, R76.reuse, R88, R52 ;  /* 0x000000584c34723c */ /* 0x040fe60000041834 */
[----:B------:R-:W1:Y:S01]  /*9b00*/  MUFU.EX2 R71, R244 ;  /* 0x000000f400477308 */ /* 0x000e620000000800 */
[----:B------:R-:W-:Y:S04]  /*9b10*/  F2FP.BF16.PACK_AB R75, R228, R175 ;  /* 0x000000afe44b723e */ /* 0x000fe800000010ff */
[C---:B------:R-:W-:Y:S01]  /*9b20*/  HMMA.16816.F32.BF16 R56, R76.reuse, R90, R56 ;  /* 0x0000005a4c38723c */ /* 0x040fe20000041838 */
[----:B------:R-:W4:Y:S04]  /*9b30*/  LDSM.16.MT88.4 R88, [R204+0x2000] ;  /* 0x00200000cc58783b */ /* 0x000f280000004200 */
[----:B------:R-:W5:Y:S03]  /*9b40*/  MUFU.EX2 R70, R243 ;  /* 0x000000f300467308 */ /* 0x000f660000000800 */
[C---:B--2---:R-:W-:Y:S07]  /*9b50*/  HMMA.16816.F32.BF16 R60, R76.reuse, R80, R60 ;  /* 0x000000504c3c723c */ /* 0x044fee000004183c */
[----:B------:R-:W2:Y:S01]  /*9b60*/  MUFU.EX2 R2, R246 ;  /* 0x000000f600027308 */ /* 0x000ea20000000800 */
[----:B------:R-:W-:Y:S01]  /*9b70*/  HMMA.16816.F32.BF16 R64, R76, R82, R64 ;  /* 0x000000524c40723c */ /* 0x000fe20000041840 */
[----:B------:R-:W4:Y:S03]  /*9b80*/  LDSM.16.MT88.4 R76, [R206+0x2000] ;  /* 0x00200000ce4c783b */ /* 0x000f260000004200 */
[----:B-1----:R-:W-:Y:S04]  /*9b90*/  FADD.FTZ R0, R71, R0 ;  /* 0x0000000047007221 */ /* 0x002fe80000010000 */
[C---:B---3--:R-:W-:Y:S01]  /*9ba0*/  HMMA.16816.F32.BF16 R4, R72.reuse, R84, R4 ;  /* 0x000000544804723c */ /* 0x048fe20000041804 */
[----:B------:R-:W1:Y:S04]  /*9bb0*/  LDSM.16.MT88.4 R80, [R203+0x6000] ;  /* 0x00600000cb50783b */ /* 0x000e680000004200 */
[----:B-----5:R-:W-:Y:S03]  /*9bc0*/  FADD.FTZ R0, R70, R0 ;  /* 0x0000000046007221 */ /* 0x020fe60000010000 */
[C---:B------:R-:W-:Y:S01]  /*9bd0*/  HMMA.16816.F32.BF16 R8, R72.reuse, R86, R8 ;  /* 0x000000564808723c */ /* 0x040fe20000041808 */
[----:B------:R-:W3:Y:S03]  /*9be0*/  LDSM.16.MT88.4 R84, [R205+0x6000] ;  /* 0x00600000cd54783b */ /* 0x000ee60000004200 */
[----:B------:R-:W-:Y:S04]  /*9bf0*/  FADD.FTZ R0, R68, R0 ;  /* 0x0000000044007221 */ /* 0x000fe80000010000 */
[C---:B------:R-:W-:Y:S04]  /*9c00*/  HMMA.16816.F32.BF16 R12, R72.reuse, R92, R12 ;  /* 0x0000005c480c723c */ /* 0x040fe8000004180c */
[----:B--2---:R-:W-:Y:S04]  /*9c10*/  FADD.FTZ R0, R2, R0 ;  /* 0x0000000002007221 */ /* 0x004fe80000010000 */
[C---:B------:R-:W-:Y:S01]  /*9c20*/  HMMA.16816.F32.BF16 R16, R72.reuse, R94, R16 ;  /* 0x0000005e4810723c */ /* 0x040fe20000041810 */
[----:B------:R-:W2:Y:S07]  /*9c30*/  LDSM.16.MT88.4 R92, [R204+0x6000] ;  /* 0x00600000cc5c783b */ /* 0x000eae0000004200 */
[C---:B----4-:R-:W-:Y:S08]  /*9c40*/  HMMA.16816.F32.BF16 R20, R72.reuse, R88, R20 ;  /* 0x000000584814723c */ /* 0x050ff00000041814 */
[C---:B------:R-:W-:Y:S01]  /*9c50*/  HMMA.16816.F32.BF16 R24, R72.reuse, R90, R24 ;  /* 0x0000005a4818723c */ /* 0x040fe20000041818 */
[----:B------:R-:W4:Y:S07]  /*9c60*/  LDSM.16.MT88.4 R88, [R206+0x6000] ;  /* 0x00600000ce58783b */ /* 0x000f2e0000004200 */
[C---:B------:R-:W-:Y:S07]  /*9c70*/  HMMA.16816.F32.BF16 R28, R72.reuse, R76, R28 ;  /* 0x0000004c481c723c */ /* 0x040fee000004181c */
[----:B------:R-:W-:Y:S01]  /*9c80*/  F2FP.BF16.PACK_AB R76, R70, R71 ;  /* 0x00000047464c723e */ /* 0x000fe200000010ff */
[C---:B------:R-:W-:Y:S01]  /*9c90*/  HMMA.16816.F32.BF16 R32, R72.reuse, R78, R32 ;  /* 0x0000004e4820723c */ /* 0x040fe20000041820 */
[----:B------:R-:W-:Y:S03]  /*9ca0*/  MUFU.EX2 R71, R113 ;  /* 0x0000007100477308 */ /* 0x000fe60000000800 */
[----:B------:R-:W-:Y:S03]  /*9cb0*/  F2FP.BF16.PACK_AB R77, R240, R239 ;  /* 0x000000eff04d723e */ /* 0x000fe600000010ff */
[----:B------:R-:W-:Y:S01]  /*9cc0*/  F2FP.BF16.PACK_AB R78, R2, R68 ;  /* 0x00000044024e723e */ /* 0x000fe200000010ff */
[C---:B-1----:R-:W-:Y:S03]  /*9cd0*/  HMMA.16816.F32.BF16 R36, R72.reuse, R80, R36 ;  /* 0x000000504824723c */ /* 0x042fe60000041824 */
[----:B------:R1:W-:Y:S01]  /*9ce0*/  MUFU.EX2 R2, R112 ;  /* 0x0000007000027308 */ /* 0x0003e20000000800 */
[----:B------:R-:W-:Y:S04]  /*9cf0*/  F2FP.BF16.PACK_AB R79, R154, R241 ;  /* 0x000000f19a4f723e */ /* 0x000fe800000010ff */
[C---:B------:R-:W-:Y:S01]  /*9d00*/  HMMA.16816.F32.BF16 R40, R72.reuse, R82, R40 ;  /* 0x000000524828723c */ /* 0x040fe20000041828 */
[----:B------:R-:W5:Y:S04]  /*9d10*/  LDSM.16.MT88.4 R80, [R203+0x2800] ;  /* 0x00280000cb50783b */ /* 0x000f680000004200 */
[----:B------:R-:W4:Y:S03]  /*9d20*/  MUFU.EX2 R70, R249 ;  /* 0x000000f900467308 */ /* 0x000f260000000800 */
[C---:B---3--:R-:W-:Y:S07]  /*9d30*/  HMMA.16816.F32.BF16 R44, R72.reuse, R84, R44 ;  /* 0x00000054482c723c */ /* 0x048fee000004182c */
[----:B------:R-:W3:Y:S01]  /*9d40*/  MUFU.EX2 R68, R251 ;  /* 0x000000fb00447308 */ /* 0x000ee20000000800 */
[C---:B------:R-:W-:Y:S01]  /*9d50*/  HMMA.16816.F32.BF16 R48, R72.reuse, R86, R48 ;  /* 0x000000564830723c */ /* 0x040fe20000041830 */
[----:B------:R-:W5:Y:S07]  /*9d60*/  LDSM.16.MT88.4 R84, [R205+0x2800] ;  /* 0x00280000cd54783b */ /* 0x000f6e0000004200 */
[C---:B--2---:R-:W-:Y:S01]  /*9d70*/  HMMA.16816.F32.BF16 R52, R72.reuse, R92, R52 ;  /* 0x0000005c4834723c */ /* 0x044fe20000041834 */
[----:B-1----:R-:W-:Y:S03]  /*9d80*/  LDSM.16.MT88.4 R112, [R204+0x3800] ;  /* 0x00380000cc70783b */ /* 0x002fe60000004200 */
[----:B----4-:R-:W-:Y:S04]  /*9d90*/  FADD.FTZ R0, R70, R0 ;  /* 0x0000000046007221 */ /* 0x010fe80000010000 */
[C---:B------:R-:W-:Y:S01]  /*9da0*/  HMMA.16816.F32.BF16 R56, R72.reuse, R94, R56 ;  /* 0x0000005e4838723c */ /* 0x040fe20000041838 */
[----:B------:R-:W1:Y:S03]  /*9db0*/  LDSM.16.MT88.4 R92, [R204+0x2800] ;  /* 0x00280000cc5c783b */ /* 0x000e660000004200 */
[----:B---3--:R-:W-:Y:S04]  /*9dc0*/  FADD.FTZ R0, R68, R0 ;  /* 0x0000000044007221 */ /* 0x008fe80000010000 */
[C---:B------:R-:W-:Y:S04]  /*9dd0*/  HMMA.16816.F32.BF16 R60, R72.reuse, R88, R60 ;  /* 0x00000058483c723c */ /* 0x040fe8000004183c */
[----:B------:R-:W-:Y:S04]  /*9de0*/  FADD.FTZ R0, R71, R0 ;  /* 0x0000000047007221 */ /* 0x000fe80000010000 */
[----:B------:R-:W-:Y:S01]  /*9df0*/  HMMA.16816.F32.BF16 R64, R72, R90, R64 ;  /* 0x0000005a4840723c */ /* 0x000fe20000041840 */
[----:B------:R-:W2:Y:S03]  /*9e00*/  LDSM.16.MT88.4 R72, [R206+0x2800] ;  /* 0x00280000ce48783b */ /* 0x000ea60000004200 */
[----:B------:R-:W-:Y:S04]  /*9e10*/  FADD.FTZ R0, R2, R0 ;  /* 0x0000000002007221 */ /* 0x000fe80000010000 */
[C---:B-----5:R-:W-:Y:S01]  /*9e20*/  HMMA.16816.F32.BF16 R4, R76.reuse, R80, R4 ;  /* 0x000000504c04723c */ /* 0x060fe20000041804 */
[----:B------:R-:W3:Y:S07]  /*9e30*/  LDSM.16.MT88.4 R88, [R203+0x6800] ;  /* 0x00680000cb58783b */ /* 0x000eee0000004200 */
[C---:B------:R-:W-:Y:S01]  /*9e40*/  HMMA.16816.F32.BF16 R8, R76.reuse, R82, R8 ;  /* 0x000000524c08723c */ /* 0x040fe20000041808 */
[----:B------:R-:W4:Y:S07]  /*9e50*/  LDSM.16.MT88.4 R80, [R204+0x6800] ;  /* 0x00680000cc50783b */ /* 0x000f2e0000004200 */
[C---:B------:R-:W-:Y:S08]  /*9e60*/  HMMA.16816.F32.BF16 R12, R76.reuse, R84, R12 ;  /* 0x000000544c0c723c */ /* 0x040ff0000004180c */
[C---:B------:R-:W-:Y:S01]  /*9e70*/  HMMA.16816.F32.BF16 R16, R76.reuse, R86, R16 ;  /* 0x000000564c10723c */ /* 0x040fe20000041810 */
[----:B------:R-:W5:Y:S07]  /*9e80*/  LDSM.16.MT88.4 R84, [R206+0x6800] ;  /* 0x00680000ce54783b */ /* 0x000f6e0000004200 */
[C---:B-1----:R-:W-:Y:S08]  /*9e90*/  HMMA.16816.F32.BF16 R20, R76.reuse, R92, R20 ;  /* 0x0000005c4c14723c */ /* 0x042ff00000041814 */
[C---:B------:R-:W-:Y:S01]  /*9ea0*/  HMMA.16816.F32.BF16 R24, R76.reuse, R94, R24 ;  /* 0x0000005e4c18723c */ /* 0x040fe20000041818 */
[----:B------:R-:W-:Y:S07]  /*9eb0*/  LDSM.16.MT88.4 R92, [R205+0x3000] ;  /* 0x00300000cd5c783b */ /* 0x000fee0000004200 */
[C---:B--2---:R-:W-:Y:S07]  /*9ec0*/  HMMA.16816.F32.BF16 R28, R76.reuse, R72, R28 ;  /* 0x000000484c1c723c */ /* 0x044fee000004181c */
[----:B------:R-:W-:Y:S01]  /*9ed0*/  F2FP.BF16.PACK_AB R72, R68, R70 ;  /* 0x000000464448723e */ /* 0x000fe200000010ff */
[C---:B------:R-:W-:Y:S01]  /*9ee0*/  HMMA.16816.F32.BF16 R32, R76.reuse, R74, R32 ;  /* 0x0000004a4c20723c */ /* 0x040fe20000041820 */
[----:B------:R1:W-:Y:S03]  /*9ef0*/  MUFU.EX2 R68, R120 ;  /* 0x0000007800447308 */ /* 0x0003e60000000800 */
[----:B------:R-:W-:Y:S03]  /*9f00*/  F2FP.BF16.PACK_AB R73, R152, R153 ;  /* 0x000000999849723e */ /* 0x000fe600000010ff */
[----:B------:R-:W-:Y:S01]  /*9f10*/  F2FP.BF16.PACK_AB R74, R2, R71 ;  /* 0x00000047024a723e */ /* 0x000fe200000010ff */
[C---:B---3--:R-:W-:Y:S03]  /*9f20*/  HMMA.16816.F32.BF16 R36, R76.reuse, R88, R36 ;  /* 0x000000584c24723c */ /* 0x048fe60000041824 */
[----:B------:R2:W-:Y:S01]  /*9f30*/  MUFU.EX2 R71, R128 ;  /* 0x0000008000477308 */ /* 0x0005e20000000800 */
[----:B------:R-:W-:Y:S04]  /*9f40*/  F2FP.BF16.PACK_AB R75, R150, R151 ;  /* 0x00000097964b723e */ /* 0x000fe800000010ff */
[C---:B------:R-:W-:Y:S01]  /*9f50*/  HMMA.16816.F32.BF16 R40, R76.reuse, R90, R40 ;  /* 0x0000005a4c28723c */ /* 0x040fe20000041828 */
[----:B------:R-:W3:Y:S04]  /*9f60*/  LDSM.16.MT88.4 R88, [R203+0x3000] ;  /* 0x00300000cb58783b */ /* 0x000ee80000004200 */
[----:B------:R-:W5:Y:S03]  /*9f70*/  MUFU.EX2 R2, R117 ;  /* 0x0000007500027308 */ /* 0x000f660000000800 */
[C---:B------:R-:W-:Y:S01]  /*9f80*/  HMMA.16816.F32.BF16 R44, R76.reuse, R96, R44 ;  /* 0x000000604c2c723c */ /* 0x040fe2000004182c */
[----:B-1----:R-:W-:Y:S06]  /*9f90*/  LDSM.16.MT88.4 R120, [R205+0x3800] ;  /* 0x00380000cd78783b */ /* 0x002fec0000004200 */
[----:B------:R-:W1:Y:S01]  /*9fa0*/  MUFU.EX2 R70, R133 ;  /* 0x0000008500467308 */ /* 0x000e620000000800 */
[C---:B------:R-:W-:Y:S01]  /*9fb0*/  HMMA.16816.F32.BF16 R48, R76.reuse, R98, R48 ;  /* 0x000000624c30723c */ /* 0x040fe20000041830 */
[----:B------:R-:W-:Y:S07]  /*9fc0*/  LDSM.16.MT88.4 R96, [R206+0x3000] ;  /* 0x00300000ce60783b */ /* 0x000fee0000004200 */
[C---:B----4-:R-:W-:Y:S01]  /*9fd0*/  HMMA.16816.F32.BF16 R52, R76.reuse, R80, R52 ;  /* 0x000000504c34723c */ /* 0x050fe20000041834 */
[----:B--2---:R-:W-:Y:S03]  /*9fe0*/  LDSM.16.MT88.4 R128, [R203+0x3800] ;  /* 0x00380000cb80783b */ /* 0x004fe60000004200 */
[----:B-----5:R-:W-:Y:S04]  /*9ff0*/  FADD.FTZ R0, R2, R0 ;  /* 0x0000000002007221 */ /* 0x020fe80000010000 */
[C---:B------:R-:W-:Y:S01]  /*a000*/  HMMA.16816.F32.BF16 R56, R76.reuse, R82, R56 ;  /* 0x000000524c38723c */ /* 0x040fe20000041838 */
[----:B------:R-:W2:Y:S03]  /*a010*/  LDSM.16.MT88.4 R80, [R204+0x3000] ;  /* 0x00300000cc50783b */ /* 0x000ea60000004200 */
[C---:B------:R-:W-:Y:S01]  /*a020*/  FADD.FTZ R0, R144.reuse, R0 ;  /* 0x0000000090007221 */ /* 0x040fe20000010000 */
[----:B------:R-:W-:Y:S01]  /*a030*/  F2FP.BF16.PACK_AB R144, R144, R2 ;  /* 0x000000029090723e */ /* 0x000fe200000010ff */
[----:B------:R-:W-:Y:S01]  /*a040*/  FADD.FTZ R2, R104, R132 ;  /* 0x0000008468027221 */ /* 0x000fe20000010000 */
[----:B-1----:R-:W-:Y:S01]  /*a050*/  F2FP.BF16.PACK_AB R147, R70, R71 ;  /* 0x000000474693723e */ /* 0x002fe200000010ff */
[C---:B------:R-:W-:Y:S01]  /*a060*/  HMMA.16816.F32.BF16 R60, R76.reuse, R84, R60 ;  /* 0x000000544c3c723c */ /* 0x040fe2000004183c */
[----:B------:R-:W-:Y:S03]  /*a070*/  LDSM.16.MT88.4 R104, [R206+0x3800] ;  /* 0x00380000ce68783b */ /* 0x000fe60000004200 */
[----:B------:R-:W-:Y:S04]  /*a080*/  FADD.FTZ R0, R68, R0 ;  /* 0x0000000044007221 */ /* 0x000fe80000010000 */
[----:B------:R-:W-:Y:S01]  /*a090*/  HMMA.16816.F32.BF16 R64, R76, R86, R64 ;  /* 0x000000564c40723c */ /* 0x000fe20000041840 */
[----:B------:R-:W1:Y:S03]  /*a0a0*/  LDSM.16.MT88.4 R76, [R205+0x7000] ;  /* 0x00700000cd4c783b */ /* 0x000e660000004200 */
[C---:B------:R-:W-:Y:S01]  /*a0b0*/  FADD.FTZ R247, R146.reuse, R0 ;  /* 0x0000000092f77221 */ /* 0x040fe20000010000 */
[----:B------:R-:W-:Y:S01]  /*a0c0*/  F2FP.BF16.PACK_AB R146, R146, R68 ;  /* 0x000000449292723e */ /* 0x000fe200000010ff */
[----:B------:R-:W-:Y:S02]  /*a0d0*/  FADD.FTZ R0, R116, R2 ;  /* 0x0000000274007221 */ /* 0x000fe40000010000 */
[C---:B---3--:R-:W-:Y:S01]  /*a0e0*/  HMMA.16816.F32.BF16 R4, R72.reuse, R88, R4 ;  /* 0x000000584804723c */ /* 0x048fe20000041804 */
[----:B------:R-:W3:Y:S04]  /*a0f0*/  LDSM.16.MT88.4 R84, [R204+0x7000] ;  /* 0x00700000cc54783b */ /* 0x000ee80000004200 */
[----:B------:R-:W-:Y:S03]  /*a100*/  FADD.FTZ R0, R111, R0 ;  /* 0x000000006f007221 */ /* 0x000fe60000010000 */
[C---:B------:R-:W-:Y:S01]  /*a110*/  HMMA.16816.F32.BF16 R8, R72.reuse, R90, R8 ;  /* 0x0000005a4808723c */ /* 0x040fe20000041808 */
[----:B------:R-:W-:Y:S03]  /*a120*/  LDSM.16.MT88.4 R88, [R205+0x7800] ;  /* 0x00780000cd58783b */ /* 0x000fe60000004200 */
[----:B------:R-:W-:Y:S04]  /*a130*/  FADD.FTZ R0, R110, R0 ;  /* 0x000000006e007221 */ /* 0x000fe80000010000 */
[C---:B------:R-:W-:Y:S04]  /*a140*/  HMMA.16816.F32.BF16 R12, R72.reuse, R92, R12 ;  /* 0x0000005c480c723c */ /* 0x040fe8000004180c */
[----:B------:R-:W-:Y:S04]  /*a150*/  FADD.FTZ R0, R109, R0 ;  /* 0x000000006d007221 */ /* 0x000fe80000010000 */
[C---:B------:R-:W-:Y:S04]  /*a160*/  HMMA.16816.F32.BF16 R16, R72.reuse, R94, R16 ;  /* 0x0000005e4810723c */ /* 0x040fe80000041810 */
[----:B------:R-:W-:Y:S04]  /*a170*/  FADD.FTZ R0, R108, R0 ;  /* 0x000000006c007221 */ /* 0x000fe80000010000 */
[C---:B--2---:R-:W-:Y:S04]  /*a180*/  HMMA.16816.F32.BF16 R20, R72.reuse, R80, R20 ;  /* 0x000000504814723c */ /* 0x044fe80000041814 */
[----:B------:R-:W-:Y:S04]  /*a190*/  FADD.FTZ R0, R158, R0 ;  /* 0x000000009e007221 */ /* 0x000fe80000010000 */
[C---:B------:R-:W-:Y:S01]  /*a1a0*/  HMMA.16816.F32.BF16 R24, R72.reuse, R82, R24 ;  /* 0x000000524818723c */ /* 0x040fe20000041818 */
[----:B------:R-:W2:Y:S03]  /*a1b0*/  LDSM.16.MT88.4 R80, [R206+0x7000] ;  /* 0x00700000ce50783b */ /* 0x000ea60000004200 */
[----:B------:R-:W-:Y:S04]  /*a1c0*/  FADD.FTZ R0, R157, R0 ;  /* 0x000000009d007221 */ /* 0x000fe80000010000 */
[C---:B------:R-:W-:Y:S04]  /*a1d0*/  HMMA.16816.F32.BF16 R28, R72.reuse, R96, R28 ;  /* 0x00000060481c723c */ /* 0x040fe8000004181c */
[----:B------:R-:W-:Y:S04]  /*a1e0*/  FADD.FTZ R0, R159, R0 ;  /* 0x000000009f007221 */ /* 0x000fe80000010000 */
[C---:B------:R-:W-:Y:S01]  /*a1f0*/  HMMA.16816.F32.BF16 R32, R72.reuse, R98, R32 ;  /* 0x000000624820723c */ /* 0x040fe20000041820 */
[----:B------:R-:W4:Y:S03]  /*a200*/  LDSM.16.MT88.4 R96, [R203+0x7800] ;  /* 0x00780000cb60783b */ /* 0x000f260000004200 */
[----:B------:R-:W-:Y:S04]  /*a210*/  FADD.FTZ R0, R160, R0 ;  /* 0x00000000a0007221 */ /* 0x000fe80000010000 */
[C---:B------:R-:W-:Y:S04]  /*a220*/  HMMA.16816.F32.BF16 R36, R72.reuse, R100, R36 ;  /* 0x000000644824723c */ /* 0x040fe80000041824 */
[----:B------:R-:W-:Y:S04]  /*a230*/  FADD.FTZ R0, R166, R0 ;  /* 0x00000000a6007221 */ /* 0x000fe80000010000 */
[C---:B------:R-:W-:Y:S04]  /*a240*/  HMMA.16816.F32.BF16 R40, R72.reuse, R102, R40 ;  /* 0x000000664828723c */ /* 0x040fe80000041828 */
[----:B------:R-:W-:Y:S04]  /*a250*/  FADD.FTZ R0, R165, R0 ;  /* 0x00000000a5007221 */ /* 0x000fe80000010000 */
[C---:B-1----:R-:W-:Y:S04]  /*a260*/  HMMA.16816.F32.BF16 R44, R72.reuse, R76, R44 ;  /* 0x0000004c482c723c */ /* 0x042fe8000004182c */
[----:B------:R-:W-:Y:S04]  /*a270*/  FADD.FTZ R0, R167, R0 ;  /* 0x00000000a7007221 */ /* 0x000fe80000010000 */
[C---:B------:R-:W-:Y:S04]  /*a280*/  HMMA.16816.F32.BF16 R48, R72.reuse, R78, R48 ;  /* 0x0000004e4830723c */ /* 0x040fe80000041830 */
[----:B------:R-:W-:Y:S04]  /*a290*/  FADD.FTZ R0, R168, R0 ;  /* 0x00000000a8007221 */ /* 0x000fe80000010000 */
[C---:B---3--:R-:W-:Y:S04]  /*a2a0*/  HMMA.16816.F32.BF16 R52, R72.reuse, R84, R52 ;  /* 0x000000544834723c */ /* 0x048fe80000041834 */
[----:B------:R-:W-:Y:S04]  /*a2b0*/  FADD.FTZ R0, R173, R0 ;  /* 0x00000000ad007221 */ /* 0x000fe80000010000 */
[C---:B------:R-:W-:Y:S04]  /*a2c0*/  HMMA.16816.F32.BF16 R56, R72.reuse, R86, R56 ;  /* 0x000000564838723c */ /* 0x040fe80000041838 */
[----:B------:R-:W-:Y:S04]  /*a2d0*/  FADD.FTZ R0, R174, R0 ;  /* 0x00000000ae007221 */ /* 0x000fe80000010000 */
[C---:B--2---:R-:W-:Y:S04]  /*a2e0*/  HMMA.16816.F32.BF16 R60, R72.reuse, R80, R60 ;  /* 0x00000050483c723c */ /* 0x044fe8000004183c */
[----:B------:R-:W-:Y:S04]  /*a2f0*/  FADD.FTZ R0, R175, R0 ;  /* 0x00000000af007221 */ /* 0x000fe80000010000 */
[----:B------:R-:W-:Y:S01]  /*a300*/  HMMA.16816.F32.BF16 R64, R72, R82, R64 ;  /* 0x000000524840723c */ /* 0x000fe20000041840 */
[----:B------:R-:W1:Y:S03]  /*a310*/  LDSM.16.MT88.4 R80, [R204+0x7800] ;  /* 0x00780000cc50783b */ /* 0x000e660000004200 */
[----:B------:R-:W-:Y:S04]  /*a320*/  FADD.FTZ R0, R228, R0 ;  /* 0x00000000e4007221 */ /* 0x000fe80000010000 */
[C---:B------:R-:W-:Y:S01]  /*a330*/  HMMA.16816.F32.BF16 R132, R144.reuse, R128, R4 ;  /* 0x000000809084723c */ /* 0x040fe20000041804 */
[----:B------:R-:W2:Y:S04]  /*a340*/  LDSM.16.MT88.4 R72, [R206+0x7800] ;  /* 0x00780000ce48783b */ /* 0x000ea80000004200 */
[----:B------:R-:W-:Y:S03]  /*a350*/  FADD.FTZ R0, R239, R0 ;  /* 0x00000000ef007221 */ /* 0x000fe60000010000 */
[C---:B------:R-:W-:Y:S04]  /*a360*/  HMMA.16816.F32.BF16 R128, R144.reuse, R130, R8 ;  /* 0x000000829080723c */ /* 0x040fe80000041808 */
[----:B------:R-:W-:Y:S04]  /*a370*/  FADD.FTZ R0, R240, R0 ;  /* 0x00000000f0007221 */ /* 0x000fe80000010000 */
[C---:B------:R-:W-:Y:S04]  /*a380*/  HMMA.16816.F32.BF16 R124, R144.reuse, R120, R12 ;  /* 0x00000078907c723c */ /* 0x040fe8000004180c */
[----:B------:R-:W-:Y:S03]  /*a390*/  FADD.FTZ R0, R241, R0 ;  /* 0x00000000f1007221 */ /* 0x000fe60000010000 */
[-C--:B------:R-:W-:Y:S01]  /*a3a0*/  MOV R12, R3.reuse ;  /* 0x00000003000c7202 */ /* 0x080fe20000000f00 */
[C---:B------:R-:W-:Y:S04]  /*a3b0*/  HMMA.16816.F32.BF16 R120, R144.reuse, R122, R16 ;  /* 0x0000007a9078723c */ /* 0x040fe80000041810 */
[----:B------:R-:W-:Y:S04]  /*a3c0*/  FADD.FTZ R0, R154, R0 ;  /* 0x000000009a007221 */ /* 0x000fe80000010000 */
        /* <DEDUP_REMOVED lines=8> */
[C---:B----4-:R-:W-:Y:S04]  /*a450*/  HMMA.16816.F32.BF16 R100, R144.reuse, R96, R36 ;  /* 0x000000609064723c */ /* 0x050fe80000041824 */
[----:B------:R-:W-:Y:S04]  /*a460*/  FADD.FTZ R0, R149, R0 ;  /* 0x0000000095007221 */ /* 0x000fe80000010000 */
[C---:B------:R-:W-:Y:S04]  /*a470*/  HMMA.16816.F32.BF16 R96, R144.reuse, R98, R40 ;  /* 0x000000629060723c */ /* 0x040fe80000041828 */
[----:B------:R-:W-:Y:S04]  /*a480*/  FADD.FTZ R0, R148, R0 ;  /* 0x0000000094007221 */ /* 0x000fe80000010000 */
[C---:B------:R-:W-:Y:S04]  /*a490*/  HMMA.16816.F32.BF16 R92, R144.reuse, R88, R44 ;  /* 0x00000058905c723c */ /* 0x040fe8000004182c */
[----:B------:R-:W-:Y:S01]  /*a4a0*/  FADD.FTZ R0, R71, R0 ;  /* 0x0000000047007221 */ /* 0x000fe20000010000 */
[----:B------:R-:W-:Y:S03]  /*a4b0*/  MOV R71, R3 ;  /* 0x0000000300477202 */ /* 0x000fe60000000f00 */
[C---:B------:R-:W-:Y:S04]  /*a4c0*/  HMMA.16816.F32.BF16 R88, R144.reuse, R90, R48 ;  /* 0x0000005a9058723c */ /* 0x040fe80000041830 */
[----:B------:R-:W-:Y:S01]  /*a4d0*/  FADD.FTZ R0, R70, R0 ;  /* 0x0000000046007221 */ /* 0x000fe20000010000 */
[----:B------:R-:W-:Y:S03]  /*a4e0*/  MOV R70, R69 ;  /* 0x0000004500467202 */ /* 0x000fe60000000f00 */
[C---:B-1----:R-:W-:Y:S01]  /*a4f0*/  HMMA.16816.F32.BF16 R84, R144.reuse, R80, R52 ;  /* 0x000000509054723c */ /* 0x042fe20000041834 */
[----:B------:R1:W-:Y:S07]  /*a500*/  STL [R1], R0 ;  /* 0x0000000001007387 */ /* 0x0003ee0000100800 */
[C---:B------:R-:W-:Y:S08]  /*a510*/  HMMA.16816.F32.BF16 R80, R144.reuse, R82, R56 ;  /* 0x000000529050723c */ /* 0x040ff00000041838 */
[C---:B--2---:R-:W-:Y:S08]  /*a520*/  HMMA.16816.F32.BF16 R76, R144.reuse, R72, R60 ;  /* 0x00000048904c723c */ /* 0x044ff0000004183c */
[----:B------:R-:W-:Y:S01]  /*a530*/  HMMA.16816.F32.BF16 R72, R144, R74, R64 ;  /* 0x0000004a9048723c */ /* 0x000fe20000041840 */
[----:B-1----:R-:W-:-:S07]  /*a540*/  @P0 BRA `(.L_x_92) ;  /* 0xffffbad000000947 */ /* 0x002fce000383ffff */
.L_x_81:
[----:B--2---:R-:W2:Y:S02]  /*a550*/  LDL R0, [R1+0x4] ;  /* 0x0000040001007983 */ /* 0x004ea40000100800 */
[----:B--2---:R-:W-:-:S13]  /*a560*/  ISETP.GE.AND P0, PT, R232, R0, PT ;  /* 0x00000000e800720c */ /* 0x004fda0003f06270 */
[----:B------:R-:W-:Y:S05]  /*a570*/  @!P0 BRA `(.L_x_93) ;  /* 0x00003b2000008947 */ /* 0x000fea0003800000 */
[----:B------:R-:W-:Y:S02]  /*a580*/  MOV R71, R12 ;  /* 0x0000000c00477202 */ /* 0x000fe40000000f00 */
[----:B------:R-:W-:Y:S02]  /*a590*/  MOV R70, R69 ;  /* 0x0000004500467202 */ /* 0x000fe40000000f00 */
.L_x_100:
[----:B------:R-:W2:Y:S01]  /*a5a0*/  LDL.64 R6, [R1+0x28] ;  /* 0x0000280001067983 */ /* 0x000ea20000100a00 */
[----:B------:R-:W-:Y:S04]  /*a5b0*/  DEPBAR.LE SB0, 0x0 ;  /* 0x000080000000791a */ /* 0x000fe80000000000 */
[----:B------:R-:W3:Y:S01]  /*a5c0*/  LDL R5, [R1+0x34] ;  /* 0x0000340001057983 */ /* 0x000ee20000100800 */
[----:B------:R-:W-:Y:S01]  /*a5d0*/  WARPSYNC 0xffffffff ;  /* 0xffffffff00007948 */ /* 0x000fe20003800000 */
[----:B------:R-:W-:Y:S01]  /*a5e0*/  SHF.R.S32.HI R0, RZ, 0x1f, R231 ;  /* 0x0000001fff007819 */ /* 0x000fe200000114e7 */
[C---:B------:R-:W-:Y:S01]  /*a5f0*/  IMAD.WIDE.U32 R2, R231.reuse, c[0x0][0x208], RZ ;  /* 0x00008200e7027a25 */ /* 0x040fe200078e00ff */
[----:B------:R-:W-:Y:S01]  /*a600*/  BAR.SYNC.DEFER_BLOCKING 0x0 ;  /* 0x0000000000007b1d */ /* 0x000fe20000010000 */
[----:B------:R-:W-:Y:S02]  /*a610*/  SHF.R.S32.HI R4, RZ, 0x1f, R230 ;  /* 0x0000001fff047819 */ /* 0x000fe400000114e6 */
[----:B------:R-:W-:Y:S02]  /*a620*/  IMAD R0, R0, c[0x0][0x208], RZ ;  /* 0x0000820000007a24 */ /* 0x000fe400078e02ff */
[----:B------:R-:W-:Y:S02]  /*a630*/  IMAD.SHL.U32 R63, R234, 0x2, RZ ;  /* 0x00000002ea3f7824 */ /* 0x000fe400078e00ff */
[----:B------:R-:W-:Y:S02]  /*a640*/  IMAD R0, R231, c[0x0][0x20c], R0 ;  /* 0x00008300e7007a24 */ /* 0x000fe400078e0200 */
[----:B------:R-:W-:Y:S02]  /*a650*/  IMAD R4, R4, c[0x0][0x218], RZ ;  /* 0x0000860004047a24 */ /* 0x000fe400078e02ff */
[----:B------:R-:W-:Y:S02]  /*a660*/  IMAD.IADD R3, R3, 0x1, R0 ;  /* 0x0000000103037824 */ /* 0x000fe400078e0200 */
[C---:B------:R-:W-:Y:S02]  /*a670*/  IMAD R4, R230.reuse, c[0x0][0x21c], R4 ;  /* 0x00008700e6047a24 */ /* 0x040fe400078e0204 */
[----:B------:R-:W-:Y:S04]  /*a680*/  IMAD.WIDE.U32 R2, R230, c[0x0][0x218], R2 ;  /* 0x00008600e6027a25 */ /* 0x000fe800078e0002 */
[----:B------:R-:W-:Y:S01]  /*a690*/  IMAD.SHL.U32 R55, R233, 0x2, RZ ;  /* 0x00000002e9377824 */ /* 0x000fe200078e00ff */
[----:B------:R1:W4:Y:S04]  /*a6a0*/  LDSM.16.M88.4 R8, [R200] ;  /* 0x00000000c808783b */ /* 0x0003280000000200 */
[----:B------:R1:W1:Y:S04]  /*a6b0*/  LDSM.16.M88.4 R16, [R200+0x800] ;  /* 0x00080000c810783b */ /* 0x0002680000000200 */
        /* <DEDUP_REMOVED lines=23> */
[----:B-1--4-:R1:W2:Y:S02]  /*a830*/  SHFL.IDX PT, R28, R36, RZ, 0x181f ;  /* 0x00181fff241c7589 */ /* 0x0122a400000e0000 */
.L_x_125:
[C---:B------:R-:W-:Y:S01]  /*a840*/  HMMA.16816.F32.BF16 R4, R136.reuse, R8, RZ ;  /* 0x000000088804723c */ /* 0x040fe200000418ff */
[----:B------:R-:W3:Y:S01]  /*a850*/  SHFL.IDX PT, R38, R0, RZ, 0x181f ;  /* 0x00181fff00267589 */ /* 0x000ee200000e0000 */
[----:B------:R-:W-:Y:S01]  /*a860*/  BSSY B0, `(.L_x_95) ;  /* 0x0000139000007945 */ /* 0x000fe20003800000 */
[----:B------:R-:W-:Y:S02]  /*a870*/  ISETP.GE.AND P2, PT, R233, c[0x0][0x1d4], PT ;  /* 0x00007500e9007a0c */ /* 0x000fe40003f46270 */
[----:B------:R-:W-:Y:S02]  /*a880*/  ISETP.GE.AND P0, PT, R234, c[0x0][0x1d4], PT ;  /* 0x00007500ea007a0c */ /* 0x000fe40003f06270 */
[----:B------:R-:W4:Y:S01]  /*a890*/  SHFL.IDX PT, R46, R0, 0x1, 0x181f ;  /* 0x00381f00002e7f89 */ /* 0x000f2200000e0000 */
[C---:B------:R-:W-:Y:S01]  /*a8a0*/  HMMA.16816.F32.BF16 R8, R136.reuse, R10, RZ ;  /* 0x0000000a8808723c */ /* 0x040fe200000418ff */
[----:B------:R-:W-:Y:S03]  /*a8b0*/  SEL R228, RZ, 0x10, P2 ;  /* 0x00000010ffe47807 */ /* 0x000fe60001000000 */
[----:B------:R-:W-:Y:S01]  /*a8c0*/  SEL R62, RZ, 0x10, P0 ;  /* 0x00000010ff3e7807 */ /* 0x000fe20000000000 */
[----:B------:R-:W5:Y:S01]  /*a8d0*/  SHFL.IDX PT, R37, R36, 0x1, 0x181f ;  /* 0x00381f0024257f89 */ /* 0x000f6200000e0000 */
[----:B------:R-:W-:Y:S02]  /*a8e0*/  ISETP.NE.U32.AND P6, PT, R228, RZ, PT ;  /* 0x000000ffe400720c */ /* 0x000fe40003fc5070 */
[C---:B------:R-:W-:Y:S03]  /*a8f0*/  HMMA.16816.F32.BF16 R12, R136.reuse, R16, RZ ;  /* 0x00000010880c723c */ /* 0x040fe600000418ff */
[----:B------:R-:W1:Y:S05]  /*a900*/  SHFL.IDX PT, R45, R0, 0x2, 0x181f ;  /* 0x00581f00002d7f89 */ /* 0x000e6a00000e0000 */
[C---:B------:R-:W-:Y:S01]  /*a910*/  HMMA.16816.F32.BF16 R16, R136.reuse, R18, RZ ;  /* 0x000000128810723c */ /* 0x040fe200000418ff */
[----:B------:R-:W4:Y:S06]  /*a920*/  SHFL.IDX PT, R54, R36, 0x2, 0x181f ;  /* 0x00581f0024367f89 */ /* 0x000f2c00000e0000 */
[----:B------:R-:W2:Y:S01]  /*a930*/  LDL R68, [R1+0x4] ;  /* 0x0000040001447983 */ /* 0x000ea20000100800 */
[C---:B------:R-:W-:Y:S05]  /*a940*/  HMMA.16816.F32.BF16 R20, R136.reuse, R24, RZ ;  /* 0x000000188814723c */ /* 0x040fea00000418ff */
[----:B------:R-:W1:Y:S03]  /*a950*/  SHFL.IDX PT, R0, R0, 0x3, 0x181f ;  /* 0x00781f0000007f89 */ /* 0x000e6600000e0000 */
[C---:B------:R-:W-:Y:S03]  /*a960*/  HMMA.16816.F32.BF16 R24, R136.reuse, R26, RZ ;  /* 0x0000001a8818723c */ /* 0x040fe600000418ff */
[----:B------:R1:W1:Y:S01]  /*a970*/  SHFL.IDX PT, R61, R36, 0x3, 0x181f ;  /* 0x00781f00243d7f89 */ /* 0x00026200000e0000 */
[C---:B---3--:R-:W-:Y:S02]  /*a980*/  IADD3 R2, P4, R38.reuse, R55, RZ ;  /* 0x0000003726027210 */ /* 0x048fe40007f9e0ff */
[----:B------:R-:W-:Y:S03]  /*a990*/  IADD3 R38, P5, R38, R63, RZ ;  /* 0x0000003f26267210 */ /* 0x000fe60007fbe0ff */
[C---:B--2---:R-:W-:Y:S03]  /*a9a0*/  IMAD.X R3, R28.reuse, 0x1, R44, P4 ;  /* 0x000000011c037824 */ /* 0x044fe600020e062c */
[----:B------:R-:W-:Y:S01]  /*a9b0*/  IMAD.X R39, R28, 0x1, R60, P5 ;  /* 0x000000011c277824 */ /* 0x000fe200028e063c */
[C---:B----4-:R-:W-:Y:S01]  /*a9c0*/  IADD3 R52, P4, R46.reuse, R55, RZ ;  /* 0x000000372e347210 */ /* 0x050fe20007f9e0ff */
[C---:B------:R-:W-:Y:S01]  /*a9d0*/  HMMA.16816.F32.BF16 R28, R136.reuse, R32, RZ ;  /* 0x00000020881c723c */ /* 0x040fe200000418ff */
[----:B------:R1:W-:Y:S01]  /*a9e0*/  LDGSTS.E.BYPASS.LTC128B.128 [R229+0x100], [R2.64], !P2 ;  /* 0x0010000002e57fae */ /* 0x0003e2000d101d46 */
[----:B------:R-:W-:Y:S02]  /*a9f0*/  IADD3 R46, P5, R46, R63, RZ ;  /* 0x0000003f2e2e7210 */ /* 0x000fe40007fbe0ff */
[C---:B-----5:R-:W-:Y:S03]  /*aa00*/  IMAD.X R53, R37.reuse, 0x1, R44, P4 ;  /* 0x0000000125357824 */ /* 0x060fe600020e062c */
[----:B------:R2:W-:Y:S01]  /*aa10*/  LDGSTS.E.BYPASS.LTC128B.128 [R229+0x4100], [R38.64], !P0 ;  /* 0x0410000026e57fae */ /* 0x0005e2000c101d46 */
[C---:B------:R-:W-:Y:S01]  /*aa20*/  HMMA.16816.F32.BF16 R32, R136.reuse, R34, RZ ;  /* 0x000000228820723c */ /* 0x040fe200000418ff */
[----:B------:R-:W-:Y:S01]  /*aa30*/  IMAD.X R47, R37, 0x1, R60, P5 ;  /* 0x00000001252f7824 */ /* 0x000fe200028e063c */
[C---:B------:R-:W-:Y:S02]  /*aa40*/  ISETP.NE.U32.AND P5, PT, R62.reuse, RZ, PT ;  /* 0x000000ff3e00720c */ /* 0x040fe40003fa5070 */
[----:B------:R-:W-:Y:S01]  /*aa50*/  IADD3 R62, -R62, 0x10, RZ ;  /* 0x000000103e3e7810 */ /* 0x000fe20007ffe1ff */
[----:B------:R3:W-:Y:S03]  /*aa60*/  LDGSTS.E.BYPASS.LTC128B.128 [R229+0x1100], [R52.64], !P2 ;  /* 0x0110000034e57fae */ /* 0x0007e6000d101d46 */
[----:B------:R-:W-:Y:S03]  /*aa70*/  LOP3.LUT R62, R62, 0xf, RZ, 0xc0, !PT ;  /* 0x0000000f3e3e7812 */ /* 0x000fe600078ec0ff */
[----:B------:R4:W-:Y:S01]  /*aa80*/  LDGSTS.E.BYPASS.LTC128B.128 [R229+0x5100], [R46.64], !P0 ;  /* 0x051000002ee57fae */ /* 0x0009e2000c101d46 */
[C---:B-1----:R-:W-:Y:S05]  /*aa90*/  IADD3 R2, P4, R45.reuse, R55, RZ ;  /* 0x000000372d027210 */ /* 0x042fea0007f9e0ff */
[----:B------:R-:W-:Y:S01]  /*aaa0*/  IMAD.X R3, R54, 0x1, R44, P4 ;  /* 0x0000000136037824 */ /* 0x000fe200020e062c */
[C---:B--2---:R-:W-:Y:S04]  /*aab0*/  HMMA.16816.F32.BF16 R36, R136.reuse, R40, RZ ;  /* 0x000000288824723c */ /* 0x044fe800000418ff */
[----:B------:R1:W-:Y:S01]  /*aac0*/  LDGSTS.E.BYPASS.LTC128B.128 [R229+0x2100], [R2.64], !P2 ;  /* 0x0210000002e57fae */ /* 0x0003e2000d101d46 */
[----:B---3--:R-:W-:Y:S03]  /*aad0*/  IADD3 R52, -R228, 0x10, RZ ;  /* 0x00000010e4347810 */ /* 0x008fe60007ffe1ff */
[C---:B------:R-:W-:Y:S01]  /*aae0*/  HMMA.16816.F32.BF16 R40, R136.reuse, R42, RZ ;  /* 0x0000002a8828723c */ /* 0x040fe200000418ff */
[----:B------:R-:W-:Y:S03]  /*aaf0*/  LOP3.LUT R52, R52, 0xf, RZ, 0xc0, !PT ;  /* 0x0000000f34347812 */ /* 0x000fe600078ec0ff */
[----:B-1----:R-:W-:Y:S05]  /*ab00*/  IADD3 R2, P2, R45, R63, RZ ;  /* 0x0000003f2d027210 */ /* 0x002fea0007f5e0ff */
[----:B------:R-:W-:Y:S03]  /*ab10*/  IMAD.X R3, R54, 0x1, R60, P2 ;  /* 0x0000000136037824 */ /* 0x000fe600010e063c */
[-C--:B------:R-:W-:Y:S02]  /*ab20*/  IADD3 R52, P4, P2, R52, R0.reuse, R55 ;  /* 0x0000000034347210 */ /* 0x080fe40007a9e037 */
[----:B------:R1:W-:Y:S02]  /*ab30*/  LDGSTS.E.BYPASS.LTC128B.128 [R229+0x6100], [R2.64], !P0 ;  /* 0x0610000002e57fae */ /* 0x0003e4000c101d46 */
[-C--:B------:R-:W-:Y:S02]  /*ab40*/  IADD3.X R53, RZ, R61.reuse, R44, P4, P2 ;  /* 0x0000003dff357210 */ /* 0x080fe400027e442c */
[C---:B----4-:R-:W-:Y:S01]  /*ab50*/  HMMA.16816.F32.BF16 R44, R136.reuse, R48, RZ ;  /* 0x00000030882c723c */ /* 0x050fe200000418ff */
[----:B------:R-:W-:Y:S02]  /*ab60*/  IADD3 R62, P4, P2, R62, R0, R63 ;  /* 0x000000003e3e7210 */ /* 0x000fe40007a9e03f */
[----:B------:R2:W-:Y:S02]  /*ab70*/  LDGSTS.E.BYPASS.LTC128B.128.ZFILL [R229+0x3100], [R52.64], P6 ;  /* 0x0310000034e57fae */ /* 0x0005e4000b141d46 */
[----:B------:R-:W-:Y:S03]  /*ab80*/  IADD3.X R63, RZ, R61, R60, P4, P2 ;  /* 0x0000003dff3f7210 */ /* 0x000fe600027e443c */
[C---:B------:R-:W-:Y:S02]  /*ab90*/  HMMA.16816.F32.BF16 R48, R136.reuse, R50, RZ ;  /* 0x000000328830723c */ /* 0x040fe400000418ff */
[----:B------:R3:W-:Y:S06]  /*aba0*/  LDGSTS.E.BYPASS.LTC128B.128.ZFILL [R229+0x7100], [R62.64], P5 ;  /* 0x071000003ee57fae */ /* 0x0007ec000a941d46 */
[----:B------:R-:W0:Y:S01]  /*abb0*/  LDGDEPBAR ;  /* 0x00000000000079af */ /* 0x000e220000000000 */
[C---:B--2---:R-:W-:Y:S08]  /*abc0*/  HMMA.16816.F32.BF16 R52, R136.reuse, R56, RZ ;  /* 0x000000388834723c */ /* 0x044ff000000418ff */
[C---:B------:R-:W-:Y:S08]  /*abd0*/  HMMA.16816.F32.BF16 R56, R136.reuse, R58, RZ ;  /* 0x0000003a8838723c */ /* 0x040ff000000418ff */
[C---:B---3--:R-:W-:Y:S08]  /*abe0*/  HMMA.16816.F32.BF16 R60, R136.reuse, R64, RZ ;  /* 0x00000040883c723c */ /* 0x048ff000000418ff */
[----:B------:R-:W-:Y:S08]  /*abf0*/  HMMA.16816.F32.BF16 R64, R136, R66, RZ ;  /* 0x000000428840723c */ /* 0x000ff000000418ff */
[C---:B------:R-:W-:Y:S08]  /*ac00*/  HMMA.16816.F32.BF16 R4, R140.reuse, R144, R4 ;  /* 0x000000908c04723c */ /* 0x040ff00000041804 */
[C---:B------:R-:W-:Y:S01]  /*ac10*/  HMMA.16816.F32.BF16 R8, R140.reuse, R146, R8 ;  /* 0x000000928c08723c */ /* 0x040fe20000041808 */
[----:B------:R-:W2:Y:S07]  /*ac20*/  LDSM.16.M88.4 R144, [R202] ;  /* 0x00000000ca90783b */ /* 0x000eae0000000200 */
        /* <DEDUP_REMOVED lines=20> */
[C---:B--2---:R-:W-:Y:S08]  /*ad70*/  HMMA.16816.F32.BF16 R4, R176.reuse, R144, R4 ;  /* 0x00000090b004723c */ /* 0x044ff00000041804 */
[C---:B------:R-:W-:Y:S01]  /*ad80*/  HMMA.16816.F32.BF16 R8, R176.reuse, R146, R8 ;  /* 0x00000092b008723c */ /* 0x040fe20000041808 */
[----:B------:R-:W2:Y:S02]  /*ad90*/  LDSM.16.M88.4 R144, [R202+0x2800] ;  /* 0x00280000ca90783b */ /* 0x000ea40000000200 */
[----:B------:R-:W-:Y:S05]  /*ada0*/  ISETP.GT.AND P2, PT, R232, R68, PT ;  /* 0x00000044e800720c */ /* 0x000fea0003f44270 */
        /* <DEDUP_REMOVED lines=8> */
[----:B------:R-:W5:Y:S07]  /*ae30*/  LDSM.16.M88.4 R156, [R201+-0x4000] ;  /* 0xffc00000c99c783b */ /* 0x000f6e0000000200 */
[C---:B-1----:R-:W-:Y:S08]  /*ae40*/  HMMA.16816.F32.BF16 R36, R176.reuse, R160, R36 ;  /* 0x000000a0b024723c */ /* 0x042ff00000041824 */
[C---:B------:R-:W-:Y:S01]  /*ae50*/  HMMA.16816.F32.BF16 R40, R176.reuse, R162, R40 ;  /* 0x000000a2b028723c */ /* 0x040fe20000041828 */
[----:B------:R-:W1:Y:S07]  /*ae60*/  LDSM.16.M88.4 R160, [R201+-0x2800] ;  /* 0xffd80000c9a0783b */ /* 0x000e6e0000000200 */
[C---:B--2---:R-:W-:Y:S08]  /*ae70*/  HMMA.16816.F32.BF16 R44, R176.reuse, R144, R44 ;  /* 0x00000090b02c723c */ /* 0x044ff0000004182c */
[C---:B------:R-:W-:Y:S01]  /*ae80*/  HMMA.16816.F32.BF16 R48, R176.reuse, R146, R48 ;  /* 0x00000092b030723c */ /* 0x040fe20000041830 */
[----:B------:R-:W2:Y:S07]  /*ae90*/  LDSM.16.M88.4 R144, [R201+-0x2000] ;  /* 0xffe00000c990783b */ /* 0x000eae0000000200 */
[C---:B---3--:R-:W-:Y:S08]  /*aea0*/  HMMA.16816.F32.BF16 R52, R176.reuse, R148, R52 ;  /* 0x00000094b034723c */ /* 0x048ff00000041834 */
[C---:B------:R-:W-:Y:S01]  /*aeb0*/  HMMA.16816.F32.BF16 R56, R176.reuse, R150, R56 ;  /* 0x00000096b038723c */ /* 0x040fe20000041838 */
[----:B------:R-:W3:Y:S07]  /*aec0*/  LDSM.16.M88.4 R148, [R201+-0x1800] ;  /* 0xffe80000c994783b */ /* 0x000eee0000000200 */
[C---:B----4-:R-:W-:Y:S08]  /*aed0*/  HMMA.16816.F32.BF16 R60, R176.reuse, R152, R60 ;  /* 0x00000098b03c723c */ /* 0x050ff0000004183c */
[----:B------:R-:W-:Y:S01]  /*aee0*/  HMMA.16816.F32.BF16 R64, R176, R154, R64 ;  /* 0x0000009ab040723c */ /* 0x000fe20000041840 */
[----:B------:R-:W4:Y:S07]  /*aef0*/  LDSM.16.M88.4 R152, [R201+-0x1000] ;  /* 0xfff00000c998783b */ /* 0x000f2e0000000200 */
[C---:B-----5:R-:W-:Y:S08]  /*af00*/  HMMA.16816.F32.BF16 R4, R180.reuse, R156, R4 ;  /* 0x0000009cb404723c */ /* 0x060ff00000041804 */
[C---:B------:R-:W-:Y:S01]  /*af10*/  HMMA.16816.F32.BF16 R8, R180.reuse, R158, R8 ;  /* 0x0000009eb408723c */ /* 0x040fe20000041808 */
[----:B------:R-:W5:Y:S07]  /*af20*/  LDSM.16.M88.4 R156, [R201+-0x800] ;  /* 0xfff80000c99c783b */ /* 0x000f6e0000000200 */
[C---:B------:R-:W-:Y:S08]  /*af30*/  HMMA.16816.F32.BF16 R12, R180.reuse, R164, R12 ;  /* 0x000000a4b40c723c */ /* 0x040ff0000004180c */
[C---:B------:R-:W-:Y:S01]  /*af40*/  HMMA.16816.F32.BF16 R16, R180.reuse, R166, R16 ;  /* 0x000000a6b410723c */ /* 0x040fe20000041810 */
[----:B------:R-:W3:Y:S07]  /*af50*/  LDSM.16.M88.4 R164, [R200+0x4000] ;  /* 0x00400000c8a4783b */ /* 0x000eee0000000200 */
[C---:B------:R-:W-:Y:S08]  /*af60*/  HMMA.16816.F32.BF16 R20, R180.reuse, R168, R20 ;  /* 0x000000a8b414723c */ /* 0x040ff00000041814 */
        /* <DEDUP_REMOVED lines=14> */
[C---:B-----5:R-:W-:Y:S08]  /*b050*/  HMMA.16816.F32.BF16 R60, R180.reuse, R156, R60 ;  /* 0x0000009cb43c723c */ /* 0x060ff0000004183c */
[----:B------:R-:W-:Y:S01]  /*b060*/  HMMA.16816.F32.BF16 R64, R180, R158, R64 ;  /* 0x0000009eb440723c */ /* 0x000fe20000041840 */
[----:B------:R-:W5:Y:S07]  /*b070*/  LDSM.16.M88.4 R156, [R200+0x7000] ;  /* 0x00700000c89c783b */ /* 0x000f6e0000000200 */
[C---:B------:R-:W-:Y:S08]  /*b080*/  HMMA.16816.F32.BF16 R4, R184.reuse, R164, R4 ;  /* 0x000000a4b804723c */ /* 0x040ff00000041804 */
[C---:B------:R-:W-:Y:S01]  /*b090*/  HMMA.16816.F32.BF16 R8, R184.reuse, R166, R8 ;  /* 0x000000a6b808723c */ /* 0x040fe20000041808 */
[----:B------:R-:W-:Y:S07]  /*b0a0*/  LDSM.16.M88.4 R164, [R208] ;  /* 0x00000000d0a4783b */ /* 0x000fee0000000200 */
[C---:B------:R-:W-:Y:S08]  /*b0b0*/  HMMA.16816.F32.BF16 R12, R184.reuse, R168, R12 ;  /* 0x000000a8b80c723c */ /* 0x040ff0000004180c */
[C---:B------:R-:W-:Y:S01]  /*b0c0*/  HMMA.16816.F32.BF16 R16, R184.reuse, R170, R16 ;  /* 0x000000aab810723c */ /* 0x040fe20000041810 */
[----:B------:R-:W-:Y:S07]  /*b0d0*/  LDSM.16.M88.4 R168, [R209] ;  /* 0x00000000d1a8783b */ /* 0x000fee0000000200 */
[C---:B-1----:R-:W-:Y:S08]  /*b0e0*/  HMMA.16816.F32.BF16 R20, R184.reuse, R160, R20 ;  /* 0x000000a0b814723c */ /* 0x042ff00000041814 */
[C---:B------:R-:W-:Y:S01]  /*b0f0*/  HMMA.16816.F32.BF16 R24, R184.reuse, R162, R24 ;  /* 0x000000a2b818723c */ /* 0x040fe20000041818 */
[----:B------:R-:W1:Y:S07]  /*b100*/  LDSM.16.M88.4 R160, [R200+0x7800] ;  /* 0x00780000c8a0783b */ /* 0x000e6e0000000200 */
[C---:B--2---:R-:W-:Y:S08]  /*b110*/  HMMA.16816.F32.BF16 R28, R184.reuse, R144, R28 ;  /* 0x00000090b81c723c */ /* 0x044ff0000004181c */
[C---:B------:R-:W-:Y:S01]  /*b120*/  HMMA.16816.F32.BF16 R32, R184.reuse, R146, R32 ;  /* 0x00000092b820723c */ /* 0x040fe20000041820 */
[----:B------:R-:W2:Y:S07]  /*b130*/  LDSM.16.M88.4 R144, [R210] ;  /* 0x00000000d290783b */ /* 0x000eae0000000200 */
        /* <DEDUP_REMOVED lines=8> */
[----:B------:R-:W5:Y:S07]  /*b1c0*/  LDSM.16.M88.4 R156, [R213] ;  /* 0x00000000d59c783b */ /* 0x000f6e0000000200 */
[C---:B-1----:R-:W-:Y:S08]  /*b1d0*/  HMMA.16816.F32.BF16 R60, R184.reuse, R160, R60 ;  /* 0x000000a0b83c723c */ /* 0x042ff0000004183c */
[----:B------:R-:W-:Y:S01]  /*b1e0*/  HMMA.16816.F32.BF16 R64, R184, R162, R64 ;  /* 0x000000a2b840723c */ /* 0x000fe20000041840 */
[----:B------:R-:W1:Y:S07]  /*b1f0*/  LDSM.16.M88.4 R160, [R214] ;  /* 0x00000000d6a0783b */ /* 0x000e6e0000000200 */
[C---:B------:R-:W-:Y:S08]  /*b200*/  HMMA.16816.F32.BF16 R4, R188.reuse, R164, R4 ;  /* 0x000000a4bc04723c */ /* 0x040ff00000041804 */
[C---:B------:R-:W-:Y:S01]  /*b210*/  HMMA.16816.F32.BF16 R8, R188.reuse, R166, R8 ;  /* 0x000000a6bc08723c */ /* 0x040fe20000041808 */
[----:B------:R-:W1:Y:S07]  /*b220*/  LDSM.16.M88.4 R164, [R215] ;  /* 0x00000000d7a4783b */ /* 0x000e6e0000000200 */
[C---:B------:R-:W-:Y:S08]  /*b230*/  HMMA.16816.F32.BF16 R12, R188.reuse, R168, R12 ;  /* 0x000000a8bc0c723c */ /* 0x040ff0000004180c */
        /* <DEDUP_REMOVED lines=14> */
[C---:B-1----:R-:W-:Y:S08]  /*b320*/  HMMA.16816.F32.BF16 R52, R188.reuse, R160, R52 ;  /* 0x000000a0bc34723c */ /* 0x042ff00000041834 */
[C---:B------:R-:W-:Y:S01]  /*b330*/  HMMA.16816.F32.BF16 R56, R188.reuse, R162, R56 ;  /* 0x000000a2bc38723c */ /* 0x040fe20000041838 */
[----:B------:R-:W1:Y:S07]  /*b340*/  LDSM.16.M88.4 R160, [R202+0x6800] ;  /* 0x00680000caa0783b */ /* 0x000e6e0000000200 */
[C---:B------:R-:W-:Y:S08]  /*b350*/  HMMA.16816.F32.BF16 R60, R188.reuse, R164, R60 ;  /* 0x000000a4bc3c723c */ /* 0x040ff0000004183c */
[----:B------:R-:W-:Y:S01]  /*b360*/  HMMA.16816.F32.BF16 R64, R188, R166, R64 ;  /* 0x000000a6bc40723c */ /* 0x000fe20000041840 */
[----:B------:R-:W1:Y:S07]  /*b370*/  LDSM.16.M88.4 R164, [R202+0x7000] ;  /* 0x00700000caa4783b */ /* 0x000e6e0000000200 */
[C---:B------:R-:W-:Y:S08]  /*b380*/  HMMA.16816.F32.BF16 R4, R192.reuse, R168, R4 ;  /* 0x000000a8c004723c */ /* 0x040ff00000041804 */
[C---:B------:R-:W-:Y:S01]  /*b390*/  HMMA.16816.F32.BF16 R8, R192.reuse, R170, R8 ;  /* 0x000000aac008723c */ /* 0x040fe20000041808 */
[----:B------:R-:W1:Y:S07]  /*b3a0*/  LDSM.16.M88.4 R168, [R202+0x7800] ;  /* 0x00780000caa8783b */ /* 0x000e6e0000000200 */
[C---:B--2---:R-:W-:Y:S08]  /*b3b0*/  HMMA.16816.F32.BF16 R12, R192.reuse, R144, R12 ;  /* 0x00000090c00c723c */ /* 0x044ff0000004180c */
[C---:B------:R-:W-:Y:S01]  /*b3c0*/  HMMA.16816.F32.BF16 R16, R192.reuse, R146, R16 ;  /* 0x00000092c010723c */ /* 0x040fe20000041810 */
[----:B------:R-:W2:Y:S07]  /*b3d0*/  LDSM.16.M88.4 R144, [R201] ;  /* 0x00000000c990783b */ /* 0x000eae0000000200 */
        /* <DEDUP_REMOVED lines=13> */
[C---:B------:R-:W-:Y:S01]  /*b4b0*/  HMMA.16816.F32.BF16 R56, R192.reuse, R166, R56 ;  /* 0x000000a6c038723c */ /* 0x040fe20000041838 */
[----:B------:R-:W1:Y:S07]  /*b4c0*/  LDSM.16.M88.4 R164, [R201+0x2800] ;  /* 0x00280000c9a4783b */ /* 0x000e6e0000000200 */
[C---:B------:R-:W-:Y:S08]  /*b4d0*/  HMMA.16816.F32.BF16 R60, R192.reuse, R168, R60 ;  /* 0x000000a8c03c723c */ /* 0x040ff0000004183c */
[----:B------:R-:W-:Y:S01]  /*b4e0*/  HMMA.16816.F32.BF16 R64, R192, R170, R64 ;  /* 0x000000aac040723c */ /* 0x000fe20000041840 */
[----:B------:R-:W1:Y:S07]  /*b4f0*/  LDSM.16.M88.4 R168, [R201+0x3000] ;  /* 0x00300000c9a8783b */ /* 0x000e6e0000000200 */
[C---:B--2---:R-:W-:Y:S08]  /*b500*/  HMMA.16816.F32.BF16 R4, R196.reuse, R144, R4 ;  /* 0x00000090c404723c */ /* 0x044ff00000041804 */
[C---:B------:R-:W-:Y:S01]  /*b510*/  HMMA.16816.F32.BF16 R8, R196.reuse, R146, R8 ;  /* 0x00000092c408723c */ /* 0x040fe20000041808 */
[----:B------:R-:W2:Y:S01]  /*b520*/  LDSM.16.M88.4 R144, [R201+0x3800] ;  /* 0x00380000c990783b */ /* 0x000ea20000000200 */
[----:B------:R-:W-:Y:S05]  /*b530*/  DEPBAR.LE SB0, 0x0 ;  /* 0x000080000000791a */ /* 0x000fea0000000000 */
[----:B------:R-:W-:Y:S01]  /*b540*/  BAR.SYNC.DEFER_BLOCKING 0x0 ;  /* 0x0000000000007b1d */ /* 0x000fe20000010000 */
[C---:B---3--:R-:W-:Y:S08]  /*b550*/  HMMA.16816.F32.BF16 R12, R196.reuse, R148, R12 ;  /* 0x00000094c40c723c */ /* 0x048ff0000004180c */
[C---:B------:R-:W-:Y:S08]  /*b560*/  HMMA.16816.F32.BF16 R16, R196.reuse, R150, R16 ;  /* 0x00000096c410723c */ /* 0x040ff00000041810 */
[C---:B----4-:R-:W-:Y:S08]  /*b570*/  HMMA.16816.F32.BF16 R20, R196.reuse, R152, R20 ;  /* 0x00000098c414723c */ /* 0x050ff00000041814 */
[C---:B------:R-:W-:Y:S08]  /*b580*/  HMMA.16816.F32.BF16 R24, R196.reuse, R154, R24 ;  /* 0x0000009ac418723c */ /* 0x040ff00000041818 */
[C---:B-----5:R-:W-:Y:S08]  /*b590*/  HMMA.16816.F32.BF16 R28, R196.reuse, R156, R28 ;  /* 0x0000009cc41c723c */ /* 0x060ff0000004181c */
[C---:B------:R-:W-:Y:S08]  /*b5a0*/  HMMA.16816.F32.BF16 R32, R196.reuse, R158, R32 ;  /* 0x0000009ec420723c */ /* 0x040ff00000041820 */
[C---:B-1----:R-:W-:Y:S08]  /*b5b0*/  HMMA.16816.F32.BF16 R36, R196.reuse, R160, R36 ;  /* 0x000000a0c424723c */ /* 0x042ff00000041824 */
[C---:B------:R-:W-:Y:S08]  /*b5c0*/  HMMA.16816.F32.BF16 R40, R196.reuse, R162, R40 ;  /* 0x000000a2c428723c */ /* 0x040ff00000041828 */
[C---:B------:R-:W-:Y:S08]  /*b5d0*/  HMMA.16816.F32.BF16 R44, R196.reuse, R164, R44 ;  /* 0x000000a4c42c723c */ /* 0x040ff0000004182c */
[C---:B------:R-:W-:Y:S08]  /*b5e0*/  HMMA.16816.F32.BF16 R48, R196.reuse, R166, R48 ;  /* 0x000000a6c430723c */ /* 0x040ff00000041830 */
[C---:B------:R-:W-:Y:S08]  /*b5f0*/  HMMA.16816.F32.BF16 R52, R196.reuse, R168, R52 ;  /* 0x000000a8c434723c */ /* 0x040ff00000041834 */
[C---:B------:R-:W-:Y:S08]  /*b600*/  HMMA.16816.F32.BF16 R56, R196.reuse, R170, R56 ;  /* 0x000000aac438723c */ /* 0x040ff00000041838 */
[C---:B--2---:R-:W-:Y:S08]  /*b610*/  HMMA.16816.F32.BF16 R60, R196.reuse, R144, R60 ;  /* 0x00000090c43c723c */ /* 0x044ff0000004183c */
        /* <DEDUP_REMOVED lines=51> */
.L_x_126:
[----:B------:R-:W-:-:S05]  /*b950*/  BRA.DIV ~URZ, `(.L_x_98) ;  /* 0x000069327f007947 */ /* 0x000fca000b800000 */
[----:B------:R-:W3:Y:S01]  /*b960*/  SHFL.IDX PT, R146, R68, RZ, 0x181f ;  /* 0x00181fff44927589 */ /* 0x000ee200000e0000 */
[C---:B------:R-:W-:Y:S02]  /*b970*/  IADD3 R2, -R228.reuse, 0x10, RZ ;  /* 0x00000010e4027810 */ /* 0x040fe40007ffe1ff */
[----:B------:R-:W-:Y:S01]  /*b980*/  ISETP.NE.U32.AND P2, PT, R228, RZ, PT ;  /* 0x000000ffe400720c */ /* 0x000fe20003f45070 */
[----:B------:R-:W4:Y:S01]  /*b990*/  SHFL.IDX PT, R3, R68, 0x1, 0x181f ;  /* 0x00381f0044037f89 */ /* 0x000f2200000e0000 */
[----:B------:R-:W-:Y:S04]  /*b9a0*/  LOP3.LUT R2, R2, 0xf, RZ, 0xc0, !PT ;  /* 0x0000000f02027812 */ /* 0x000fe800078ec0ff */
[----:B---3--:R-:W-:Y:S04]  /*b9b0*/  IADD3 R148, P5, P4, R2, R146, R150 ;  /* 0x0000009202947210 */ /* 0x008fe80007cbe096 */
[--C-:B--2---:R-:W-:Y:S02]  /*b9c0*/  IADD3.X R149, RZ, R145, R69.reuse, P5, P4 ;  /* 0x00000091ff957210 */ /* 0x104fe40002fe8445 */
[----:B------:R-:W-:Y:S03]  /*b9d0*/  IADD3 R146, P4, R146, R151, RZ ;  /* 0x0000009792927210 */ /* 0x000fe60007f9e0ff */
[----:B------:R-:W-:Y:S01]  /*b9e0*/  @!PT LDS RZ, [RZ] ;  /* 0x00000000fffff984 */ /* 0x000fe20000000800 */
[----:B------:R2:W-:Y:S02]  /*b9f0*/  LDGSTS.E.BYPASS.LTC128B.128.ZFILL [R229+0x8100], [R148.64], P2 ;  /* 0x0810000094e57fae */ /* 0x0005e40009141d46 */
[----:B------:R-:W-:Y:S02]  /*ba00*/  IMAD.X R147, R145, 0x1, R144, P4 ;  /* 0x0000000191937824 */ /* 0x000fe400020e0690 */
[----:B------:R-:W3:Y:S04]  /*ba10*/  SHFL.IDX PT, R145, R0, 0x1, 0x181f ;  /* 0x00381f0000917f89 */ /* 0x000ee800000e0000 */
[----:B------:R4:W-:Y:S02]  /*ba20*/  LDGSTS.E.BYPASS.LTC128B.128 [R229+0xc100], [R146.64], !P0 ;  /* 0x0c10000092e57fae */ /* 0x0009e4000c101d46 */
[C---:B----4-:R-:W-:Y:S04]  /*ba30*/  IADD3 R146, P5, P4, R2.reuse, R3, R150 ;  /* 0x0000000302927210 */ /* 0x050fe80007cbe096 */
[--C-:B---3--:R-:W-:Y:S05]  /*ba40*/  IADD3.X R147, RZ, R145, R69.reuse, P5, P4 ;  /* 0x00000091ff937210 */ /* 0x108fea0002fe8445 */
[----:B------:R3:W-:Y:S02]  /*ba50*/  LDGSTS.E.BYPASS.LTC128B.128.ZFILL [R229+0x9100], [R146.64], P2 ;  /* 0x0910000092e57fae */ /* 0x0007e40009141d46 */
[----:B---3--:R-:W-:Y:S05]  /*ba60*/  IADD3 R146, P4, R3, R151, RZ ;  /* 0x0000009703927210 */ /* 0x008fea0007f9e0ff */
[----:B------:R-:W-:Y:S02]  /*ba70*/  IMAD.X R147, R145, 0x1, R144, P4 ;  /* 0x0000000191937824 */ /* 0x000fe400020e0690 */
[----:B------:R-:W3:Y:S04]  /*ba80*/  SHFL.IDX PT, R145, R68, 0x2, 0x181f ;  /* 0x00581f0044917f89 */ /* 0x000ee800000e0000 */
[----:B------:R4:W-:Y:S04]  /*ba90*/  LDGSTS.E.BYPASS.LTC128B.128 [R229+0xd100], [R146.64], !P0 ;  /* 0x0d10000092e57fae */ /* 0x0009e8000c101d46 */
[----:B------:R-:W-:Y:S01]  /*baa0*/  SHFL.IDX PT, R68, R68, 0x3, 0x181f ;  /* 0x00781f0044447f89 */ /* 0x000fe200000e0000 */
[----:B---3--:R-:W-:Y:S03]  /*bab0*/  IADD3 R2, P5, P4, R2, R145, R150 ;  /* 0x0000009102027210 */ /* 0x008fe60007cbe096 */
[----:B----4-:R-:W3:Y:S04]  /*bac0*/  SHFL.IDX PT, R146, R0, 0x2, 0x181f ;  /* 0x00581f0000927f89 */ /* 0x010ee800000e0000 */
[----:B-1----:R-:W1:Y:S01]  /*bad0*/  SHFL.IDX PT, R0, R0, 0x3, 0x181f ;  /* 0x00781f0000007f89 */ /* 0x002e6200000e0000 */
[----:B---3--:R-:W-:Y:S05]  /*bae0*/  IADD3.X R3, RZ, R146, R69, P5, P4 ;  /* 0x00000092ff037210 */ /* 0x008fea0002fe8445 */
[----:B------:R3:W-:Y:S02]  /*baf0*/  LDGSTS.E.BYPASS.LTC128B.128.ZFILL [R229+0xa100], [R2.64], P2 ;  /* 0x0a10000002e57fae */ /* 0x0007e40009141d46 */
[----:B---3--:R-:W-:Y:S05]  /*bb00*/  IADD3 R2, P2, R145, R151, RZ ;  /* 0x0000009791027210 */ /* 0x008fea0007f5e0ff */
[----:B------:R-:W-:Y:S05]  /*bb10*/  IMAD.X R3, R146, 0x1, R144, P2 ;  /* 0x0000000192037824 */ /* 0x000fea00010e0690 */
[----:B------:R2:W-:Y:S03]  /*bb20*/  LDGSTS.E.BYPASS.LTC128B.128 [R229+0xe100], [R2.64], !P0 ;  /* 0x0e10000002e57fae */ /* 0x0005e6000c101d46 */
.L_x_127:
[C---:B-12---:R-:W-:Y:S02]  /*bb30*/  IADD3 R2, -R228.reuse, 0x10, RZ ;  /* 0x00000010e4027810 */ /* 0x046fe40007ffe1ff */
[----:B------:R-:W-:Y:S02]  /*bb40*/  ISETP.NE.U32.AND P2, PT, R228, RZ, PT ;  /* 0x000000ffe400720c */ /* 0x000fe40003f45070 */
[----:B------:R-:W-:Y:S04]  /*bb50*/  LOP3.LUT R2, R2, 0xf, RZ, 0xc0, !PT ;  /* 0x0000000f02027812 */ /* 0x000fe800078ec0ff */
[----:B------:R-:W-:Y:S04]  /*bb60*/  IADD3 R2, P5, P4, R2, R68, R150 ;  /* 0x0000004402027210 */ /* 0x000fe80007cbe096 */
[----:B------:R-:W-:Y:S05]  /*bb70*/  IADD3.X R3, RZ, R0, R69, P5, P4 ;  /* 0x00000000ff037210 */ /* 0x000fea0002fe8445 */
[----:B------:R-:W-:Y:S01]  /*bb80*/  @!PT LDS RZ, [RZ] ;  /* 0x00000000fffff984 */ /* 0x000fe20000000800 */
[----:B------:R-:W-:Y:S01]  /*bb90*/  @!PT LDS RZ, [RZ] ;  /* 0x00000000fffff984 */ /* 0x000fe20000000800 */
[----:B------:R-:W-:Y:S01]  /*bba0*/  @!PT LDS RZ, [RZ] ;  /* 0x00000000fffff984 */ /* 0x000fe20000000800 */
[----:B------:R1:W-:Y:S02]  /*bbb0*/  LDGSTS.E.BYPASS.LTC128B.128.ZFILL [R229+0xb100], [R2.64], P2 ;  /* 0x0b10000002e57fae */ /* 0x0003e40009141d46 */
[----:B-1----:R-:W-:Y:S05]  /*bbc0*/  IADD3 R2, P2, R68, R151, RZ ;  /* 0x0000009744027210 */ /* 0x002fea0007f5e0ff */
[----:B------:R-:W-:Y:S05]  /*bbd0*/  IMAD.X R3, R0, 0x1, R144, P2 ;  /* 0x0000000100037824 */ /* 0x000fea00010e0690 */
[----:B------:R1:W-:Y:S03]  /*bbe0*/  LDGSTS.E.BYPASS.LTC128B.128 [R229+0xf100], [R2.64], !P0 ;  /* 0x0f10000002e57fae */ /* 0x0003e6000c101d46 */
.L_x_96:
[----:B------:R-:W-:Y:S05]  /*bbf0*/  BSYNC B0 ;  /* 0x0000000000007941 */ /* 0x000fea0003800000 */
.L_x_95:
[----:B-1----:R-:W-:Y:S01]  /*bc00*/  FMNMX.FTZ R2, R4, R70, !PT ;  /* 0x0000004604027209 */ /* 0x002fe20007810000 */
        /* <DEDUP_REMOVED lines=63> */
[----:B------:R-:W-:Y:S01]  /*c000*/  FMNMX.FTZ R144, R67, R0, !PT ;  /* 0x0000000043907209 */ /* 0x000fe20007810000 */
[----:B------:R-:W-:-:S05]  /*c010*/  BRA.DIV ~URZ, `(.L_x_99) ;  /* 0x000067327f007947 */ /* 0x000fca000b800000 */
[----:B------:R-:W1:Y:S02]  /*c020*/  SHFL.BFLY PT, R0, R68, 0x2, 0x1f ;  /* 0x0c401f0044007f89 */ /* 0x000e6400000e0000 */
[----:B-1----:R-:W-:Y:S05]  /*c030*/  FMNMX.FTZ R68, R68, R0, !PT ;  /* 0x0000000044447209 */ /* 0x002fea0007810000 */
[----:B------:R-:W1:Y:S02]  /*c040*/  SHFL.BFLY PT, R69, R68, 0x1, 0x1f ;  /* 0x0c201f0044457f89 */ /* 0x000e6400000e0000 */
[----:B-1----:R-:W-:Y:S02]  /*c050*/  FMNMX.FTZ R69, R68, R69, !PT ;  /* 0x0000004544457209 */ /* 0x002fe40007810000 */
[----:B------:R-:W1:Y:S02]  /*c060*/  SHFL.BFLY PT, R68, R144, 0x2, 0x1f ;  /* 0x0c401f0090447f89 */ /* 0x000e6400000e0000 */
[----:B-1----:R-:W-:Y:S05]  /*c070*/  FMNMX.FTZ R68, R144, R68, !PT ;  /* 0x0000004490447209 */ /* 0x002fea0007810000 */
[----:B------:R1:W2:Y:S02]  /*c080*/  SHFL.BFLY PT, R0, R68, 0x1, 0x1f ;  /* 0x0c201f0044007f89 */ /* 0x0002a400000e0000 */
.L_x_128:
[----:B--2---:R-:W-:Y:S01]  /*c090*/  FMNMX.FTZ R3, R0, R68, !PT ;  /* 0x0000004400037209 */ /* 0x004fe20007810000 */
[C---:B-1----:R-:W-:Y:S01]  /*c0a0*/  FMUL.FTZ R68, R69.reuse, c[0x0][0x2d0] ;  /* 0x0000b40045447a20 */ /* 0x042fe20000410000 */
[----:B------:R-:W-:Y:S01]  /*c0b0*/  WARPSYNC 0xffffffff ;  /* 0xffffffff00007948 */ /* 0x000fe20003800000 */
        /* <DEDUP_REMOVED lines=22> */
[--C-:B------:R-:W-:Y:S01]  /*c220*/  FFMA.FTZ R64, R64, c[0x0][0x2d0], -R68.reuse ;  /* 0x0000b40040407a23 */ /* 0x100fe20000010844 */
[----:B------:R-:W-:Y:S01]  /*c230*/  MOV R61, R57 ;  /* 0x00000039003d7202 */ /* 0x000fe20000000f00 */
        /* <DEDUP_REMOVED lines=12> */
[----:B------:R-:W-:Y:S01]  /*c300*/  FFMA.FTZ R68, R65, c[0x0][0x2d0], -R68 ;  /* 0x0000b40041447a23 */ /* 0x000fe20000010844 */
[----:B------:R-:W-:Y:S01]  /*c310*/  MOV R65, R144 ;  /* 0x0000009000417202 */ /* 0x000fe20000000f00 */
[C---:B-1----:R-:W-:Y:S01]  /*c320*/  FFMA.FTZ R0, R2.reuse, R247, R4 ;  /* 0x000000f702007223 */ /* 0x042fe20000010004 */
[----:B------:R-:W1:Y:S01]  /*c330*/  MUFU.EX2 R144, R5 ;  /* 0x0000000500907308 */ /* 0x000e620000000800 */
[C---:B------:R-:W-:Y:S01]  /*c340*/  FMUL.FTZ R12, R2.reuse, R124 ;  /* 0x0000007c020c7220 */ /* 0x040fe20000410000 */
[----:B------:R-:W-:Y:S01]  /*c350*/  MOV R124, R64 ;  /* 0x00000040007c7202 */ /* 0x000fe20000000f00 */
[C---:B------:R-:W-:Y:S02]  /*c360*/  FMUL.FTZ R64, R2.reuse, R72 ;  /* 0x0000004802407220 */ /* 0x040fe40000410000 */
[C---:B------:R-:W-:Y:S01]  /*c370*/  FMUL.FTZ R13, R2.reuse, R125 ;  /* 0x0000007d020d7220 */ /* 0x040fe20000410000 */
[----:B------:R-:W-:Y:S01]  /*c380*/  MOV R125, R65 ;  /* 0x00000041007d7202 */ /* 0x000fe20000000f00 */
[C---:B------:R-:W-:Y:S02]  /*c390*/  FMUL.FTZ R65, R2.reuse, R73 ;  /* 0x0000004902417220 */ /* 0x040fe40000410000 */
[C---:B------:R-:W-:Y:S01]  /*c3a0*/  FMUL.FTZ R20, R2.reuse, R116 ;  /* 0x0000007402147220 */ /* 0x040fe20000410000 */
[----:B------:R-:W-:Y:S01]  /*c3b0*/  MUFU.EX2 R8, R8 ;  /* 0x0000000800087308 */ /* 0x000fe20000000800 */
[C---:B------:R-:W-:Y:S02]  /*c3c0*/  FMUL.FTZ R33, R2.reuse, R105 ;  /* 0x0000006902217220 */ /* 0x040fe40000410000 */
[C---:B------:R-:W-:Y:S02]  /*c3d0*/  FMUL.FTZ R16, R2.reuse, R120 ;  /* 0x0000007802107220 */ /* 0x040fe40000410000 */
[C---:B------:R-:W-:Y:S02]  /*c3e0*/  FMUL.FTZ R17, R2.reuse, R121 ;  /* 0x0000007902117220 */ /* 0x040fe40000410000 */
[C---:B------:R-:W-:Y:S01]  /*c3f0*/  FMUL.FTZ R21, R2.reuse, R117 ;  /* 0x0000007502157220 */ /* 0x040fe20000410000 */
[----:B------:R-:W-:Y:S01]  /*c400*/  MOV R117, R61 ;  /* 0x0000003d00757202 */ /* 0x000fe20000000f00 */
[C---:B------:R-:W-:Y:S01]  /*c410*/  FMUL.FTZ R24, R2.reuse, R112 ;  /* 0x0000007002187220 */ /* 0x040fe20000410000 */
[----:B------:R-:W2:Y:S01]  /*c420*/  MUFU.EX2 R9, R9 ;  /* 0x0000000900097308 */ /* 0x000ea20000000800 */
[C---:B------:R-:W-:Y:S02]  /*c430*/  FMUL.FTZ R25, R2.reuse, R113 ;  /* 0x0000007102197220 */ /* 0x040fe40000410000 */
[----:B------:R-:W-:Y:S02]  /*c440*/  FMUL.FTZ R28, R2, R108 ;  /* 0x0000006c021c7220 */ /* 0x000fe40000410000 */
[C---:B-1----:R-:W-:Y:S01]  /*c450*/  FADD.FTZ R5, R144.reuse, R0 ;  /* 0x0000000090057221 */ /* 0x042fe20000010000 */
[----:B------:R-:W-:Y:S01]  /*c460*/  F2FP.BF16.PACK_AB R144, R144, R4 ;  /* 0x000000049090723e */ /* 0x000fe200000010ff */
[C---:B------:R-:W-:Y:S02]  /*c470*/  FMUL.FTZ R4, R3.reuse, c[0x0][0x2d0] ;  /* 0x0000b40003047a20 */ /* 0x040fe40000410000 */
[----:B------:R-:W-:Y:S01]  /*c480*/  FADD.FTZ R0, -R3, R71 ;  /* 0x0000004703007221 */ /* 0x000fe20000010100 */
[----:B------:R-:W-:Y:S01]  /*c490*/  MUFU.EX2 R68, R68 ;  /* 0x0000004400447308 */ /* 0x000fe20000000800 */
[--C-:B------:R-:W-:Y:S02]  /*c4a0*/  FFMA.FTZ R147, R11, c[0x0][0x2d0], -R4.reuse ;  /* 0x0000b4000b937a23 */ /* 0x100fe40000010804 */
[----:B------:R-:W3:Y:S01]  /*c4b0*/  LDL.LU R11, [R1] ;  /* 0x00000000010b7983 */ /* 0x000ee20000300800 */
[----:B------:R-:W-:Y:S02]  /*c4c0*/  FMUL.FTZ R0, R0, c[0x0][0x2d0] ;  /* 0x0000b40000007a20 */ /* 0x000fe40000410000 */
[--C-:B------:R-:W-:Y:S02]  /*c4d0*/  FFMA.FTZ R66, R66, c[0x0][0x2d0], -R4.reuse ;  /* 0x0000b40042427a23 */ /* 0x100fe40000010804 */
[--C-:B------:R-:W-:Y:S02]  /*c4e0*/  FFMA.FTZ R67, R67, c[0x0][0x2d0], -R4.reuse ;  /* 0x0000b40043437a23 */ /* 0x100fe40000010804 */
[----:B------:R-:W1:Y:S01]  /*c4f0*/  MUFU.EX2 R0, R0 ;  /* 0x0000000000007308 */ /* 0x000e620000000800 */
[--C-:B------:R-:W-:Y:S01]  /*c500*/  FFMA.FTZ R70, R10, c[0x0][0x2d0], -R4.reuse ;  /* 0x0000b4000a467a23 */ /* 0x100fe20000010804 */
[----:B------:R-:W-:Y:S01]  /*c510*/  MOV R10, R60 ;  /* 0x0000003c000a7202 */ /* 0x000fe20000000f00 */
[--C-:B------:R-:W-:Y:S01]  /*c520*/  FFMA.FTZ R150, R14, c[0x0][0x2d0], -R4.reuse ;  /* 0x0000b4000e967a23 */ /* 0x100fe20000010804 */
[----:B--2---:R-:W-:Y:S01]  /*c530*/  F2FP.BF16.PACK_AB R146, R9, R8 ;  /* 0x000000080992723e */ /* 0x004fe200000010ff */
[--C-:B------:R-:W-:Y:S01]  /*c540*/  FFMA.FTZ R149, R15, c[0x0][0x2d0], -R4.reuse ;  /* 0x0000b4000f957a23 */ /* 0x100fe20000010804 */
[----:B------:R-:W-:Y:S01]  /*c550*/  MOV R120, R10 ;  /* 0x0000000a00787202 */ /* 0x000fe20000000f00 */
        /* <DEDUP_REMOVED lines=22> */
[--C-:B------:R-:W-:Y:S01]  /*c6c0*/  FFMA.FTZ R63, R63, c[0x0][0x2d0], -R4.reuse ;  /* 0x0000b4003f3f7a23 */ /* 0x100fe20000010804 */
[----:B------:R-:W-:Y:S01]  /*c6d0*/  MOV R121, R59 ;  /* 0x0000003b00797202 */ /* 0x000fe20000000f00 */
[--C-:B------:R-:W-:Y:S02]  /*c6e0*/  FFMA.FTZ R6, R6, c[0x0][0x2d0], -R4.reuse ;  /* 0x0000b40006067a23 */ /* 0x100fe40000010804 */
[--C-:B------:R-:W-:Y:S02]  /*c6f0*/  FFMA.FTZ R7, R7, c[0x0][0x2d0], -R4.reuse ;  /* 0x0000b40007077a23 */ /* 0x100fe40000010804 */
[--C-:B------:R-:W-:Y:S01]  /*c700*/  FFMA.FTZ R158, R22, c[0x0][0x2d0], -R4.reuse ;  /* 0x0000b400169e7a23 */ /* 0x100fe20000010804 */
[----:B------:R-:W-:Y:S01]  /*c710*/  MUFU.EX2 R145, R6 ;  /* 0x0000000600917308 */ /* 0x000fe20000000800 */
[--C-:B------:R-:W-:Y:S02]  /*c720*/  FFMA.FTZ R157, R23, c[0x0][0x2d0], -R4.reuse ;  /* 0x0000b400179d7a23 */ /* 0x100fe40000010804 */
[--C-:B------:R-:W-:Y:S02]  /*c730*/  FFMA.FTZ R166, R30, c[0x0][0x2d0], -R4.reuse ;  /* 0x0000b4001ea67a23 */ /* 0x100fe40000010804 */
[--C-:B------:R-:W-:Y:S02]  /*c740*/  FFMA.FTZ R165, R31, c[0x0][0x2d0], -R4.reuse ;  /* 0x0000b4001fa57a23 */ /* 0x100fe40000010804 */
[----:B------:R-:W-:Y:S02]  /*c750*/  FFMA.FTZ R167, R34, c[0x0][0x2d0], -R4 ;  /* 0x0000b40022a77a23 */ /* 0x000fe40000010804 */
[----:B------:R-:W-:Y:S01]  /*c760*/  FADD.FTZ R4, R8, R5 ;  /* 0x0000000508047221 */ /* 0x000fe20000010000 */
[----:B------:R-:W-:Y:S01]  /*c770*/  MUFU.EX2 R7, R7 ;  /* 0x0000000700077308 */ /* 0x000fe20000000800 */
[----:B------:R-:W-:Y:S01]  /*c780*/  FMUL.FTZ R5, R2, R133 ;  /* 0x0000008502057220 */ /* 0x000fe20000410000 */
[----:B------:R-:W-:Y:S01]  /*c790*/  MOV R133, R66 ;  /* 0x0000004200857202 */ /* 0x000fe20000000f00 */
[----:B-1----:R-:W-:Y:S02]  /*c7a0*/  FMUL.FTZ R66, R0, R74 ;  /* 0x0000004a00427220 */ /* 0x002fe40000410000 */
[----:B------:R-:W-:Y:S02]  /*c7b0*/  FADD.FTZ R148, R9, R4 ;  /* 0x0000000409947221 */ /* 0x000fe40000010000 */
[----:B------:R-:W-:Y:S01]  /*c7c0*/  FMUL.FTZ R4, R2, R132 ;  /* 0x0000008402047220 */ /* 0x000fe20000410000 */
[----:B------:R-:W-:Y:S01]  /*c7d0*/  MOV R132, R67 ;  /* 0x0000004300847202 */ /* 0x000fe20000000f00 */
[C---:B------:R-:W-:Y:S01]  /*c7e0*/  FMUL.FTZ R67, R0.reuse, R75 ;  /* 0x0000004b00437220 */ /* 0x040fe20000410000 */
[----:B------:R-:W-:Y:S01]  /*c7f0*/  MUFU.EX2 R158, R158 ;  /* 0x0000009e009e7308 */ /* 0x000fe20000000800 */
[----:B------:R-:W1:Y:S01]  /*c800*/  LDSM.16.MT88.4 R72, [R203] ;  /* 0x00000000cb48783b */ /* 0x000e620000004200 */
[C---:B------:R-:W-:Y:S02]  /*c810*/  FMUL.FTZ R34, R0.reuse, R106 ;  /* 0x0000006a00227220 */ /* 0x040fe40000410000 */
[----:B------:R-:W-:Y:S02]  /*c820*/  FMUL.FTZ R10, R0, R130 ;  /* 0x00000082000a7220 */ /* 0x000fe40000410000 */
[C---:B------:R-:W-:Y:S01]  /*c830*/  FMUL.FTZ R8, R2.reuse, R128 ;  /* 0x0000008002087220 */ /* 0x040fe20000410000 */
[----:B------:R-:W-:Y:S01]  /*c840*/  MOV R128, R63 ;  /* 0x0000003f00807202 */ /* 0x000fe20000000f00 */
[----:B------:R-:W-:Y:S01]  /*c850*/  FMUL.FTZ R9, R2, R129 ;  /* 0x0000008102097220 */ /* 0x000fe20000410000 */
[----:B------:R-:W-:Y:S01]  /*c860*/  MOV R129, R62 ;  /* 0x0000003e00817202 */ /* 0x000fe20000000f00 */
[----:B------:R-:W2:Y:S01]  /*c870*/  MUFU.EX2 R106, R70 ;  /* 0x00000046006a7308 */ /* 0x000ea20000000800 */
[C---:B------:R-:W-:Y:S02]  /*c880*/  FMUL.FTZ R14, R0.reuse, R126 ;  /* 0x0000007e000e7220 */ /* 0x040fe40000410000 */
[C---:B------:R-:W-:Y:S02]  /*c890*/  FMUL.FTZ R15, R0.reuse, R127 ;  /* 0x0000007f000f7220 */ /* 0x040fe40000410000 */
[C---:B------:R-:W-:Y:S02]  /*c8a0*/  FMUL.FTZ R18, R0.reuse, R122 ;  /* 0x0000007a00127220 */ /* 0x040fe40000410000 */
[C---:B------:R-:W-:Y:S02]  /*c8b0*/  FMUL.FTZ R19, R0.reuse, R123 ;  /* 0x0000007b00137220 */ /* 0x040fe40000410000 */
[C---:B------:R-:W-:Y:S01]  /*c8c0*/  FMUL.FTZ R22, R0.reuse, R118 ;  /* 0x0000007600167220 */ /* 0x040fe20000410000 */
[----:B------:R-:W4:Y:S01]  /*c8d0*/  MUFU.EX2 R70, R156 ;  /* 0x0000009c00467308 */ /* 0x000f220000000800 */
[C---:B------:R-:W-:Y:S02]  /*c8e0*/  FMUL.FTZ R23, R0.reuse, R119 ;  /* 0x0000007700177220 */ /* 0x040fe40000410000 */
[C---:B------:R-:W-:Y:S02]  /*c8f0*/  FMUL.FTZ R26, R0.reuse, R114 ;  /* 0x00000072001a7220 */ /* 0x040fe40000410000 */
[----:B------:R-:W-:Y:S02]  /*c900*/  FMUL.FTZ R27, R0, R115 ;  /* 0x00000073001b7220 */ /* 0x000fe40000410000 */
[----:B------:R-:W-:Y:S01]  /*c910*/  FMUL.FTZ R29, R2, R109 ;  /* 0x0000006d021d7220 */ /* 0x000fe20000410000 */
[----:B------:R-:W-:Y:S01]  /*c920*/  LDSM.16.MT88.4 R112, [R204+0x3800] ;  /* 0x00380000cc70783b */ /* 0x000fe20000004200 */
[C---:B------:R-:W-:Y:S01]  /*c930*/  FMUL.FTZ R30, R0.reuse, R110 ;  /* 0x0000006e001e7220 */ /* 0x040fe20000410000 */
[----:B------:R-:W-:Y:S01]  /*c940*/  MUFU.EX2 R157, R157 ;  /* 0x0000009d009d7308 */ /* 0x000fe20000000800 */
[C---:B------:R-:W-:Y:S02]  /*c950*/  FMUL.FTZ R31, R0.reuse, R111 ;  /* 0x0000006f001f7220 */ /* 0x040fe40000410000 */
[----:B------:R-:W-:Y:S01]  /*c960*/  FMUL.FTZ R35, R0, R107 ;  /* 0x0000006b00237220 */ /* 0x000fe20000410000 */
[----:B--2---:R-:W-:Y:S01]  /*c970*/  F2FP.BF16.PACK_AB R147, R116, R106 ;  /* 0x0000006a7493723e */ /* 0x004fe200000010ff */
[C---:B------:R-:W-:Y:S02]  /*c980*/  FMUL.FTZ R32, R2.reuse, R104 ;  /* 0x0000006802207220 */ /* 0x040fe40000410000 */
[C---:B------:R-:W-:Y:S02]  /*c990*/  FMUL.FTZ R36, R2.reuse, R100 ;  /* 0x0000006402247220 */ /* 0x040fe40000410000 */
[----:B------:R-:W-:Y:S01]  /*c9a0*/  FMUL.FTZ R37, R2, R101 ;  /* 0x0000006502257220 */ /* 0x000fe20000410000 */
[----:B------:R-:W-:Y:S01]  /*c9b0*/  MUFU.EX2 R104, R252 ;  /* 0x000000fc00687308 */ /* 0x000fe20000000800 */
[C---:B------:R-:W-:Y:S02]  /*c9c0*/  FMUL.FTZ R38, R0.reuse, R102 ;  /* 0x0000006600267220 */ /* 0x040fe40000410000 */
[----:B------:R-:W-:Y:S02]  /*c9d0*/  FMUL.FTZ R39, R0, R103 ;  /* 0x0000006700277220 */ /* 0x000fe40000410000 */
[----:B------:R-:W-:Y:S01]  /*c9e0*/  FMUL.FTZ R41, R2, R97 ;  /* 0x0000006102297220 */ /* 0x000fe20000410000 */
[----:B------:R-:W-:Y:S01]  /*c9f0*/  LDSM.16.MT88.4 R100, [R203+0x7000] ;  /* 0x00700000cb64783b */ /* 0x000fe20000004200 */
[C---:B------:R-:W-:Y:S02]  /*ca00*/  FMUL.FTZ R42, R0.reuse, R98 ;  /* 0x00000062002a7220 */ /* 0x040fe40000410000 */
[----:B------:R-:W-:Y:S01]  /*ca10*/  FMUL.FTZ R43, R0, R99 ;  /* 0x00000063002b7220 */ /* 0x000fe20000410000 */
[----:B------:R-:W-:Y:S01]  /*ca20*/  MUFU.EX2 R111, R150 ;  /* 0x00000096006f7308 */ /* 0x000fe20000000800 */
[C---:B------:R-:W-:Y:S02]  /*ca30*/  FMUL.FTZ R40, R2.reuse, R96 ;  /* 0x0000006002287220 */ /* 0x040fe40000410000 */
[----:B------:R-:W-:Y:S02]  /*ca40*/  FMUL.FTZ R45, R2, R93 ;  /* 0x0000005d022d7220 */ /* 0x000fe40000410000 */
[C---:B------:R-:W-:Y:S02]  /*ca50*/  FMUL.FTZ R46, R0.reuse, R94 ;  /* 0x0000005e002e7220 */ /* 0x040fe40000410000 */
[----:B------:R-:W-:Y:S02]  /*ca60*/  FMUL.FTZ R47, R0, R95 ;  /* 0x0000005f002f7220 */ /* 0x000fe40000410000 */
[C---:B------:R-:W-:Y:S01]  /*ca70*/  FMUL.FTZ R44, R2.reuse, R92 ;  /* 0x0000005c022c7220 */ /* 0x040fe20000410000 */
[----:B------:R-:W-:Y:S01]  /*ca80*/  MUFU.EX2 R150, R121 ;  /* 0x0000007900967308 */ /* 0x000fe20000000800 */
[C---:B------:R-:W-:Y:S02]  /*ca90*/  FMUL.FTZ R48, R2.reuse, R88 ;  /* 0x0000005802307220 */ /* 0x040fe40000410000 */
[----:B------:R-:W-:Y:S02]  /*caa0*/  FMUL.FTZ R49, R2, R89 ;  /* 0x0000005902317220 */ /* 0x000fe40000410000 */
[C---:B------:R-:W-:Y:S02]  /*cab0*/  FMUL.FTZ R50, R0.reuse, R90 ;  /* 0x0000005a00327220 */ /* 0x040fe40000410000 */
[----:B------:R-:W-:Y:S02]  /*cac0*/  FMUL.FTZ R51, R0, R91 ;  /* 0x0000005b00337220 */ /* 0x000fe40000410000 */
[----:B------:R-:W-:Y:S01]  /*cad0*/  FMUL.FTZ R53, R2, R85 ;  /* 0x0000005502357220 */ /* 0x000fe20000410000 */
[----:B------:R-:W-:Y:S01]  /*cae0*/  LDSM.16.MT88.4 R88, [R205+0x1800] ;  /* 0x00180000cd58783b */ /* 0x000fe20000004200 */
        /* <DEDUP_REMOVED lines=8> */
[C---:B------:R-:W-:Y:S02]  /*cb70*/  FMUL.FTZ R56, R2.reuse, R80 ;  /* 0x0000005002387220 */ /* 0x040fe40000410000 */
[C---:B------:R-:W-:Y:S02]  /*cb80*/  FMUL.FTZ R60, R2.reuse, R76 ;  /* 0x0000004c023c7220 */ /* 0x040fe40000410000 */
[----:B------:R-:W-:Y:S02]  /*cb90*/  FMUL.FTZ R61, R2, R77 ;  /* 0x0000004d023d7220 */ /* 0x000fe40000410000 */
[C---:B------:R-:W-:Y:S02]  /*cba0*/  FMUL.FTZ R62, R0.reuse, R78 ;  /* 0x0000004e003e7220 */ /* 0x040fe40000410000 */
[C---:B------:R-:W-:Y:S01]  /*cbb0*/  FMUL.FTZ R63, R0.reuse, R79 ;  /* 0x0000004f003f7220 */ /* 0x040fe20000410000 */
[----:B------:R-:W2:Y:S01]  /*cbc0*/  MUFU.EX2 R2, R155 ;  /* 0x0000009b00027308 */ /* 0x000ea20000000800 */
[----:B------:R-:W-:Y:S09]  /*cbd0*/  LDSM.16.MT88.4 R76, [R203+0x800] ;  /* 0x00080000cb4c783b */ /* 0x000ff20000004200 */
[----:B------:R5:W1:Y:S10]  /*cbe0*/  MUFU.EX2 R80, R154 ;  /* 0x0000009a00507308 */ /* 0x000a740000000800 */
[----:B------:R-:W1:Y:S10]  /*cbf0*/  MUFU.EX2 R110, R149 ;  /* 0x00000095006e7308 */ /* 0x000e740000000800 */
[----:B------:R-:W-:Y:S01]  /*cc00*/  MUFU.EX2 R149, R129 ;  /* 0x0000008100957308 */ /* 0x000fe20000000800 */
[----:B-----5:R-:W5:Y:S09]  /*cc10*/  LDL R154, [R1+0x4] ;  /* 0x00000400019a7983 */ /* 0x020f720000100800 */
[----:B------:R-:W-:Y:S10]  /*cc20*/  MUFU.EX2 R166, R166 ;  /* 0x000000a600a67308 */ /* 0x000ff40000000800 */
        /* <DEDUP_REMOVED lines=8> */
[----:B------:R-:W-:Y:S01]  /*ccb0*/  MUFU.EX2 R239, R239 ;  /* 0x000000ef00ef7308 */ /* 0x000fe20000000800 */
[C---:B---3--:R-:W-:Y:S01]  /*ccc0*/  FFMA.FTZ R6, R0.reuse, R11, R145 ;  /* 0x0000000b00067223 */ /* 0x048fe20000010091 */
[C---:B------:R-:W-:Y:S01]  /*ccd0*/  F2FP.BF16.PACK_AB R145, R7.reuse, R145 ;  /* 0x000000910791723e */ /* 0x040fe200000010ff */
[C---:B------:R-:W-:Y:S02]  /*cce0*/  FMUL.FTZ R11, R0.reuse, R131 ;  /* 0x00000083000b7220 */ /* 0x040fe40000410000 */
[----:B------:R-:W-:Y:S02]  /*ccf0*/  FADD.FTZ R105, R7, R6 ;  /* 0x0000000607697221 */ /* 0x000fe40000010000 */
[C---:B------:R-:W-:Y:S02]  /*cd00*/  FMUL.FTZ R6, R0.reuse, R134 ;  /* 0x0000008600067220 */ /* 0x040fe40000410000 */
[----:B------:R-:W-:Y:S01]  /*cd10*/  FMUL.FTZ R7, R0, R135 ;  /* 0x0000008700077220 */ /* 0x000fe20000410000 */
[----:B------:R-:W-:Y:S01]  /*cd20*/  MUFU.EX2 R240, R240 ;  /* 0x000000f000f07308 */ /* 0x000fe20000000800 */
[----:B----4-:R-:W-:Y:S04]  /*cd30*/  FADD.FTZ R0, R70, R148 ;  /* 0x0000009446007221 */ /* 0x010fe80000010000 */
[----:B--2---:R-:W-:Y:S01]  /*cd40*/  FADD.FTZ R0, R2, R0 ;  /* 0x0000000002007221 */ /* 0x004fe20000010000 */
[C---:B-1----:R-:W-:Y:S04]  /*cd50*/  HMMA.16816.F32.BF16 R4, R144.reuse, R72, R4 ;  /* 0x000000489004723c */ /* 0x042fe80000041804 */
[----:B------:R1:W-:Y:S01]  /*cd60*/  MUFU.EX2 R148, R128 ;  /* 0x0000008000947308 */ /* 0x0003e20000000800 */
[----:B------:R-:W-:Y:S03]  /*cd70*/  FADD.FTZ R0, R80, R0 ;  /* 0x0000000050007221 */ /* 0x000fe60000010000 */
[C---:B------:R-:W-:Y:S01]  /*cd80*/  HMMA.16816.F32.BF16 R8, R144.reuse, R74, R8 ;  /* 0x0000004a9008723c */ /* 0x040fe20000041808 */
[----:B------:R-:W2:Y:S03]  /*cd90*/  LDSM.16.MT88.4 R72, [R205] ;  /* 0x00000000cd48783b */ /* 0x000ea60000004200 */
[C---:B------:R-:W-:Y:S02]  /*cda0*/  FADD.FTZ R0, R71.reuse, R0 ;  /* 0x0000000047007221 */ /* 0x040fe40000010000 */
[----:B------:R-:W-:Y:S10]  /*cdb0*/  MUFU.EX2 R241, R241 ;  /* 0x000000f100f17308 */ /* 0x000ff40000000800 */
[----:B------:R-:W-:Y:S01]  /*cdc0*/  MUFU.EX2 R242, R242 ;  /* 0x000000f200f27308 */ /* 0x000fe20000000800 */
[----:B-1----:R-:W-:Y:S09]  /*cdd0*/  LDSM.16.MT88.4 R128, [R203+0x3800] ;  /* 0x00380000cb80783b */ /* 0x002ff20000004200 */
[----:B------:R-:W-:Y:S10]  /*cde0*/  MUFU.EX2 R153, R247 ;  /* 0x000000f700997308 */ /* 0x000ff40000000800 */
[----:B------:R-:W-:Y:S01]  /*cdf0*/  MUFU.EX2 R109, R151 ;  /* 0x00000097006d7308 */ /* 0x000fe20000000800 */
[C---:B--2---:R-:W-:Y:S09]  /*ce00*/  HMMA.16816.F32.BF16 R12, R144.reuse, R72, R12 ;  /* 0x00000048900c723c */ /* 0x044ff2000004180c */
[----:B------:R-:W-:Y:S01]  /*ce10*/  MUFU.EX2 R151, R251 ;  /* 0x000000fb00977308 */ /* 0x000fe20000000800 */
[C---:B------:R-:W-:Y:S01]  /*ce20*/  HMMA.16816.F32.BF16 R16, R144.reuse, R74, R16 ;  /* 0x0000004a9010723c */ /* 0x040fe20000041810 */
[----:B------:R-:W1:Y:S08]  /*ce30*/  LDSM.16.MT88.4 R72, [R204] ;  /* 0x00000000cc48783b */ /* 0x000e700000004200 */
[----:B------:R-:W2:Y:S10]  /*ce40*/  MUFU.EX2 R108, R152 ;  /* 0x00000098006c7308 */ /* 0x000eb40000000800 */
[----:B------:R-:W-:Y:S01]  /*ce50*/  MUFU.EX2 R152, R248 ;  /* 0x000000f800987308 */ /* 0x000fe20000000800 */
[C---:B-1----:R-:W-:Y:S08]  /*ce60*/  HMMA.16816.F32.BF16 R20, R144.reuse, R72, R20 ;  /* 0x000000489014723c */ /* 0x042ff00000041814 */
[C---:B------:R-:W-:Y:S01]  /*ce70*/  HMMA.16816.F32.BF16 R24, R144.reuse, R74, R24 ;  /* 0x0000004a9018723c */ /* 0x040fe20000041818 */
[----:B------:R-:W1:Y:S07]  /*ce80*/  LDSM.16.MT88.4 R72, [R216] ;  /* 0x00000000d848783b */ /* 0x000e6e0000004200 */
[C---:B-1----:R-:W-:Y:S08]  /*ce90*/  HMMA.16816.F32.BF16 R28, R144.reuse, R72, R28 ;  /* 0x00000048901c723c */ /* 0x042ff0000004181c */
[C---:B------:R-:W-:Y:S01]  /*cea0*/  HMMA.16816.F32.BF16 R32, R144.reuse, R74, R32 ;  /* 0x0000004a9020723c */ /* 0x040fe20000041820 */
[----:B------:R-:W1:Y:S02]  /*ceb0*/  LDSM.16.MT88.4 R72, [R203+0x4000] ;  /* 0x00400000cb48783b */ /* 0x000e640000004200 */
[----:B-----5:R-:W-:Y:S05]  /*cec0*/  ISETP.GT.AND P0, PT, R232, R154, PT ;  /* 0x0000009ae800720c */ /* 0x020fea0003f04270 */
        /* <DEDUP_REMOVED lines=9> */
[C---:B-1----:R-:W-:Y:S07]  /*cf60*/  HMMA.16816.F32.BF16 R60, R144.reuse, R72, R60 ;  /* 0x00000048903c723c */ /* 0x042fee000004183c */
[----:B------:R-:W-:Y:S01]  /*cf70*/  F2FP.BF16.PACK_AB R72, R2, R70 ;  /* 0x000000460248723e */ /* 0x000fe200000010ff */
[----:B------:R-:W-:Y:S01]  /*cf80*/  HMMA.16816.F32.BF16 R64, R144, R74, R64 ;  /* 0x0000004a9040723c */ /* 0x000fe20000041840 */
[----:B------:R-:W1:Y:S03]  /*cf90*/  MUFU.EX2 R70, R164 ;  /* 0x000000a400467308 */ /* 0x000e660000000800 */
[----:B------:R-:W-:Y:S03]  /*cfa0*/  F2FP.BF16.PACK_AB R73, R110, R111 ;  /* 0x0000006f6e49723e */ /* 0x000fe600000010ff */
[----:B------:R-:W-:Y:S02]  /*cfb0*/  F2FP.BF16.PACK_AB R74, R71, R80 ;  /* 0x00000050474a723e */ /* 0x000fe400000010ff */
[----:B------:R-:W3:Y:S02]  /*cfc0*/  LDSM.16.MT88.4 R80, [R205+0x800] ;  /* 0x00080000cd50783b */ /* 0x000ee40000004200 */
[----:B------:R-:W4:Y:S01]  /*cfd0*/  MUFU.EX2 R2, R163 ;  /* 0x000000a300027308 */ /* 0x000f220000000800 */
[----:B--2---:R-:W-:Y:S02]  /*cfe0*/  F2FP.BF16.PACK_AB R75, R108, R109 ;  /* 0x0000006d6c4b723e */ /* 0x004fe400000010ff */
[----:B------:R-:W-:Y:S05]  /*cff0*/  F2FP.BF16.PACK_AB R145, R148, R149 ;  /* 0x000000959491723e */ /* 0x000fea00000010ff */
[C---:B------:R-:W-:Y:S02]  /*d000*/  HMMA.16816.F32.BF16 R4, R72.reuse, R76, R4 ;  /* 0x0000004c4804723c */ /* 0x040fe40000041804 */
[----:B------:R-:W2:Y:S03]  /*d010*/  MUFU.EX2 R71, R161 ;  /* 0x000000a100477308 */ /* 0x000ea60000000800 */
[----:B-1----:R-:W-:Y:S03]  /*d020*/  FADD.FTZ R0, R70, R0 ;  /* 0x0000000046007221 */ /* 0x002fe60000010000 */
[C---:B------:R-:W-:Y:S01]  /*d030*/  HMMA.16816.F32.BF16 R8, R72.reuse, R78, R8 ;  /* 0x0000004e4808723c */ /* 0x040fe20000041808 */
[----:B------:R-:W1:Y:S03]  /*d040*/  LDSM.16.MT88.4 R76, [R204+0x800] ;  /* 0x00080000cc4c783b */ /* 0x000e660000004200 */
[----:B------:R-:W-:Y:S01]  /*d050*/  MUFU.EX2 R144, R125 ;  /* 0x0000007d00907308 */ /* 0x000fe20000000800 */
[----:B----4-:R-:W-:Y:S04]  /*d060*/  FADD.FTZ R0, R2, R0 ;  /* 0x0000000002007221 */ /* 0x010fe80000010000 */
[----:B------:R-:W-:Y:S05]  /*d070*/  FADD.FTZ R0, R84, R0 ;  /* 0x0000000054007221 */ /* 0x000fea0000010000 */
[----:B------:R-:W-:Y:S01]  /*d080*/  MUFU.EX2 R146, R124 ;  /* 0x0000007c00927308 */ /* 0x000fe20000000800 */
[C---:B--2---:R-:W-:Y:S01]  /*d090*/  FADD.FTZ R0, R71.reuse, R0 ;  /* 0x0000000047007221 */ /* 0x044fe20000010000 */
[C---:B---3--:R-:W-:Y:S08]  /*d0a0*/  HMMA.16816.F32.BF16 R12, R72.reuse, R80, R12 ;  /* 0x00000050480c723c */ /* 0x048ff0000004180c */
        /* <DEDUP_REMOVED lines=18> */
[----:B------:R-:W-:Y:S01]  /*d1d0*/  HMMA.16816.F32.BF16 R64, R72, R82, R64 ;  /* 0x000000524840723c */ /* 0x000fe20000041840 */
[----:B------:R-:W2:Y:S06]  /*d1e0*/  LDSM.16.MT88.4 R80, [R205+0x1000] ;  /* 0x00100000cd50783b */ /* 0x000eac0000004200 */
[----:B------:R-:W-:Y:S02]  /*d1f0*/  F2FP.BF16.PACK_AB R74, R71, R84 ;  /* 0x00000054474a723e */ /* 0x000fe400000010ff */
[----:B------:R-:W3:Y:S01]  /*d200*/  LDSM.16.MT88.4 R84, [R204+0x1000] ;  /* 0x00100000cc54783b */ /* 0x000ee20000004200 */
[----:B------:R-:W-:Y:S02]  /*d210*/  MUFU.EX2 R71, R169 ;  /* 0x000000a900477308 */ /* 0x000fe40000000800 */
[----:B------:R-:W-:Y:S02]  /*d220*/  F2FP.BF16.PACK_AB R72, R2, R70 ;  /* 0x000000460248723e */ /* 0x000fe400000010ff */
[----:B------:R-:W-:Y:S02]  /*d230*/  F2FP.BF16.PACK_AB R73, R157, R158 ;  /* 0x0000009e9d49723e */ /* 0x000fe400000010ff */
[----:B------:R-:W-:Y:S04]  /*d240*/  F2FP.BF16.PACK_AB R75, R160, R159 ;  /* 0x0000009fa04b723e */ /* 0x000fe800000010ff */
[----:B------:R-:W4:Y:S03]  /*d250*/  MUFU.EX2 R70, R172 ;  /* 0x000000ac00467308 */ /* 0x000f260000000800 */
[C---:B-1----:R-:W-:Y:S07]  /*d260*/  HMMA.16816.F32.BF16 R4, R72.reuse, R76, R4 ;  /* 0x0000004c4804723c */ /* 0x042fee0000041804 */
[----:B------:R-:W1:Y:S01]  /*d270*/  MUFU.EX2 R2, R171 ;  /* 0x000000ab00027308 */ /* 0x000e620000000800 */
[C---:B------:R-:W-:Y:S01]  /*d280*/  HMMA.16816.F32.BF16 R8, R72.reuse, R78, R8 ;  /* 0x0000004e4808723c */ /* 0x040fe20000041808 */
[----:B------:R-:W5:Y:S07]  /*d290*/  LDSM.16.MT88.4 R76, [R206+0x1000] ;  /* 0x00100000ce4c783b */ /* 0x000f6e0000004200 */
[C---:B--2---:R-:W-:Y:S04]  /*d2a0*/  HMMA.16816.F32.BF16 R12, R72.reuse, R80, R12 ;  /* 0x00000050480c723c */ /* 0x044fe8000004180c */
[----:B----4-:R-:W-:Y:S04]  /*d2b0*/  FADD.FTZ R0, R70, R0 ;  /* 0x0000000046007221 */ /* 0x010fe80000010000 */
[C---:B------:R-:W-:Y:S01]  /*d2c0*/  HMMA.16816.F32.BF16 R16, R72.reuse, R82, R16 ;  /* 0x000000524810723c */ /* 0x040fe20000041810 */
[----:B------:R-:W2:Y:S03]  /*d2d0*/  LDSM.16.MT88.4 R80, [R203+0x5000] ;  /* 0x00500000cb50783b */ /* 0x000ea60000004200 */
[----:B-1----:R-:W-:Y:S04]  /*d2e0*/  FADD.FTZ R0, R2, R0 ;  /* 0x0000000002007221 */ /* 0x002fe80000010000 */
[C---:B---3--:R-:W-:Y:S04]  /*d2f0*/  HMMA.16816.F32.BF16 R20, R72.reuse, R84, R20 ;  /* 0x000000544814723c */ /* 0x048fe80000041814 */
[----:B------:R-:W-:Y:S04]  /*d300*/  FADD.FTZ R0, R92, R0 ;  /* 0x000000005c007221 */ /* 0x000fe80000010000 */
[C---:B------:R-:W-:Y:S01]  /*d310*/  HMMA.16816.F32.BF16 R24, R72.reuse, R86, R24 ;  /* 0x000000564818723c */ /* 0x040fe20000041818 */
[----:B------:R-:W1:Y:S03]  /*d320*/  LDSM.16.MT88.4 R84, [R205+0x5000] ;  /* 0x00500000cd54783b */ /* 0x000e660000004200 */
[----:B------:R-:W-:Y:S04]  /*d330*/  FADD.FTZ R0, R71, R0 ;  /* 0x0000000047007221 */ /* 0x000fe80000010000 */
[C---:B-----5:R-:W-:Y:S08]  /*d340*/  HMMA.16816.F32.BF16 R28, R72.reuse, R76, R28 ;  /* 0x0000004c481c723c */ /* 0x060ff0000004181c */
        /* <DEDUP_REMOVED lines=8> */
[C---:B---3--:R-:W-:Y:S07]  /*d3d0*/  HMMA.16816.F32.BF16 R52, R72.reuse, R76, R52 ;  /* 0x0000004c4834723c */ /* 0x048fee0000041834 */
[----:B------:R-:W-:Y:S01]  /*d3e0*/  F2FP.BF16.PACK_AB R76, R2, R70 ;  /* 0x00000046024c723e */ /* 0x000fe200000010ff */
[C---:B------:R-:W-:Y:S01]  /*d3f0*/  HMMA.16816.F32.BF16 R56, R72.reuse, R78, R56 ;  /* 0x0000004e4838723c */ /* 0x040fe20000041838 */
[----:B------:R-:W3:Y:S03]  /*d400*/  MUFU.EX2 R70, R238 ;  /* 0x000000ee00467308 */ /* 0x000ee60000000800 */
[----:B------:R-:W-:Y:S03]  /*d410*/  F2FP.BF16.PACK_AB R77, R165, R166 ;  /* 0x000000a6a54d723e */ /* 0x000fe600000010ff */
[----:B------:R-:W-:Y:S01]  /*d420*/  F2FP.BF16.PACK_AB R78, R71, R92 ;  /* 0x0000005c474e723e */ /* 0x000fe200000010ff */
[C---:B--2---:R-:W-:Y:S01]  /*d430*/  HMMA.16816.F32.BF16 R60, R72.reuse, R80, R60 ;  /* 0x00000050483c723c */ /* 0x044fe2000004183c */
[----:B------:R-:W-:Y:S02]  /*d440*/  LDSM.16.MT88.4 R92, [R205+0x2000] ;  /* 0x00200000cd5c783b */ /* 0x000fe40000004200 */
[----:B------:R-:W2:Y:S01]  /*d450*/  MUFU.EX2 R2, R237 ;  /* 0x000000ed00027308 */ /* 0x000ea20000000800 */
[----:B------:R-:W-:Y:S04]  /*d460*/  F2FP.BF16.PACK_AB R79, R168, R167 ;  /* 0x000000a7a84f723e */ /* 0x000fe800000010ff */
[----:B------:R-:W-:Y:S01]  /*d470*/  HMMA.16816.F32.BF16 R64, R72, R82, R64 ;  /* 0x000000524840723c */ /* 0x000fe20000041840 */
[----:B------:R-:W4:Y:S04]  /*d480*/  LDSM.16.MT88.4 R72, [R204+0x1800] ;  /* 0x00180000cc48783b */ /* 0x000f280000004200 */
[----:B------:R-:W5:Y:S03]  /*d490*/  MUFU.EX2 R71, R235 ;  /* 0x000000eb00477308 */ /* 0x000f660000000800 */
[C---:B-1----:R-:W-:Y:S01]  /*d4a0*/  HMMA.16816.F32.BF16 R4, R76.reuse, R84, R4 ;  /* 0x000000544c04723c */ /* 0x042fe20000041804 */
[----:B------:R-:W1:Y:S04]  /*d4b0*/  LDSM.16.MT88.4 R80, [R206+0x1800] ;  /* 0x00180000ce50783b */ /* 0x000e680000004200 */
[----:B---3--:R-:W-:Y:S03]  /*d4c0*/  FADD.FTZ R0, R70, R0 ;  /* 0x0000000046007221 */ /* 0x008fe60000010000 */
[C---:B------:R-:W-:Y:S01]  /*d4d0*/  HMMA.16816.F32.BF16 R8, R76.reuse, R86, R8 ;  /* 0x000000564c08723c */ /* 0x040fe20000041808 */
[----:B------:R-:W3:Y:S03]  /*d4e0*/  LDSM.16.MT88.4 R84, [R203+0x5800] ;  /* 0x00580000cb54783b */ /* 0x000ee60000004200 */
[----:B--2---:R-:W-:Y:S04]  /*d4f0*/  FADD.FTZ R0, R2, R0 ;  /* 0x0000000002007221 */ /* 0x004fe80000010000 */
[C---:B------:R-:W-:Y:S04]  /*d500*/  HMMA.16816.F32.BF16 R12, R76.reuse, R88, R12 ;  /* 0x000000584c0c723c */ /* 0x040fe8000004180c */
[----:B------:R-:W-:Y:S04]  /*d510*/  FADD.FTZ R0, R96, R0 ;  /* 0x0000000060007221 */ /* 0x000fe80000010000 */
[C---:B------:R-:W-:Y:S01]  /*d520*/  HMMA.16816.F32.BF16 R16, R76.reuse, R90, R16 ;  /* 0x0000005a4c10723c */ /* 0x040fe20000041810 */
[----:B------:R-:W-:Y:S03]  /*d530*/  LDSM.16.MT88.4 R88, [R204+0x5800] ;  /* 0x00580000cc58783b */ /* 0x000fe60000004200 */
[C---:B-----5:R-:W-:Y:S04]  /*d540*/  FADD.FTZ R0, R71.reuse, R0 ;  /* 0x0000000047007221 */ /* 0x060fe80000010000 */
[C---:B----4-:R-:W-:Y:S08]  /*d550*/  HMMA.16816.F32.BF16 R20, R76.reuse, R72, R20 ;  /* 0x000000484c14723c */ /* 0x050ff00000041814 */
[C---:B------:R-:W-:Y:S01]  /*d560*/  HMMA.16816.F32.BF16 R24, R76.reuse, R74, R24 ;  /* 0x0000004a4c18723c */ /* 0x040fe20000041818 */
[----:B------:R-:W2:Y:S07]  /*d570*/  LDSM.16.MT88.4 R72, [R205+0x5800] ;  /* 0x00580000cd48783b */ /* 0x000eae0000004200 */
[C---:B-1----:R-:W-:Y:S08]  /*d580*/  HMMA.16816.F32.BF16 R28, R76.reuse, R80, R28 ;  /* 0x000000504c1c723c */ /* 0x042ff0000004181c */
[C---:B------:R-:W-:Y:S01]  /*d590*/  HMMA.16816.F32.BF16 R32, R76.reuse, R82, R32 ;  /* 0x000000524c20723c */ /* 0x040fe20000041820 */
[----:B------:R-:W1:Y:S07]  /*d5a0*/  LDSM.16.MT88.4 R80, [R206+0x5800] ;  /* 0x00580000ce50783b */ /* 0x000e6e0000004200 */
[C---:B---3--:R-:W-:Y:S08]  /*d5b0*/  HMMA.16816.F32.BF16 R36, R76.reuse, R84, R36 ;  /* 0x000000544c24723c */ /* 0x048ff00000041824 */
[C---:B------:R-:W-:Y:S01]  /*d5c0*/  HMMA.16816.F32.BF16 R40, R76.reuse, R86, R40 ;  /* 0x000000564c28723c */ /* 0x040fe20000041828 */
[----:B------:R-:W3:Y:S07]  /*d5d0*/  LDSM.16.MT88.4 R84, [R203+0x2000] ;  /* 0x00200000cb54783b */ /* 0x000eee0000004200 */
[C---:B--2---:R-:W-:Y:S07]  /*d5e0*/  HMMA.16816.F32.BF16 R44, R76.reuse, R72, R44 ;  /* 0x000000484c2c723c */ /* 0x044fee000004182c */
[----:B------:R-:W-:Y:S01]  /*d5f0*/  F2FP.BF16.PACK_AB R72, R2, R70 ;  /* 0x000000460248723e */ /* 0x000fe200000010ff */
[C---:B------:R-:W-:Y:S01]  /*d600*/  HMMA.16816.F32.BF16 R48, R76.reuse, R74, R48 ;  /* 0x0000004a4c30723c */ /* 0x040fe20000041830 */
[----:B------:R-:W-:Y:S03]  /*d610*/  MUFU.EX2 R70, R245 ;  /* 0x000000f500467308 */ /* 0x000fe60000000800 */
[----:B------:R-:W-:Y:S03]  /*d620*/  F2FP.BF16.PACK_AB R73, R174, R173 ;  /* 0x000000adae49723e */ /* 0x000fe600000010ff */
[----:B------:R-:W-:Y:S01]  /*d630*/  F2FP.BF16.PACK_AB R74, R71, R96 ;  /* 0x00000060474a723e */ /* 0x000fe200000010ff */
[C---:B------:R-:W-:Y:S03]  /*d640*/  HMMA.16816.F32.BF16 R52, R76.reuse, R88, R52 ;  /* 0x000000584c34723c */ /* 0x040fe60000041834 */
[----:B------:R-:W2:Y:S01]  /*d650*/  MUFU.EX2 R96, R244 ;  /* 0x000000f400607308 */ /* 0x000ea20000000800 */
[----:B------:R-:W-:Y:S04]  /*d660*/  F2FP.BF16.PACK_AB R75, R228, R175 ;  /* 0x000000afe44b723e */ /* 0x000fe800000010ff */
[C---:B------:R-:W-:Y:S01]  /*d670*/  HMMA.16816.F32.BF16 R56, R76.reuse, R90, R56 ;  /* 0x0000005a4c38723c */ /* 0x040fe20000041838 */
[----:B------:R-:W4:Y:S04]  /*d680*/  LDSM.16.MT88.4 R88, [R204+0x2000] ;  /* 0x00200000cc58783b */ /* 0x000f280000004200 */
[----:B------:R-:W5:Y:S03]  /*d690*/  MUFU.EX2 R71, R243 ;  /* 0x000000f300477308 */ /* 0x000f660000000800 */
[C---:B-1----:R-:W-:Y:S07]  /*d6a0*/  HMMA.16816.F32.BF16 R60, R76.reuse, R80, R60 ;  /* 0x000000504c3c723c */ /* 0x042fee000004183c */
[----:B------:R-:W1:Y:S01]  /*d6b0*/  MUFU.EX2 R2, R246 ;  /* 0x000000f600027308 */ /* 0x000e620000000800 */
[----:B------:R-:W-:Y:S01]  /*d6c0*/  HMMA.16816.F32.BF16 R64, R76, R82, R64 ;  /* 0x000000524c40723c */ /* 0x000fe20000041840 */
[----:B------:R-:W4:Y:S03]  /*d6d0*/  LDSM.16.MT88.4 R76, [R206+0x2000] ;  /* 0x00200000ce4c783b */ /* 0x000f260000004200 */
[----:B--2---:R-:W-:Y:S04]  /*d6e0*/  FADD.FTZ R0, R96, R0 ;  /* 0x0000000060007221 */ /* 0x004fe80000010000 */
[C---:B---3--:R-:W-:Y:S01]  /*d6f0*/  HMMA.16816.F32.BF16 R4, R72.reuse, R84, R4 ;  /* 0x000000544804723c */ /* 0x048fe20000041804 */
[----:B------:R-:W2:Y:S04]  /*d700*/  LDSM.16.MT88.4 R80, [R203+0x6000] ;  /* 0x00600000cb50783b */ /* 0x000ea80000004200 */
[C---:B-----5:R-:W-:Y:S03]  /*d710*/  FADD.FTZ R0, R71.reuse, R0 ;  /* 0x0000000047007221 */ /* 0x060fe60000010000 */
[C---:B------:R-:W-:Y:S01]  /*d720*/  HMMA.16816.F32.BF16 R8, R72.reuse, R86, R8 ;  /* 0x000000564808723c */ /* 0x040fe20000041808 */
[----:B------:R-:W3:Y:S03]  /*d730*/  LDSM.16.MT88.4 R84, [R205+0x6000] ;  /* 0x00600000cd54783b */ /* 0x000ee60000004200 */
[----:B------:R-:W-:Y:S04]  /*d740*/  FADD.FTZ R0, R70, R0 ;  /* 0x0000000046007221 */ /* 0x000fe80000010000 */
[C---:B------:R-:W-:Y:S04]  /*d750*/  HMMA.16816.F32.BF16 R12, R72.reuse, R92, R12 ;  /* 0x0000005c480c723c */ /* 0x040fe8000004180c */
[----:B-1----:R-:W-:Y:S04]  /*d760*/  FADD.FTZ R0, R2, R0 ;  /* 0x0000000002007221 */ /* 0x002fe80000010000 */
[C---:B------:R-:W-:Y:S01]  /*d770*/  HMMA.16816.F32.BF16 R16, R72.reuse, R94, R16 ;  /* 0x0000005e4810723c */ /* 0x040fe20000041810 */
[----:B------:R-:W1:Y:S07]  /*d780*/  LDSM.16.MT88.4 R92, [R204+0x6000] ;  /* 0x00600000cc5c783b */ /* 0x000e6e0000004200 */
[C---:B----4-:R-:W-:Y:S08]  /*d790*/  HMMA.16816.F32.BF16 R20, R72.reuse, R88, R20 ;  /* 0x000000584814723c */ /* 0x050ff00000041814 */
[C---:B------:R-:W-:Y:S01]  /*d7a0*/  HMMA.16816.F32.BF16 R24, R72.reuse, R90, R24 ;  /* 0x0000005a4818723c */ /* 0x040fe20000041818 */
[----:B------:R-:W4:Y:S07]  /*d7b0*/  LDSM.16.MT88.4 R88, [R206+0x6000] ;  /* 0x00600000ce58783b */ /* 0x000f2e0000004200 */
[C---:B------:R-:W-:Y:S07]  /*d7c0*/  HMMA.16816.F32.BF16 R28, R72.reuse, R76, R28 ;  /* 0x0000004c481c723c */ /* 0x040fee000004181c */
[----:B------:R-:W-:Y:S01]  /*d7d0*/  F2FP.BF16.PACK_AB R76, R71, R96 ;  /* 0x00000060474c723e */ /* 0x000fe200000010ff */
[C---:B------:R-:W-:Y:S01]  /*d7e0*/  HMMA.16816.F32.BF16 R32, R72.reuse, R78, R32 ;  /* 0x0000004e4820723c */ /* 0x040fe20000041820 */
[----:B------:R-:W-:Y:S01]  /*d7f0*/  LDSM.16.MT88.4 R96, [R205+0x6800] ;  /* 0x00680000cd60783b */ /* 0x000fe20000004200 */
[----:B------:R-:W5:Y:S02]  /*d800*/  MUFU.EX2 R71, R249 ;  /* 0x000000f900477308 */ /* 0x000f640000000800 */
[----:B------:R-:W-:Y:S03]  /*d810*/  F2FP.BF16.PACK_AB R77, R240, R239 ;  /* 0x000000eff04d723e */ /* 0x000fe600000010ff */
[----:B------:R-:W-:Y:S01]  /*d820*/  F2FP.BF16.PACK_AB R78, R2, R70 ;  /* 0x00000046024e723e */ /* 0x000fe200000010ff */
[C---:B--2---:R-:W-:Y:S04]  /*d830*/  HMMA.16816.F32.BF16 R36, R72.reuse, R80, R36 ;  /* 0x000000504824723c */ /* 0x044fe80000041824 */
[----:B------:R-:W-:Y:S01]  /*d840*/  F2FP.BF16.PACK_AB R79, R242, R241 ;  /* 0x000000f1f24f723e */ /* 0x000fe200000010ff */
[----:B------:R-:W2:Y:S03]  /*d850*/  MUFU.EX2 R70, R250 ;  /* 0x000000fa00467308 */ /* 0x000ea60000000800 */
[C---:B------:R-:W-:Y:S01]  /*d860*/  HMMA.16816.F32.BF16 R40, R72.reuse, R82, R40 ;  /* 0x000000524828723c */ /* 0x040fe20000041828 */
[----:B------:R-:W4:Y:S06]  /*d870*/  LDSM.16.MT88.4 R80, [R203+0x2800] ;  /* 0x00280000cb50783b */ /* 0x000f2c0000004200 */
[----:B------:R-:W4:Y:S01]  /*d880*/  MUFU.EX2 R2, R117 ;  /* 0x0000007500027308 */ /* 0x000f220000000800 */
[C---:B---3--:R-:W-:Y:S04]  /*d890*/  HMMA.16816.F32.BF16 R44, R72.reuse, R84, R44 ;  /* 0x00000054482c723c */ /* 0x048fe8000004182c */
[----:B-----5:R-:W-:Y:S04]  /*d8a0*/  FADD.FTZ R0, R71, R0 ;  /* 0x0000000047007221 */ /* 0x020fe80000010000 */
[C---:B------:R-:W-:Y:S01]  /*d8b0*/  HMMA.16816.F32.BF16 R48, R72.reuse, R86, R48 ;  /* 0x000000564830723c */ /* 0x040fe20000041830 */
[----:B------:R-:W3:Y:S03]  /*d8c0*/  LDSM.16.MT88.4 R84, [R205+0x2800] ;  /* 0x00280000cd54783b */ /* 0x000ee60000004200 */
[----:B--2---:R-:W-:Y:S04]  /*d8d0*/  FADD.FTZ R0, R70, R0 ;  /* 0x0000000046007221 */ /* 0x004fe80000010000 */
[C---:B-1----:R-:W-:Y:S04]  /*d8e0*/  HMMA.16816.F32.BF16 R52, R72.reuse, R92, R52 ;  /* 0x0000005c4834723c */ /* 0x042fe80000041834 */
[----:B------:R-:W-:Y:S04]  /*d8f0*/  FADD.FTZ R0, R104, R0 ;  /* 0x0000000068007221 */ /* 0x000fe80000010000 */
[C---:B------:R-:W-:Y:S01]  /*d900*/  HMMA.16816.F32.BF16 R56, R72.reuse, R94, R56 ;  /* 0x0000005e4838723c */ /* 0x040fe20000041838 */
[----:B------:R-:W1:Y:S03]  /*d910*/  LDSM.16.MT88.4 R92, [R204+0x2800] ;  /* 0x00280000cc5c783b */ /* 0x000e660000004200 */
[----:B----4-:R-:W-:Y:S04]  /*d920*/  FADD.FTZ R0, R2, R0 ;  /* 0x0000000002007221 */ /* 0x010fe80000010000 */
[C---:B------:R-:W-:Y:S08]  /*d930*/  HMMA.16816.F32.BF16 R60, R72.reuse, R88, R60 ;  /* 0x00000058483c723c */ /* 0x040ff0000004183c */
[----:B------:R-:W-:Y:S01]  /*d940*/  HMMA.16816.F32.BF16 R64, R72, R90, R64 ;  /* 0x0000005a4840723c */ /* 0x000fe20000041840 */
[----:B------:R-:W2:Y:S07]  /*d950*/  LDSM.16.MT88.4 R72, [R206+0x2800] ;  /* 0x00280000ce48783b */ /* 0x000eae0000004200 */
[C---:B------:R-:W-:Y:S01]  /*d960*/  HMMA.16816.F32.BF16 R4, R76.reuse, R80, R4 ;  /* 0x000000504c04723c */ /* 0x040fe20000041804 */
[----:B------:R-:W4:Y:S07]  /*d970*/  LDSM.16.MT88.4 R88, [R203+0x6800] ;  /* 0x00680000cb58783b */ /* 0x000f2e0000004200 */
[C---:B------:R-:W-:Y:S01]  /*d980*/  HMMA.16816.F32.BF16 R8, R76.reuse, R82, R8 ;  /* 0x000000524c08723c */ /* 0x040fe20000041808 */
[----:B------:R-:W5:Y:S07]  /*d990*/  LDSM.16.MT88.4 R80, [R204+0x6800] ;  /* 0x00680000cc50783b */ /* 0x000f6e0000004200 */
[C---:B---3--:R-:W-:Y:S08]  /*d9a0*/  HMMA.16816.F32.BF16 R12, R76.reuse, R84, R12 ;  /* 0x000000544c0c723c */ /* 0x048ff0000004180c */
[C---:B------:R-:W-:Y:S01]  /*d9b0*/  HMMA.16816.F32.BF16 R16, R76.reuse, R86, R16 ;  /* 0x000000564c10723c */ /* 0x040fe20000041810 */
[----:B------:R-:W3:Y:S07]  /*d9c0*/  LDSM.16.MT88.4 R84, [R206+0x6800] ;  /* 0x00680000ce54783b */ /* 0x000eee0000004200 */
[C---:B-1----:R-:W-:Y:S08]  /*d9d0*/  HMMA.16816.F32.BF16 R20, R76.reuse, R92, R20 ;  /* 0x0000005c4c14723c */ /* 0x042ff00000041814 */
[C---:B------:R-:W-:Y:S01]  /*d9e0*/  HMMA.16816.F32.BF16 R24, R76.reuse, R94, R24 ;  /* 0x0000005e4c18723c */ /* 0x040fe20000041818 */
[----:B------:R-:W-:Y:S07]  /*d9f0*/  LDSM.16.MT88.4 R92, [R205+0x3000] ;  /* 0x00300000cd5c783b */ /* 0x000fee0000004200 */
[C---:B--2---:R-:W-:Y:S07]  /*da00*/  HMMA.16816.F32.BF16 R28, R76.reuse, R72, R28 ;  /* 0x000000484c1c723c */ /* 0x044fee000004181c */
[----:B------:R-:W-:Y:S01]  /*da10*/  F2FP.BF16.PACK_AB R72, R70, R71 ;  /* 0x000000474648723e */ /* 0x000fe200000010ff */
[C---:B------:R-:W-:Y:S01]  /*da20*/  HMMA.16816.F32.BF16 R32, R76.reuse, R74, R32 ;  /* 0x0000004a4c20723c */ /* 0x040fe20000041820 */
[----:B------:R-:W-:Y:S03]  /*da30*/  MUFU.EX2 R70, R132 ;  /* 0x0000008400467308 */ /* 0x000fe60000000800 */
[----:B------:R-:W-:Y:S03]  /*da40*/  F2FP.BF16.PACK_AB R73, R152, R153 ;  /* 0x000000999849723e */ /* 0x000fe600000010ff */
[----:B------:R-:W-:Y:S01]  /*da50*/  F2FP.BF16.PACK_AB R74, R2, R104 ;  /* 0x00000068024a723e */ /* 0x000fe200000010ff */
[C---:B----4-:R-:W-:Y:S03]  /*da60*/  HMMA.16816.F32.BF16 R36, R76.reuse, R88, R36 ;  /* 0x000000584c24723c */ /* 0x050fe60000041824 */
[----:B------:R-:W1:Y:S01]  /*da70*/  MUFU.EX2 R2, R120 ;  /* 0x0000007800027308 */ /* 0x000e620000000800 */
[----:B------:R-:W-:Y:S04]  /*da80*/  F2FP.BF16.PACK_AB R75, R150, R151 ;  /* 0x00000097964b723e */ /* 0x000fe800000010ff */
[C---:B------:R-:W-:Y:S01]  /*da90*/  HMMA.16816.F32.BF16 R40, R76.reuse, R90, R40 ;  /* 0x0000005a4c28723c */ /* 0x040fe20000041828 */
[----:B------:R-:W2:Y:S04]  /*daa0*/  LDSM.16.MT88.4 R88, [R203+0x3000] ;  /* 0x00300000cb58783b */ /* 0x000ea80000004200 */
[----:B------:R-:W4:Y:S03]  /*dab0*/  MUFU.EX2 R71, R133 ;  /* 0x0000008500477308 */ /* 0x000f260000000800 */
[C---:B------:R-:W-:Y:S08]  /*dac0*/  HMMA.16816.F32.BF16 R44, R76.reuse, R96, R44 ;  /* 0x000000604c2c723c */ /* 0x040ff0000004182c */
[C---:B------:R-:W-:Y:S01]  /*dad0*/  HMMA.16816.F32.BF16 R48, R76.reuse, R98, R48 ;  /* 0x000000624c30723c */ /* 0x040fe20000041830 */
[----:B------:R-:W-:Y:S03]  /*dae0*/  LDSM.16.MT88.4 R96, [R206+0x3000] ;  /* 0x00300000ce60783b */ /* 0x000fe60000004200 */
[----:B-1----:R-:W-:Y:S04]  /*daf0*/  FADD.FTZ R0, R2, R0 ;  /* 0x0000000002007221 */ /* 0x002fe80000010000 */
[C---:B-----5:R-:W-:Y:S01]  /*db00*/  HMMA.16816.F32.BF16 R52, R76.reuse, R80, R52 ;  /* 0x000000504c34723c */ /* 0x060fe20000041834 */
[----:B------:R-:W-:Y:S03]  /*db10*/  LDSM.16.MT88.4 R120, [R205+0x3800] ;  /* 0x00380000cd78783b */ /* 0x000fe60000004200 */
[C---:B------:R-:W-:Y:S01]  /*db20*/  FADD.FTZ R0, R144.reuse, R0 ;  /* 0x0000000090007221 */ /* 0x040fe20000010000 */
[----:B------:R-:W-:Y:S01]  /*db30*/  F2FP.BF16.PACK_AB R144, R144, R2 ;  /* 0x000000029090723e */ /* 0x000fe200000010ff */
[----:B------:R-:W-:Y:S01]  /*db40*/  FADD.FTZ R2, R106, R105 ;  /* 0x000000696a027221 */ /* 0x000fe20000010000 */
[----:B----4-:R-:W-:Y:S01]  /*db50*/  F2FP.BF16.PACK_AB R147, R70, R71 ;  /* 0x000000474693723e */ /* 0x010fe200000010ff */
[C---:B------:R-:W-:Y:S01]  /*db60*/  HMMA.16816.F32.BF16 R56, R76.reuse, R82, R56 ;  /* 0x000000524c38723c */ /* 0x040fe20000041838 */
[----:B------:R-:W1:Y:S03]  /*db70*/  LDSM.16.MT88.4 R80, [R204+0x3000] ;  /* 0x00300000cc50783b */ /* 0x000e660000004200 */
[----:B------:R-:W-:Y:S01]  /*db80*/  FADD.FTZ R0, R146, R0 ;  /* 0x0000000092007221 */ /* 0x000fe20000010000 */
[C---:B------:R-:W-:Y:S03]  /*db90*/  F2FP.BF16.PACK_AB R146, R68.reuse, R146 ;  /* 0x000000924492723e */ /* 0x040fe600000010ff */
[C---:B---3--:R-:W-:Y:S01]  /*dba0*/  HMMA.16816.F32.BF16 R60, R76.reuse, R84, R60 ;  /* 0x000000544c3c723c */ /* 0x048fe2000004183c */
[----:B------:R-:W-:Y:S03]  /*dbb0*/  LDSM.16.MT88.4 R104, [R206+0x3800] ;  /* 0x00380000ce68783b */ /* 0x000fe60000004200 */
[----:B------:R-:W-:Y:S02]  /*dbc0*/  FADD.FTZ R247, R68, R0 ;  /* 0x0000000044f77221 */ /* 0x000fe40000010000 */
[----:B------:R-:W-:Y:S02]  /*dbd0*/  FADD.FTZ R0, R116, R2 ;  /* 0x0000000274007221 */ /* 0x000fe40000010000 */
[----:B------:R-:W-:Y:S01]  /*dbe0*/  HMMA.16816.F32.BF16 R64, R76, R86, R64 ;  /* 0x000000564c40723c */ /* 0x000fe20000041840 */
[----:B------:R-:W3:Y:S03]  /*dbf0*/  LDSM.16.MT88.4 R76, [R205+0x7000] ;  /* 0x00700000cd4c783b */ /* 0x000ee60000004200 */
[----:B------:R-:W-:Y:S04]  /*dc00*/  FADD.FTZ R0, R111, R0 ;  /* 0x000000006f007221 */ /* 0x000fe80000010000 */
[C---:B--2---:R-:W-:Y:S01]  /*dc10*/  HMMA.16816.F32.BF16 R4, R72.reuse, R88, R4 ;  /* 0x000000584804723c */ /* 0x044fe20000041804 */
[----:B------:R-:W2:Y:S04]  /*dc20*/  LDSM.16.MT88.4 R84, [R204+0x7000] ;  /* 0x00700000cc54783b */ /* 0x000ea80000004200 */
        /* <DEDUP_REMOVED lines=8> */
[C---:B-1----:R-:W-:Y:S04]  /*dcb0*/  HMMA.16816.F32.BF16 R20, R72.reuse, R80, R20 ;  /* 0x000000504814723c */ /* 0x042fe80000041814 */
[----:B------:R-:W-:Y:S04]  /*dcc0*/  FADD.FTZ R0, R157, R0 ;  /* 0x000000009d007221 */ /* 0x000fe80000010000 */
[C---:B------:R-:W-:Y:S01]  /*dcd0*/  HMMA.16816.F32.BF16 R24, R72.reuse, R82, R24 ;  /* 0x000000524818723c */ /* 0x040fe20000041818 */
[----:B------:R-:W1:Y:S03]  /*dce0*/  LDSM.16.MT88.4 R80, [R206+0x7000] ;  /* 0x00700000ce50783b */ /* 0x000e660000004200 */
        /* <DEDUP_REMOVED lines=16> */
[C---:B------:R-:W-:Y:S04]  /*ddf0*/  HMMA.16816.F32.BF16 R56, R72.reuse, R86, R56 ;  /* 0x000000564838723c */ /* 0x040fe80000041838 */
[----:B------:R-:W-:Y:S04]  /*de00*/  FADD.FTZ R0, R175, R0 ;  /* 0x00000000af007221 */ /* 0x000fe80000010000 */
[C---:B-1----:R-:W-:Y:S04]  /*de10*/  HMMA.16816.F32.BF16 R60, R72.reuse, R80, R60 ;  /* 0x00000050483c723c */ /* 0x042fe8000004183c */
        /* <DEDUP_REMOVED lines=25> */
[----:B------:R-:W-:Y:S01]  /*dfb0*/  FADD.FTZ R2, R71, R0 ;  /* 0x0000000047027221 */ /* 0x000fe20000010000 */
[----:B------:R-:W-:Y:S02]  /*dfc0*/  IADD3 R0, R232, -0x1, RZ ;  /* 0xffffffffe8007810 */ /* 0x000fe40007ffe0ff */
[----:B------:R-:W-:Y:S01]  /*dfd0*/  MOV R71, R3 ;  /* 0x0000000300477202 */ /* 0x000fe20000000f00 */
[C---:B------:R-:W-:Y:S04]  /*dfe0*/  HMMA.16816.F32.BF16 R92, R144.reuse, R88, R44 ;  /* 0x00000058905c723c */ /* 0x040fe8000004182c */
[----:B------:R-:W-:Y:S01]  /*dff0*/  FADD.FTZ R2, R70, R2 ;  /* 0x0000000246027221 */ /* 0x000fe20000010000 */
[----:B------:R-:W-:Y:S02]  /*e000*/  MOV R232, R0 ;  /* 0x0000000000e87202 */ /* 0x000fe40000000f00 */
[----:B------:R-:W-:Y:S01]  /*e010*/  MOV R70, R69 ;  /* 0x0000004500467202 */ /* 0x000fe20000000f00 */
[C---:B------:R-:W-:Y:S01]  /*e020*/  HMMA.16816.F32.BF16 R88, R144.reuse, R90, R48 ;  /* 0x0000005a9058723c */ /* 0x040fe20000041830 */
[----:B------:R3:W-:Y:S07]  /*e030*/  STL [R1], R2 ;  /* 0x0000000201007387 */ /* 0x0007ee0000100800 */
[C---:B-1----:R-:W-:Y:S08]  /*e040*/  HMMA.16816.F32.BF16 R84, R144.reuse, R80, R52 ;  /* 0x000000509054723c */ /* 0x042ff00000041834 */
[C---:B------:R-:W-:Y:S08]  /*e050*/  HMMA.16816.F32.BF16 R80, R144.reuse, R82, R56 ;  /* 0x000000529050723c */ /* 0x040ff00000041838 */
[C---:B--2---:R-:W-:Y:S08]  /*e060*/  HMMA.16816.F32.BF16 R76, R144.reuse, R72, R60 ;  /* 0x00000048904c723c */ /* 0x044ff0000004183c */
[----:B------:R-:W-:Y:S01]  /*e070*/  HMMA.16816.F32.BF16 R72, R144, R74, R64 ;  /* 0x0000004a9048723c */ /* 0x000fe20000041840 */
[----:B------:R-:W-:Y:S07]  /*e080*/  @!UPT UIADD3 URZ, URZ, URZ, URZ ;  /* 0x0000003f3f3ff290 */ /* 0x000fee000fffe03f */
[----:B---3--:R-:W-:-:S11]  /*e090*/  @P0 BRA `(.L_x_100) ;  /* 0xffffc50000000947 */ /* 0x008fd6000383ffff */
.L_x_93:
[----:B------:R-:W-:Y:S05]  /*e0a0*/  BRA.DIV ~URZ, `(.L_x_101) ;  /* 0x000047b27f007947 */ /* 0x000fea000b800000 */
[----:B------:R1:W2:Y:S02]  /*e0b0*/  SHFL.BFLY PT, R4, R247, 0x2, 0x1f ;  /* 0x0c401f00f7047f89 */ /* 0x0002a400000e0000 */
.L_x_129:
[----:B--2---:R-:W-:Y:S01]  /*e0c0*/  FADD.FTZ R4, R4, R247 ;  /* 0x000000f704047221 */ /* 0x004fe20000010000 */
[----:B------:R-:W-:Y:S05]  /*e0d0*/  BRA.DIV ~URZ, `(.L_x_102) ;  /* 0x000047e27f007947 */ /* 0x000fea000b800000 */
[----:B------:R-:W2:Y:S04]  /*e0e0*/  LDL.LU R2, [R1] ;  /* 0x0000000001027983 */ /* 0x000ea80000300800 */
[----:B------:R-:W3:Y:S02]  /*e0f0*/  SHFL.BFLY PT, R0, R4, 0x1, 0x1f ;  /* 0x0c201f0004007f89 */ /* 0x000ee400000e0000 */
[----:B---3--:R-:W-:-:S02]  /*e100*/  FADD.FTZ R4, R4, R0 ;  /* 0x0000000004047221 */ /* 0x008fc40000010000 */
[----:B--2---:R-:W2:Y:S02]  /*e110*/  SHFL.BFLY PT, R5, R2, 0x2, 0x1f ;  /* 0x0c401f0002057f89 */ /* 0x004ea400000e0000 */
[----:B--2---:R-:W-:-:S05]  /*e120*/  FADD.FTZ R5, R5, R2 ;  /* 0x0000000205057221 */ /* 0x004fca0000010000 */
[----:B------:R2:W3:Y:S02]  /*e130*/  SHFL.BFLY PT, R3, R5, 0x1, 0x1f ;  /* 0x0c201f0005037f89 */ /* 0x0004e400000e0000 */
.L_x_130:
[----:B------:R-:W-:Y:S01]  /*e140*/  FSETP.NE.FTZ.AND P1, PT, R4, RZ, PT ;  /* 0x000000ff0400720b */ /* 0x000fe20003f35000 */
[----:B---3--:R-:W-:Y:S01]  /*e150*/  FADD.FTZ R3, R3, R5 ;  /* 0x0000000503037221 */ /* 0x008fe20000010000 */
[----:B------:R-:W-:Y:S02]  /*e160*/  MOV R2, RZ ;  /* 0x000000ff00027202 */ /* 0x000fe40000000f00 */
[----:B------:R-:W-:Y:S02]  /*e170*/  MOV R0, RZ ;  /* 0x000000ff00007202 */ /* 0x000fe40000000f00 */
[----:B------:R-:W-:Y:S02]  /*e180*/  FSETP.NE.FTZ.AND P0, PT, R3, RZ, PT ;  /* 0x000000ff0300720b */ /* 0x000fe40003f15000 */
[----:B------:R-:W-:Y:S02]  /*e190*/  MOV R17, 0xff800000 ;  /* 0xff80000000117802 */ /* 0x000fe40000000f00 */
[----:B------:R-:W-:-:S03]  /*e1a0*/  MOV R16, 0xff800000 ;  /* 0xff80000000107802 */ /* 0x000fc60000000f00 */
[----:B------:R-:W3:Y:S08]  /*e1b0*/  @P1 MUFU.RCP R2, R4 ;  /* 0x0000000400021308 */ /* 0x000ef00000001000 */
[----:B------:R4:W5:Y:S01]  /*e1c0*/  @P1 MUFU.LG2 R6, R4 ;  /* 0x0000000400061308 */ /* 0x0009620000000c00 */
[----:B---3--:R-:W-:-:S07]  /*e1d0*/  FMUL.FTZ R132, R2, R132 ;  /* 0x0000008402847220 */ /* 0x008fce0000410000 */
[----:B------:R-:W3:Y:S01]  /*e1e0*/  @P0 MUFU.RCP R0, R3 ;  /* 0x0000000300000308 */ /* 0x000ee20000001000 */
[C---:B------:R-:W-:Y:S02]  /*e1f0*/  FMUL.FTZ R133, R2.reuse, R133 ;  /* 0x0000008502857220 */ /* 0x040fe40000410000 */
[C---:B------:R-:W-:Y:S02]  /*e200*/  FMUL.FTZ R128, R2.reuse, R128 ;  /* 0x0000008002807220 */ /* 0x040fe40000410000 */
[C---:B------:R-:W-:Y:S02]  /*e210*/  FMUL.FTZ R129, R2.reuse, R129 ;  /* 0x0000008102817220 */ /* 0x040fe40000410000 */
[C---:B------:R-:W-:Y:S01]  /*e220*/  FMUL.FTZ R124, R2.reuse, R124 ;  /* 0x0000007c027c7220 */ /* 0x040fe20000410000 */
[----:B----4-:R-:W-:Y:S01]  /*e230*/  @P1 MOV R4, 0x3f317218 ;  /* 0x3f31721800041802 */ /* 0x010fe20000000f00 */
        /* <DEDUP_REMOVED lines=27> */
[----:B------:R4:W1:Y:S01]  /*e3f0*/  @P0 MUFU.LG2 R2, R3 ;  /* 0x0000000300020308 */ /* 0x0008620000000c00 */
[----:B-----5:R-:W-:Y:S02]  /*e400*/  @P1 FMUL.FTZ R6, R6, 0.69314718246459960938 ;  /* 0x3f31721806061820 */ /* 0x020fe40000410000 */
[----:B------:R-:W-:Y:S02]  /*e410*/  @P1 FMUL.FTZ R4, R4, c[0x0][0x2d0] ;  /* 0x0000b40004041a20 */ /* 0x000fe40000410000 */
[----:B---3--:R-:W-:Y:S02]  /*e420*/  FMUL.FTZ R134, R0, R134 ;  /* 0x0000008600867220 */ /* 0x008fe40000410000 */
[----:B------:R-:W-:Y:S01]  /*e430*/  @P1 FFMA.FTZ R17, R4, R69, R6 ;  /* 0x0000004504111223 */ /* 0x000fe20000010006 */
[----:B------:R-:W-:Y:S01]  /*e440*/  MOV R4, 0x1 ;  /* 0x0000000100047802 */ /* 0x000fe20000000f00 */
[----:B------:R-:W-:-:S02]  /*e450*/  FMUL.FTZ R135, R0, R135 ;  /* 0x0000008700877220 */ /* 0x000fc40000410000 */
[C---:B------:R-:W-:Y:S02]  /*e460*/  FMUL.FTZ R130, R0.reuse, R130 ;  /* 0x0000008200827220 */ /* 0x040fe40000410000 */
[C---:B------:R-:W-:Y:S02]  /*e470*/  FMUL.FTZ R131, R0.reuse, R131 ;  /* 0x0000008300837220 */ /* 0x040fe40000410000 */
[----:B------:R-:W-:Y:S01]  /*e480*/  FMUL.FTZ R126, R0, R126 ;  /* 0x0000007e007e7220 */ /* 0x000fe20000410000 */
[----:B----4-:R-:W-:Y:S01]  /*e490*/  @P0 MOV R3, 0x3f317218 ;  /* 0x3f31721800030802 */ /* 0x010fe20000000f00 */
[----:B-1----:R-:W-:Y:S02]  /*e4a0*/  @P0 FMUL.FTZ R2, R2, 0.69314718246459960938 ;  /* 0x3f31721802020820 */ /* 0x002fe40000410000 */
[----:B------:R-:W-:Y:S02]  /*e4b0*/  FMUL.FTZ R127, R0, R127 ;  /* 0x0000007f007f7220 */ /* 0x000fe40000410000 */
[----:B------:R-:W-:-:S02]  /*e4c0*/  @P0 FMUL.FTZ R3, R3, c[0x0][0x2d0] ;  /* 0x0000b40003030a20 */ /* 0x000fc40000410000 */
        /* <DEDUP_REMOVED lines=25> */
[----:B------:R-:W-:Y:S01]  /*e660*/  FMUL.FTZ R75, R0, R75 ;  /* 0x0000004b004b7220 */ /* 0x000fe20000410000 */
[----:B------:R-:W-:Y:S01]  /*e670*/  PRMT R0, R4, 0x7610, R0 ;  /* 0x0000761004007816 */ /* 0x000fe20000000000 */
[----:B------:R-:W-:Y:S02]  /*e680*/  @P0 FFMA.FTZ R16, R3, R12, R2 ;  /* 0x0000000c03100223 */ /* 0x000fe40000010002 */
.L_x_74:
[----:B--2---:R2:W5:Y:S01]  /*e690*/  LDL R7, [R1+0x4c] ;  /* 0x00004c0001077983 */ /* 0x0045620000100800 */
[----:B------:R-:W-:Y:S03]  /*e6a0*/  BSSY B0, `(.L_x_103) ;  /* 0x0000012000007945 */ /* 0x000fe60003800000 */
[----:B------:R-:W3:Y:S02]  /*e6b0*/  S2R R6, SR_TID.X ;  /* 0x0000000000067919 */ /* 0x000ee40000002100 */
[----:B---3--:R-:W-:-:S13]  /*e6c0*/  LOP3.LUT P6, RZ, R6, 0xff, RZ, 0xc0, !PT ;  /* 0x000000ff06ff7812 */ /* 0x008fda00078cc0ff */
[----:B------:R-:W-:Y:S05]  /*e6d0*/  @P6 BRA `(.L_x_104) ;  /* 0x000000e000006947 */ /* 0x000fea0003800000 */
[----:B--2---:R-:W2:Y:S01]  /*e6e0*/  S2R R4, SR_LANEID ;  /* 0x0000000000047919 */ /* 0x004ea20000000000 */
[----:B------:R-:W-:Y:S01]  /*e6f0*/  VOTEU.ANY UR4, UPT, PT ;  /* 0x0000000000047886 */ /* 0x000fe200038e0100 */
[----:B------:R-:W-:Y:S01]  /*e700*/  IMAD.MOV.U32 R5, RZ, RZ, c[0x0][0x584] ;  /* 0x00016100ff057624 */ /* 0x000fe200078e00ff */
[----:B------:R-:W2:Y:S08]  /*e710*/  FLO.U32 R3, UR4 ;  /* 0x0000000400037d00 */ /* 0x000eb000080e0000 */
[----:B------:R-:W3:Y:S01]  /*e720*/  POPC R2, UR4 ;  /* 0x0000000400027d09 */ /* 0x000ee20008000000 */
[----:B--2---:R-:W-:Y:S01]  /*e730*/  ISETP.EQ.U32.AND P0, PT, R3, R4, PT ;  /* 0x000000040300720c */ /* 0x004fe20003f02070 */
[----:B------:R-:W-:-:S12]  /*e740*/  IMAD.MOV.U32 R4, RZ, RZ, c[0x0][0x580] ;  /* 0x00016000ff047624 */ /* 0x000fd800078e00ff */
[----:B---3--:R2:W3:Y:S04]  /*e750*/  @P0 ATOMG.E.ADD.STRONG.GPU PT, R2, [R4.64], R2 ;  /* 0x00000002040209a8 */ /* 0x0084e800081ee1c6 */
[----:B--2---:R-:W2:Y:S04]  /*e760*/  S2R R4, SR_LTMASK ;  /* 0x0000000000047919 */ /* 0x004ea80000003900 */
[----:B---3--:R2:W3:Y:S02]  /*e770*/  SHFL.IDX PT, R3, R2, R3, 0x1f ;  /* 0x00001f0302037589 */ /* 0x0084e400000e0000 */
[----:B--2---:R-:W-:-:S06]  /*e780*/  LOP3.LUT R2, R4, UR4, RZ, 0xc0, !PT ;  /* 0x0000000404027c12 */ /* 0x004fcc000f8ec0ff */
[----:B------:R-:W3:Y:S02]  /*e790*/  POPC R2, R2 ;  /* 0x0000000200027309 */ /* 0x000ee40000000000 */
[----:B---3-5:R-:W-:-:S05]  /*e7a0*/  IADD3 R7, R3, c[0x0][0xc], R2 ;  /* 0x0000030003077a10 */ /* 0x028fca0007ffe002 */
[----:B------:R2:W-:Y:S02]  /*e7b0*/  STL [R1+0x4c], R7 ;  /* 0x00004c0701007387 */ /* 0x0005e40000100800 */
.L_x_104:
[----:B--2---:R-:W-:Y:S05]  /*e7c0*/  BSYNC B0 ;  /* 0x0000000000007941 */ /* 0x004fea0003800000 */
.L_x_103:
[----:B------:R-:W-:Y:S01]  /*e7d0*/  PRMT R0, R0, 0x9910, RZ ;  /* 0x0000991000007816 */ /* 0x000fe200000000ff */
[----:B------:R-:W-:Y:S01]  /*e7e0*/  BSSY B1, `(.L_x_105) ;  /* 0x000013b000017945 */ /* 0x000fe20003800000 */
[----:B-----5:R-:W-:Y:S02]  /*e7f0*/  IMAD.MOV.U32 R18, RZ, RZ, R7 ;  /* 0x000000ffff127224 */ /* 0x020fe400078e0007 */
[----:B------:R-:W-:-:S13]  /*e800*/  ISETP.NE.AND P0, PT, R0, RZ, PT ;  /* 0x000000ff0000720c */ /* 0x000fda0003f05270 */
[----:B------:R-:W-:Y:S05]  /*e810*/  @!P0 BRA `(.L_x_106) ;  /* 0x000010b000008947 */ /* 0x000fea0003800000 */
[----:B------:R-:W-:Y:S01]  /*e820*/  WARPSYNC 0xffffffff ;  /* 0xffffffff00007948 */ /* 0x000fe20003800000 */
[----:B------:R-:W-:Y:S06]  /*e830*/  BAR.SYNC.DEFER_BLOCKING 0x1, 0x100 ;  /* 0x0044000000007b1d */ /* 0x000fec0000010000 */
[----:B------:R-:W-:Y:S05]  /*e840*/  BRA.CONV ~URZ, `(.L_x_107) ;  /* 0x000000837f007947 */ /* 0x000fea000b800000 */
[----:B------:R-:W-:Y:S01]  /*e850*/  SHF.R.S32.HI R2, RZ, 0x1f, R6 ;  /* 0x0000001fff027819 */ /* 0x000fe20000011406 */
[----:B------:R-:W-:Y:S02]  /*e860*/  IMAD.MOV.U32 R236, RZ, RZ, RZ ;  /* 0x000000ffffec7224 */ /* 0x000fe400078e00ff */
[----:B------:R-:W-:Y:S01]  /*e870*/  IMAD.MOV.U32 R3, RZ, RZ, 0x1f ;  /* 0x0000001fff037424 */ /* 0x000fe200078e00ff */
[----:B------:R-:W-:-:S04]  /*e880*/  LEA.HI R2, R2, R6, RZ, 0x7 ;  /* 0x0000000602027211 */ /* 0x000fc800078f38ff */
[----:B------:R-:W-:-:S05]  /*e890*/  SHF.R.S32.HI R2, RZ, 0x7, R2 ;  /* 0x00000007ff027819 */ /* 0x000fca0000011402 */
[----:B------:R-:W-:Y:S01]  /*e8a0*/  IMAD.MOV.U32 R235, RZ, RZ, R2 ;  /* 0x000000ffffeb7224 */ /* 0x000fe200078e0002 */
[----:B------:R-:W-:Y:S02]  /*e8b0*/  MOV R2, 0xe8d0 ;  /* 0x0000e8d000027802 */ /* 0x000fe40000000f00 */
[----:B-1----:R-:W-:Y:S05]  /*e8c0*/  CALL.REL.NOINC `($__internal_1_$__cuda_sm70_shflsync_idx_p) ;  /* 0x000041d000007944 */ /* 0x002fea0003c00000 */
.L_x_107:
[----:B------:R-:W2:Y:S04]  /*e8d0*/  LDL R8, [R1+0xc8] ;  /* 0x0000c80001087983 */ /* 0x000ea80000100800 */
[----:B------:R-:W3:Y:S04]  /*e8e0*/  LDL.LU R6, [R1+0x40] ;  /* 0x0000400001067983 */ /* 0x000ee80000300800 */
[----:B-1----:R-:W4:Y:S04]  /*e8f0*/  LDL.LU R11, [R1+0x3c] ;  /* 0x00003c00010b7983 */ /* 0x002f280000300800 */
[----:B------:R-:W2:Y:S04]  /*e900*/  LDL.LU R19, [R1+0x44] ;  /* 0x0000440001137983 */ /* 0x000ea80000300800 */
[----:B------:R-:W2:Y:S01]  /*e910*/  LDL.LU R21, [R1+0x48] ;  /* 0x0000480001157983 */ /* 0x000ea20000300800 */
[----:B------:R-:W-:-:S03]  /*e920*/  MOV R3, 0x1 ;  /* 0x0000000100037802 */ /* 0x000fc60000000f00 */
[----:B------:R-:W2:Y:S01]  /*e930*/  LDL R20, [R1+0xd0] ;  /* 0x0000d00001147983 */ /* 0x000ea20000100800 */
[----:B------:R-:W-:-:S03]  /*e940*/  ISETP.NE.AND P1, PT, R3, c[0x0][0x4e8], PT ;  /* 0x00013a0003007a0c */ /* 0x000fc60003f25270 */
[----:B------:R-:W1:Y:S04]  /*e950*/  S2R R22, SR_TID.X ;  /* 0x0000000000167919 */ /* 0x000e680000002100 */
[----:B------:R1:W5:Y:S04]  /*e960*/  LDL R45, [R1+0x38] ;  /* 0x00003800012d7983 */ /* 0x0003680000100800 */
        /* <DEDUP_REMOVED lines=21> */
[----:B------:R1:W5:Y:S01]  /*eac0*/  LDL R23, [R1+0x60] ;  /* 0x0000600001177983 */ /* 0x0003620000100800 */
[----:B---3--:R-:W-:Y:S01]  /*ead0*/  SHF.R.S32.HI R0, RZ, 0x1f, R6 ;  /* 0x0000001fff007819 */ /* 0x008fe20000011406 */
[----:B------:R-:W-:Y:S01]  /*eae0*/  IMAD.WIDE.U32 R4, R6, c[0x0][0x4d0], RZ ;  /* 0x0001340006047a25 */ /* 0x000fe200078e00ff */
[----:B----4-:R-:W-:-:S03]  /*eaf0*/  SHF.R.S32.HI R7, RZ, 0x1f, R11 ;  /* 0x0000001fff077819 */ /* 0x010fc6000001140b */
[C---:B------:R-:W-:Y:S02]  /*eb00*/  IMAD R2, R0.reuse, c[0x0][0x4d0], RZ ;  /* 0x0001340000027a24 */ /* 0x040fe400078e02ff */
[----:B------:R-:W-:Y:S02]  /*eb10*/  IMAD R3, R0, c[0x0][0x438], RZ ;  /* 0x00010e0000037a24 */ /* 0x000fe400078e02ff */
[----:B------:R-:W-:Y:S02]  /*eb20*/  IMAD R2, R6, c[0x0][0x4d4], R2 ;  /* 0x0001350006027a24 */ /* 0x000fe400078e0202 */
[----:B------:R-:W-:Y:S02]  /*eb30*/  IMAD R9, R7, c[0x0][0x4d8], RZ ;  /* 0x0001360007097a24 */ /* 0x000fe400078e02ff */
[----:B--2---:R-:W-:Y:S01]  /*eb40*/  IMAD.IADD R0, R8, 0x1, R21 ;  /* 0x0000000108007824 */ /* 0x004fe200078e0215 */
[----:B------:R-:W-:Y:S01]  /*eb50*/  IADD3 R5, R5, R2, RZ ;  /* 0x0000000205057210 */ /* 0x000fe20007ffe0ff */
[----:B------:R-:W-:-:S02]  /*eb60*/  IMAD R8, R6, c[0x0][0x43c], R3 ;  /* 0x00010f0006087a24 */ /* 0x000fc400078e0203 */
[----:B------:R-:W-:Y:S01]  /*eb70*/  IMAD.WIDE.U32 R2, R6, c[0x0][0x438], RZ ;  /* 0x00010e0006027a25 */ /* 0x000fe200078e00ff */
[----:B------:R-:W-:-:S03]  /*eb80*/  MOV R6, R0 ;  /* 0x0000000000067202 */ /* 0x000fc60000000f00 */
[----:B------:R-:W-:Y:S01]  /*eb90*/  @P1 IMAD.HI.U32 R10, R0, c[0x0][0x4ec], RZ ;  /* 0x00013b00000a1a27 */ /* 0x000fe200078e00ff */
[----:B------:R-:W-:-:S03]  /*eba0*/  IADD3 R3, R3, R8, RZ ;  /* 0x0000000803037210 */ /* 0x000fc60007ffe0ff */
[----:B------:R-:W-:Y:S01]  /*ebb0*/  IMAD R8, R7, c[0x0][0x440], RZ ;  /* 0x0001100007087a24 */ /* 0x000fe200078e02ff */
[----:B------:R-:W-:Y:S01]  /*ebc0*/  @P1 SHF.R.U32.HI R6, RZ, c[0x0][0x4f0], R10 ;  /* 0x00013c00ff061a19 */ /* 0x000fe2000001160a */
[C---:B------:R-:W-:Y:S01]  /*ebd0*/  IMAD R9, R11.reuse, c[0x0][0x4dc], R9 ;  /* 0x000137000b097a24 */ /* 0x040fe200078e0209 */
[----:B------:R-:W-:Y:S01]  /*ebe0*/  SHF.R.S32.HI R7, RZ, 0x1f, R19 ;  /* 0x0000001fff077819 */ /* 0x000fe20000011413 */
[----:B------:R-:W-:-:S04]  /*ebf0*/  IMAD.WIDE.U32 R4, R11, c[0x0][0x4d8], R4 ;  /* 0x000136000b047a25 */ /* 0x000fc800078e0004 */
[----:B------:R-:W-:Y:S01]  /*ec00*/  IMAD R15, R11, c[0x0][0x444], R8 ;  /* 0x000111000b0f7a24 */ /* 0x000fe200078e0208 */
[----:B------:R-:W-:Y:S01]  /*ec10*/  IADD3 R8, -R6, RZ, RZ ;  /* 0x000000ff06087210 */ /* 0x000fe20007ffe1ff */
[----:B------:R-:W-:Y:S02]  /*ec20*/  IMAD.IADD R5, R5, 0x1, R9 ;  /* 0x0000000105057824 */ /* 0x000fe400078e0209 */
[----:B------:R-:W-:-:S04]  /*ec30*/  IMAD.WIDE.U32 R10, R11, c[0x0][0x440], R2 ;  /* 0x000110000b0a7a25 */ /* 0x000fc800078e0002 */
[----:B------:R-:W-:Y:S02]  /*ec40*/  IMAD R3, R8, c[0x0][0x4e8], R0 ;  /* 0x00013a0008037a24 */ /* 0x000fe400078e0200 */
[----:B------:R-:W-:Y:S02]  /*ec50*/  IMAD R12, R7, c[0x0][0x4e0], RZ ;  /* 0x00013800070c7a24 */ /* 0x000fe400078e02ff */
[----:B------:R-:W-:Y:S01]  /*ec60*/  IMAD.WIDE.U32 R8, R19, c[0x0][0x4e0], R4 ;  /* 0x0001380013087a25 */ /* 0x000fe200078e0004 */
[----:B------:R-:W-:-:S03]  /*ec70*/  SHF.R.S32.HI R13, RZ, 0x1f, R6 ;  /* 0x0000001fff0d7819 */ /* 0x000fc60000011406 */
[----:B------:R-:W-:Y:S01]  /*ec80*/  @P1 IMAD.HI.U32 R4, R0, c[0x0][0x4ec], RZ ;  /* 0x00013b0000041a27 */ /* 0x000fe200078e00ff */
[----:B------:R-:W-:Y:S02]  /*ec90*/  MOV R2, R0 ;  /* 0x0000000000027202 */ /* 0x000fe40000000f00 */
[----:B------:R-:W-:Y:S01]  /*eca0*/  SHF.R.S32.HI R14, RZ, 0x1f, R3 ;  /* 0x0000001fff0e7819 */ /* 0x000fe20000011403 */
[----:B------:R-:W-:Y:S01]  /*ecb0*/  IMAD R12, R19, c[0x0][0x4e4], R12 ;  /* 0x00013900130c7a24 */ /* 0x000fe200078e020c */
[----:B------:R-:W-:Y:S02]  /*ecc0*/  IADD3 R6, P0, R6, R8, RZ ;  /* 0x0000000806067210 */ /* 0x000fe40007f1e0ff */
[----:B------:R-:W-:Y:S01]  /*ecd0*/  @P1 SHF.R.U32.HI R2, RZ, c[0x0][0x4f0], R4 ;  /* 0x00013c00ff021a19 */ /* 0x000fe20000011604 */
[----:B------:R-:W-:Y:S01]  /*ece0*/  IMAD.IADD R5, R11, 0x1, R15 ;  /* 0x000000010b057824 */ /* 0x000fe200078e020f */
[----:B------:R-:W-:Y:S01]  /*ecf0*/  MOV R4, R10 ;  /* 0x0000000a00047202 */ /* 0x000fe20000000f00 */
[----:B------:R-:W-:Y:S01]  /*ed00*/  IMAD R8, R7, c[0x0][0x448], RZ ;  /* 0x0001120007087a24 */ /* 0x000fe200078e02ff */
[----:B------:R-:W-:Y:S01]  /*ed10*/  IADD3.X R7, R13, R9, R12, P0, !PT ;  /* 0x000000090d077210 */ /* 0x000fe200007fe40c */
[----:B------:R-:W-:Y:S01]  /*ed20*/  IMAD R9, R14, c[0x0][0x4c8], RZ ;  /* 0x000132000e097a24 */ /* 0x000fe200078e02ff */
[----:B------:R2:W5:Y:S01]  /*ed30*/  LDL R15, [R1+0x90] ;  /* 0x00009000010f7983 */ /* 0x0005620000100800 */
[----:B------:R-:W-:-:S02]  /*ed40*/  IMAD R10, R19, c[0x0][0x44c], R8 ;  /* 0x00011300130a7a24 */ /* 0x000fc400078e0208 */
[----:B------:R-:W-:Y:S01]  /*ed50*/  IMAD.WIDE.U32 R4, R19, c[0x0][0x448], R4 ;  /* 0x0001120013047a25 */ /* 0x000fe200078e0004 */
[----:B-1----:R-:W-:Y:S01]  /*ed60*/  SHF.R.S32.HI R19, RZ, 0x1f, R22 ;  /* 0x0000001fff137819 */ /* 0x002fe20000011416 */
[----:B------:R2:W5:Y:S01]  /*ed70*/  LDL R14, [R1+0x54] ;  /* 0x00005400010e7983 */ /* 0x0005620000100800 */
[----:B------:R-:W-:Y:S01]  /*ed80*/  IADD3 R8, -R2, RZ, RZ ;  /* 0x000000ff02087210 */ /* 0x000fe20007ffe1ff */
[C---:B------:R-:W-:Y:S02]  /*ed90*/  IMAD R9, R3.reuse, c[0x0][0x4cc], R9 ;  /* 0x0001330003097a24 */ /* 0x040fe400078e0209 */
[----:B------:R-:W-:Y:S01]  /*eda0*/  IMAD.WIDE.U32 R6, R3, c[0x0][0x4c8], R6 ;  /* 0x0001320003067a25 */ /* 0x000fe200078e0006 */
[----:B------:R-:W-:Y:S01]  /*edb0*/  SHF.R.S32.HI R3, RZ, 0x1f, R2 ;  /* 0x0000001fff037819 */ /* 0x000fe20000011402 */
[----:B------:R2:W5:Y:S01]  /*edc0*/  LDL R13, [R1+0x8c] ;  /* 0x00008c00010d7983 */ /* 0x0005620000100800 */
[----:B------:R-:W-:Y:S01]  /*edd0*/  LEA.HI R19, R19, R22, RZ, 0x5 ;  /* 0x0000001613137211 */ /* 0x000fe200078f28ff */
[----:B------:R-:W-:-:S02]  /*ede0*/  IMAD R8, R8, c[0x0][0x4e8], R0 ;  /* 0x00013a0008087a24 */ /* 0x000fc400078e0200 */
[----:B------:R-:W-:Y:S01]  /*edf0*/  IMAD R0, R3, c[0x0][0x430], RZ ;  /* 0x00010c0003007a24 */ /* 0x000fe200078e02ff */
[----:B------:R-:W-:Y:S01]  /*ee00*/  LOP3.LUT R19, R19, 0xffffffe0, RZ, 0xc0, !PT ;  /* 0xffffffe013137812 */ /* 0x000fe200078ec0ff */
[----:B------:R-:W-:Y:S01]  /*ee10*/  IMAD.IADD R5, R5, 0x1, R10 ;  /* 0x0000000105057824 */ /* 0x000fe200078e020a */
[----:B------:R2:W5:Y:S01]  /*ee20*/  LDL R12, [R1+0x50] ;  /* 0x00005000010c7983 */ /* 0x0005620000100800 */
[C---:B------:R-:W-:Y:S01]  /*ee30*/  IMAD R0, R2.reuse, c[0x0][0x434], R0 ;  /* 0x00010d0002007a24 */ /* 0x040fe200078e0200 */
[----:B------:R-:W-:Y:S01]  /*ee40*/  IADD3 R19, -R19, R22, RZ ;  /* 0x0000001613137210 */ /* 0x000fe20007ffe1ff */
[----:B------:R-:W-:Y:S01]  /*ee50*/  IMAD.WIDE.U32 R2, R2, c[0x0][0x430], R4 ;  /* 0x00010c0002027a25 */ /* 0x000fe200078e0004 */
[----:B------:R2:W5:Y:S02]  /*ee60*/  LDL R22, [R1+0x98] ;  /* 0x0000980001167983 */ /* 0x0005640000100800 */
[----:B------:R-:W-:Y:S01]  /*ee70*/  LOP3.LUT P1, RZ, R19, 0x3, RZ, 0xc0, !PT ;  /* 0x0000000313ff7812 */ /* 0x000fe2000782c0ff */
[----:B------:R-:W-:Y:S01]  /*ee80*/  IMAD.IADD R3, R3, 0x1, R0 ;  /* 0x0000000103037824 */ /* 0x000fe200078e0200 */
[----:B------:R-:W-:Y:S01]  /*ee90*/  IADD3 R0, R20, R21, RZ ;  /* 0x0000001514007210 */ /* 0x000fe20007ffe0ff */
[----:B------:R2:W5:Y:S04]  /*eea0*/  LDL R19, [R1+0x58] ;  /* 0x0000580001137983 */ /* 0x0005680000100800 */
[----:B------:R2:W5:Y:S04]  /*eeb0*/  LDL R21, [R1+0x5c] ;  /* 0x00005c0001157983 */ /* 0x0005680000100800 */
[----:B------:R2:W5:Y:S01]  /*eec0*/  LDL R20, [R1+0x94] ;  /* 0x0000940001147983 */ /* 0x0005620000100800 */
[----:B------:R-:W-:-:S02]  /*eed0*/  IADD3 R7, R7, R9, RZ ;  /* 0x0000000907077210 */ /* 0x000fc40007ffe0ff */
[----:B------:R-:W-:-:S04]  /*eee0*/  LEA R9, P0, R6, c[0x0][0x4a8], 0x2 ;  /* 0x00012a0006097a11 */ /* 0x000fc800078010ff */
[----:B------:R-:W-:Y:S01]  /*eef0*/  LEA.HI.X R7, R6, c[0x0][0x4ac], R7, 0x2, P0 ;  /* 0x00012b0006077a11 */ /* 0x000fe200000f1407 */
[----:B------:R-:W-:Y:S01]  /*ef00*/  SHFL.IDX PT, R4, R9, RZ, 0x1c1f ;  /* 0x001c1fff09047589 */ /* 0x000fe200000e0000 */
[----:B------:R-:W-:-:S03]  /*ef10*/  ULDC UR5, c[0x0][0x4e8] ;  /* 0x00013a0000057ab9 */ /* 0x000fc60000000800 */
[----:B------:R-:W1:Y:S01]  /*ef20*/  SHFL.IDX PT, R5, R7, RZ, 0x1c1f ;  /* 0x001c1fff07057589 */ /* 0x000e6200000e0000 */
[----:B------:R-:W-:-:S03]  /*ef30*/  ULDC UR4, c[0x0][0x388] ;  /* 0x0000e20000047ab9 */ /* 0x000fc60000000800 */
[----:B------:R3:W-:Y:S04]  /*ef40*/  SHFL.IDX PT, R6, R9, 0x1, 0x1c1f ;  /* 0x003c1f0009067f89 */ /* 0x0007e800000e0000 */
[----:B------:R-:W4:Y:S01]  /*ef50*/  SHFL.IDX PT, R7, R7, 0x1, 0x1c1f ;  /* 0x003c1f0007077f89 */ /* 0x000f2200000e0000 */
[----:B------:R-:W-:-:S06]  /*ef60*/  UIMAD UR4, UR5, UR4, URZ ;  /* 0x00000004050472a4 */ /* 0x000fcc000f8e023f */
[----:B------:R-:W-:Y:S02]  /*ef70*/  ISETP.GE.OR P2, PT, R0, UR4, P1 ;  /* 0x0000000400007c0c */ /* 0x000fe40008f46670 */
[----:B---3--:R-:W-:-:S05]  /*ef80*/  SHF.R.S32.HI R9, RZ, 0x1f, R8 ;  /* 0x0000001fff097819 */ /* 0x008fca0000011408 */
[----:B------:R-:W-:Y:S01]  /*ef90*/  IMAD R10, R9, c[0x0][0x428], RZ ;  /* 0x00010a00090a7a24 */ /* 0x000fe200078e02ff */
[----:B------:R-:W-:-:S04]  /*efa0*/  IADD3 R9, R0, 0x8, RZ ;  /* 0x0000000800097810 */ /* 0x000fc80007ffe0ff */
[----:B------:R-:W-:Y:S01]  /*efb0*/  ISETP.GE.OR P1, PT, R9, UR4, P1 ;  /* 0x0000000409007c0c */ /* 0x000fe20008f26670 */
[C---:B------:R-:W-:Y:S01]  /*efc0*/  IMAD R10, R8.reuse, c[0x0][0x42c], R10 ;  /* 0x00010b00080a7a24 */ /* 0x040fe200078e020a */
[----:B-1----:R2:W-:Y:S01]  /*efd0*/  @!P2 ST.E [R4.64], R17 ;  /* 0x000000110400a985 */ /* 0x0025e2000c101906 */
[----:B------:R-:W-:-:S05]  /*efe0*/  IMAD.WIDE.U32 R2, R8, c[0x0][0x428], R2 ;  /* 0x00010a0008027a25 */ /* 0x000fca00078e0002 */
[----:B------:R-:W-:-:S05]  /*eff0*/  IADD3 R3, R3, R10, RZ ;  /* 0x0000000a03037210 */ /* 0x000fca0007ffe0ff */
[----:B----4-:R2:W-:Y:S01]  /*f000*/  @!P1 ST.E [R6.64], R16 ;  /* 0x0000001006009985 */ /* 0x0105e2000c101906 */
[----:B------:R-:W-:Y:S02]  /*f010*/  ISETP.GE.AND P1, PT, R0, UR4, PT ;  /* 0x0000000400007c0c */ /* 0x000fe4000bf26270 */
[----:B------:R-:W-:-:S04]  /*f020*/  LEA R11, P0, R2, c[0x0][0x400], 0x2 ;  /* 0x00010000020b7a11 */ /* 0x000fc800078010ff */
[----:B------:R-:W-:Y:S01]  /*f030*/  LEA.HI.X R10, R2, c[0x0][0x404], R3, 0x2, P0 ;  /* 0x00010100020a7a11 */ /* 0x000fe200000f1403 */
[----:B------:R-:W-:Y:S01]  /*f040*/  BSSY B0, `(.L_x_108) ;  /* 0x0000044000007945 */ /* 0x000fe20003800000 */
[----:B------:R2:W1:Y:S01]  /*f050*/  SHFL.IDX PT, R2, R11, RZ, 0x1c1f ;  /* 0x001c1fff0b027589 */ /* 0x00046200000e0000 */
[----:B------:R-:W-:-:S03]  /*f060*/  ISETP.GE.AND P0, PT, R9, UR4, PT ;  /* 0x0000000409007c0c */ /* 0x000fc6000bf06270 */
[----:B------:R2:W3:Y:S01]  /*f070*/  SHFL.IDX PT, R3, R10, RZ, 0x1c1f ;  /* 0x001c1fff0a037589 */ /* 0x0004e200000e0000 */
[----:B------:R-:W-:Y:S05]  /*f080*/  @P1 BRA `(.L_x_109) ;  /* 0x000003f000001947 */ /* 0x000fea0003800000 */
[----:B-----5:R-:W-:Y:S02]  /*f090*/  ISETP.GE.AND P5, PT, R45, c[0x0][0x3c8], PT ;  /* 0x0000f2002d007a0c */ /* 0x020fe40003fa6270 */
[----:B------:R-:W-:Y:S02]  /*f0a0*/  ISETP.GE.AND P1, PT, R43, c[0x0][0x3c8], PT ;  /* 0x0000f2002b007a0c */ /* 0x000fe40003f26270 */
[----:B------:R-:W-:Y:S02]  /*f0b0*/  ISETP.GE.AND P4, PT, R41, c[0x0][0x3c8], PT ;  /* 0x0000f20029007a0c */ /* 0x000fe40003f86270 */
[----:B------:R-:W-:-:S07]  /*f0c0*/  ISETP.GE.AND P2, PT, R39, c[0x0][0x3c8], PT ;  /* 0x0000f20027007a0c */ /* 0x000fce0003f46270 */
[----:B-123--:R-:W-:Y:S02]  /*f0d0*/  @!P5 IMAD.WIDE R6, R45, 0x4, R2 ;  /* 0x000000042d06d825 */ /* 0x00efe400078e0202 */
[----:B------:R-:W-:-:S03]  /*f0e0*/  @!P1 LEA R4, P3, R43, R2, 0x2 ;  /* 0x000000022b049211 */ /* 0x000fc600078610ff */
[----:B------:R1:W-:Y:S01]  /*f0f0*/  @!P5 ST.E.64 [R6.64], R132 ;  /* 0x000000840600d985 */ /* 0x0003e2000c101b06 */
[----:B------:R-:W-:Y:S02]  /*f100*/  @!P1 LEA.HI.X R5, R43, R3, R44, 0x2, P3 ;  /* 0x000000032b059211 */ /* 0x000fe400018f142c */
[----:B------:R-:W-:-:S03]  /*f110*/  ISETP.GE.AND P5, PT, R37, c[0x0][0x3c8], PT ;  /* 0x0000f20025007a0c */ /* 0x000fc60003fa6270 */
[----:B------:R2:W-:Y:S01]  /*f120*/  @!P1 ST.E.64 [R4.64], R128 ;  /* 0x0000008004009985 */ /* 0x0005e2000c101b06 */
[----:B------:R-:W-:Y:S02]  /*f130*/  ISETP.GE.AND P1, PT, R35, c[0x0][0x3c8], PT ;  /* 0x0000f20023007a0c */ /* 0x000fe40003f26270 */
[----:B-1----:R-:W-:-:S04]  /*f140*/  @!P4 LEA R6, P3, R41, R2, 0x2 ;  /* 0x000000022906c211 */ /* 0x002fc800078610ff */
[----:B------:R-:W-:Y:S02]  /*f150*/  @!P4 LEA.HI.X R7, R41, R3, R42, 0x2, P3 ;  /* 0x000000032907c211 */ /* 0x000fe400018f142a */
[----:B--2---:R-:W-:-:S03]  /*f160*/  @!P2 LEA R4, P3, R39, R2, 0x2 ;  /* 0x000000022704a211 */ /* 0x004fc600078610ff */
        /* <DEDUP_REMOVED lines=28> */
[----:B-1----:R-:W-:-:S04]  /*f330*/  @!P3 LEA R6, P4, R25, R2, 0x2 ;  /* 0x000000021906b211 */ /* 0x002fc800078810ff */
[-C--:B------:R-:W-:Y:S02]  /*f340*/  @!P3 LEA.HI.X R7, R25, R3.reuse, R26, 0x2, P4 ;  /* 0x000000031907b211 */ /* 0x080fe400020f141a */
[-C--:B--2---:R-:W-:Y:S02]  /*f350*/  @!P2 LEA R4, P1, R23, R2.reuse, 0x2 ;  /* 0x000000021704a211 */ /* 0x084fe400078210ff */
[----:B------:R-:W-:Y:S01]  /*f360*/  ISETP.GE.AND P4, PT, R19, c[0x0][0x3c8], PT ;  /* 0x0000f20013007a0c */ /* 0x000fe20003f86270 */
[----:B------:R1:W-:Y:S01]  /*f370*/  @!P3 ST.E.64 [R6.64], R92 ;  /* 0x0000005c0600b985 */ /* 0x0003e2000c101b06 */
[----:B------:R-:W-:Y:S02]  /*f380*/  @!P2 LEA.HI.X R5, R23, R3, R24, 0x2, P1 ;  /* 0x000000031705a211 */ /* 0x000fe400008f1418 */
[----:B------:R-:W-:Y:S02]  /*f390*/  ISETP.GE.AND P3, PT, R14, c[0x0][0x3c8], PT ;  /* 0x0000f2000e007a0c */ /* 0x000fe40003f66270 */
[----:B------:R-:W-:Y:S01]  /*f3a0*/  @!P5 LEA R8, P1, R21, R2, 0x2 ;  /* 0x000000021508d211 */ /* 0x000fe200078210ff */
[----:B------:R2:W-:Y:S01]  /*f3b0*/  @!P2 ST.E.64 [R4.64], R88 ;  /* 0x000000580400a985 */ /* 0x0005e2000c101b06 */
[----:B------:R-:W-:-:S02]  /*f3c0*/  ISETP.GE.AND P2, PT, R12, c[0x0][0x3c8], PT ;  /* 0x0000f2000c007a0c */ /* 0x000fc40003f46270 */
[----:B------:R-:W-:-:S05]  /*f3d0*/  @!P5 LEA.HI.X R9, R21, R3, R22, 0x2, P1 ;  /* 0x000000031509d211 */ /* 0x000fca00008f1416 */
[----:B------:R3:W-:Y:S01]  /*f3e0*/  @!P5 ST.E.64 [R8.64], R84 ;  /* 0x000000540800d985 */ /* 0x0007e2000c101b06 */
[----:B-1----:R-:W-:-:S04]  /*f3f0*/  @!P4 LEA R6, P1, R19, R2, 0x2 ;  /* 0x000000021306c211 */ /* 0x002fc800078210ff */
[----:B------:R-:W-:Y:S02]  /*f400*/  @!P4 LEA.HI.X R7, R19, R3, R20, 0x2, P1 ;  /* 0x000000031307c211 */ /* 0x000fe400008f1414 */
[----:B--2---:R-:W-:-:S03]  /*f410*/  @!P3 LEA R4, P1, R14, R2, 0x2 ;  /* 0x000000020e04b211 */ /* 0x004fc600078210ff */
[----:B------:R3:W-:Y:S01]  /*f420*/  @!P4 ST.E.64 [R6.64], R80 ;  /* 0x000000500600c985 */ /* 0x0007e2000c101b06 */
[----:B------:R-:W-:Y:S02]  /*f430*/  @!P3 LEA.HI.X R5, R14, R3, R15, 0x2, P1 ;  /* 0x000000030e05b211 */ /* 0x000fe400008f140f */
[----:B------:R-:W-:-:S03]  /*f440*/  @!P2 LEA R2, P1, R12, R2, 0x2 ;  /* 0x000000020c02a211 */ /* 0x000fc600078210ff */
[----:B------:R3:W-:Y:S01]  /*f450*/  @!P3 ST.E.64 [R4.64], R76 ;  /* 0x0000004c0400b985 */ /* 0x0007e2000c101b06 */
[----:B------:R-:W-:-:S05]  /*f460*/  @!P2 LEA.HI.X R3, R12, R3, R13, 0x2, P1 ;  /* 0x000000030c03a211 */ /* 0x000fca00008f140d */
[----:B------:R3:W-:Y:S04]  /*f470*/  @!P2 ST.E.64 [R2.64], R72 ;  /* 0x000000480200a985 */ /* 0x0007e8000c101b06 */
.L_x_109:
[----:B------:R-:W-:Y:S05]  /*f480*/  BSYNC B0 ;  /* 0x0000000000007941 */ /* 0x000fea0003800000 */
.L_x_108:
[----:B---3--:R3:W4:Y:S04]  /*f490*/  SHFL.IDX PT, R3, R10, 0x1, 0x1c1f ;  /* 0x003c1f000a037f89 */ /* 0x00872800000e0000 */
[----:B-1----:R3:W1:Y:S01]  /*f4a0*/  SHFL.IDX PT, R2, R11, 0x1, 0x1c1f ;  /* 0x003c1f000b027f89 */ /* 0x00266200000e0000 */
[----:B------:R-:W-:Y:S05]  /*f4b0*/  @P0 BRA `(.L_x_110) ;  /* 0x000006d000000947 */ /* 0x000fea0003800000 */
[----:B-----5:R-:W-:Y:S02]  /*f4c0*/  ISETP.GE.AND P1, PT, R45, c[0x0][0x3c8], PT ;  /* 0x0000f2002d007a0c */ /* 0x020fe40003f26270 */
[----:B------:R-:W-:Y:S02]  /*f4d0*/  ISETP.GE.AND P2, PT, R43, c[0x0][0x3c8], PT ;  /* 0x0000f2002b007a0c */ /* 0x000fe40003f46270 */
[----:B------:R-:W-:Y:S02]  /*f4e0*/  ISETP.GE.AND P3, PT, R41, c[0x0][0x3c8], PT ;  /* 0x0000f20029007a0c */ /* 0x000fe40003f66270 */
[----:B------:R-:W-:-:S07]  /*f4f0*/  ISETP.GE.AND P0, PT, R39, c[0x0][0x3c8], PT ;  /* 0x0000f20027007a0c */ /* 0x000fce0003f06270 */
[----:B-12-4-:R-:W-:Y:S02]  /*f500*/  @!P1 IMAD.WIDE R6, R45, 0x4, R2 ;  /* 0x000000042d069825 */ /* 0x016fe400078e0202 */
[----:B------:R-:W-:-:S03]  /*f510*/  @!P2 LEA R4, P5, R43, R2, 0x2 ;  /* 0x000000022b04a211 */ /* 0x000fc600078a10ff */
[----:B------:R1:W-:Y:S01]  /*f520*/  @!P1 ST.E.64 [R6.64], R134 ;  /* 0x0000008606009985 */ /* 0x0003e2000c101b06 */
[----:B------:R-:W-:Y:S02]  /*f530*/  ISETP.GE.AND P1, PT, R37, c[0x0][0x3c8], PT ;  /* 0x0000f20025007a0c */ /* 0x000fe40003f26270 */
[----:B------:R-:W-:-:S05]  /*f540*/  @!P2 LEA.HI.X R5, R43, R3, R44, 0x2, P5 ;  /* 0x000000032b05a211 */ /* 0x000fca00028f142c */
[----:B------:R2:W-:Y:S01]  /*f550*/  @!P2 ST.E.64 [R4.64], R130 ;  /* 0x000000820400a985 */ /* 0x0005e2000c101b06 */
[----:B------:R-:W-:Y:S02]  /*f560*/  ISETP.GE.AND P2, PT, R35, c[0x0][0x3c8], PT ;  /* 0x0000f20023007a0c */ /* 0x000fe40003f46270 */
[----:B-1----:R-:W-:-:S04]  /*f570*/  @!P3 LEA R6, P4, R41, R2, 0x2 ;  /* 0x000000022906b211 */ /* 0x002fc800078810ff */
[-C--:B------:R-:W-:Y:S02]  /*f580*/  @!P3 LEA.HI.X R7, R41, R3.reuse, R42, 0x2, P4 ;  /* 0x000000032907b211 */ /* 0x080fe400020f142a */
[----:B------:R-:W-:Y:S02]  /*f590*/  ISETP.GE.AND P4, PT, R33, c[0x0][0x3c8], PT ;  /* 0x0000f20021007a0c */ /* 0x000fe40003f86270 */
[-C--:B--2---:R-:W-:Y:S01]  /*f5a0*/  @!P0 LEA R4, P5, R39, R2.reuse, 0x2 ;  /* 0x0000000227048211 */ /* 0x084fe200078a10ff */
[----:B------:R1:W-:Y:S01]  /*f5b0*/  @!P3 ST.E.64 [R6.64], R126 ;  /* 0x0000007e0600b985 */ /* 0x0003e2000c101b06 */
[----:B------:R-:W-:Y:S02]  /*f5c0*/  @!P1 LEA R8, P3, R37, R2, 0x2 ;  /* 0x0000000225089211 */ /* 0x000fe400078610ff */
[-C--:B------:R-:W-:Y:S02]  /*f5d0*/  @!P0 LEA.HI.X R5, R39, R3.reuse, R40, 0x2, P5 ;  /* 0x0000000327058211 */ /* 0x080fe400028f1428 */
[----:B------:R-:W-:-:S02]  /*f5e0*/  @!P1 LEA.HI.X R9, R37, R3, R38, 0x2, P3 ;  /* 0x0000000325099211 */ /* 0x000fc400018f1426 */
[----:B------:R-:W-:Y:S01]  /*f5f0*/  ISETP.GE.AND P3, PT, R31, c[0x0][0x3c8], PT ;  /* 0x0000f2001f007a0c */ /* 0x000fe20003f66270 */
[----:B------:R2:W-:Y:S04]  /*f600*/  @!P0 ST.E.64 [R4.64], R122 ;  /* 0x0000007a04008985 */ /* 0x0005e8000c101b06 */
[----:B------:R4:W-:Y:S01]  /*f610*/  @!P1 ST.E.64 [R8.64], R118 ;  /* 0x0000007608009985 */ /* 0x0009e2000c101b06 */
[----:B------:R-:W-:Y:S02]  /*f620*/  ISETP.GE.AND P1, PT, R29, c[0x0][0x3c8], PT ;  /* 0x0000f2001d007a0c */ /* 0x000fe40003f26270 */
[----:B-1----:R-:W-:-:S04]  /*f630*/  @!P2 LEA R6, P0, R35, R2, 0x2 ;  /* 0x000000022306a211 */ /* 0x002fc800078010ff */
[-C--:B------:R-:W-:Y:S02]  /*f640*/  @!P2 LEA.HI.X R7, R35, R3.reuse, R36, 0x2, P0 ;  /* 0x000000032307a211 */ /* 0x080fe400000f1424 */
[----:B------:R-:W-:Y:S02]  /*f650*/  ISETP.GE.AND P0, PT, R27, c[0x0][0x3c8], PT ;  /* 0x0000f2001b007a0c */ /* 0x000fe40003f06270 */
[CC--:B--2---:R-:W-:Y:S01]  /*f660*/  @!P4 LEA R4, P5, R33.reuse, R2.reuse, 0x2 ;  /* 0x000000022104c211 */ /* 0x0c4fe200078a10ff */
[----:B------:R1:W-:Y:S03]  /*f670*/  @!P2 ST.E.64 [R6.64], R114 ;  /* 0x000000720600a985 */ /* 0x0003e6000c101b06 */
[----:B------:R-:W-:Y:S02]  /*f680*/  @!P4 LEA.HI.X R5, R33, R3, R34, 0x2, P5 ;  /* 0x000000032105c211 */ /* 0x000fe400028f1422 */
[----:B----4-:R-:W-:-:S03]  /*f690*/  @!P3 LEA R8, P2, R31, R2, 0x2 ;  /* 0x000000021f08b211 */ /* 0x010fc600078410ff */
[----:B------:R2:W-:Y:S01]  /*f6a0*/  @!P4 ST.E.64 [R4.64], R110 ;  /* 0x0000006e0400c985 */ /* 0x0005e2000c101b06 */
[----:B------:R-:W-:Y:S02]  /*f6b0*/  ISETP.GE.AND P4, PT, R25, c[0x0][0x3c8], PT ;  /* 0x0000f20019007a0c */ /* 0x000fe40003f86270 */
[----:B------:R-:W-:-:S05]  /*f6c0*/  @!P3 LEA.HI.X R9, R31, R3, R32, 0x2, P2 ;  /* 0x000000031f09b211 */ /* 0x000fca00010f1420 */
[----:B------:R-:W-:Y:S01]  /*f6d0*/  @!P3 ST.E.64 [R8.64], R106 ;  /* 0x0000006a0800b985 */ /* 0x000fe2000c101b06 */
[----:B------:R-:W-:Y:S02]  /*f6e0*/  ISETP.GE.AND P3, PT, R23, c[0x0][0x3c8], PT ;  /* 0x0000f20017007a0c */ /* 0x000fe40003f66270 */
[----:B-1----:R-:W-:-:S04]  /*f6f0*/  @!P0 LEA R6, P2, R27, R2, 0x2 ;  /* 0x000000021b068211 */ /* 0x002fc800078410ff */
[----:B------:R-:W-:Y:S02]  /*f700*/  @!P0 LEA.HI.X R7, R27, R3, R28, 0x2, P2 ;  /* 0x000000031b078211 */ /* 0x000fe400010f141c */
[----:B------:R-:W-:Y:S02]  /*f710*/  ISETP.GE.AND P2, PT, R21, c[0x0][0x3c8], PT ;  /* 0x0000f20015007a0c */ /* 0x000fe40003f46270 */
[----:B--2---:R-:W-:-:S04]  /*f720*/  @!P1 LEA R4, P5, R29, R2, 0x2 ;  /* 0x000000021d049211 */ /* 0x004fc800078a10ff */
[----:B------:R-:W-:-:S05]  /*f730*/  @!P1 LEA.HI.X R5, R29, R3, R30, 0x2, P5 ;  /* 0x000000031d059211 */ /* 0x000fca00028f141e */
[----:B------:R1:W-:Y:S01]  /*f740*/  @!P1 ST.E.64 [R4.64], R102 ;  /* 0x0000006604009985 */ /* 0x0003e2000c101b06 */
[----:B------:R-:W-:-:S03]  /*f750*/  ISETP.GE.AND P1, PT, R19, c[0x0][0x3c8], PT ;  /* 0x0000f20013007a0c */ /* 0x000fc60003f26270 */
[----:B------:R2:W-:Y:S01]  /*f760*/  @!P0 ST.E.64 [R6.64], R98 ;  /* 0x0000006206008985 */ /* 0x0005e2000c101b06 */
[----:B------:R-:W-:Y:S02]  /*f770*/  ISETP.GE.AND P0, PT, R14, c[0x0][0x3c8], PT ;  /* 0x0000f2000e007a0c */ /* 0x000fe40003f06270 */
[----:B-1----:R-:W-:-:S04]  /*f780*/  @!P4 LEA R4, P5, R25, R2, 0x2 ;  /* 0x000000021904c211 */ /* 0x002fc800078a10ff */
[----:B------:R-:W-:Y:S02]  /*f790*/  @!P4 LEA.HI.X R5, R25, R3, R26, 0x2, P5 ;  /* 0x000000031905c211 */ /* 0x000fe400028f141a */
[----:B---3--:R-:W-:-:S03]  /*f7a0*/  @!P3 LEA R10, P5, R23, R2, 0x2 ;  /* 0x00000002170ab211 */ /* 0x008fc600078a10ff */
[----:B------:R1:W-:Y:S01]  /*f7b0*/  @!P4 ST.E.64 [R4.64], R94 ;  /* 0x0000005e0400c985 */ /* 0x0003e2000c101b06 */
[-C--:B------:R-:W-:Y:S02]  /*f7c0*/  @!P2 LEA R8, P4, R21, R2.reuse, 0x2 ;  /* 0x000000021508a211 */ /* 0x080fe400078810ff */
[-C--:B------:R-:W-:Y:S02]  /*f7d0*/  @!P3 LEA.HI.X R11, R23, R3.reuse, R24, 0x2, P5 ;  /* 0x00000003170bb211 */ /* 0x080fe400028f1418 */
[----:B--2---:R-:W-:Y:S02]  /*f7e0*/  @!P1 LEA R6, P5, R19, R2, 0x2 ;  /* 0x0000000213069211 */ /* 0x004fe400078a10ff */
[-C--:B------:R-:W-:Y:S01]  /*f7f0*/  @!P2 LEA.HI.X R9, R21, R3.reuse, R22, 0x2, P4 ;  /* 0x000000031509a211 */ /* 0x080fe200020f1416 */
[----:B------:R2:W-:Y:S01]  /*f800*/  @!P3 ST.E.64 [R10.64], R90 ;  /* 0x0000005a0a00b985 */ /* 0x0005e2000c101b06 */
[----:B------:R-:W-:-:S03]  /*f810*/  @!P1 LEA.HI.X R7, R19, R3, R20, 0x2, P5 ;  /* 0x0000000313079211 */ /* 0x000fc600028f1414 */
[----:B------:R2:W-:Y:S04]  /*f820*/  @!P2 ST.E.64 [R8.64], R86 ;  /* 0x000000560800a985 */ /* 0x0005e8000c101b06 */
[----:B------:R2:W-:Y:S01]  /*f830*/  @!P1 ST.E.64 [R6.64], R82 ;  /* 0x0000005206009985 */ /* 0x0005e2000c101b06 */
[----:B-1----:R-:W-:-:S04]  /*f840*/  @!P0 LEA R4, P4, R14, R2, 0x2 ;  /* 0x000000020e048211 */ /* 0x002fc800078810ff */
[----:B------:R-:W-:-:S05]  /*f850*/  @!P0 LEA.HI.X R5, R14, R3, R15, 0x2, P4 ;  /* 0x000000030e058211 */ /* 0x000fca00020f140f */
[----:B------:R2:W-:Y:S01]  /*f860*/  @!P0 ST.E.64 [R4.64], R78 ;  /* 0x0000004e04008985 */ /* 0x0005e2000c101b06 */
[----:B------:R-:W-:-:S13]  /*f870*/  ISETP.GE.AND P0, PT, R12, c[0x0][0x3c8], PT ;  /* 0x0000f2000c007a0c */ /* 0x000fda0003f06270 */
[----:B------:R-:W-:Y:S05]  /*f880*/  @P0 BRA `(.L_x_110) ;  /* 0x0000030000000947 */ /* 0x000fea0003800000 */
[----:B------:R-:W-:-:S04]  /*f890*/  LEA R2, P0, R12, R2, 0x2 ;  /* 0x000000020c027211 */ /* 0x000fc800078010ff */
[----:B------:R-:W-:-:S05]  /*f8a0*/  LEA.HI.X R3, R12, R3, R13, 0x2, P0 ;  /* 0x000000030c037211 */ /* 0x000fca00000f140d */
[----:B------:R1:W-:Y:S01]  /*f8b0*/  ST.E.64 [R2.64], R74 ;  /* 0x0000004a02007985 */ /* 0x0003e2000c101b06 */
[----:B------:R-:W-:Y:S05]  /*f8c0*/  BRA `(.L_x_110) ;  /* 0x000002c000007947 */ /* 0x000fea0003800000 */
.L_x_106:
[----:B------:R-:W2:Y:S02]  /*f8d0*/  S2R R4, SR_TID.X ;  /* 0x0000000000047919 */ /* 0x000ea40000002100 */
[----:B--2---:R-:W-:-:S13]  /*f8e0*/  ISETP.GT.AND P0, PT, R4, 0x7f, PT ;  /* 0x0000007f0400780c */ /* 0x004fda0003f04270 */
[----:B------:R-:W-:Y:S05]  /*f8f0*/  @P0 BRA `(.L_x_110) ;  /* 0x0000029000000947 */ /* 0x000fea0003800000 */
[----:B------:R-:W2:Y:S01]  /*f900*/  LDL.LU R3, [R1+0x48] ;  /* 0x0000480001037983 */ /* 0x000ea20000300800 */
[----:B------:R-:W-:-:S05]  /*f910*/  MOV R2, c[0x0][0x4e8] ;  /* 0x00013a0000027a02 */ /* 0x000fca0000000f00 */
[----:B------:R-:W-:Y:S01]  /*f920*/  IMAD R0, R2, c[0x0][0x388], RZ ;  /* 0x0000e20002007a24 */ /* 0x000fe200078e02ff */
[----:B--2---:R-:W-:-:S04]  /*f930*/  IADD3 R6, R3, R4, RZ ;  /* 0x0000000403067210 */ /* 0x004fc80007ffe0ff */
[----:B------:R-:W-:-:S13]  /*f940*/  ISETP.GE.AND P0, PT, R6, R0, PT ;  /* 0x000000000600720c */ /* 0x000fda0003f06270 */
[----:B------:R-:W-:Y:S05]  /*f950*/  @P0 BRA `(.L_x_110) ;  /* 0x0000023000000947 */ /* 0x000fea0003800000 */
[----:B------:R-:W2:Y:S04]  /*f960*/  LDL.LU R3, [R1+0x40] ;  /* 0x0000400001037983 */ /* 0x000ea80000300800 */
[----:B------:R-:W3:Y:S04]  /*f970*/  LDL.LU R9, [R1+0x3c] ;  /* 0x00003c0001097983 */ /* 0x000ee80000300800 */
[----:B------:R-:W4:Y:S01]  /*f980*/  LDL.LU R8, [R1+0x44] ;  /* 0x0000440001087983 */ /* 0x000f220000300800 */
[----:B------:R-:W-:-:S13]  /*f990*/  ISETP.NE.AND P0, PT, R2, 0x1, PT ;  /* 0x000000010200780c */ /* 0x000fda0003f05270 */
[----:B------:R-:W-:Y:S01]  /*f9a0*/  @P0 IMAD.HI.U32 R7, R6, c[0x0][0x4ec], RZ ;  /* 0x00013b0006070a27 */ /* 0x000fe200078e00ff */
[----:B--2---:R-:W-:Y:S02]  /*f9b0*/  SHF.R.S32.HI R0, RZ, 0x1f, R3 ;  /* 0x0000001fff007819 */ /* 0x004fe40000011403 */
[----:B---3--:R-:W-:-:S03]  /*f9c0*/  SHF.R.S32.HI R5, RZ, 0x1f, R9 ;  /* 0x0000001fff057819 */ /* 0x008fc60000011409 */
[----:B------:R-:W-:-:S04]  /*f9d0*/  IMAD R0, R0, c[0x0][0x4d0], RZ ;  /* 0x0001340000007a24 */ /* 0x000fc800078e02ff */
[C---:B------:R-:W-:Y:S01]  /*f9e0*/  IMAD R4, R3.reuse, c[0x0][0x4d4], R0 ;  /* 0x0001350003047a24 */ /* 0x040fe200078e0200 */
[----:B------:R-:W-:Y:S01]  /*f9f0*/  MOV R0, R6 ;  /* 0x0000000600007202 */ /* 0x000fe20000000f00 */
[----:B------:R-:W-:Y:S01]  /*fa00*/  IMAD.WIDE.U32 R2, R3, c[0x0][0x4d0], RZ ;  /* 0x0001340003027a25 */ /* 0x000fe200078e00ff */
[----:B------:R-:W-:-:S03]  /*fa10*/  @P0 SHF.R.U32.HI R0, RZ, c[0x0][0x4f0], R7 ;  /* 0x00013c00ff000a19 */ /* 0x000fc60000011607 */
[----:B------:R-:W-:Y:S01]  /*fa20*/  IMAD R5, R5, c[0x0][0x4d8], RZ ;  /* 0x0001360005057a24 */ /* 0x000fe200078e02ff */
[----:B------:R-:W-:Y:S02]  /*fa30*/  IADD3 R3, R3, R4, RZ ;  /* 0x0000000403037210 */ /* 0x000fe40007ffe0ff */
[----:B----4-:R-:W-:Y:S01]  /*fa40*/  SHF.R.S32.HI R4, RZ, 0x1f, R8 ;  /* 0x0000001fff047819 */ /* 0x010fe20000011408 */
[C---:B------:R-:W-:Y:S01]  /*fa50*/  IMAD R7, R9.reuse, c[0x0][0x4dc], R5 ;  /* 0x0001370009077a24 */ /* 0x040fe200078e0205 */
[----:B------:R-:W-:Y:S01]  /*fa60*/  IADD3 R5, -R0, RZ, RZ ;  /* 0x000000ff00057210 */ /* 0x000fe20007ffe1ff */
[----:B------:R-:W-:-:S05]  /*fa70*/  IMAD.WIDE.U32 R2, R9, c[0x0][0x4d8], R2 ;  /* 0x0001360009027a25 */ /* 0x000fca00078e0002 */
[----:B------:R-:W-:Y:S01]  /*fa80*/  IADD3 R3, R3, R7, RZ ;  /* 0x0000000703037210 */ /* 0x000fe20007ffe0ff */
[----:B------:R-:W-:Y:S02]  /*fa90*/  IMAD R7, R4, c[0x0][0x4e0], RZ ;  /* 0x0001380004077a24 */ /* 0x000fe400078e02ff */
[----:B------:R-:W-:Y:S02]  /*faa0*/  IMAD R4, R5, c[0x0][0x4e8], R6 ;  /* 0x00013a0005047a24 */ /* 0x000fe400078e0206 */
[----:B------:R-:W-:-:S03]  /*fab0*/  IMAD.WIDE.U32 R2, R8, c[0x0][0x4e0], R2 ;  /* 0x0001380008027a25 */ /* 0x000fc600078e0002 */
[----:B------:R-:W-:Y:S01]  /*fac0*/  SHF.R.S32.HI R5, RZ, 0x1f, R4 ;  /* 0x0000001fff057819 */ /* 0x000fe20000011404 */
[----:B------:R-:W-:Y:S01]  /*fad0*/  IMAD R6, R8, c[0x0][0x4e4], R7 ;  /* 0x0001390008067a24 */ /* 0x000fe200078e0207 */
[----:B------:R-:W-:Y:S02]  /*fae0*/  SHF.R.S32.HI R7, RZ, 0x1f, R0 ;  /* 0x0000001fff077819 */ /* 0x000fe40000011400 */
[----:B------:R-:W-:Y:S01]  /*faf0*/  IADD3 R2, P0, R0, R2, RZ ;  /* 0x0000000200027210 */ /* 0x000fe20007f1e0ff */
[----:B------:R-:W-:-:S03]  /*fb00*/  IMAD R0, R5, c[0x0][0x4c8], RZ ;  /* 0x0001320005007a24 */ /* 0x000fc600078e02ff */
[----:B------:R-:W-:Y:S01]  /*fb10*/  IADD3.X R3, R7, R3, R6, P0, !PT ;  /* 0x0000000307037210 */ /* 0x000fe200007fe406 */
[----:B------:R-:W-:-:S04]  /*fb20*/  IMAD R0, R4, c[0x0][0x4cc], R0 ;  /* 0x0001330004007a24 */ /* 0x000fc800078e0200 */
[----:B------:R-:W-:-:S05]  /*fb30*/  IMAD.WIDE.U32 R2, R4, c[0x0][0x4c8], R2 ;  /* 0x0001320004027a25 */ /* 0x000fca00078e0002 */
[----:B------:R-:W-:Y:S02]  /*fb40*/  IADD3 R0, R3, R0, RZ ;  /* 0x0000000003007210 */ /* 0x000fe40007ffe0ff */
[----:B------:R-:W-:-:S04]  /*fb50*/  LEA R4, P0, R2, c[0x0][0x4a8], 0x2 ;  /* 0x00012a0002047a11 */ /* 0x000fc800078010ff */
[----:B------:R-:W-:Y:S02]  /*fb60*/  LEA.HI.X R5, R2, c[0x0][0x4ac], R0, 0x2, P0 ;  /* 0x00012b0002057a11 */ /* 0x000fe400000f1400 */
[----:B------:R-:W-:-:S05]  /*fb70*/  MOV R0, 0xff800000 ;  /* 0xff80000000007802 */ /* 0x000fca0000000f00 */
[----:B------:R2:W-:Y:S02]  /*fb80*/  STG.E [R4.64], R0 ;  /* 0x0000000004007986 */ /* 0x0005e4000c101906 */
.L_x_110:
[----:B------:R-:W-:Y:S05]  /*fb90*/  BSYNC B1 ;  /* 0x0000000000017941 */ /* 0x000fea0003800000 */
.L_x_105:
[----:B--2---:R-:W2:Y:S02]  /*fba0*/  LDL R0, [R1+0xcc] ;  /* 0x0000cc0001007983 */ /* 0x004ea40000100800 */
[----:B--2---:R-:W-:-:S13]  /*fbb0*/  ISETP.NE.AND P0, PT, R0, RZ, PT ;  /* 0x000000ff0000720c */ /* 0x004fda0003f05270 */
[----:B------:R-:W-:Y:S01]  /*fbc0*/  @P0 WARPSYNC 0xffffffff ;  /* 0xffffffff00000948 */ /* 0x000fe20003800000 */
[----:B------:R-:W-:Y:S06]  /*fbd0*/  @P0 BAR.SYNC.DEFER_BLOCKING 0x5, 0x100 ;  /* 0x0144000000000b1d */ /* 0x000fec0000010000 */
[----:B------:R-:W2:Y:S04]  /*fbe0*/  @P0 LDS R0, [0x10100] ;  /* 0x01010000ff000984 */ /* 0x000ea80000000800 */
[----:B--2---:R2:W-:Y:S04]  /*fbf0*/  @P0 STL [R1+0x4c], R0 ;  /* 0x00004c0001000387 */ /* 0x0045e80000100800 */
[----:B------:R-:W-:Y:S06]  /*fc00*/  @P0 BAR.ARV 0x4, 0x100 ;  /* 0x0104000000000b1d */ /* 0x000fec0000002000 */
[----:B------:R-:W-:Y:S05]  /*fc10*/  @P0 BRA `(.L_x_111) ;  /* 0x0000007000000947 */ /* 0x000fea0003800000 */
[----:B------:R-:W-:Y:S05]  /*fc20*/  BRA.DIV ~URZ, `(.L_x_112) ;  /* 0x00002da27f007947 */ /* 0x000fea000b800000 */
[----:B--2---:R2:W3:Y:S02]  /*fc30*/  SHFL.IDX PT, R0, R18, RZ, 0x1f ;  /* 0x00001fff12007589 */ /* 0x0044e400000e0000 */
.L_x_131:
[----:B------:R-:W-:Y:S01]  /*fc40*/  WARPSYNC 0xffffffff ;  /* 0xffffffff00007948 */ /* 0x000fe20003800000 */
[----:B------:R-:W-:Y:S06]  /*fc50*/  BAR.SYNC.DEFER_BLOCKING 0x4, 0x100 ;  /* 0x0104000000007b1d */ /* 0x000fec0000010000 */
[----:B---3--:R3:W-:Y:S04]  /*fc60*/  STL [R1+0x4c], R0 ;  /* 0x00004c0001007387 */ /* 0x0087e80000100800 */
[----:B------:R3:W-:Y:S04]  /*fc70*/  @!P6 STS [0x10100], R18 ;  /* 0x01010012ff00e388 */ /* 0x0007e80000000800 */
[----:B------:R-:W-:Y:S06]  /*fc80*/  BAR.ARV 0x5, 0x100 ;  /* 0x0144000000007b1d */ /* 0x000fec0000002000 */
.L_x_111:
[----:B--23--:R-:W2:Y:S02]  /*fc90*/  LDL R0, [R1+0x4c] ;  /* 0x00004c0001007983 */ /* 0x00cea40000100800 */
[----:B--2---:R-:W-:-:S13]  /*fca0*/  ISETP.GE.AND P0, PT, R0, c[0x0][0x538], PT ;  /* 0x00014e0000007a0c */ /* 0x004fda0003f06270 */
[----:B-1--45:R-:W-:Y:S01]  /*fcb0*/  @P0 CALL.REL.NOINC `(.L_x_113) ;  /* 0x0000001000000944 */ /* 0x032fe20003c00000 */
[----:B------:R-:W-:Y:S05]  /*fcc0*/  BRA `(.L_x_114) ;  /* 0xffff0d5000007947 */ /* 0x000fea000383ffff */
.L_x_113:
[----:B------:R-:W-:Y:S05]  /*fcd0*/  EXIT ;  /* 0x000000000000794d */ /* 0x000fea0003800000 */
.L_x_77:
[----:B------:R-:W-:Y:S01]  /*fce0*/  IMAD.MOV.U32 R235, RZ, RZ, R0 ;  /* 0x000000ffffeb7224 */ /* 0x000fe200078e0000 */
[----:B------:R-:W-:Y:S01]  /*fcf0*/  MOV R236, RZ ;  /* 0x000000ff00ec7202 */ /* 0x000fe20000000f00 */
[----:B------:R-:W-:Y:S01]  /*fd00*/  IMAD.MOV.U32 R3, RZ, RZ, 0x181f ;  /* 0x0000181fff037424 */ /* 0x000fe200078e00ff */
[----:B------:R-:W-:Y:S02]  /*fd10*/  MOV R2, 0xfd30 ;  /* 0x0000fd3000027802 */ /* 0x000fe40000000f00 */
[----:B------:R-:W-:Y:S05]  /*fd20*/  CALL.REL.NOINC `($__internal_1_$__cuda_sm70_shflsync_idx_p) ;  /* 0x00002d7000007944 */ /* 0x000fea0003c00000 */
[----:B------:R-:W-:Y:S01]  /*fd30*/  MOV R10, R236 ;  /* 0x000000ec000a7202 */ /* 0x000fe20000000f00 */
[----:B------:R-:W-:Y:S05]  /*fd40*/  BRA `(.L_x_115) ;  /* 0xffff363000007947 */ /* 0x000fea000383ffff */
.L_x_78:
[----:B------:R-:W-:Y:S01]  /*fd50*/  IMAD.MOV.U32 R235, RZ, RZ, R6 ;  /* 0x000000ffffeb7224 */ /* 0x000fe200078e0006 */
[----:B------:R-:W-:Y:S01]  /*fd60*/  MOV R236, RZ ;  /* 0x000000ff00ec7202 */ /* 0x000fe20000000f00 */
[----:B------:R-:W-:Y:S01]  /*fd70*/  IMAD.MOV.U32 R3, RZ, RZ, 0x181f ;  /* 0x0000181fff037424 */ /* 0x000fe200078e00ff */
[----:B------:R-:W-:Y:S02]  /*fd80*/  MOV R2, 0xfda0 ;  /* 0x0000fda000027802 */ /* 0x000fe40000000f00 */
[----:B-12---:R-:W-:Y:S05]  /*fd90*/  CALL.REL.NOINC `($__internal_1_$__cuda_sm70_shflsync_idx_p) ;  /* 0x00002d0000007944 */ /* 0x006fea0003c00000 */
[----:B------:R-:W-:Y:S01]  /*fda0*/  ISETP.GE.AND P2, PT, R233, c[0x0][0x1d4], PT ;  /* 0x00007500e9007a0c */ /* 0x000fe20003f46270 */
[----:B------:R-:W-:Y:S01]  /*fdb0*/  IMAD.MOV.U32 R235, RZ, RZ, R0 ;  /* 0x000000ffffeb7224 */ /* 0x000fe200078e0000 */
[----:B------:R-:W-:Y:S02]  /*fdc0*/  IADD3 R2, P0, R236, R163, RZ ;  /* 0x000000a3ec027210 */ /* 0x000fe40007f1e0ff */
[----:B------:R-:W-:-:S03]  /*fdd0*/  SEL R8, RZ, 0x10, P2 ;  /* 0x00000010ff087807 */ /* 0x000fc60001000000 */
[----:B------:R-:W-:Y:S01]  /*fde0*/  IMAD.X R3, R10, 0x1, R4, P0 ;  /* 0x000000010a037824 */ /* 0x000fe200000e0604 */
[----:B------:R-:W-:-:S04]  /*fdf0*/  ISETP.GE.AND P0, PT, R234, c[0x0][0x1d4], PT ;  /* 0x00007500ea007a0c */ /* 0x000fc80003f06270 */
[----:B------:R-:W-:Y:S01]  /*fe00*/  SEL R7, RZ, 0x10, P0 ;  /* 0x00000010ff077807 */ /* 0x000fe20000000000 */
[----:B------:R-:W-:Y:S01]  /*fe10*/  @!PT LDS RZ, [RZ] ;  /* 0x00000000fffff984 */ /* 0x000fe20000000800 */
[----:B------:R-:W-:Y:S01]  /*fe20*/  @!PT LDS RZ, [RZ] ;  /* 0x00000000fffff984 */ /* 0x000fe20000000800 */
[----:B------:R-:W-:Y:S01]  /*fe30*/  @!PT LDS RZ, [RZ] ;  /* 0x00000000fffff984 */ /* 0x000fe20000000800 */
[----:B------:R1:W-:Y:S02]  /*fe40*/  LDGSTS.E.BYPASS.LTC128B.128 [R229+0x8100], [R2.64], !P2 ;  /* 0x0810000002e57fae */ /* 0x0003e4000d101d46 */
[----:B-1----:R-:W-:Y:S01]  /*fe50*/  IADD3 R2, P5, R236, R164, RZ ;  /* 0x000000a4ec027210 */ /* 0x002fe20007fbe0ff */
[----:B------:R-:W-:-:S04]  /*fe60*/  IMAD.MOV.U32 R236, RZ, RZ, 0x1 ;  /* 0x00000001ffec7424 */ /* 0x000fc800078e00ff */
[----:B------:R-:W-:-:S05]  /*fe70*/  IMAD.X R3, R10, 0x1, R5, P5 ;  /* 0x000000010a037824 */ /* 0x000fca00028e0605 */
[----:B------:R1:W-:Y:S02]  /*fe80*/  LDGSTS.E.BYPASS.LTC128B.128 [R229+0xc100], [R2.64], !P0 ;  /* 0x0c10000002e57fae */ /* 0x0003e4000c101d46 */
[----:B-1----:R-:W-:Y:S01]  /*fe90*/  IMAD.MOV.U32 R3, RZ, RZ, 0x181f ;  /* 0x0000181fff037424 */ /* 0x002fe200078e00ff */
[----:B------:R-:W-:Y:S02]  /*fea0*/  MOV R2, 0xfec0 ;  /* 0x0000fec000027802 */ /* 0x000fe40000000f00 */
[----:B------:R-:W-:Y:S05]  /*feb0*/  CALL.REL.NOINC `($__internal_1_$__cuda_sm70_shflsync_idx_p) ;  /* 0x00002be000007944 */ /* 0x000fea0003c00000 */
[----:B------:R-:W-:Y:S01]  /*fec0*/  IMAD.MOV.U32 R9, RZ, RZ, R236 ;  /* 0x000000ffff097224 */ /* 0x000fe200078e00ec */
[----:B------:R-:W-:Y:S01]  /*fed0*/  MOV R236, 0x1 ;  /* 0x0000000100ec7802 */ /* 0x000fe20000000f00 */
[----:B------:R-:W-:Y:S01]  /*fee0*/  IMAD.MOV.U32 R235, RZ, RZ, R6 ;  /* 0x000000ffffeb7224 */ /* 0x000fe200078e0006 */
[----:B------:R-:W-:Y:S02]  /*fef0*/  MOV R3, 0x181f ;  /* 0x0000181f00037802 */ /* 0x000fe40000000f00 */
[----:B------:R-:W-:Y:S02]  /*ff00*/  MOV R2, 0xff20 ;  /* 0x0000ff2000027802 */ /* 0x000fe40000000f00 */
[----:B------:R-:W-:Y:S05]  /*ff10*/  CALL.REL.NOINC `($__internal_1_$__cuda_sm70_shflsync_idx_p) ;  /* 0x00002b8000007944 */ /* 0x000fea0003c00000 */
[----:B------:R-:W-:Y:S01]  /*ff20*/  IADD3 R10, -R8, 0x10, RZ ;  /* 0x00000010080a7810 */ /* 0x000fe20007ffe1ff */
[----:B------:R-:W-:Y:S01]  /*ff30*/  IMAD.MOV.U32 R235, RZ, RZ, R0 ;  /* 0x000000ffffeb7224 */ /* 0x000fe200078e0000 */
[----:B------:R-:W-:-:S02]  /*ff40*/  IADD3 R2, -R7, 0x10, RZ ;  /* 0x0000001007027810 */ /* 0x000fc40007ffe1ff */
[----:B------:R-:W-:Y:S02]  /*ff50*/  LOP3.LUT R10, R10, 0xf, RZ, 0xc0, !PT ;  /* 0x0000000f0a0a7812 */ /* 0x000fe400078ec0ff */
[----:B------:R-:W-:Y:S02]  /*ff60*/  ISETP.NE.U32.AND P6, PT, R8, RZ, PT ;  /* 0x000000ff0800720c */ /* 0x000fe40003fc5070 */
[----:B------:R-:W-:Y:S02]  /*ff70*/  IADD3 R10, P2, P0, R10, R236, R163 ;  /* 0x000000ec0a0a7210 */ /* 0x000fe4000785e0a3 */
[----:B------:R-:W-:Y:S02]  /*ff80*/  ISETP.NE.U32.AND P5, PT, R7, RZ, PT ;  /* 0x000000ff0700720c */ /* 0x000fe40003fa5070 */
[----:B------:R-:W-:Y:S02]  /*ff90*/  LOP3.LUT R2, R2, 0xf, RZ, 0xc0, !PT ;  /* 0x0000000f02027812 */ /* 0x000fe400078ec0ff */
[----:B------:R-:W-:-:S02]  /*ffa0*/  IADD3.X R11, RZ, R9, R4, P2, P0 ;  /* 0x00000009ff0b7210 */ /* 0x000fc400017e0404 */
[----:B------:R-:W-:Y:S01]  /*ffb0*/  IADD3 R2, P2, P0, R2, R236, R164 ;  /* 0x000000ec02027210 */ /* 0x000fe2000785e0a4 */
[----:B------:R-:W-:Y:S02]  /*ffc0*/  IMAD.MOV.U32 R236, RZ, RZ, 0x2 ;  /* 0x00000002ffec7424 */ /* 0x000fe400078e00ff */
[----:B------:R-:W-:Y:S01]  /*ffd0*/  @!PT LDS RZ, [RZ] ;  /* 0x00000000fffff984 */ /* 0x000fe20000000800 */
[----:B------:R-:W-:Y:S01]  /*ffe0*/  @!PT LDS RZ, [RZ] ;  /* 0x00000000fffff984 */ /* 0x000fe20000000800 */
[----:B------:R-:W-:Y:S01]  /*fff0*/  @!PT LDS RZ, [RZ] ;  /* 0x00000000fffff984 */ /* 0x000fe20000000800 */
[----:B------:R1:W-:Y:S01]  /*10000*/  LDGSTS.E.BYPASS.LTC128B.128.ZFILL [R229+0x9100], [R10.64], P6 ;  /* 0x091000000ae57fae */ /* 0x0003e2000b141d46 */
[----:B------:R-:W-:-:S05]  /*10010*/  IADD3.X R3, RZ, R9, R5, P2, P0 ;  /* 0x00000009ff037210 */ /* 0x000fca00017e0405 */
[----:B------:R2:W-:Y:S02]  /*10020*/  LDGSTS.E.BYPASS.LTC128B.128.ZFILL [R229+0xd100], [R2.64], P5 ;  /* 0x0d10000002e57fae */ /* 0x0005e4000a941d46 */
[----:B--2---:R-:W-:Y:S01]  /*10030*/  IMAD.MOV.U32 R3, RZ, RZ, 0x181f ;  /* 0x0000181fff037424 */ /* 0x004fe200078e00ff */
[----:B------:R-:W-:Y:S02]  /*10040*/  MOV R2, 0x10060 ;  /* 0x0001006000027802 */ /* 0x000fe40000000f00 */
[----:B-1----:R-:W-:Y:S05]  /*10050*/  CALL.REL.NOINC `($__internal_1_$__cuda_sm70_shflsync_idx_p) ;  /* 0x00002a4000007944 */ /* 0x002fea0003c00000 */
        /* <DEDUP_REMOVED lines=32> */
[----:B------:R-:W-:Y:S01]  /*10260*/  MOV R2, R236 ;  /* 0x000000ec00027202 */ /* 0x000fe20000000f00 */
[----:B------:R-:W-:Y:S05]  /*10270*/  BRA `(.L_x_116) ;  /* 0xffff32e000007947 */ /* 0x000fea000383ffff */
.L_x_79:
[----:B------:R-:W-:Y:S01]  /*10280*/  IMAD.MOV.U32 R235, RZ, RZ, R4 ;  /* 0x000000ffffeb7224 */ /* 0x000fe200078e0004 */
[----:B------:R-:W-:Y:S01]  /*10290*/  MOV R236, RZ ;  /* 0x000000ff00ec7202 */ /* 0x000fe20000000f00 */
[----:B------:R-:W-:Y:S01]  /*102a0*/  IMAD.MOV.U32 R3, RZ, RZ, 0x1c1f ;  /* 0x00001c1fff037424 */ /* 0x000fe200078e00ff */
[----:B------:R-:W-:-:S02]  /*102b0*/  MOV R2, 0x102d0 ;  /* 0x000102d000027802 */ /* 0x000fc40000000f00 */
[----:B------:R-:W-:Y:S05]  /*102c0*/  CALL.REL.NOINC `($__internal_1_$__cuda_sm70_shflsync_idx_p) ;  /* 0x000027d000007944 */ /* 0x000fea0003c00000 */
[----:B------:R-:W-:Y:S01]  /*102d0*/  MOV R0, R236 ;  /* 0x000000ec00007202 */ /* 0x000fe20000000f00 */
[----:B------:R-:W-:Y:S05]  /*102e0*/  BRA `(.L_x_117) ;  /* 0xffff347000007947 */ /* 0x000fea000383ffff */
.L_x_80:
[----:B------:R-:W-:Y:S01]  /*102f0*/  IMAD.MOV.U32 R235, RZ, RZ, R4 ;  /* 0x000000ffffeb7224 */ /* 0x000fe200078e0004 */
[----:B------:R-:W-:Y:S01]  /*10300*/  MOV R236, 0x1 ;  /* 0x0000000100ec7802 */ /* 0x000fe20000000f00 */
[----:B------:R-:W-:Y:S01]  /*10310*/  IMAD.MOV.U32 R3, RZ, RZ, 0x1c1f ;  /* 0x00001c1fff037424 */ /* 0x000fe200078e00ff */
[----:B------:R-:W-:-:S02]  /*10320*/  MOV R2, 0x10340 ;  /* 0x0001034000027802 */ /* 0x000fc40000000f00 */
[----:B-1----:R-:W-:Y:S05]  /*10330*/  CALL.REL.NOINC `($__internal_1_$__cuda_sm70_shflsync_idx_p) ;  /* 0x0000276000007944 */ /* 0x002fea0003c00000 */
[----:B------:R-:W-:Y:S01]  /*10340*/  IMAD.IADD R5, R5, 0x1, R236 ;  /* 0x0000000105057824 */ /* 0x000fe200078e02ec */
[----:B------:R-:W-:Y:S01]  /*10350*/  FMNMX.FTZ R69, R7, R9, !PT ;  /* 0x0000000907457209 */ /* 0x000fe20007810000 */
[----:B------:R-:W-:Y:S01]  /*10360*/  IMAD.MOV.U32 R0, RZ, RZ, 0x2 ;  /* 0x00000002ff007424 */ /* 0x000fe200078e00ff */
[----:B------:R-:W-:-:S02]  /*10370*/  MOV R2, 0x10b80 ;  /* 0x00010b8000027802 */ /* 0x000fc40000000f00 */
[----:B------:R-:W-:Y:S02]  /*10380*/  IMNMX R6, R6, R5, PT ;  /* 0x0000000506067217 */ /* 0x000fe40003800200 */
[----:B------:R-:W-:Y:S02]  /*10390*/  FMNMX.FTZ R69, R11, R69, !PT ;  /* 0x000000450b457209 */ /* 0x000fe40007810000 */
[C---:B------:R-:W-:Y:S02]  /*103a0*/  ISETP.GT.AND P5, PT, R6.reuse, RZ, PT ;  /* 0x000000ff0600720c */ /* 0x040fe40003fa4270 */
[C---:B------:R-:W-:Y:S02]  /*103b0*/  ISETP.GT.AND P2, PT, R6.reuse, 0x1, PT ;  /* 0x000000010600780c */ /* 0x040fe40003f44270 */
[----:B------:R-:W-:Y:S02]  /*103c0*/  ISETP.GT.AND P0, PT, R6, 0x8, PT ;  /* 0x000000080600780c */ /* 0x000fe40003f04270 */
[----:B------:R-:W-:-:S02]  /*103d0*/  FSEL R4, R118, -INF , P5 ;  /* 0xff80000076047808 */ /* 0x000fc40002800000 */
[----:B------:R-:W-:Y:S02]  /*103e0*/  FSEL R8, R119, -INF , P2 ;  /* 0xff80000077087808 */ /* 0x000fe40001000000 */
[----:B------:R-:W-:Y:S02]  /*103f0*/  ISETP.GT.AND P2, PT, R6, 0x9, PT ;  /* 0x000000090600780c */ /* 0x000fe40003f44270 */
[----:B------:R-:W-:Y:S02]  /*10400*/  FSEL R10, R110, -INF , P0 ;  /* 0xff8000006e0a7808 */ /* 0x000fe40000000000 */
[----:B------:R-:W-:Y:S02]  /*10410*/  FMNMX.FTZ R12, R4, R8, !PT ;  /* 0x00000008040c7209 */ /* 0x000fe40007810000 */
[----:B------:R-:W-:Y:S02]  /*10420*/  FSEL R15, R111, -INF , P2 ;  /* 0xff8000006f0f7808 */ /* 0x000fe40001000000 */
[----:B------:R-:W-:-:S02]  /*10430*/  FMNMX.FTZ R69, R13, R69, !PT ;  /* 0x000000450d457209 */ /* 0x000fc40007810000 */
[----:B------:R-:W-:Y:S02]  /*10440*/  ISETP.GT.AND P2, PT, R6, 0x10, PT ;  /* 0x000000100600780c */ /* 0x000fe40003f44270 */
[----:B------:R-:W-:Y:S02]  /*10450*/  FMNMX.FTZ R12, R10, R12, !PT ;  /* 0x0000000c0a0c7209 */ /* 0x000fe40007810000 */
[----:B------:R-:W-:Y:S02]  /*10460*/  FMNMX.FTZ R69, R16, R69, !PT ;  /* 0x0000004510457209 */ /* 0x000fe40007810000 */
[----:B------:R-:W-:Y:S02]  /*10470*/  ISETP.GT.AND P0, PT, R6, 0x11, PT ;  /* 0x000000110600780c */ /* 0x000fe40003f04270 */
[----:B------:R-:W-:Y:S02]  /*10480*/  FSEL R14, R102, -INF , P2 ;  /* 0xff800000660e7808 */ /* 0x000fe40001000000 */
[----:B------:R-:W-:-:S02]  /*10490*/  FMNMX.FTZ R12, R15, R12, !PT ;  /* 0x0000000c0f0c7209 */ /* 0x000fc40007810000 */
[----:B------:R-:W-:Y:S02]  /*104a0*/  FMNMX.FTZ R69, R17, R69, !PT ;  /* 0x0000004511457209 */ /* 0x000fe40007810000 */
[----:B------:R-:W-:Y:S02]  /*104b0*/  FSEL R19, R103, -INF , P0 ;  /* 0xff80000067137808 */ /* 0x000fe40000000000 */
[----:B------:R-:W-:Y:S02]  /*104c0*/  ISETP.GT.AND P2, PT, R6, 0x18, PT ;  /* 0x000000180600780c */ /* 0x000fe40003f44270 */
[----:B------:R-:W-:Y:S02]  /*104d0*/  FMNMX.FTZ R12, R14, R12, !PT ;  /* 0x0000000c0e0c7209 */ /* 0x000fe40007810000 */
[----:B------:R-:W-:Y:S02]  /*104e0*/  FMNMX.FTZ R69, R18, R69, !PT ;  /* 0x0000004512457209 */ /* 0x000fe40007810000 */
[----:B------:R-:W-:-:S02]  /*104f0*/  ISETP.GT.AND P0, PT, R6, 0x19, PT ;  /* 0x000000190600780c */ /* 0x000fc40003f04270 */
[----:B------:R-:W-:Y:S02]  /*10500*/  FSEL R20, R90, -INF , P2 ;  /* 0xff8000005a147808 */ /* 0x000fe40001000000 */
[----:B------:R-:W-:Y:S02]  /*10510*/  FMNMX.FTZ R12, R19, R12, !PT ;  /* 0x0000000c130c7209 */ /* 0x000fe40007810000 */
[----:B------:R-:W-:Y:S02]  /*10520*/  FMNMX.FTZ R69, R21, R69, !PT ;  /* 0x0000004515457209 */ /* 0x000fe40007810000 */
[----:B------:R-:W-:Y:S02]  /*10530*/  FSEL R32, R91, -INF , P0 ;  /* 0xff8000005b207808 */ /* 0x000fe40000000000 */
[----:B------:R-:W-:Y:S02]  /*10540*/  ISETP.GT.AND P2, PT, R6, 0x20, PT ;  /* 0x000000200600780c */ /* 0x000fe40003f44270 */
[----:B------:R-:W-:-:S02]  /*10550*/  FMNMX.FTZ R12, R20, R12, !PT ;  /* 0x0000000c140c7209 */ /* 0x000fc40007810000 */
[----:B------:R-:W-:Y:S02]  /*10560*/  FMNMX.FTZ R69, R121, R69, !PT ;  /* 0x0000004579457209 */ /* 0x000fe40007810000 */
[----:B------:R-:W-:Y:S02]  /*10570*/  ISETP.GT.AND P0, PT, R6, 0x21, PT ;  /* 0x000000210600780c */ /* 0x000fe40003f04270 */
[----:B------:R-:W-:Y:S02]  /*10580*/  FSEL R71, R78, -INF , P2 ;  /* 0xff8000004e477808 */ /* 0x000fe40001000000 */
[----:B------:R-:W-:Y:S02]  /*10590*/  FMNMX.FTZ R12, R32, R12, !PT ;  /* 0x0000000c200c7209 */ /* 0x000fe40007810000 */
[----:B------:R-:W-:Y:S02]  /*105a0*/  FMNMX.FTZ R69, R120, R69, !PT ;  /* 0x0000004578457209 */ /* 0x000fe40007810000 */
[----:B------:R-:W-:-:S02]  /*105b0*/  FSEL R70, R79, -INF , P0 ;  /* 0xff8000004f467808 */ /* 0x000fc40000000000 */
[C---:B------:R-:W-:Y:S02]  /*105c0*/  ISETP.GT.AND P2, PT, R6.reuse, 0x28, PT ;  /* 0x000000280600780c */ /* 0x040fe40003f44270 */
[----:B------:R-:W-:Y:S02]  /*105d0*/  FMNMX.FTZ R12, R71, R12, !PT ;  /* 0x0000000c470c7209 */ /* 0x000fe40007810000 */
[----:B------:R-:W-:Y:S02]  /*105e0*/  FMNMX.FTZ R69, R117, R69, !PT ;  /* 0x0000004575457209 */ /* 0x000fe40007810000 */
[----:B------:R-:W-:Y:S02]  /*105f0*/  ISETP.GT.AND P0, PT, R6, 0x29, PT ;  /* 0x000000290600780c */ /* 0x000fe40003f04270 */
[----:B------:R-:W-:Y:S02]  /*10600*/  FSEL R57, R74, -INF , P2 ;  /* 0xff8000004a397808 */ /* 0x000fe40001000000 */
[----:B------:R-:W-:-:S02]  /*10610*/  FMNMX.FTZ R12, R70, R12, !PT ;  /* 0x0000000c460c7209 */ /* 0x000fc40007810000 */
[----:B------:R-:W-:Y:S02]  /*10620*/  FMNMX.FTZ R69, R116, R69, !PT ;  /* 0x0000004574457209 */ /* 0x000fe40007810000 */
[----:B------:R-:W-:Y:S02]  /*10630*/  FSEL R56, R75, -INF , P0 ;  /* 0xff8000004b387808 */ /* 0x000fe40000000000 */
[C---:B------:R-:W-:Y:S02]  /*10640*/  ISETP.GT.AND P2, PT, R6.reuse, 0x30, PT ;  /* 0x000000300600780c */ /* 0x040fe40003f44270 */
        /* <DEDUP_REMOVED lines=79> */
[----:B------:R-:W-:Y:S01]  /*10b40*/  FMNMX.FTZ R12, R166, R12, !PT ;  /* 0x0000000ca60c7209 */ /* 0x000fe20007810000 */
[----:B------:R-:W-:-:S03]  /*10b50*/  IMAD.MOV.U32 R68, RZ, RZ, R69 ;  /* 0x000000ffff447224 */ /* 0x000fc600078e0045 */
[----:B------:R-:W-:Y:S02]  /*10b60*/  FMNMX.FTZ R12, R171, R12, !PT ;  /* 0x0000000cab0c7209 */ /* 0x000fe40007810000 */
[----:B------:R-:W-:Y:S05]  /*10b70*/  CALL.REL.NOINC `($__internal_0_$__cuda_sm70_shflsync_bfly_p) ;  /* 0x00001ec000007944 */ /* 0x000fea0003c00000 */
[----:B------:R-:W-:Y:S01]  /*10b80*/  FMNMX.FTZ R69, R69, R0, !PT ;  /* 0x0000000045457209 */ /* 0x000fe20007810000 */
[----:B------:R-:W-:Y:S01]  /*10b90*/  IMAD.MOV.U32 R0, RZ, RZ, 0x1 ;  /* 0x00000001ff007424 */ /* 0x000fe200078e00ff */
[----:B------:R-:W-:-:S03]  /*10ba0*/  MOV R2, 0x10bd0 ;  /* 0x00010bd000027802 */ /* 0x000fc60000000f00 */
[----:B------:R-:W-:Y:S02]  /*10bb0*/  IMAD.MOV.U32 R68, RZ, RZ, R69 ;  /* 0x000000ffff447224 */ /* 0x000fe400078e0045 */
[----:B------:R-:W-:Y:S05]  /*10bc0*/  CALL.REL.NOINC `($__internal_0_$__cuda_sm70_shflsync_bfly_p) ;  /* 0x00001e7000007944 */ /* 0x000fea0003c00000 */
[----:B------:R-:W-:Y:S01]  /*10bd0*/  FMNMX.FTZ R69, R69, R0, !PT ;  /* 0x0000000045457209 */ /* 0x000fe20007810000 */
[----:B------:R-:W-:Y:S01]  /*10be0*/  IMAD.MOV.U32 R68, RZ, RZ, R12 ;  /* 0x000000ffff447224 */ /* 0x000fe200078e000c */
[----:B------:R-:W-:Y:S01]  /*10bf0*/  MOV R2, 0x10c20 ;  /* 0x00010c2000027802 */ /* 0x000fe20000000f00 */
[----:B------:R-:W-:Y:S02]  /*10c00*/  IMAD.MOV.U32 R0, RZ, RZ, 0x2 ;  /* 0x00000002ff007424 */ /* 0x000fe400078e00ff */
[----:B------:R-:W-:Y:S05]  /*10c10*/  CALL.REL.NOINC `($__internal_0_$__cuda_sm70_shflsync_bfly_p) ;  /* 0x00001e2000007944 */ /* 0x000fea0003c00000 */
[----:B------:R-:W-:Y:S01]  /*10c20*/  FMNMX.FTZ R12, R12, R0, !PT ;  /* 0x000000000c0c7209 */ /* 0x000fe20007810000 */
[----:B------:R-:W-:Y:S01]  /*10c30*/  IMAD.MOV.U32 R0, RZ, RZ, 0x1 ;  /* 0x00000001ff007424 */ /* 0x000fe200078e00ff */
[----:B------:R-:W-:-:S03]  /*10c40*/  MOV R2, 0x10c70 ;  /* 0x00010c7000027802 */ /* 0x000fc60000000f00 */
[----:B------:R-:W-:Y:S02]  /*10c50*/  IMAD.MOV.U32 R68, RZ, RZ, R12 ;  /* 0x000000ffff447224 */ /* 0x000fe400078e000c */
[----:B------:R-:W-:Y:S05]  /*10c60*/  CALL.REL.NOINC `($__internal_0_$__cuda_sm70_shflsync_bfly_p) ;  /* 0x00001dd000007944 */ /* 0x000fea0003c00000 */
[----:B------:R-:W-:Y:S01]  /*10c70*/  MOV R3, R0 ;  /* 0x0000000000037202 */ /* 0x000fe20000000f00 */
[----:B------:R-:W-:Y:S05]  /*10c80*/  BRA `(.L_x_118) ;  /* 0xffff378000007947 */ /* 0x000fea000383ffff */
.L_x_84:
[----:B------:R-:W-:Y:S01]  /*10c90*/  MOV R236, RZ ;  /* 0x000000ff00ec7202 */ /* 0x000fe20000000f00 */
[----:B------:R-:W-:Y:S01]  /*10ca0*/  IMAD.MOV.U32 R235, RZ, RZ, R0 ;  /* 0x000000ffffeb7224 */ /* 0x000fe200078e0000 */
[----:B------:R-:W-:Y:S01]  /*10cb0*/  MOV R2, 0x10ce0 ;  /* 0x00010ce000027802 */ /* 0x000fe20000000f00 */
[----:B------:R-:W-:Y:S02]  /*10cc0*/  IMAD.MOV.U32 R3, RZ, RZ, 0x181f ;  /* 0x0000181fff037424 */ /* 0x000fe400078e00ff */
[----:B------:R-:W-:Y:S05]  /*10cd0*/  CALL.REL.NOINC `($__internal_1_$__cuda_sm70_shflsync_idx_p) ;  /* 0x00001dc000007944 */ /* 0x000fea0003c00000 */
[----:B------:R-:W-:Y:S01]  /*10ce0*/  MOV R7, R236 ;  /* 0x000000ec00077202 */ /* 0x000fe20000000f00 */
[----:B------:R-:W-:-:S05]  /*10cf0*/  BRA `(.L_x_119) ;  /* 0xffff561000007947 */ /* 0x000fca000383ffff */
.L_x_85:
[----:B------:R-:W-:Y:S01]  /*10d00*/  MOV R236, RZ ;  /* 0x000000ff00ec7202 */ /* 0x000fe20000000f00 */
[----:B------:R-:W-:Y:S01]  /*10d10*/  IMAD.MOV.U32 R235, RZ, RZ, R4 ;  /* 0x000000ffffeb7224 */ /* 0x000fe200078e0004 */
[----:B------:R-:W-:Y:S01]  /*10d20*/  MOV R2, 0x10d50 ;  /* 0x00010d5000027802 */ /* 0x000fe20000000f00 */
[----:B------:R-:W-:Y:S02]  /*10d30*/  IMAD.MOV.U32 R3, RZ, RZ, 0x181f ;  /* 0x0000181fff037424 */ /* 0x000fe400078e00ff */
[----:B-12---:R-:W-:Y:S05]  /*10d40*/  CALL.REL.NOINC `($__internal_1_$__cuda_sm70_shflsync_idx_p) ;  /* 0x00001d5000007944 */ /* 0x006fea0003c00000 */
[----:B------:R-:W-:Y:S01]  /*10d50*/  ISETP.GE.AND P5, PT, R233, c[0x0][0x1d4], PT ;  /* 0x00007500e9007a0c */ /* 0x000fe20003fa6270 */
[----:B------:R-:W-:Y:S01]  /*10d60*/  IMAD.MOV.U32 R235, RZ, RZ, R0 ;  /* 0x000000ffffeb7224 */ /* 0x000fe200078e0000 */
[----:B------:R-:W-:Y:S02]  /*10d70*/  IADD3 R12, P2, R236, R20, RZ ;  /* 0x00000014ec0c7210 */ /* 0x000fe40007f5e0ff */
[----:B------:R-:W-:Y:S03]  /*10d80*/  ISETP.GE.AND P0, PT, R234, c[0x0][0x1d4], PT ;  /* 0x00007500ea007a0c */ /* 0x000fe60003f06270 */
[C---:B------:R-:W-:Y:S01]  /*10d90*/  IMAD.X R13, R7.reuse, 0x1, R5, P2 ;  /* 0x00000001070d7824 */ /* 0x040fe200010e0605 */
[----:B------:R-:W-:Y:S01]  /*10da0*/  IADD3 R2, P2, R236, R21, RZ ;  /* 0x00000015ec027210 */ /* 0x000fe20007f5e0ff */
[----:B------:R-:W-:Y:S04]  /*10db0*/  IMAD.MOV.U32 R236, RZ, RZ, 0x1 ;  /* 0x00000001ffec7424 */ /* 0x000fe800078e00ff */
[----:B------:R-:W-:Y:S01]  /*10dc0*/  @!PT LDS RZ, [RZ] ;  /* 0x00000000fffff984 */ /* 0x000fe20000000800 */
[----:B------:R-:W-:Y:S01]  /*10dd0*/  @!PT LDS RZ, [RZ] ;  /* 0x00000000fffff984 */ /* 0x000fe20000000800 */
[----:B------:R-:W-:Y:S01]  /*10de0*/  @!PT LDS RZ, [RZ] ;  /* 0x00000000fffff984 */ /* 0x000fe20000000800 */
[----:B------:R1:W-:Y:S01]  /*10df0*/  LDGSTS.E.BYPASS.LTC128B.128 [R229+0x100], [R12.64], !P5 ;  /* 0x001000000ce57fae */ /* 0x0003e2000e901d46 */
[----:B------:R-:W-:Y:S01]  /*10e00*/  IMAD.X R3, R7, 0x1, R6, P2 ;  /* 0x0000000107037824 */ /* 0x000fe200010e0606 */
[----:B------:R-:W-:Y:S04]  /*10e10*/  SEL R7, RZ, 0x10, P5 ;  /* 0x00000010ff077807 */ /* 0x000fe80002800000 */
[----:B------:R2:W-:Y:S01]  /*10e20*/  LDGSTS.E.BYPASS.LTC128B.128 [R229+0x4100], [R2.64], !P0 ;  /* 0x0410000002e57fae */ /* 0x0005e2000c101d46 */
[----:B-1----:R-:W-:Y:S02]  /*10e30*/  SEL R12, RZ, 0x10, P0 ;  /* 0x00000010ff0c7807 */ /* 0x002fe40000000000 */
[----:B--2---:R-:W-:Y:S01]  /*10e40*/  MOV R2, 0x10e70 ;  /* 0x00010e7000027802 */ /* 0x004fe20000000f00 */
[----:B------:R-:W-:Y:S02]  /*10e50*/  IMAD.MOV.U32 R3, RZ, RZ, 0x181f ;  /* 0x0000181fff037424 */ /* 0x000fe400078e00ff */
[----:B------:R-:W-:Y:S05]  /*10e60*/  CALL.REL.NOINC `($__internal_1_$__cuda_sm70_shflsync_idx_p) ;  /* 0x00001c3000007944 */ /* 0x000fea0003c00000 */
[----:B------:R-:W-:Y:S01]  /*10e70*/  MOV R3, 0x181f ;  /* 0x0000181f00037802 */ /* 0x000fe20000000f00 */
[----:B------:R-:W-:Y:S01]  /*10e80*/  IMAD.MOV.U32 R13, RZ, RZ, R236 ;  /* 0x000000ffff0d7224 */ /* 0x000fe200078e00ec */
[----:B------:R-:W-:Y:S01]  /*10e90*/  MOV R236, 0x1 ;  /* 0x0000000100ec7802 */ /* 0x000fe20000000f00 */
[----:B------:R-:W-:Y:S01]  /*10ea0*/  IMAD.MOV.U32 R235, RZ, RZ, R4 ;  /* 0x000000ffffeb7224 */ /* 0x000fe200078e0004 */
[----:B------:R-:W-:Y:S02]  /*10eb0*/  MOV R2, 0x10ed0 ;  /* 0x00010ed000027802 */ /* 0x000fe40000000f00 */
[----:B------:R-:W-:Y:S05]  /*10ec0*/  CALL.REL.NOINC `($__internal_1_$__cuda_sm70_shflsync_idx_p) ;  /* 0x00001bd000007944 */ /* 0x000fea0003c00000 */
[C---:B------:R-:W-:Y:S01]  /*10ed0*/  IADD3 R2, -R7.reuse, 0x10, RZ ;  /* 0x0000001007027810 */ /* 0x040fe20007ffe1ff */
[----:B------:R-:W-:Y:S01]  /*10ee0*/  IMAD.MOV.U32 R235, RZ, RZ, R0 ;  /* 0x000000ffffeb7224 */ /* 0x000fe200078e0000 */
[----:B------:R-:W-:Y:S02]  /*10ef0*/  ISETP.NE.U32.AND P5, PT, R7, RZ, PT ;  /* 0x000000ff0700720c */ /* 0x000fe40003fa5070 */
[----:B------:R-:W-:Y:S04]  /*10f00*/  LOP3.LUT R2, R2, 0xf, RZ, 0xc0, !PT ;  /* 0x0000000f02027812 */ /* 0x000fe800078ec0ff */
[-C--:B------:R-:W-:Y:S04]  /*10f10*/  IADD3 R2, P2, P0, R2, R236.reuse, R20 ;  /* 0x000000ec02027210 */ /* 0x080fe8000785e014 */
[-C--:B------:R-:W-:Y:S05]  /*10f20*/  IADD3.X R3, RZ, R13.reuse, R5, P2, P0 ;  /* 0x0000000dff037210 */ /* 0x080fea00017e0405 */
[----:B------:R-:W-:Y:S01]  /*10f30*/  @!PT LDS RZ, [RZ] ;  /* 0x00000000fffff984 */ /* 0x000fe20000000800 */
[----:B------:R-:W-:Y:S01]  /*10f40*/  @!PT LDS RZ, [RZ] ;  /* 0x00000000fffff984 */ /* 0x000fe20000000800 */
[----:B------:R-:W-:Y:S01]  /*10f50*/  @!PT LDS RZ, [RZ] ;  /* 0x00000000fffff984 */ /* 0x000fe20000000800 */
[----:B------:R1:W-:Y:S01]  /*10f60*/  LDGSTS.E.BYPASS.LTC128B.128.ZFILL [R229+0x1100], [R2.64], P5 ;  /* 0x0110000002e57fae */ /* 0x0003e2000a941d46 */
[C---:B------:R-:W-:Y:S02]  /*10f70*/  ISETP.NE.U32.AND P5, PT, R12.reuse, RZ, PT ;  /* 0x000000ff0c00720c */ /* 0x040fe40003fa5070 */
[----:B-1----:R-:W-:Y:S04]  /*10f80*/  IADD3 R2, -R12, 0x10, RZ ;  /* 0x000000100c027810 */ /* 0x002fe80007ffe1ff */
[----:B------:R-:W-:Y:S04]  /*10f90*/  LOP3.LUT R2, R2, 0xf, RZ, 0xc0, !PT ;  /* 0x0000000f02027812 */ /* 0x000fe800078ec0ff */
[----:B------:R-:W-:Y:S01]  /*10fa0*/  IADD3 R2, P2, P0, R2, R236, R21 ;  /* 0x000000ec02027210 */ /* 0x000fe2000785e015 */
[----:B------:R-:W-:Y:S03]  /*10fb0*/  IMAD.MOV.U32 R236, RZ, RZ, 0x2 ;  /* 0x00000002ffec7424 */ /* 0x000fe600078e00ff */
[----:B------:R-:W-:Y:S05]  /*10fc0*/  IADD3.X R3, RZ, R13, R6, P2, P0 ;  /* 0x0000000dff037210 */ /* 0x000fea00017e0406 */
[----:B------:R1:W-:Y:S02]  /*10fd0*/  LDGSTS.E.BYPASS.LTC128B.128.ZFILL [R229+0x5100], [R2.64], P5 ;  /* 0x0510000002e57fae */ /* 0x0003e4000a941d46 */
[----:B-1----:R-:W-:Y:S01]  /*10fe0*/  MOV R2, 0x11010 ;  /* 0x0001101000027802 */ /* 0x002fe20000000f00 */
[----:B------:R-:W-:Y:S03]  /*10ff0*/  IMAD.MOV.U32 R3, RZ, RZ, 0x181f ;  /* 0x0000181fff037424 */ /* 0x000fe600078e00ff */
        /* <DEDUP_REMOVED lines=33> */
[----:B------:R-:W-:Y:S01]  /*11210*/  MOV R4, R236 ;  /* 0x000000ec00047202 */ /* 0x000fe20000000f00 */
[----:B------:R-:W-:-:S05]  /*11220*/  BRA `(.L_x_120) ;  /* 0xffff52d000007947 */ /* 0x000fca000383ffff */
.L_x_88:
[----:B------:R-:W-:Y:S01]  /*11230*/  MOV R236, RZ ;  /* 0x000000ff00ec7202 */ /* 0x000fe20000000f00 */
[----:B------:R-:W-:Y:S01]  /*11240*/  IMAD.MOV.U32 R235, RZ, RZ, R0 ;  /* 0x000000ffffeb7224 */ /* 0x000fe200078e0000 */
[----:B------:R-:W-:Y:S01]  /*11250*/  MOV R2, 0x11280 ;  /* 0x0001128000027802 */ /* 0x000fe20000000f00 */
[----:B------:R-:W-:Y:S02]  /*11260*/  IMAD.MOV.U32 R3, RZ, RZ, 0x181f ;  /* 0x0000181fff037424 */ /* 0x000fe400078e00ff */
[----:B------:R-:W-:Y:S05]  /*11270*/  CALL.REL.NOINC `($__internal_1_$__cuda_sm70_shflsync_idx_p) ;  /* 0x0000182000007944 */ /* 0x000fea0003c00000 */
[----:B------:R-:W-:Y:S01]  /*11280*/  MOV R145, R236 ;  /* 0x000000ec00917202 */ /* 0x000fe20000000f00 */
[----:B------:R-:W-:-:S05]  /*11290*/  BRA `(.L_x_121) ;  /* 0xffff61f000007947 */ /* 0x000fca000383ffff */
.L_x_89:
        /* <DEDUP_REMOVED lines=83> */
.L_x_90:
[----:B------:R-:W-:Y:S01]  /*117d0*/  MOV R236, RZ ;  /* 0x000000ff00ec7202 */ /* 0x000fe20000000f00 */
[----:B------:R-:W-:Y:S01]  /*117e0*/  IMAD.MOV.U32 R235, RZ, RZ, R68 ;  /* 0x000000ffffeb7224 */ /* 0x000fe200078e0044 */
[----:B------:R-:W-:Y:S01]  /*117f0*/  MOV R2, 0x11820 ;  /* 0x0001182000027802 */ /* 0x000fe20000000f00 */
[----:B------:R-:W-:Y:S02]  /*11800*/  IMAD.MOV.U32 R3, RZ, RZ, 0x1c1f ;  /* 0x00001c1fff037424 */ /* 0x000fe400078e00ff */
[----:B------:R-:W-:Y:S05]  /*11810*/  CALL.REL.NOINC `($__internal_1_$__cuda_sm70_shflsync_idx_p) ;  /* 0x0000128000007944 */ /* 0x000fea0003c00000 */
[----:B------:R-:W-:Y:S01]  /*11820*/  MOV R0, R236 ;  /* 0x000000ec00007202 */ /* 0x000fe20000000f00 */
[----:B------:R-:W-:-:S05]  /*11830*/  BRA `(.L_x_123) ;  /* 0xffff602000007947 */ /* 0x000fca000383ffff */
.L_x_91:
[----:B------:R-:W-:Y:S01]  /*11840*/  MOV R236, 0x1 ;  /* 0x0000000100ec7802 */ /* 0x000fe20000000f00 */
[----:B------:R-:W-:Y:S01]  /*11850*/  IMAD.MOV.U32 R235, RZ, RZ, R68 ;  /* 0x000000ffffeb7224 */ /* 0x000fe200078e0044 */
[----:B------:R-:W-:Y:S01]  /*11860*/  MOV R2, 0x11890 ;  /* 0x0001189000027802 */ /* 0x000fe20000000f00 */
[----:B------:R-:W-:Y:S02]  /*11870*/  IMAD.MOV.U32 R3, RZ, RZ, 0x1c1f ;  /* 0x00001c1fff037424 */ /* 0x000fe400078e00ff */
[----:B-1----:R-:W-:Y:S05]  /*11880*/  CALL.REL.NOINC `($__internal_1_$__cuda_sm70_shflsync_idx_p) ;  /* 0x0000121000007944 */ /* 0x002fea0003c00000 */
[----:B------:R-:W-:Y:S01]  /*11890*/  FMNMX.FTZ R0, R4, R70, !PT ;  /* 0x0000004604007209 */ /* 0x000fe20007810000 */
[----:B------:R-:W-:Y:S03]  /*118a0*/  IMAD.IADD R69, R69, 0x1, R236 ;  /* 0x0000000145457824 */ /* 0x000fe600078e02ec */
[----:B------:R-:W-:Y:S02]  /*118b0*/  FMNMX.FTZ R0, R5, R0, !PT ;  /* 0x0000000005007209 */ /* 0x000fe40007810000 */
[C---:B------:R-:W-:Y:S02]  /*118c0*/  ISETP.GT.AND P6, PT, R69.reuse, RZ, PT ;  /* 0x000000ff4500720c */ /* 0x040fe40003fc4270 */
[C---:B------:R-:W-:Y:S02]  /*118d0*/  ISETP.GT.AND P5, PT, R69.reuse, 0x1, PT ;  /* 0x000000014500780c */ /* 0x040fe40003fa4270 */
[----:B------:R-:W-:Y:S02]  /*118e0*/  FSEL R9, R6, -INF , P6 ;  /* 0xff80000006097808 */ /* 0x000fe40003000000 */
[----:B------:R-:W-:Y:S02]  /*118f0*/  ISETP.GT.AND P2, PT, R69, 0x8, PT ;  /* 0x000000084500780c */ /* 0x000fe40003f44270 */
[----:B------:R-:W-:Y:S02]  /*11900*/  FSEL R12, R7, -INF , P5 ;  /* 0xff800000070c7808 */ /* 0x000fe40002800000 */
[----:B------:R-:W-:Y:S02]  /*11910*/  FMNMX.FTZ R2, R9, R71, !PT ;  /* 0x0000004709027209 */ /* 0x000fe40007810000 */
[----:B------:R-:W-:Y:S02]  /*11920*/  ISETP.GT.AND P0, PT, R69, 0x9, PT ;  /* 0x000000094500780c */ /* 0x000fe40003f04270 */
[----:B------:R-:W-:Y:S02]  /*11930*/  FSEL R10, R10, -INF , P2 ;  /* 0xff8000000a0a7808 */ /* 0x000fe40001000000 */
[----:B------:R-:W-:Y:S02]  /*11940*/  FMNMX.FTZ R2, R12, R2, !PT ;  /* 0x000000020c027209 */ /* 0x000fe40007810000 */
[----:B------:R-:W-:Y:S02]  /*11950*/  FSEL R11, R11, -INF , P0 ;  /* 0xff8000000b0b7808 */ /* 0x000fe40000000000 */
[----:B------:R-:W-:Y:S02]  /*11960*/  ISETP.GT.AND P6, PT, R69, 0x10, PT ;  /* 0x000000104500780c */ /* 0x000fe40003fc4270 */
[----:B------:R-:W-:Y:S02]  /*11970*/  FMNMX.FTZ R0, R145, R0, !PT ;  /* 0x0000000091007209 */ /* 0x000fe40007810000 */
[----:B------:R-:W-:Y:S02]  /*11980*/  FMNMX.FTZ R2, R10, R2, !PT ;  /* 0x000000020a027209 */ /* 0x000fe40007810000 */
[----:B------:R-:W-:Y:S02]  /*11990*/  ISETP.GT.AND P5, PT, R69, 0x11, PT ;  /* 0x000000114500780c */ /* 0x000fe40003fa4270 */
[----:B------:R-:W-:Y:S02]  /*119a0*/  FSEL R14, R14, -INF , P6 ;  /* 0xff8000000e0e7808 */ /* 0x000fe40003000000 */
        /* <DEDUP_REMOVED lines=10> */
[----:B------:R-:W-:Y:S02]  /*11a50*/  FSEL R19, R19, -INF , P0 ;  /* 0xff80000013137808 */ /* 0x000fe40000000000 */
[C---:B------:R-:W-:Y:S02]  /*11a60*/  ISETP.GT.AND P6, PT, R69.reuse, 0x20, PT ;  /* 0x000000204500780c */ /* 0x040fe40003fc4270 */
        /* <DEDUP_REMOVED lines=83> */
[----:B------:R-:W-:Y:S02]  /*11fa0*/  FMNMX.FTZ R0, R57, R0, !PT ;  /* 0x0000000039007209 */ /* 0x000fe40007810000 */
[----:B------:R-:W-:Y:S02]  /*11fb0*/  FSEL R62, R62, -INF , P6 ;  /* 0xff8000003e3e7808 */ /* 0x000fe40003000000 */
[----:B------:R-:W-:Y:S02]  /*11fc0*/  FMNMX.FTZ R6, R59, R2, !PT ;  /* 0x000000023b067209 */ /* 0x000fe40007810000 */
[----:B------:R-:W-:Y:S02]  /*11fd0*/  ISETP.GT.AND P2, PT, R69, 0x78, PT ;  /* 0x000000784500780c */ /* 0x000fe40003f44270 */
[----:B------:R-:W-:Y:S01]  /*11fe0*/  FMNMX.FTZ R68, R60, R0, !PT ;  /* 0x000000003c447209 */ /* 0x000fe20007810000 */
[----:B------:R-:W-:Y:S01]  /*11ff0*/  IMAD.MOV.U32 R0, RZ, RZ, 0x2 ;  /* 0x00000002ff007424 */ /* 0x000fe200078e00ff */
[----:B------:R-:W-:Y:S02]  /*12000*/  FSEL R63, R63, -INF , P5 ;  /* 0xff8000003f3f7808 */ /* 0x000fe40002800000 */
[----:B------:R-:W-:Y:S02]  /*12010*/  FMNMX.FTZ R6, R62, R6, !PT ;  /* 0x000000063e067209 */ /* 0x000fe40007810000 */
[----:B------:R-:W-:Y:S02]  /*12020*/  ISETP.GT.AND P0, PT, R69, 0x79, PT ;  /* 0x000000794500780c */ /* 0x000fe40003f04270 */
[----:B------:R-:W-:Y:S02]  /*12030*/  FMNMX.FTZ R68, R61, R68, !PT ;  /* 0x000000443d447209 */ /* 0x000fe40007810000 */
[----:B------:R-:W-:Y:S02]  /*12040*/  FSEL R66, R66, -INF , P2 ;  /* 0xff80000042427808 */ /* 0x000fe40001000000 */
[----:B------:R-:W-:Y:S02]  /*12050*/  FMNMX.FTZ R6, R63, R6, !PT ;  /* 0x000000063f067209 */ /* 0x000fe40007810000 */
[----:B------:R-:W-:Y:S02]  /*12060*/  FMNMX.FTZ R68, R64, R68, !PT ;  /* 0x0000004440447209 */ /* 0x000fe40007810000 */
[----:B------:R-:W-:Y:S02]  /*12070*/  FSEL R67, R67, -INF , P0 ;  /* 0xff80000043437808 */ /* 0x000fe40000000000 */
[----:B------:R-:W-:Y:S02]  /*12080*/  FMNMX.FTZ R6, R66, R6, !PT ;  /* 0x0000000642067209 */ /* 0x000fe40007810000 */
[----:B------:R-:W-:Y:S02]  /*12090*/  FMNMX.FTZ R68, R65, R68, !PT ;  /* 0x0000004441447209 */ /* 0x000fe40007810000 */
[----:B------:R-:W-:Y:S02]  /*120a0*/  FMNMX.FTZ R6, R67, R6, !PT ;  /* 0x0000000643067209 */ /* 0x000fe40007810000 */
[----:B------:R-:W-:Y:S02]  /*120b0*/  MOV R2, 0x120d0 ;  /* 0x000120d000027802 */ /* 0x000fe40000000f00 */
[----:B------:R-:W-:Y:S05]  /*120c0*/  CALL.REL.NOINC `($__internal_0_$__cuda_sm70_shflsync_bfly_p) ;  /* 0x0000097000007944 */ /* 0x000fea0003c00000 */
[----:B------:R-:W-:Y:S01]  /*120d0*/  FMNMX.FTZ R68, R68, R0, !PT ;  /* 0x0000000044447209 */ /* 0x000fe20007810000 */
[----:B------:R-:W-:Y:S01]  /*120e0*/  IMAD.MOV.U32 R0, RZ, RZ, 0x1 ;  /* 0x00000001ff007424 */ /* 0x000fe200078e00ff */
[----:B------:R-:W-:Y:S02]  /*120f0*/  MOV R2, 0x12110 ;  /* 0x0001211000027802 */ /* 0x000fe40000000f00 */
        /* <DEDUP_REMOVED lines=8> */
[----:B------:R-:W-:Y:S02]  /*12180*/  MOV R2, 0x121a0 ;  /* 0x000121a000027802 */ /* 0x000fe40000000f00 */
[----:B------:R-:W-:Y:S05]  /*12190*/  CALL.REL.NOINC `($__internal_0_$__cuda_sm70_shflsync_bfly_p) ;  /* 0x000008a000007944 */ /* 0x000fea0003c00000 */
[----:B------:R-:W-:-:S05]  /*121a0*/  BRA `(.L_x_124) ;  /* 0xffff636000007947 */ /* 0x000fca000383ffff */
.L_x_94:
[----:B-1--4-:R-:W-:Y:S01]  /*121b0*/  MOV R236, RZ ;  /* 0x000000ff00ec7202 */ /* 0x012fe20000000f00 */
[----:B------:R-:W-:Y:S01]  /*121c0*/  IMAD.MOV.U32 R235, RZ, RZ, R36 ;  /* 0x000000ffffeb7224 */ /* 0x000fe200078e0024 */
[----:B------:R-:W-:Y:S01]  /*121d0*/  MOV R2, 0x12200 ;  /* 0x0001220000027802 */ /* 0x000fe20000000f00 */
[----:B------:R-:W-:Y:S02]  /*121e0*/  IMAD.MOV.U32 R3, RZ, RZ, 0x181f ;  /* 0x0000181fff037424 */ /* 0x000fe400078e00ff */
[----:B------:R-:W-:Y:S05]  /*121f0*/  CALL.REL.NOINC `($__internal_1_$__cuda_sm70_shflsync_idx_p) ;  /* 0x000008a000007944 */ /* 0x000fea0003c00000 */
[----:B------:R-:W-:Y:S01]  /*12200*/  MOV R28, R236 ;  /* 0x000000ec001c7202 */ /* 0x000fe20000000f00 */
[----:B------:R-:W-:-:S05]  /*12210*/  BRA `(.L_x_125) ;  /* 0xffff862000007947 */ /* 0x000fca000383ffff */
.L_x_97:
[----:B------:R-:W-:Y:S01]  /*12220*/  MOV R236, RZ ;  /* 0x000000ff00ec7202 */ /* 0x000fe20000000f00 */
[----:B------:R-:W-:Y:S01]  /*12230*/  IMAD.MOV.U32 R235, RZ, RZ, R0 ;  /* 0x000000ffffeb7224 */ /* 0x000fe200078e0000 */
[----:B------:R-:W-:Y:S01]  /*12240*/  MOV R2, 0x12270 ;  /* 0x0001227000027802 */ /* 0x000fe20000000f00 */
[----:B------:R-:W-:Y:S02]  /*12250*/  IMAD.MOV.U32 R3, RZ, RZ, 0x181f ;  /* 0x0000181fff037424 */ /* 0x000fe400078e00ff */
[----:B------:R-:W-:Y:S05]  /*12260*/  CALL.REL.NOINC `($__internal_1_$__cuda_sm70_shflsync_idx_p) ;  /* 0x0000083000007944 */ /* 0x000fea0003c00000 */
[----:B------:R-:W-:Y:S01]  /*12270*/  MOV R145, R236 ;  /* 0x000000ec00917202 */ /* 0x000fe20000000f00 */
[----:B------:R-:W-:-:S05]  /*12280*/  BRA `(.L_x_126) ;  /* 0xffff96c000007947 */ /* 0x000fca000383ffff */
.L_x_98:
[----:B------:R-:W-:Y:S01]  /*12290*/  MOV R236, RZ ;  /* 0x000000ff00ec7202 */ /* 0x000fe20000000f00 */
[----:B------:R-:W-:Y:S01]  /*122a0*/  IMAD.MOV.U32 R235, RZ, RZ, R68 ;  /* 0x000000ffffeb7224 */ /* 0x000fe200078e0044 */
[----:B------:R-:W-:Y:S01]  /*122b0*/  MOV R2, 0x122e0 ;  /* 0x000122e000027802 */ /* 0x000fe20000000f00 */
[----:B------:R-:W-:Y:S02]  /*122c0*/  IMAD.MOV.U32 R3, RZ, RZ, 0x181f ;  /* 0x0000181fff037424 */ /* 0x000fe400078e00ff */
[----:B-12---:R-:W-:Y:S05]  /*122d0*/  CALL.REL.NOINC `($__internal_1_$__cuda_sm70_shflsync_idx_p) ;  /* 0x000007c000007944 */ /* 0x006fea0003c00000 */
[C---:B------:R-:W-:Y:S01]  /*122e0*/  IADD3 R146, -R228.reuse, 0x10, RZ ;  /* 0x00000010e4927810 */ /* 0x040fe20007ffe1ff */
[----:B------:R-:W-:Y:S01]  /*122f0*/  IMAD.MOV.U32 R235, RZ, RZ, R0 ;  /* 0x000000ffffeb7224 */ /* 0x000fe200078e0000 */
[----:B------:R-:W-:Y:S02]  /*12300*/  ISETP.NE.U32.AND P2, PT, R228, RZ, PT ;  /* 0x000000ffe400720c */ /* 0x000fe40003f45070 */
[----:B------:R-:W-:Y:S04]  /*12310*/  LOP3.LUT R146, R146, 0xf, RZ, 0xc0, !PT ;  /* 0x0000000f92927812 */ /* 0x000fe800078ec0ff */
[----:B------:R-:W-:Y:S04]  /*12320*/  IADD3 R146, P5, P4, R146, R236, R150 ;  /* 0x000000ec92927210 */ /* 0x000fe80007cbe096 */
[----:B------:R-:W-:Y:S02]  /*12330*/  IADD3.X R147, RZ, R145, R69, P5, P4 ;  /* 0x00000091ff937210 */ /* 0x000fe40002fe8445 */
[----:B------:R-:W-:Y:S01]  /*12340*/  IADD3 R2, P4, R236, R151, RZ ;  /* 0x00000097ec027210 */ /* 0x000fe20007f9e0ff */
[----:B------:R-:W-:Y:S02]  /*12350*/  IMAD.MOV.U32 R236, RZ, RZ, 0x1 ;  /* 0x00000001ffec7424 */ /* 0x000fe400078e00ff */
[----:B------:R-:W-:Y:S01]  /*12360*/  @!PT LDS RZ, [RZ] ;  /* 0x00000000fffff984 */ /* 0x000fe20000000800 */
[----:B------:R-:W-:Y:S01]  /*12370*/  @!PT LDS RZ, [RZ] ;  /* 0x00000000fffff984 */ /* 0x000fe20000000800 */
[----:B------:R-:W-:Y:S01]  /*12380*/  @!PT LDS RZ, [RZ] ;  /* 0x00000000fffff984 */ /* 0x000fe20000000800 */
[----:B------:R1:W-:Y:S02]  /*12390*/  LDGSTS.E.BYPASS.LTC128B.128.ZFILL [R229+0x8100], [R146.64], P2 ;  /* 0x0810000092e57fae */ /* 0x0003e40009141d46 */
[----:B------:R-:W-:Y:S05]  /*123a0*/  IMAD.X R3, R145, 0x1, R144, P4 ;  /* 0x0000000191037824 */ /* 0x000fea00020e0690 */
[----:B------:R2:W-:Y:S02]  /*123b0*/  LDGSTS.E.BYPASS.LTC128B.128 [R229+0xc100], [R2.64], !P0 ;  /* 0x0c10000002e57fae */ /* 0x0005e4000c101d46 */
[----:B--2---:R-:W-:Y:S01]  /*123c0*/  MOV R2, 0x123f0 ;  /* 0x000123f000027802 */ /* 0x004fe20000000f00 */
[----:B------:R-:W-:Y:S02]  /*123d0*/  IMAD.MOV.U32 R3, RZ, RZ, 0x181f ;  /* 0x0000181fff037424 */ /* 0x000fe400078e00ff */
[----:B-1----:R-:W-:Y:S05]  /*123e0*/  CALL.REL.NOINC `($__internal_1_$__cuda_sm70_shflsync_idx_p) ;  /* 0x000006b000007944 */ /* 0x002fea0003c00000 */
        /* <DEDUP_REMOVED lines=54> */
.L_x_99:
[----:B------:R-:W-:Y:S02]  /*12750*/  MOV R0, 0x2 ;  /* 0x0000000200007802 */ /* 0x000fe40000000f00 */
        /* <DEDUP_REMOVED lines=16> */
.L_x_101:
[----:B------:R-:W-:Y:S01]  /*12860*/  IMAD.MOV.U32 R68, RZ, RZ, R247 ;  /* 0x000000ffff447224 */ /* 0x000fe200078e00f7 */
[----:B------:R-:W-:-:S02]  /*12870*/  MOV R0, 0x2 ;  /* 0x0000000200007802 */ /* 0x000fc40000000f00 */
[----:B------:R-:W-:Y:S02]  /*12880*/  MOV R2, 0x128a0 ;  /* 0x000128a000027802 */ /* 0x000fe40000000f00 */
[----:B------:R-:W-:Y:S05]  /*12890*/  CALL.REL.NOINC `($__internal_0_$__cuda_sm70_shflsync_bfly_p) ;  /* 0x000001a000007944 */ /* 0x000fea0003c00000 */
[----:B------:R-:W-:Y:S01]  /*128a0*/  MOV R4, R0 ;  /* 0x0000000000047202 */ /* 0x000fe20000000f00 */
[----:B------:R-:W-:Y:S05]  /*128b0*/  BRA `(.L_x_129) ;  /* 0xffffb80000007947 */ /* 0x000fea000383ffff */
.L_x_102:
[----:B------:R-:W-:Y:S01]  /*128c0*/  IMAD.MOV.U32 R68, RZ, RZ, R4 ;  /* 0x000000ffff447224 */ /* 0x000fe200078e0004 */
[----:B------:R-:W-:Y:S02]  /*128d0*/  MOV R0, 0x1 ;  /* 0x0000000100007802 */ /* 0x000fe40000000f00 */
[----:B------:R-:W-:Y:S02]  /*128e0*/  MOV R2, 0x12900 ;  /* 0x0001290000027802 */ /* 0x000fe40000000f00 */
[----:B-1----:R-:W-:Y:S05]  /*128f0*/  CALL.REL.NOINC `($__internal_0_$__cuda_sm70_shflsync_bfly_p) ;  /* 0x0000014000007944 */ /* 0x002fea0003c00000 */
[----:B------:R1:W5:Y:S01]  /*12900*/  LDL R68, [R1] ;  /* 0x0000000001447983 */ /* 0x0003620000100800 */
[----:B------:R-:W-:Y:S01]  /*12910*/  FADD.FTZ R4, R4, R0 ;  /* 0x0000000004047221 */ /* 0x000fe20000010000 */
[----:B------:R-:W-:Y:S02]  /*12920*/  MOV R0, 0x2 ;  /* 0x0000000200007802 */ /* 0x000fe40000000f00 */
[----:B------:R-:W-:Y:S02]  /*12930*/  MOV R2, 0x12950 ;  /* 0x0001295000027802 */ /* 0x000fe40000000f00 */
[----:B-1---5:R-:W-:Y:S05]  /*12940*/  CALL.REL.NOINC `($__internal_0_$__cuda_sm70_shflsync_bfly_p) ;  /* 0x000000f000007944 */ /* 0x022fea0003c00000 */
[----:B------:R-:W2:Y:S02]  /*12950*/  LDL.LU R2, [R1] ;  /* 0x0000000001027983 */ /* 0x000ea40000300800 */
[----:B--2---:R-:W-:Y:S01]  /*12960*/  FADD.FTZ R5, R2, R0 ;  /* 0x0000000002057221 */ /* 0x004fe20000010000 */
[----:B------:R-:W-:-:S02]  /*12970*/  MOV R0, 0x1 ;  /* 0x0000000100007802 */ /* 0x000fc40000000f00 */
[----:B------:R-:W-:Y:S02]  /*12980*/  MOV R2, 0x129b0 ;  /* 0x000129b000027802 */ /* 0x000fe40000000f00 */
[----:B------:R-:W-:Y:S02]  /*12990*/  MOV R68, R5 ;  /* 0x0000000500447202 */ /* 0x000fe40000000f00 */
[----:B------:R-:W-:Y:S05]  /*129a0*/  CALL.REL.NOINC `($__internal_0_$__cuda_sm70_shflsync_bfly_p) ;  /* 0x0000009000007944 */ /* 0x000fea0003c00000 */
[----:B------:R-:W-:Y:S01]  /*129b0*/  MOV R3, R0 ;  /* 0x0000000000037202 */ /* 0x000fe20000000f00 */
[----:B------:R-:W-:Y:S05]  /*129c0*/  BRA `(.L_x_130) ;  /* 0xffffb77000007947 */ /* 0x000fea000383ffff */
.L_x_112:
[----:B------:R-:W-:Y:S01]  /*129d0*/  IMAD.MOV.U32 R235, RZ, RZ, R18 ;  /* 0x000000ffffeb7224 */ /* 0x000fe200078e0012 */
[----:B------:R-:W-:Y:S01]  /*129e0*/  MOV R236, RZ ;  /* 0x000000ff00ec7202 */ /* 0x000fe20000000f00 */
[----:B-1--4-:R-:W-:Y:S01]  /*129f0*/  IMAD.MOV.U32 R3, RZ, RZ, 0x1f ;  /* 0x0000001fff037424 */ /* 0x012fe200078e00ff */
[----:B------:R-:W-:Y:S02]  /*12a00*/  MOV R2, 0x12a20 ;  /* 0x00012a2000027802 */ /* 0x000fe40000000f00 */
[----:B--23-5:R-:W-:Y:S05]  /*12a10*/  CALL.REL.NOINC `($__internal_1_$__cuda_sm70_shflsync_idx_p) ;  /* 0x0000008000007944 */ /* 0x02cfea0003c00000 */
[----:B------:R-:W-:Y:S01]  /*12a20*/  MOV R0, R236 ;  /* 0x000000ec00007202 */ /* 0x000fe20000000f00 */
[----:B------:R-:W-:Y:S05]  /*12a30*/  BRA `(.L_x_131) ;  /* 0xffffd20000007947 */ /* 0x000fea000383ffff */
        .weak           $__internal_0_$__cuda_sm70_shflsync_bfly_p
        .type           $__internal_0_$__cuda_sm70_shflsync_bfly_p,@function
        .size           $__internal_0_$__cuda_sm70_shflsync_bfly_p,($__internal_1_$__cuda_sm70_shflsync_idx_p - $__internal_0_$__cuda_sm70_shflsync_bfly_p)
$__internal_0_$__cuda_sm70_shflsync_bfly_p:
[----:B------:R-:W-:Y:S02]  /*12a40*/  MOV R172, 0xffffffff ;  /* 0xffffffff00ac7802 */ /* 0x000fe40000000f00 */
[----:B------:R-:W-:Y:S02]  /*12a50*/  MOV R3, 0x1f ;  /* 0x0000001f00037802 */ /* 0x000fe40000000f00 */
[----:B------:R-:W-:Y:S04]  /*12a60*/  WARPSYNC R172 ;  /* 0x000000ac00007348 */ /* 0x000fe80003800000 */
[----:B------:R1:W2:Y:S02]  /*12a70*/  SHFL.BFLY PT, R0, R68, R0, R3 ;  /* 0x0c00000044007389 */ /* 0x0002a400000e0003 */
[----:B-1----:R-:W-:-:S04]  /*12a80*/  MOV R3, 0x0 ;  /* 0x0000000000037802 */ /* 0x002fc80000000f00 */
[----:B--2---:R-:W-:Y:S05]  /*12a90*/  RET.REL.NODEC R2 `(_ZN7cutlass13device_kernelIN5flash19enable_sm80_to_sm89INS1_16FlashAttnFwdSm80INS1_25CollectiveMainloopFwdSm80ILi8ELi1ELb1EN4cute5tupleIJNS5_1CILi128EEES8_S8_EEELi128ENS_10bfloat16_tEfNS_4arch4Sm80ELb1ELb0ELb0ELb0ELb1ELb0ELb1ELb1EEENS1_21CollectiveEpilogueFwdIS9_NS6_IJNS7_ILi1EEESF_SF_EEESA_SC_Li256ELb0ELb1ELb1ELb0EEENS1_30DynamicPersistentTileSchedulerILi256ELi256ELb1ELb1ELb0EEEEEEEEEvNT_6ParamsE) ;  /* 0xfffed56002007950 */ /* 0x004fea0003c3ffff */
        .weak           $__internal_1_$__cuda_sm70_shflsync_idx_p
        .type           $__internal_1_$__cuda_sm70_shflsync_idx_p,@function
        .size           $__internal_1_$__cuda_sm70_shflsync_idx_p,(.L_x_1786 - $__internal_1_$__cuda_sm70_shflsync_idx_p)
$__internal_1_$__cuda_sm70_shflsync_idx_p:
[----:B------:R-:W-:-:S04]  /*12aa0*/  MOV R239, 0xffffffff ;  /* 0xffffffff00ef7802 */ /* 0x000fc80000000f00 */
[----:B------:R-:W-:Y:S04]  /*12ab0*/  WARPSYNC R239 ;  /* 0x000000ef00007348 */ /* 0x000fe80003800000 */
[----:B------:R1:W2:Y:S02]  /*12ac0*/  SHFL.IDX PT, R236, R235, R236, R3 ;  /* 0x000000ecebec7389 */ /* 0x0002a400000e0003 */
[----:B-1----:R-:W-:-:S04]  /*12ad0*/  MOV R3, 0x0 ;  /* 0x0000000000037802 */ /* 0x002fc80000000f00 */
[----:B--2---:R-:W-:Y:S05]  /*12ae0*/  RET.REL.NODEC R2 `(_ZN7cutlass13device_kernelIN5flash19enable_sm80_to_sm89INS1_16FlashAttnFwdSm80INS1_25CollectiveMainloopFwdSm80ILi8ELi1ELb1EN4cute5tupleIJNS5_1CILi128EEES8_S8_EEELi128ENS_10bfloat16_tEfNS_4arch4Sm80ELb1ELb0ELb0ELb0ELb1ELb0ELb1ELb1EEENS1_21CollectiveEpilogueFwdIS9_NS6_IJNS7_ILi1EEESF_SF_EEESA_SC_Li256ELb0ELb1ELb1ELb0EEENS1_30DynamicPersistentTileSchedulerILi256ELi256ELb1ELb1ELb0EEEEEEEEEvNT_6ParamsE) ;  /* 0xfffed51002007950 */ /* 0x004fea0003c3ffff */
.L_x_132:
        /* <DEDUP_REMOVED lines=9> */
.L_x_1786:


//--------------------- .text._ZN7cutlass13device_kernelIN5flash19enable_sm80_to_sm89INS1_16FlashAttnFwdSm80INS1_25CollectiveMainloopFwdSm80ILi4ELi1ELb0EN4cute5tupleIJNS5_1CILi128EEENS7_ILi64EEES8_EEELi128ENS_10bfloat16_tEfNS_4arch4Sm80ELb0ELb0ELb0ELb0ELb1ELb0ELb1ELb1EEENS1_21CollectiveEpilogueFwdINS6_IJS8_S8_S9_EEENS6_IJNS7_ILi1EEESH_SH_EEESB_SD_Li128ELb0ELb1ELb1ELb0EEENS1_19SingleTileSchedulerILb0ELb1ELb1ELi128EEEEEEEEEvNT_6ParamsE --------------------------
	.section	.text._ZN7cutlass13device_kernelIN5flash19enable_sm80_to_sm89INS1_16FlashAttnFwdSm80INS1_25CollectiveMainloopFwdSm80ILi4ELi1ELb0EN4cute5tupleIJNS5_1CILi128EEENS7_ILi64EEES8_EEELi128ENS_10bfloat16_tEfNS_4arch4Sm80ELb0ELb0ELb0ELb0ELb1ELb0ELb1ELb1EEENS1_21CollectiveEpilogueFwdINS6_IJS8_S8_S9_EEENS6_IJNS7_ILi1EEESH_SH_EEESB_SD_Li128ELb0ELb1ELb1ELb0EEENS1_19SingleTileSchedulerILb0ELb1ELb1ELi128EEEEEEEEEvNT_6ParamsE,"ax",@progbits
	.sectioninfo	@"SHI_REGISTERS=255"
	.align	128
.text._ZN7cutlass13device_kernelIN5flash19enable_sm80_to_sm89INS1_16FlashAttnFwdSm80INS1_25CollectiveMainloopFwdSm80ILi4ELi1ELb0EN4cute5tupleIJNS5_1CILi128EEENS7_ILi64EEES8_EEELi128ENS_10bfloat16_tEfNS_4arch4Sm80ELb0ELb0ELb0ELb0ELb1ELb0ELb1ELb1EEENS1_21CollectiveEpilogueFwdINS6_IJS8_S8_S9_EEENS6_IJNS7_ILi1EEESH_SH_EEESB_SD_Li128ELb0ELb1ELb1ELb0EEENS1_19SingleTileSchedulerILb0ELb1ELb1ELi128EEEEEEEEEvNT_6ParamsE:
        .type           _ZN7cutlass13device_kernelIN5flash19enable_sm80_to_sm89INS1_16FlashAttnFwdSm80INS1_25CollectiveMainloopFwdSm80ILi4ELi1ELb0EN4cute5tupleIJNS5_1CILi128EEENS7_ILi64EEES8_EEELi128ENS_10bfloat16_tEfNS_4arch4Sm80ELb0ELb0ELb0ELb0ELb1ELb0ELb1ELb1EEENS1_21CollectiveEpilogueFwdINS6_IJS8_S8_S9_EEENS6_IJNS7_ILi1EEESH_SH_EEESB_SD_Li128ELb0ELb1ELb1ELb0EEENS1_19SingleTileSchedulerILb0ELb1ELb1ELi128EEEEEEEEEvNT_6ParamsE,@function
        .size           _ZN7cutlass13device_kernelIN5flash19enable_sm80_to_sm89INS1_16FlashAttnFwdSm80INS1_25CollectiveMainloopFwdSm80ILi4ELi1ELb0EN4cute5tupleIJNS5_1CILi128EEENS7_ILi64EEES8_EEELi128ENS_10bfloat16_tEfNS_4arch4Sm80ELb0ELb0ELb0ELb0ELb1ELb0ELb1ELb1EEENS1_21CollectiveEpilogueFwdINS6_IJS8_S8_S9_EEENS6_IJNS7_ILi1EEESH_SH_EEESB_SD_Li128ELb0ELb1ELb1ELb0EEENS1_19SingleTileSchedulerILb0ELb1ELb1ELi128EEEEEEEEEvNT_6ParamsE,(.L_x_1789 - _ZN7cutlass13device_kernelIN5flash19enable_sm80_to_sm89INS1_16FlashAttnFwdSm80INS1_25CollectiveMainloopFwdSm80ILi4ELi1ELb0EN4cute5tupleIJNS5_1CILi128EEENS7_ILi64EEES8_EEELi128ENS_10bfloat16_tEfNS_4arch4Sm80ELb0ELb0ELb0ELb0ELb1ELb0ELb1ELb1EEENS1_21CollectiveEpilogueFwdINS6_IJS8_S8_S9_EEENS6_IJNS7_ILi1EEESH_SH_EEESB_SD_Li128ELb0ELb1ELb1ELb0EEENS1_19SingleTileSchedulerILb0ELb1ELb1ELi128EEEEEEEEEvNT_6ParamsE)
        .other          _ZN7cutlass13device_kernelIN5flash19enable_sm80_to_sm89INS1_16FlashAttnFwdSm80INS1_25CollectiveMainloopFwdSm80ILi4ELi1ELb0EN4cute5tupleIJNS5_1CILi128EEENS7_ILi64EEES8_EEELi128ENS_10bfloat16_tEfNS_4arch4Sm80ELb0ELb0ELb0ELb0ELb1ELb0ELb1ELb1EEENS1_21CollectiveEpilogueFwdINS6_IJS8_S8_S9_EEENS6_IJNS7_ILi1EEESH_SH_EEESB_SD_Li128ELb0ELb1ELb1ELb0EEENS1_19SingleTileSchedulerILb0ELb1ELb1ELi128EEEEEEEEEvNT_6ParamsE,@"STO_CUDA_ENTRY STV_DEFAULT"
_ZN7cutlass13device_kernelIN5flash19enable_sm80_to_sm89INS1_16FlashAttnFwdSm80INS1_25CollectiveMainloopFwdSm80ILi4ELi1ELb0EN4cute5tupleIJNS5_1CILi128EEENS7_ILi64EEES8_EEELi128ENS_10bfloat16_tEfNS_4arch4Sm80ELb0ELb0ELb0ELb0ELb1ELb0ELb1ELb1EEENS1_21CollectiveEpilogueFwdINS6_IJS8_S8_S9_EEENS6_IJNS7_ILi1EEESH_SH_EEESB_SD_Li128ELb0ELb1ELb1ELb0EEENS1_19SingleTileSchedulerILb0ELb1ELb1ELi128EEEEEEEEEvNT_6ParamsE:
[----:B------:R-:W-:Y:S02]  /*0000*/  MOV R1, c[0x0][0x28] ;  /* 0x00000a0000017a02 */ /* 0x000fe40000000f00 */
[----:B------:R-:W1:Y:S01]  /*0010*/  S2R R2, SR_TID.X ;  /* 0x0000000000027919 */ /* 0x000e620000002100 */
[----:B------:R-:W2:Y:S01]  /*0020*/  S2UR UR6, SR_CTAID.Y ;  /* 0x00000000000679c3 */ /* 0x000ea20000002600 */
[----:B------:R-:W-:-:S07]  /*0030*/  IADD3 R1, R1, -0x28, RZ ;  /* 0xffffffd801017810 */ /* 0x000fce0007ffe0ff */
        /* <DEDUP_REMOVED lines=14> */
.L_x_133:
[----:B------:R-:W-:Y:S02]  /*0120*/  ULDC.64 UR4, c[0x0][0x550] ;  /* 0x0001540000047ab9 */ /* 0x000fe40000000a00 */
[----:B------:R-:W-:Y:S02]  /*0130*/  UISETP.NE.AND UP0, UPT, UR4, 0x1, UPT ;  /* 0x000000010400788c */ /* 0x000fe4000bf05270 */
[----:B------:R-:W-:-:S02]  /*0140*/  UIMAD.WIDE.U32 UR8, UR6, UR5, URZ ;  /* 0x00000005060872a5 */ /* 0x000fc4000f8e003f */
[----:B------:R-:W-:Y:S02]  /*0150*/  ULDC UR4, c[0x0][0x558] ;  /* 0x0001560000047ab9 */ /* 0x000fe40000000800 */
[----:B------:R-:W-:-:S05]  /*0160*/  UMOV UR10, UR6 ;  /* 0x00000006000a7c82 */ /* 0x000fca0008000000 */
[----:B------:R-:W-:-:S03]  /*0170*/  @UP0 USHF.R.U32.HI UR10, URZ, UR4, UR9 ;  /* 0x000000043f0a0299 */ /* 0x000fc60008011609 */
.L_x_134:
        /* <DEDUP_REMOVED lines=28> */
[----:B------:R-:W-:Y:S05]  /*0340*/  @!P0 BRA `(.L_x_135) ;  /* 0x0000023000008947 */ /* 0x000fea0003800000 */
        /* <DEDUP_REMOVED lines=9> */
[----:B------:R-:W3:Y:S03]  /*03e0*/  R2UR UR16, R3 ;  /* 0x00000000031073c2 */ /* 0x000ee600000e0000 */
[----:B------:R-:W-:-:S05]  /*03f0*/  IMAD.MOV R0, RZ, RZ, -R0 ;  /* 0x000000ffff007224 */ /* 0x000fca00078e0a00 */
[----:B------:R-:W4:Y:S01]  /*0400*/  R2UR UR14, R0 ;  /* 0x00000000000e73c2 */ /* 0x000f2200000e0000 */
[----:B---3--:R-:W3:Y:S08]  /*0410*/  I2F.RP R3, UR16 ;  /* 0x0000001000037d06 */ /* 0x008ef00008209400 */
[----:B---3--:R-:W3:Y:S02]  /*0420*/  MUFU.RCP R3, R3 ;  /* 0x0000000300037308 */ /* 0x008ee40000001000 */
[----:B---3--:R-:W-:-:S06]  /*0430*/  IADD3 R3, R3, 0xffffffe, RZ ;  /* 0x0ffffffe03037810 */ /* 0x008fcc0007ffe0ff */
[----:B------:R-:W3:Y:S02]  /*0440*/  F2I.FTZ.U32.TRUNC.NTZ R3, R3 ;  /* 0x0000000300037305 */ /* 0x000ee4000021f000 */
[----:B---3--:R3:W5:Y:S02]  /*0450*/  R2UR UR19, R3 ;  /* 0x00000000031373c2 */ /* 0x00876400000e0000 */
[----:B---3--:R-:W-:Y:S01]  /*0460*/  IMAD.U32 R3, RZ, RZ, UR17 ;  /* 0x00000011ff037e24 */ /* 0x008fe2000f8e00ff */
[----:B-----5:R-:W-:Y:S02]  /*0470*/  UIADD3 UR4, URZ, -UR19, URZ ;  /* 0x800000133f047290 */ /* 0x020fe4000fffe03f */
[----:B------:R-:W-:Y:S02]  /*0480*/  ULOP3.LUT UR17, UR17, UR5, URZ, 0x3c, !UPT ;  /* 0x0000000511117292 */ /* 0x000fe4000f8e3c3f */
[----:B------:R-:W-:Y:S01]  /*0490*/  IABS R3, R3 ;  /* 0x0000000300037213 */ /* 0x000fe20000000000 */
[----:B------:R-:W-:-:S03]  /*04a0*/  UIMAD UR4, UR4, UR16, URZ ;  /* 0x00000010040472a4 */ /* 0x000fc6000f8e023f */
[----:B------:R-:W3:Y:S01]  /*04b0*/  R2UR UR15, R3 ;  /* 0x00000000030f73c2 */ /* 0x000ee200000e0000 */
[----:B------:R-:W-:-:S04]  /*04c0*/  UIMAD.WIDE.U32 UR18, UR19, UR4, UR18 ;  /* 0x00000004131272a5 */ /* 0x000fc8000f8e0012 */
[----:B---3--:R-:W-:-:S04]  /*04d0*/  UIMAD.WIDE.U32 UR18, UR19, UR15, URZ ;  /* 0x0000000f131272a5 */ /* 0x008fc8000f8e003f */
[----:B----4-:R-:W-:-:S04]  /*04e0*/  UIMAD UR14, UR19, UR14, UR15 ;  /* 0x0000000e130e72a4 */ /* 0x010fc8000f8e020f */
        /* <DEDUP_REMOVED lines=9> */
.L_x_135:
[----:B------:R-:W-:Y:S01]  /*0580*/  ULOP3.LUT UR7, UR7, 0xffff, URZ, 0xc0, !UPT ;  /* 0x0000ffff07077892 */ /* 0x000fe2000f8ec03f */
[----:B------:R-:W-:Y:S01]  /*0590*/  PLOP3.LUT P4, PT, PT, PT, PT, 0x80, 0x0 ;  /* 0x000000000000781c */ /* 0x000fe20003f8f070 */
[----:B------:R-:W-:Y:S01]  /*05a0*/  CS2R R8, SRZ ;  /* 0x0000000000087805 */ /* 0x000fe2000001ff00 */
[----:B-1----:R-:W-:Y:S01]  /*05b0*/  CS2R R4, SRZ ;  /* 0x0000000000047805 */ /* 0x002fe2000001ff00 */
[----:B------:R-:W-:Y:S01]  /*05c0*/  UIMAD UR7, UR7, UR19, URZ ;  /* 0x00000013070772a4 */ /* 0x000fe2000f8e023f */
[----:B------:R-:W-:Y:S01]  /*05d0*/  CS2R R166, SRZ ;  /* 0x0000000000a67805 */ /* 0x000fe2000001ff00 */
        /* <DEDUP_REMOVED lines=78> */
[----:B------:R-:W1:Y:S01]  /*0ac0*/  S2R R11, SR_CTAID.X ;  /* 0x00000000000b7919 */ /* 0x000e620000002500 */
[----:B------:R-:W-:Y:S01]  /*0ad0*/  SHF.R.S32.HI R9, RZ, 0x1f, R2 ;  /* 0x0000001fff097819 */ /* 0x000fe20000011402 */
[----:B------:R-:W-:Y:S01]  /*0ae0*/  IMAD.MOV.U32 R0, RZ, RZ, c[0x0][0x2c4] ;  /* 0x0000b100ff007624 */ /* 0x000fe200078e00ff */
[----:B------:R-:W-:Y:S01]  /*0af0*/  USHF.R.S32.HI UR14, URZ, 0x1f, UR10 ;  /* 0x0000001f3f0e7899 */ /* 0x000fe2000801140a */
[----:B------:R3:W4:Y:S01]  /*0b00*/  @P0 LDG.E R4, [R4.64] ;  /* 0x0000000c04040981 */ /* 0x000722000c1e1900 */
[CC--:B------:R-:W-:Y:S01]  /*0b10*/  LEA.HI R6, R9.reuse, R2.reuse, RZ, 0x3 ;  /* 0x0000000209067211 */ /* 0x0c0fe200078f18ff */
[----:B------:R-:W-:Y:S01]  /*0b20*/  ULDC.64 UR4, c[0x0][0x1b8] ;  /* 0x00006e0000047ab9 */ /* 0x000fe20000000a00 */
[----:B------:R-:W-:Y:S01]  /*0b30*/  ISETP.NE.AND P1, PT, R0, 0x1, PT ;  /* 0x000000010000780c */ /* 0x000fe20003f25270 */
[----:B------:R-:W-:Y:S01]  /*0b40*/  UIMAD UR14, UR14, UR4, URZ ;  /* 0x000000040e0e72a4 */ /* 0x000fe2000f8e023f */
[----:B------:R-:W-:Y:S01]  /*0b50*/  LOP3.LUT R46, R6, 0xfffffff8, RZ, 0xc0, !PT ;  /* 0xfffffff8062e7812 */ /* 0x000fe200078ec0ff */
[----:B------:R-:W-:Y:S01]  /*0b60*/  UIMAD.WIDE.U32 UR16, UR10, UR4, URZ ;  /* 0x000000040a1072a5 */ /* 0x000fe2000f8e003f */
[----:B------:R-:W-:Y:S01]  /*0b70*/  SHF.R.S32.HI R6, RZ, 0x3, R6 ;  /* 0x00000003ff067819 */ /* 0x000fe20000011406 */
[----:B------:R-:W-:Y:S01]  /*0b80*/  UIMAD UR14, UR10, UR5, UR14 ;  /* 0x000000050a0e72a4 */ /* 0x000fe2000f8e020e */
[CC--:B------:R-:W-:Y:S01]  /*0b90*/  LEA.HI R15, R9.reuse, R2.reuse, RZ, 0x4 ;  /* 0x00000002090f7211 */ /* 0x0c0fe200078f20ff */
[----:B------:R-:W-:Y:S01]  /*0ba0*/  IMAD.IADD R46, R2, 0x1, -R46 ;  /* 0x00000001022e7824 */ /* 0x000fe200078e0a2e */
[----:B------:R-:W-:Y:S01]  /*0bb0*/  USHF.R.S32.HI UR15, URZ, 0x1f, UR11 ;  /* 0x0000001f3f0f7899 */ /* 0x000fe2000801140b */
[----:B------:R-:W-:Y:S01]  /*0bc0*/  LEA.HI R250, R9, R2, RZ, 0x6 ;  /* 0x0000000209fa7211 */ /* 0x000fe200078f30ff */
[----:B------:R-:W-:Y:S01]  /*0bd0*/  ULDC.64 UR4, c[0x0][0x1c0] ;  /* 0x0000700000047ab9 */ /* 0x000fe20000000a00 */
[C---:B------:R-:W-:Y:S01]  /*0be0*/  IMAD R124, R46.reuse, 0x10, R6 ;  /* 0x000000102e7c7824 */ /* 0x040fe200078e0206 */
[----:B------:R-:W-:Y:S01]  /*0bf0*/  UIADD3 UR17, UR17, UR14, URZ ;  /* 0x0000000e11117290 */ /* 0x000fe2000fffe03f */
[----:B------:R-:W-:Y:S01]  /*0c00*/  IMAD.SHL.U32 R45, R46, 0x8, RZ ;  /* 0x000000082e2d7824 */ /* 0x000fe200078e00ff */
[----:B------:R-:W-:Y:S01]  /*0c10*/  UIMAD UR15, UR15, UR4, URZ ;  /* 0x000000040f0f72a4 */ /* 0x000fe2000f8e023f */
[----:B------:R-:W-:Y:S01]  /*0c20*/  IMAD.SHL.U32 R250, R250, 0x8, RZ ;  /* 0x00000008fafa7824 */ /* 0x000fe200078e00ff */
[----:B------:R-:W-:Y:S01]  /*0c30*/  UIMAD.WIDE.U32 UR16, UR11, UR4, UR16 ;  /* 0x000000040b1072a5 */ /* 0x000fe2000f8e0010 */
[----:B-1----:R-:W-:Y:S01]  /*0c40*/  IMAD R7, R11, 0x80, R124 ;  /* 0x000000800b077824 */ /* 0x002fe200078e027c */
[----:B------:R-:W-:Y:S01]  /*0c50*/  UIMAD UR5, UR11, UR5, UR15 ;  /* 0x000000050b0572a4 */ /* 0x000fe2000f8e020f */
[----:B------:R1:W-:Y:S01]  /*0c60*/  STL [R1], R124 ;  /* 0x0000007c01007387 */ /* 0x0003e20000100800 */
[----:B------:R-:W-:Y:S01]  /*0c70*/  ULDC UR4, c[0x0][0x2c4] ;  /* 0x0000b10000047ab9 */ /* 0x000fe20000000800 */
[----:B------:R-:W-:Y:S01]  /*0c80*/  @P1 IMAD.HI.U32 R0, R7, c[0x0][0x2c8], RZ ;  /* 0x0000b20007001a27 */ /* 0x000fe200078e00ff */
[----:B------:R-:W-:Y:S01]  /*0c90*/  UIADD3 UR5, UR17, UR5, URZ ;  /* 0x0000000511057290 */ /* 0x000fe2000fffe03f */
[C---:B------:R-:W-:Y:S01]  /*0ca0*/  IADD3 R40, R45.reuse, 0x40, RZ ;  /* 0x000000402d287810 */ /* 0x040fe20007ffe0ff */
[----:B------:R-:W-:Y:S01]  /*0cb0*/  ULDC UR14, c[0x0][0x168] ;  /* 0x00005a00000e7ab9 */ /* 0x000fe20000000800 */
[----:B---3--:R-:W-:Y:S01]  /*0cc0*/  IMAD.MOV.U32 R5, RZ, RZ, R7 ;  /* 0x000000ffff057224 */ /* 0x008fe200078e0007 */
[----:B------:R-:W-:Y:S01]  /*0cd0*/  @P1 SHF.R.U32.HI R5, RZ, c[0x0][0x2cc], R0 ;  /* 0x0000b300ff051a19 */ /* 0x000fe20000011600 */
[----:B------:R-:W-:Y:S01]  /*0ce0*/  IMAD.U32 R13, RZ, RZ, UR17 ;  /* 0x00000011ff0d7e24 */ /* 0x000fe2000f8e00ff */
[----:B------:R-:W-:Y:S01]  /*0cf0*/  UIMAD UR14, UR4, UR14, URZ ;  /* 0x0000000e040e72a4 */ /* 0x000fe2000f8e023f */
[----:B------:R-:W-:Y:S01]  /*0d00*/  IMAD.U32 R12, RZ, RZ, UR16 ;  /* 0x00000010ff0c7e24 */ /* 0x000fe2000f8e00ff */
[--C-:B------:R-:W-:Y:S01]  /*0d10*/  SHF.R.S32.HI R3, RZ, 0x1f, R5.reuse ;  /* 0x0000001fff037819 */ /* 0x100fe20000011405 */
[----:B------:R-:W-:Y:S01]  /*0d20*/  IMAD.U32 R13, RZ, RZ, UR5 ;  /* 0x00000005ff0d7e24 */ /* 0x000fe2000f8e00ff */
[----:B------:R-:W-:Y:S01]  /*0d30*/  ISETP.GE.AND P3, PT, R45, c[0x0][0x198], PT ;  /* 0x000066002d007a0c */ /* 0x000fe20003f66270 */
[----:B------:R-:W-:Y:S01]  /*0d40*/  IMAD.MOV R0, RZ, RZ, -R5 ;  /* 0x000000ffff007224 */ /* 0x000fe200078e0a05 */
[----:B------:R-:W-:Y:S01]  /*0d50*/  BSSY B0, `(.L_x_137) ;  /* 0x000002f000007945 */ /* 0x000fe20003800000 */
[----:B------:R-:W-:-:S02]  /*0d60*/  IMAD R3, R3, c[0x0][0x1b0], RZ ;  /* 0x00006c0003037a24 */ /* 0x000fc400078e02ff */
[----:B------:R-:W-:-:S04]  /*0d70*/  IMAD.WIDE.U32 R12, R5, c[0x0][0x1b0], R12 ;  /* 0x00006c00050c7a25 */ /* 0x000fc800078e000c */
[----:B------:R-:W-:Y:S02]  /*0d80*/  IMAD R3, R5, c[0x0][0x1b4], R3 ;  /* 0x00006d0005037a24 */ /* 0x000fe400078e0203 */
[----:B------:R-:W-:Y:S02]  /*0d90*/  IMAD R0, R0, c[0x0][0x2c4], R7 ;  /* 0x0000b10000007a24 */ /* 0x000fe400078e0207 */
[----:B------:R-:W-:Y:S01]  /*0da0*/  IMAD.IADD R13, R13, 0x1, R3 ;  /* 0x000000010d0d7824 */ /* 0x000fe200078e0203 */
[----:B------:R-:W-:Y:S01]  /*0db0*/  LOP3.LUT R3, R15, 0xfffffff0, RZ, 0xc0, !PT ;  /* 0xfffffff00f037812 */ /* 0x000fe200078ec0ff */
[----:B------:R-:W-:Y:S01]  /*0dc0*/  IMAD R11, R11, 0x80, R6 ;  /* 0x000000800b0b7824 */ /* 0x000fe200078e0206 */
[----:B------:R-:W-:Y:S01]  /*0dd0*/  SHF.R.S32.HI R8, RZ, 0x1f, R0 ;  /* 0x0000001fff087819 */ /* 0x000fe20000011400 */
[----:B------:R-:W-:-:S03]  /*0de0*/  IMAD.WIDE.U32 R16, R0, c[0x0][0x1a8], R12 ;  /* 0x00006a0000107a25 */ /* 0x000fc600078e000c */
[----:B------:R-:W-:Y:S01]  /*0df0*/  ISETP.GE.AND P4, PT, R11, UR14, PT ;  /* 0x0000000e0b007c0c */ /* 0x000fe2000bf86270 */
[----:B------:R-:W-:Y:S01]  /*0e00*/  IMAD.IADD R3, R2, 0x1, -R3 ;  /* 0x0000000102037824 */ /* 0x000fe200078e0a03 */
[----:B------:R-:W-:Y:S01]  /*0e10*/  LEA R12, P1, R16, c[0x0][0x160], 0x1 ;  /* 0x00005800100c7a11 */ /* 0x000fe200078208ff */
[----:B------:R-:W-:-:S03]  /*0e20*/  IMAD R8, R8, c[0x0][0x1a8], RZ ;  /* 0x00006a0008087a24 */ /* 0x000fc600078e02ff */
[----:B------:R-:W-:Y:S01]  /*0e30*/  SHF.R.S32.HI R5, RZ, 0x1f, R3 ;  /* 0x0000001fff057819 */ /* 0x000fe20000011403 */
[----:B------:R-:W-:Y:S02]  /*0e40*/  IMAD R8, R0, c[0x0][0x1ac], R8 ;  /* 0x00006b0000087a24 */ /* 0x000fe400078e0208 */
[----:B------:R-:W-:Y:S01]  /*0e50*/  IMAD.SHL.U32 R0, R6, 0x40, RZ ;  /* 0x0000004006007824 */ /* 0x000fe200078e00ff */
[----:B------:R-:W-:Y:S01]  /*0e60*/  LEA.HI R5, R5, R3, RZ, 0x3 ;  /* 0x0000000305057211 */ /* 0x000fe200078f18ff */
[----:B------:R-:W-:-:S03]  /*0e70*/  IMAD.IADD R8, R17, 0x1, R8 ;  /* 0x0000000111087824 */ /* 0x000fc600078e0208 */
[----:B------:R-:W-:Y:S02]  /*0e80*/  LOP3.LUT R0, R0, 0x1c0, RZ, 0xc0, !PT ;  /* 0x000001c000007812 */ /* 0x000fe400078ec0ff */
[----:B------:R-:W-:Y:S02]  /*0e90*/  LOP3.LUT R7, R5, 0xfffffff8, RZ, 0xc0, !PT ;  /* 0xfffffff805077812 */ /* 0x000fe400078ec0ff */
[----:B------:R-:W-:Y:S02]  /*0ea0*/  LEA.HI.X R8, R16, c[0x0][0x164], R8, 0x1, P1 ;  /* 0x0000590010087a11 */ /* 0x000fe400008f0c08 */
[----:B------:R1:W3:Y:S01]  /*0eb0*/  SHFL.IDX PT, R16, R12, RZ, 0x181f ;  /* 0x00181fff0c107589 */ /* 0x0002e200000e0000 */
[----:B------:R-:W-:Y:S02]  /*0ec0*/  IMAD.IADD R7, R3, 0x1, -R7 ;  /* 0x0000000103077824 */ /* 0x000fe400078e0a07 */
[----:B------:R-:W-:Y:S01]  /*0ed0*/  IMAD.MOV.U32 R3, RZ, RZ, 0x20 ;  /* 0x00000020ff037424 */ /* 0x000fe200078e00ff */
[----:B------:R1:W2:Y:S01]  /*0ee0*/  SHFL.IDX PT, R17, R8, RZ, 0x181f ;  /* 0x00181fff08117589 */ /* 0x0002a200000e0000 */
[----:B----4-:R4:W5:Y:S01]  /*0ef0*/  @P0 R2UR UR15, R4 ;  /* 0x00000000040f03c2 */ /* 0x01096200000e0000 */
[----:B------:R-:W-:Y:S01]  /*0f00*/  ISETP.GE.AND P0, PT, R40, c[0x0][0x198], PT ;  /* 0x0000660028007a0c */ /* 0x000fe20003f06270 */
[----:B-----5:R-:W-:-:S03]  /*0f10*/  @!UP0 UMOV UR15, UR11 ;  /* 0x0000000b000f8c82 */ /* 0x020fc60008000000 */
[----:B------:R-:W-:-:S05]  /*0f20*/  R2P PR, R7, 0x6 ;  /* 0x0000000607007804 */ /* 0x000fca0000000000 */
[----:B------:R-:W-:Y:S02]  /*0f30*/  SEL R3, R3, 0xffffffe0, !P2 ;  /* 0xffffffe003037807 */ /* 0x000fe40005000000 */
[----:B----4-:R-:W-:Y:S02]  /*0f40*/  SHF.R.U32.HI R4, RZ, 0x3, R0 ;  /* 0x00000003ff047819 */ /* 0x010fe40000011600 */
[----:B------:R-:W-:-:S04]  /*0f50*/  LOP3.LUT R0, R0, 0x38, R45, 0xf8, !PT ;  /* 0x0000003800007812 */ /* 0x000fc800078ef82d */
[----:B------:R-:W-:Y:S01]  /*0f60*/  LOP3.LUT R0, R0, R4, RZ, 0x3c, !PT ;  /* 0x0000000400007212 */ /* 0x000fe200078e3cff */
[----:B------:R-:W-:-:S03]  /*0f70*/  IMAD.MOV.U32 R4, RZ, RZ, 0x10 ;  /* 0x00000010ff047424 */ /* 0x000fc600078e00ff */
[----:B------:R-:W-:Y:S02]  /*0f80*/  LOP3.LUT R250, R0, 0xfffffe00, R250, 0xf8, !PT ;  /* 0xfffffe0000fa7812 */ /* 0x000fe400078ef8fa */
[----:B------:R-:W-:Y:S01]  /*0f90*/  SEL R4, R4, 0xfffffff0, !P1 ;  /* 0xfffffff004047807 */ /* 0x000fe20004800000 */
[----:B------:R-:W-:Y:S05]  /*0fa0*/  @P4 BRA `(.L_x_138) ;  /* 0x0000009000004947 */ /* 0x000fea0003800000 */
[----:B-123--:R-:W-:Y:S01]  /*0fb0*/  SHF.R.S32.HI R0, RZ, 0x1f, R40 ;  /* 0x0000001fff007819 */ /* 0x00efe20000011428 */
[----:B------:R-:W-:Y:S01]  /*0fc0*/  IMAD.WIDE R18, R45, 0x2, R16 ;  /* 0x000000022d127825 */ /* 0x000fe200078e0210 */
[----:B------:R-:W-:Y:S02]  /*0fd0*/  SHF.L.U32 R10, R250, 0x1, RZ ;  /* 0x00000001fa0a7819 */ /* 0x000fe400000006ff */
[----:B------:R-:W-:-:S03]  /*0fe0*/  LEA.HI R0, R0, R40, RZ, 0x3 ;  /* 0x0000002800007211 */ /* 0x000fc600078f18ff */
[----:B------:R-:W-:Y:S01]  /*0ff0*/  @!PT LDS RZ, [RZ] ;  /* 0x00000000fffff984 */ /* 0x000fe20000000800 */
[----:B------:R1:W-:Y:S01]  /*1000*/  LDGSTS.E.BYPASS.LTC128B.128 [R10+0x8100], [R18.64], !P3 ;  /* 0x08100000120a7fae */ /* 0x0003e2000d901d4c */
[----:B------:R-:W-:-:S05]  /*1010*/  LOP3.LUT R0, R0, 0xfffffff8, RZ, 0xc0, !PT ;  /* 0xfffffff800007812 */ /* 0x000fca00078ec0ff */
[----:B------:R-:W-:-:S05]  /*1020*/  IMAD.WIDE R16, R0, 0x2, R16 ;  /* 0x0000000200107825 */ /* 0x000fca00078e0210 */
[----:B------:R1:W-:Y:S02]  /*1030*/  LDGSTS.E.BYPASS.LTC128B.128 [R10+0xc100], [R16.64], !P0 ;  /* 0x0c100000100a7fae */ /* 0x0003e4000c101d4c */
.L_x_138:
[----:B-123--:R-:W-:Y:S05]  /*1040*/  BSYNC B0 ;  /* 0x0000000000007941 */ /* 0x00efea0003800000 */
.L_x_137:
[----:B------:R-:W-:Y:S01]  /*1050*/  IADD3 R0, R11, 0x10, RZ ;  /* 0x000000100b007810 */ /* 0x000fe20007ffe0ff */
[----:B------:R1:W2:Y:S01]  /*1060*/  SHFL.IDX PT, R17, R8, 0x1, 0x181f ;  /* 0x00381f0008117f89 */ /* 0x0002a200000e0000 */
[----:B------:R-:W-:Y:S02]  /*1070*/  BSSY B0, `(.L_x_139) ;  /* 0x000000d000007945 */ /* 0x000fe40003800000 */
[----:B------:R-:W-:Y:S01]  /*1080*/  ISETP.GE.AND P1, PT, R0, UR14, PT ;  /* 0x0000000e00007c0c */ /* 0x000fe2000bf26270 */
[----:B------:R1:W3:-:S12]  /*1090*/  SHFL.IDX PT, R16, R12, 0x1, 0x181f ;  /* 0x00381f000c107f89 */ /* 0x0002d800000e0000 */
[----:B------:R-:W-:Y:S05]  /*10a0*/  @P1 BRA `(.L_x_140) ;  /* 0x0000009000001947 */ /* 0x000fea0003800000 */
[----:B------:R-:W-:Y:S01]  /*10b0*/  SHF.R.S32.HI R0, RZ, 0x1f, R40 ;  /* 0x0000001fff007819 */ /* 0x000fe20000011428 */
[----:B--23--:R-:W-:Y:S01]  /*10c0*/  IMAD.WIDE R18, R45, 0x2, R16 ;  /* 0x000000022d127825 */ /* 0x00cfe200078e0210 */
[----:B------:R-:W-:Y:S02]  /*10d0*/  SHF.L.U32 R10, R250, 0x1, RZ ;  /* 0x00000001fa0a7819 */ /* 0x000fe400000006ff */
[----:B------:R-:W-:-:S03]  /*10e0*/  LEA.HI R0, R0, R40, RZ, 0x3 ;  /* 0x0000002800007211 */ /* 0x000fc600078f18ff */
[----:B------:R-:W-:Y:S01]  /*10f0*/  @!PT LDS RZ, [RZ] ;  /* 0x00000000fffff984 */ /* 0x000fe20000000800 */
[----:B------:R2:W-:Y:S01]  /*1100*/  LDGSTS.E.BYPASS.LTC128B.128 [R10+0x8900], [R18.64], !P3 ;  /* 0x08900000120a7fae */ /* 0x0005e2000d901d4c */
[----:B------:R-:W-:-:S05]  /*1110*/  LOP3.LUT R0, R0, 0xfffffff8, RZ, 0xc0, !PT ;  /* 0xfffffff800007812 */ /* 0x000fca00078ec0ff */
[----:B------:R-:W-:-:S05]  /*1120*/  IMAD.WIDE R16, R0, 0x2, R16 ;  /* 0x0000000200107825 */ /* 0x000fca00078e0210 */
[----:B------:R2:W-:Y:S02]  /*1130*/  LDGSTS.E.BYPASS.LTC128B.128 [R10+0xc900], [R16.64], !P0 ;  /* 0x0c900000100a7fae */ /* 0x0005e4000c101d4c */
.L_x_140:
[----:B------:R-:W-:Y:S05]  /*1140*/  BSYNC B0 ;  /* 0x0000000000007941 */ /* 0x000fea0003800000 */
.L_x_139:
[----:B------:R-:W-:Y:S01]  /*1150*/  IADD3 R0, R11, 0x20, RZ ;  /* 0x000000200b007810 */ /* 0x000fe20007ffe0ff */
[----:B--2---:R2:W4:Y:S01]  /*1160*/  SHFL.IDX PT, R17, R8, 0x2, 0x181f ;  /* 0x00581f0008117f89 */ /* 0x00452200000e0000 */
[----:B------:R-:W-:Y:S02]  /*1170*/  BSSY B0, `(.L_x_141) ;  /* 0x000000d000007945 */ /* 0x000fe40003800000 */
[----:B------:R-:W-:Y:S01]  /*1180*/  ISETP.GE.AND P1, PT, R0, UR14, PT ;  /* 0x0000000e00007c0c */ /* 0x000fe2000bf26270 */
[----:B---3--:R2:W3:-:S12]  /*1190*/  SHFL.IDX PT, R16, R12, 0x2, 0x181f ;  /* 0x00581f000c107f89 */ /* 0x0084d800000e0000 */
[----:B------:R-:W-:Y:S05]  /*11a0*/  @P1 BRA `(.L_x_142) ;  /* 0x0000009000001947 */ /* 0x000fea0003800000 */
[----:B------:R-:W-:Y:S01]  /*11b0*/  SHF.R.S32.HI R0, RZ, 0x1f, R40 ;  /* 0x0000001fff007819 */ /* 0x000fe20000011428 */
[----:B---34-:R-:W-:Y:S01]  /*11c0*/  IMAD.WIDE R18, R45, 0x2, R16 ;  /* 0x000000022d127825 */ /* 0x018fe200078e0210 */
[----:B------:R-:W-:Y:S02]  /*11d0*/  SHF.L.U32 R10, R250, 0x1, RZ ;  /* 0x00000001fa0a7819 */ /* 0x000fe400000006ff */
[----:B------:R-:W-:-:S03]  /*11e0*/  LEA.HI R0, R0, R40, RZ, 0x3 ;  /* 0x0000002800007211 */ /* 0x000fc600078f18ff */
[----:B------:R-:W-:Y:S01]  /*11f0*/  @!PT LDS RZ, [RZ] ;  /* 0x00000000fffff984 */ /* 0x000fe20000000800 */
[----:B------:R3:W-:Y:S01]  /*1200*/  LDGSTS.E.BYPASS.LTC128B.128 [R10+0x9100], [R18.64], !P3 ;  /* 0x09100000120a7fae */ /* 0x0007e2000d901d4c */
[----:B------:R-:W-:-:S05]  /*1210*/  LOP3.LUT R0, R0, 0xfffffff8, RZ, 0xc0, !PT ;  /* 0xfffffff800007812 */ /* 0x000fca00078ec0ff */
[----:B------:R-:W-:-:S05]  /*1220*/  IMAD.WIDE R16, R0, 0x2, R16 ;  /* 0x0000000200107825 */ /* 0x000fca00078e0210 */
[----:B------:R3:W-:Y:S02]  /*1230*/  LDGSTS.E.BYPASS.LTC128B.128 [R10+0xd100], [R16.64], !P0 ;  /* 0x0d100000100a7fae */ /* 0x0007e4000c101d4c */
.L_x_142:
[----:B------:R-:W-:Y:S05]  /*1240*/  BSYNC B0 ;  /* 0x0000000000007941 */ /* 0x000fea0003800000 */
.L_x_141:
[----:B------:R-:W-:Y:S01]  /*1250*/  IADD3 R0, R11, 0x30, RZ ;  /* 0x000000300b007810 */ /* 0x000fe20007ffe0ff */
[----:B---34-:R3:W4:Y:S01]  /*1260*/  SHFL.IDX PT, R17, R8, 0x3, 0x181f ;  /* 0x00781f0008117f89 */ /* 0x01872200000e0000 */
[----:B------:R-:W-:Y:S02]  /*1270*/  BSSY B0, `(.L_x_143) ;  /* 0x000000d000007945 */ /* 0x000fe40003800000 */
[----:B------:R-:W-:Y:S01]  /*1280*/  ISETP.GE.AND P1, PT, R0, UR14, PT ;  /* 0x0000000e00007c0c */ /* 0x000fe2000bf26270 */
[----:B------:R3:W1:-:S12]  /*1290*/  SHFL.IDX PT, R16, R12, 0x3, 0x181f ;  /* 0x00781f000c107f89 */ /* 0x00065800000e0000 */
[----:B------:R-:W-:Y:S05]  /*12a0*/  @P1 BRA `(.L_x_144) ;  /* 0x0000009000001947 */ /* 0x000fea0003800000 */
[----:B------:R-:W-:Y:S01]  /*12b0*/  SHF.R.S32.HI R0, RZ, 0x1f, R40 ;  /* 0x0000001fff007819 */ /* 0x000fe20000011428 */
[----:B-1--4-:R-:W-:Y:S01]  /*12c0*/  IMAD.WIDE R18, R45, 0x2, R16 ;  /* 0x000000022d127825 */ /* 0x012fe200078e0210 */
[----:B------:R-:W-:Y:S02]  /*12d0*/  SHF.L.U32 R10, R250, 0x1, RZ ;  /* 0x00000001fa0a7819 */ /* 0x000fe400000006ff */
[----:B------:R-:W-:-:S03]  /*12e0*/  LEA.HI R0, R0, R40, RZ, 0x3 ;  /* 0x0000002800007211 */ /* 0x000fc600078f18ff */
[----:B------:R-:W-:Y:S01]  /*12f0*/  @!PT LDS RZ, [RZ] ;  /* 0x00000000fffff984 */ /* 0x000fe20000000800 */
[----:B------:R1:W-:Y:S01]  /*1300*/  LDGSTS.E.BYPASS.LTC128B.128 [R10+0x9900], [R18.64], !P3 ;  /* 0x09900000120a7fae */ /* 0x0003e2000d901d4c */
[----:B------:R-:W-:-:S05]  /*1310*/  LOP3.LUT R0, R0, 0xfffffff8, RZ, 0xc0, !PT ;  /* 0xfffffff800007812 */ /* 0x000fca00078ec0ff */
[----:B------:R-:W-:-:S05]  /*1320*/  IMAD.WIDE R16, R0, 0x2, R16 ;  /* 0x0000000200107825 */ /* 0x000fca00078e0210 */
[----:B------:R1:W-:Y:S02]  /*1330*/  LDGSTS.E.BYPASS.LTC128B.128 [R10+0xd900], [R16.64], !P0 ;  /* 0x0d900000100a7fae */ /* 0x0003e4000c101d4c */
.L_x_144:
[----:B------:R-:W-:Y:S05]  /*1340*/  BSYNC B0 ;  /* 0x0000000000007941 */ /* 0x000fea0003800000 */
.L_x_143:
[----:B------:R-:W-:Y:S01]  /*1350*/  IADD3 R0, R11, 0x40, RZ ;  /* 0x000000400b007810 */ /* 0x000fe20007ffe0ff */
[----:B-1--4-:R1:W4:Y:S01]  /*1360*/  SHFL.IDX PT, R17, R8, 0x4, 0x181f ;  /* 0x00981f0008117f89 */ /* 0x01232200000e0000 */
[----:B------:R-:W-:Y:S02]  /*1370*/  BSSY B0, `(.L_x_145) ;  /* 0x000000d000007945 */ /* 0x000fe40003800000 */
[----:B------:R-:W-:Y:S01]  /*1380*/  ISETP.GE.AND P1, PT, R0, UR14, PT ;  /* 0x0000000e00007c0c */ /* 0x000fe2000bf26270 */
[----:B------:R1:W2:-:S12]  /*1390*/  SHFL.IDX PT, R16, R12, 0x4, 0x181f ;  /* 0x00981f000c107f89 */ /* 0x00029800000e0000 */
[----:B------:R-:W-:Y:S05]  /*13a0*/  @P1 BRA `(.L_x_146) ;  /* 0x0000009000001947 */ /* 0x000fea0003800000 */
[----:B------:R-:W-:Y:S01]  /*13b0*/  SHF.R.S32.HI R0, RZ, 0x1f, R40 ;  /* 0x0000001fff007819 */ /* 0x000fe20000011428 */
[----:B--2-4-:R-:W-:Y:S01]  /*13c0*/  IMAD.WIDE R18, R45, 0x2, R16 ;  /* 0x000000022d127825 */ /* 0x014fe200078e0210 */
[----:B------:R-:W-:Y:S02]  /*13d0*/  SHF.L.U32 R10, R250, 0x1, RZ ;  /* 0x00000001fa0a7819 */ /* 0x000fe400000006ff */
[----:B------:R-:W-:-:S03]  /*13e0*/  LEA.HI R0, R0, R40, RZ, 0x3 ;  /* 0x0000002800007211 */ /* 0x000fc600078f18ff */
[----:B------:R-:W-:Y:S01]  /*13f0*/  @!PT LDS RZ, [RZ] ;  /* 0x00000000fffff984 */ /* 0x000fe20000000800 */
[----:B------:R2:W-:Y:S01]  /*1400*/  LDGSTS.E.BYPASS.LTC128B.128 [R10+0xa100], [R18.64], !P3 ;  /* 0x0a100000120a7fae */ /* 0x0005e2000d901d4c */
[----:B------:R-:W-:-:S05]  /*1410*/  LOP3.LUT R0, R0, 0xfffffff8, RZ, 0xc0, !PT ;  /* 0xfffffff800007812 */ /* 0x000fca00078ec0ff */
[----:B------:R-:W-:-:S05]  /*1420*/  IMAD.WIDE R16, R0, 0x2, R16 ;  /* 0x0000000200107825 */ /* 0x000fca00078e0210 */
[----:B------:R2:W-:Y:S02]  /*1430*/  LDGSTS.E.BYPASS.LTC128B.128 [R10+0xe100], [R16.64], !P0 ;  /* 0x0e100000100a7fae */ /* 0x0005e4000c101d4c */
.L_x_146:
[----:B------:R-:W-:Y:S05]  /*1440*/  BSYNC B0 ;  /* 0x0000000000007941 */ /* 0x000fea0003800000 */
.L_x_145:
[----:B------:R-:W-:Y:S01]  /*1450*/  IADD3 R0, R11, 0x50, RZ ;  /* 0x000000500b007810 */ /* 0x000fe20007ffe0ff */
[----:B--2-4-:R2:W4:Y:S01]  /*1460*/  SHFL.IDX PT, R17, R8, 0x5, 0x181f ;  /* 0x00b81f0008117f89 */ /* 0x01452200000e0000 */
        /* <DEDUP_REMOVED lines=13> */
.L_x_148:
[----:B------:R-:W-:Y:S05]  /*1540*/  BSYNC B0 ;  /* 0x0000000000007941 */ /* 0x000fea0003800000 */
.L_x_147:
        /* <DEDUP_REMOVED lines=15> */
.L_x_150:
[----:B------:R-:W-:Y:S05]  /*1640*/  BSYNC B0 ;  /* 0x0000000000007941 */ /* 0x000fea0003800000 */
.L_x_149:
[----:B-123--:R-:W-:Y:S01]  /*1650*/  SHFL.IDX PT, R12, R12, 0x7, 0x181f ;  /* 0x00f81f000c0c7f89 */ /* 0x00efe200000e0000 */
[----:B------:R-:W-:Y:S01]  /*1660*/  IADD3 R11, R11, 0x70, RZ ;  /* 0x000000700b0b7810 */ /* 0x000fe20007ffe0ff */
[----:B------:R-:W-:Y:S01]  /*1670*/  UIADD3 UR11, UR6, -0x1, URZ ;  /* 0xffffffff060b7890 */ /* 0x000fe2000fffe03f */
[----:B------:R-:W-:Y:S01]  /*1680*/  SHF.R.S32.HI R44, RZ, 0x1f, R40 ;  /* 0x0000001fff2c7819 */ /* 0x000fe20000011428 */
[----:B------:R1:W2:Y:S01]  /*1690*/  SHFL.IDX PT, R13, R8, 0x7, 0x181f ;  /* 0x00f81f00080d7f89 */ /* 0x0002a200000e0000 */
[----:B------:R-:W-:Y:S01]  /*16a0*/  ISETP.GE.AND P4, PT, R11, UR14, PT ;  /* 0x0000000e0b007c0c */ /* 0x000fe2000bf86270 */
[----:B------:R-:W-:Y:S01]  /*16b0*/  IMAD.MOV.U32 R10, RZ, RZ, c[0x0][0x2b8] ;  /* 0x0000ae00ff0a7624 */ /* 0x000fe200078e00ff */
[----:B------:R-:W-:Y:S01]  /*16c0*/  LEA.HI R44, R44, R40, RZ, 0x3 ;  /* 0x000000282c2c7211 */ /* 0x000fe200078f18ff */
[----:B------:R-:W-:Y:S01]  /*16d0*/  IMAD.U32 R0, RZ, RZ, UR11 ;  /* 0x0000000bff007e24 */ /* 0x000fe2000f8e00ff */
[----:B------:R-:W-:Y:S01]  /*16e0*/  USHF.R.S32.HI UR18, URZ, 0x1f, UR15 ;  /* 0x0000001f3f127899 */ /* 0x000fe2000801140f */
[----:B------:R-:W-:Y:S01]  /*16f0*/  IMAD.SHL.U32 R250, R250, 0x2, RZ ;  /* 0x00000002fafa7824 */ /* 0x000fe200078e00ff */
[----:B------:R-:W-:Y:S01]  /*1700*/  ISETP.NE.AND P1, PT, R10, 0x1, PT ;  /* 0x000000010a00780c */ /* 0x000fe20003f25270 */
[----:B------:R-:W-:Y:S01]  /*1710*/  IMAD R0, R0, 0x40, R124 ;  /* 0x0000004000007824 */ /* 0x000fe200078e027c */
[----:B------:R-:W-:Y:S01]  /*1720*/  LOP3.LUT R44, R44, 0xfffffff8, RZ, 0xc0, !PT ;  /* 0xfffffff82c2c7812 */ /* 0x000fe200078ec0ff */
[----:B------:R-:W-:Y:S01]  /*1730*/  ULDC.64 UR4, c[0x0][0x2b0] ;  /* 0x0000ac0000047ab9 */ /* 0x000fe20000000a00 */
[----:B------:R-:W-:Y:S01]  /*1740*/  IMAD.MOV.U32 R251, RZ, RZ, RZ ;  /* 0x000000fffffb7224 */ /* 0x000fe200078e00ff */
[----:B------:R-:W-:Y:S01]  /*1750*/  UIMAD UR18, UR18, UR4, URZ ;  /* 0x00000004121272a4 */ /* 0x000fe2000f8e023f */
[C---:B------:R-:W-:Y:S01]  /*1760*/  ISETP.GE.AND P5, PT, R0.reuse, UR9, PT ;  /* 0x0000000900007c0c */ /* 0x040fe2000bfa6270 */
[----:B------:R-:W-:Y:S01]  /*1770*/  UIMAD.WIDE.U32 UR16, UR15, UR4, URZ ;  /* 0x000000040f1072a5 */ /* 0x000fe2000f8e003f */
[----:B------:R-:W-:Y:S01]  /*1780*/  IADD3 R252, R0, UR8, RZ ;  /* 0x0000000800fc7c10 */ /* 0x000fe2000fffe0ff */
[----:B------:R-:W-:Y:S01]  /*1790*/  UIMAD UR15, UR15, UR5, UR18 ;  /* 0x000000050f0f72a4 */ /* 0x000fe2000f8e0212 */
[----:B------:R-:W-:Y:S01]  /*17a0*/  ISETP.GT.OR P5, PT, R124, 0x3f, P5 ;  /* 0x0000003f7c00780c */ /* 0x000fe20002fa4670 */
[----:B------:R-:W-:-:S02]  /*17b0*/  USHF.R.S32.HI UR14, URZ, 0x1f, UR10 ;  /* 0x0000001f3f0e7899 */ /* 0x000fc4000801140a */
[----:B------:R-:W-:Y:S01]  /*17c0*/  IMAD.MOV.U32 R0, RZ, RZ, R252 ;  /* 0x000000ffff007224 */ /* 0x000fe200078e00fc */
[----:B------:R-:W-:Y:S01]  /*17d0*/  UIADD3 UR15, UR17, UR15, URZ ;  /* 0x0000000f110f7290 */ /* 0x000fe2000fffe03f */
[----:B-1----:R-:W-:Y:S01]  /*17e0*/  @P1 IMAD.HI.U32 R8, R252, c[0x0][0x2bc], RZ ;  /* 0x0000af00fc081a27 */ /* 0x002fe200078e00ff */
[----:B------:R-:W-:-:S03]  /*17f0*/  ULDC.64 UR4, c[0x0][0x1e8] ;  /* 0x00007a0000047ab9 */ /* 0x000fc60000000a00 */
[----:B--2-4-:R-:W-:Y:S01]  /*1800*/  @!P4 IMAD.WIDE R16, R45, 0x2, R12 ;  /* 0x000000022d10c825 */ /* 0x014fe200078e020c */
[----:B------:R-:W-:-:S03]  /*1810*/  @P1 SHF.R.U32.HI R0, RZ, c[0x0][0x2c0], R8 ;  /* 0x0000b000ff001a19 */ /* 0x000fc60000011608 */
[----:B------:R-:W-:Y:S01]  /*1820*/  @!P4 IMAD.WIDE R12, R44, 0x2, R12 ;  /* 0x000000022c0cc825 */ /* 0x000fe200078e020c */
[----:B------:R-:W-:Y:S01]  /*1830*/  @!PT LDS RZ, [RZ] ;  /* 0x00000000fffff984 */ /* 0x000fe20000000800 */
[----:B------:R1:W-:Y:S01]  /*1840*/  @!P4 LDGSTS.E.BYPASS.LTC128B.128 [R250+0xb900], [R16.64], !P3 ;  /* 0x0b90000010facfae */ /* 0x0003e2000d901d4c */
[----:B------:R-:W-:-:S03]  /*1850*/  @!P5 IADD3 R11, P2, R0, UR16, RZ ;  /* 0x00000010000bdc10 */ /* 0x000fc6000ff5e0ff */
[----:B------:R2:W-:Y:S01]  /*1860*/  @!P4 LDGSTS.E.BYPASS.LTC128B.128 [R250+0xf900], [R12.64], !P0 ;  /* 0x0f9000000cfacfae */ /* 0x0005e2000c101d4c */
[----:B------:R-:W-:Y:S02]  /*1870*/  @!P5 LEA.HI.X.SX32 R8, R0, UR15, 0x1, P2 ;  /* 0x0000000f0008dc11 */ /* 0x000fe400090f0eff */
[C---:B------:R-:W-:Y:S01]  /*1880*/  @!P5 LEA R10, P2, R11.reuse, c[0x0][0x2a0], 0x2 ;  /* 0x0000a8000b0ada11 */ /* 0x040fe200078410ff */
[----:B------:R-:W0:Y:S03]  /*1890*/  LDGDEPBAR ;  /* 0x00000000000079af */ /* 0x000e260000000000 */
[----:B------:R-:W-:Y:S01]  /*18a0*/  @!P5 LEA.HI.X R11, R11, c[0x0][0x2a4], R8, 0x2, P2 ;  /* 0x0000a9000b0bda11 */ /* 0x000fe200010f1408 */
[----:B------:R-:W-:Y:S06]  /*18b0*/  BAR.SYNC.DEFER_BLOCKING 0x0 ;  /* 0x0000000000007b1d */ /* 0x000fec0000010000 */
[----:B------:R3:W2:Y:S01]  /*18c0*/  @!P5 LDG.E R251, [R10.64] ;  /* 0x0000000c0afbd981 */ /* 0x0006a2000c1e1900 */
[----:B------:R-:W-:Y:S01]  /*18d0*/  IMAD.MOV R0, RZ, RZ, -R0 ;  /* 0x000000ffff007224 */ /* 0x000fe200078e0a00 */
[----:B------:R-:W-:Y:S01]  /*18e0*/  UIMAD UR18, UR14, UR4, URZ ;  /* 0x000000040e1272a4 */ /* 0x000fe2000f8e023f */
[C---:B------:R-:W-:Y:S01]  /*18f0*/  ISETP.GE.AND P4, PT, R45.reuse, c[0x0][0x1d4], PT ;  /* 0x000075002d007a0c */ /* 0x040fe20003f86270 */
[----:B------:R-:W-:Y:S01]  /*1900*/  UIMAD.WIDE.U32 UR20, UR10, UR4, URZ ;  /* 0x000000040a1472a5 */ /* 0x000fe2000f8e003f */
[----:B------:R-:W-:Y:S01]  /*1910*/  IMAD R252, R0, c[0x0][0x2b8], R252 ;  /* 0x0000ae0000fc7a24 */ /* 0x000fe200078e02fc */
[----:B------:R-:W-:Y:S01]  /*1920*/  UIMAD UR18, UR10, UR5, UR18 ;  /* 0x000000050a1272a4 */ /* 0x000fe2000f8e0212 */
[----:B------:R-:W-:Y:S01]  /*1930*/  ISETP.GE.AND P3, PT, R40, c[0x0][0x1d4], PT ;  /* 0x0000750028007a0c */ /* 0x000fe20003f66270 */
[----:B------:R-:W-:Y:S01]  /*1940*/  UIMAD UR9, UR11, -0x40, UR9 ;  /* 0xffffffc00b0978a4 */ /* 0x000fe2000f8e0209 */
[----:B-1----:R-:W-:Y:S01]  /*1950*/  IMAD.WIDE.U32 R16, R252, c[0x0][0x1e0], RZ ;  /* 0x00007800fc107a25 */ /* 0x002fe200078e00ff */
[----:B------:R-:W-:Y:S01]  /*1960*/  SHF.R.S32.HI R8, RZ, 0x1f, R252 ;  /* 0x0000001fff087819 */ /* 0x000fe200000114fc */
[----:B------:R-:W-:Y:S01]  /*1970*/  UIADD3 UR18, UR21, UR18, URZ ;  /* 0x0000001215127290 */ /* 0x000fe2000fffe03f */
[----:B------:R-:W-:Y:S01]  /*1980*/  SHF.R.S32.HI R248, RZ, 0x4, R15 ;  /* 0x00000004fff87819 */ /* 0x000fe2000001140f */
[----:B------:R-:W-:Y:S01]  /*1990*/  ULDC.64 UR4, c[0x0][0x210] ;  /* 0x0000840000047ab9 */ /* 0x000fe20000000a00 */
[----:B------:R-:W-:Y:S01]  /*19a0*/  IMAD.WIDE R42, R45, 0x2, RZ ;  /* 0x000000022d2a7825 */ /* 0x000fe200078e02ff */
[----:B------:R-:W-:Y:S01]  /*19b0*/  UIMAD UR14, UR14, UR4, URZ ;  /* 0x000000040e0e72a4 */ /* 0x000fe2000f8e023f */
[----:B------:R-:W-:Y:S01]  /*19c0*/  SHF.R.S32.HI R47, RZ, 0x1f, R45 ;  /* 0x0000001fff2f7819 */ /* 0x000fe2000001142d */
[----:B------:R-:W-:-:S02]  /*19d0*/  UIMAD.WIDE.U32 UR22, UR10, UR4, URZ ;  /* 0x000000040a1672a5 */ /* 0x000fc4000f8e003f */
[----:B------:R-:W-:Y:S02]  /*19e0*/  UIMAD UR4, UR10, UR5, UR14 ;  /* 0x000000050a0472a4 */ /* 0x000fe4000f8e020e */
[----:B------:R-:W-:Y:S02]  /*19f0*/  UISETP.GT.AND UP0, UPT, UR11, UR7, UPT ;  /* 0x000000070b00728c */ /* 0x000fe4000bf04270 */
[----:B------:R-:W-:Y:S01]  /*1a00*/  UIADD3 UR4, UR23, UR4, URZ ;  /* 0x0000000417047290 */ /* 0x000fe2000fffe03f */
[C---:B---3--:R-:W-:Y:S02]  /*1a10*/  IMAD R10, R8.reuse, c[0x0][0x1e0], RZ ;  /* 0x00007800080a7a24 */ /* 0x048fe400078e02ff */
[----:B------:R-:W-:Y:S02]  /*1a20*/  IMAD R8, R8, c[0x0][0x208], RZ ;  /* 0x0000820008087a24 */ /* 0x000fe400078e02ff */
[C---:B------:R-:W-:Y:S02]  /*1a30*/  IMAD R10, R252.reuse, c[0x0][0x1e4], R10 ;  /* 0x00007900fc0a7a24 */ /* 0x040fe400078e020a */
[----:B------:R-:W-:-:S02]  /*1a40*/  IMAD R8, R252, c[0x0][0x20c], R8 ;  /* 0x00008300fc087a24 */ /* 0x000fc400078e0208 */
[----:B------:R-:W-:Y:S02]  /*1a50*/  IMAD.IADD R11, R17, 0x1, R10 ;  /* 0x00000001110b7824 */ /* 0x000fe400078e020a */
[----:B------:R-:W-:Y:S01]  /*1a60*/  IMAD.MOV.U32 R10, RZ, RZ, R16 ;  /* 0x000000ffff0a7224 */ /* 0x000fe200078e0010 */
[----:B--2---:R-:W-:-:S03]  /*1a70*/  SHF.R.S32.HI R12, RZ, 0x1f, R251 ;  /* 0x0000001fff0c7819 */ /* 0x004fc600000114fb */
[----:B------:R-:W-:-:S04]  /*1a80*/  IMAD.WIDE.U32 R10, R251, c[0x0][0x1f0], R10 ;  /* 0x00007c00fb0a7a25 */ /* 0x000fc800078e000a */
[----:B------:R-:W-:Y:S01]  /*1a90*/  IMAD R0, R12, c[0x0][0x1f0], RZ ;  /* 0x00007c000c007a24 */ /* 0x000fe200078e02ff */
[----:B------:R-:W-:Y:S01]  /*1aa0*/  IADD3 R13, P0, R10, UR20, RZ ;  /* 0x000000140a0d7c10 */ /* 0x000fe2000ff1e0ff */
[----:B------:R-:W-:Y:S02]  /*1ab0*/  IMAD R12, R12, c[0x0][0x218], RZ ;  /* 0x000086000c0c7a24 */ /* 0x000fe400078e02ff */
[C---:B------:R-:W-:Y:S02]  /*1ac0*/  IMAD R0, R251.reuse, c[0x0][0x1f4], R0 ;  /* 0x00007d00fb007a24 */ /* 0x040fe400078e0200 */
[----:B------:R-:W-:-:S03]  /*1ad0*/  IMAD R12, R251, c[0x0][0x21c], R12 ;  /* 0x00008700fb0c7a24 */ /* 0x000fc600078e020c */
[----:B------:R-:W-:Y:S02]  /*1ae0*/  IADD3.X R0, R11, UR18, R0, P0, !PT ;  /* 0x000000120b007c10 */ /* 0x000fe400087fe400 */
[----:B------:R-:W-:-:S04]  /*1af0*/  LEA R14, P0, R13, c[0x0][0x1c8], 0x1 ;  /* 0x000072000d0e7a11 */ /* 0x000fc800078008ff */
[----:B------:R-:W-:Y:S01]  /*1b00*/  LEA.HI.X R13, R13, c[0x0][0x1cc], R0, 0x1, P0 ;  /* 0x000073000d0d7a11 */ /* 0x000fe200000f0c00 */
[----:B------:R-:W-:Y:S01]  /*1b10*/  SHFL.IDX PT, R20, R14, RZ, 0x181f ;  /* 0x00181fff0e147589 */ /* 0x000fe200000e0000 */
[----:B------:R-:W-:-:S03]  /*1b20*/  IADD3 R0, -R6, UR9, RZ ;  /* 0x0000000906007c10 */ /* 0x000fc6000fffe1ff */
[----:B------:R-:W1:Y:S01]  /*1b30*/  SHFL.IDX PT, R21, R13, RZ, 0x181f ;  /* 0x00181fff0d157589 */ /* 0x000e6200000e0000 */
[C---:B------:R-:W-:Y:S02]  /*1b40*/  ISETP.GE.AND P6, PT, R0.reuse, 0x1, PT ;  /* 0x000000010000780c */ /* 0x040fe40003fc6270 */
[C---:B------:R-:W-:Y:S01]  /*1b50*/  ISETP.GE.AND P5, PT, R0.reuse, 0x11, PT ;  /* 0x000000110000780c */ /* 0x040fe20003fa6270 */
[----:B------:R-:W-:Y:S01]  /*1b60*/  SHFL.IDX PT, R16, R14, 0x1, 0x181f ;  /* 0x00381f000e107f89 */ /* 0x000fe200000e0000 */
[C---:B------:R-:W-:Y:S02]  /*1b70*/  ISETP.GE.AND P2, PT, R0.reuse, 0x21, PT ;  /* 0x000000210000780c */ /* 0x040fe40003f46270 */
[----:B------:R-:W-:Y:S01]  /*1b80*/  ISETP.GT.AND P0, PT, R0, 0x30, PT ;  /* 0x000000300000780c */ /* 0x000fe20003f04270 */
[----:B------:R-:W2:Y:S04]  /*1b90*/  SHFL.IDX PT, R17, R13, 0x1, 0x181f ;  /* 0x00381f000d117f89 */ /* 0x000ea800000e0000 */
[----:B------:R-:W-:Y:S04]  /*1ba0*/  SHFL.IDX PT, R10, R14, 0x2, 0x181f ;  /* 0x00581f000e0a7f89 */ /* 0x000fe800000e0000 */
[----:B------:R-:W3:Y:S04]  /*1bb0*/  SHFL.IDX PT, R11, R13, 0x2, 0x181f ;  /* 0x00581f000d0b7f89 */ /* 0x000ee800000e0000 */
[----:B------:R-:W-:Y:S04]  /*1bc0*/  SHFL.IDX PT, R18, R14, 0x3, 0x181f ;  /* 0x00781f000e127f89 */ /* 0x000fe800000e0000 */
[----:B------:R4:W5:Y:S01]  /*1bd0*/  SHFL.IDX PT, R19, R13, 0x3, 0x181f ;  /* 0x00781f000d137f89 */ /* 0x00096200000e0000 */
[----:B-1----:R-:W-:Y:S01]  /*1be0*/  @P6 IMAD.WIDE R22, R44, 0x2, R20 ;  /* 0x000000022c166825 */ /* 0x002fe200078e0214 */
[----:B----4-:R-:W-:-:S03]  /*1bf0*/  LEA.HI R13, R15, R248, RZ, 0x1 ;  /* 0x000000f80f0d7211 */ /* 0x010fc600078f08ff */
[----:B------:R-:W-:Y:S01]  /*1c00*/  @P6 IMAD.WIDE R14, R45, 0x2, R20 ;  /* 0x000000022d0e6825 */ /* 0x000fe200078e0214 */
[----:B------:R-:W-:-:S03]  /*1c10*/  LOP3.LUT R13, R13, 0xfffffffe, RZ, 0xc0, !PT ;  /* 0xfffffffe0d0d7812 */ /* 0x000fc600078ec0ff */
[--C-:B--2---:R-:W-:Y:S01]  /*1c20*/  @P5 IMAD.WIDE R20, R45, 0x2, R16.reuse ;  /* 0x000000022d145825 */ /* 0x104fe200078e0210 */
[----:B------:R3:W-:Y:S03]  /*1c30*/  @P6 LDGSTS.E.BYPASS.LTC128B.128 [R250+0x4100], [R14.64], !P4 ;  /* 0x041000000efa6fae */ /* 0x0007e6000e101d4c */
[----:B------:R-:W-:Y:S01]  /*1c40*/  @P5 IMAD.WIDE R16, R44, 0x2, R16 ;  /* 0x000000022c105825 */ /* 0x000fe200078e0210 */
[----:B------:R1:W-:Y:S03]  /*1c50*/  @P6 LDGSTS.E.BYPASS.LTC128B.128 [R250+0x6100], [R22.64], !P3 ;  /* 0x0610000016fa6fae */ /* 0x0003e6000d901d4c */
[----:B------:R-:W-:Y:S01]  /*1c60*/  IMAD.IADD R248, R248, 0x1, -R13 ;  /* 0x00000001f8f87824 */ /* 0x000fe200078e0a0d */
[----:B------:R2:W-:Y:S01]  /*1c70*/  @P5 LDGSTS.E.BYPASS.LTC128B.128 [R250+0x4900], [R20.64], !P4 ;  /* 0x0490000014fa5fae */ /* 0x0005e2000e101d4c */
[----:B------:R-:W-:-:S03]  /*1c80*/  IMAD.SHL.U32 R13, R5, 0x40, RZ ;  /* 0x00000040050d7824 */ /* 0x000fc600078e00ff */
[----:B------:R4:W-:Y:S01]  /*1c90*/  @P5 LDGSTS.E.BYPASS.LTC128B.128 [R250+0x6900], [R16.64], !P3 ;  /* 0x0690000010fa5fae */ /* 0x0009e2000d901d4c */
[----:B------:R-:W-:Y:S01]  /*1ca0*/  ISETP.GE.AND P5, PT, R40, c[0x0][0x1d4], PT ;  /* 0x0000750028007a0c */ /* 0x000fe20003fa6270 */
[----:B---3--:R-:W-:-:S05]  /*1cb0*/  @P2 IMAD.WIDE R14, R45, 0x2, R10 ;  /* 0x000000022d0e2825 */ /* 0x008fca00078e020a */
[----:B------:R3:W-:Y:S01]  /*1cc0*/  @P2 LDGSTS.E.BYPASS.LTC128B.128 [R250+0x5100], [R14.64], !P4 ;  /* 0x051000000efa2fae */ /* 0x0007e2000e101d4c */
[----:B--2---:R-:W-:-:S04]  /*1cd0*/  @P2 IMAD.WIDE R20, R44, 0x2, R10 ;  /* 0x000000022c142825 */ /* 0x004fc800078e020a */
[--C-:B-----5:R-:W-:Y:S01]  /*1ce0*/  @P0 IMAD.WIDE R10, R45, 0x2, R18.reuse ;  /* 0x000000022d0a0825 */ /* 0x120fe200078e0212 */
[----:B------:R1:W-:Y:S03]  /*1cf0*/  @P2 LDGSTS.E.BYPASS.LTC128B.128 [R250+0x7100], [R20.64], !P3 ;  /* 0x0710000014fa2fae */ /* 0x0003e6000d901d4c */
[----:B------:R-:W-:Y:S01]  /*1d00*/  @P0 IMAD.WIDE R18, R44, 0x2, R18 ;  /* 0x000000022c120825 */ /* 0x000fe200078e0212 */
[----:B------:R2:W-:Y:S04]  /*1d10*/  @P0 LDGSTS.E.BYPASS.LTC128B.128 [R250+0x5900], [R10.64], !P4 ;  /* 0x059000000afa0fae */ /* 0x0005e8000e101d4c */
[----:B------:R4:W-:Y:S04]  /*1d20*/  @P0 LDGSTS.E.BYPASS.LTC128B.128 [R250+0x7900], [R18.64], !P3 ;  /* 0x0790000012fa0fae */ /* 0x0009e8000d901d4c */
[----:B------:R-:W0:Y:S01]  /*1d30*/  LDGDEPBAR ;  /* 0x00000000000079af */ /* 0x000e220000000000 */
[----:B---3--:R-:W-:-:S05]  /*1d40*/  IMAD.SHL.U32 R14, R46, 0x40, RZ ;  /* 0x000000402e0e7824 */ /* 0x008fca00078e00ff */
[----:B------:R-:W-:Y:S01]  /*1d50*/  LOP3.LUT R14, R14, 0x1c0, RZ, 0xc0, !PT ;  /* 0x000001c00e0e7812 */ /* 0x000fe200078ec0ff */
[----:B--2---:R-:W-:Y:S01]  /*1d60*/  IMAD.SHL.U32 R10, R6, 0x8, RZ ;  /* 0x00000008060a7824 */ /* 0x004fe200078e00ff */
[----:B------:R-:W-:Y:S01]  /*1d70*/  LEA.HI R6, R9, R2, RZ, 0x5 ;  /* 0x0000000209067211 */ /* 0x000fe200078f28ff */
[----:B------:R-:W-:Y:S02]  /*1d80*/  IMAD.SHL.U32 R11, R7, 0x40, RZ ;  /* 0x00000040070b7824 */ /* 0x000fe400078e00ff */
[----:B------:R-:W-:Y:S01]  /*1d90*/  IMAD.SHL.U32 R7, R248, 0x8, RZ ;  /* 0x00000008f8077824 */ /* 0x000fe200078e00ff */
[----:B------:R-:W-:Y:S01]  /*1da0*/  LOP3.LUT R9, R14, 0x8, R10, 0xf8, !PT ;  /* 0x000000080e097812 */ /* 0x000fe200078ef80a */
[----:B------:R-:W-:-:S04]  /*1db0*/  DEPBAR.LE SB0, 0x1 ;  /* 0x000080400000791a */ /* 0x000fc80000000000 */
[----:B------:R-:W-:Y:S01]  /*1dc0*/  SHF.R.U32.HI R14, RZ, 0x3, R14 ;  /* 0x00000003ff0e7819 */ /* 0x000fe2000001160e */
[----:B------:R-:W-:-:S04]  /*1dd0*/  DEPBAR.LE SB0, 0x0 ;  /* 0x000080000000791a */ /* 0x000fc80000000000 */
[----:B------:R-:W-:Y:S01]  /*1de0*/  LOP3.LUT R9, R9, R14, RZ, 0x3c, !PT ;  /* 0x0000000e09097212 */ /* 0x000fe200078e3cff */
[----:B------:R-:W-:Y:S01]  /*1df0*/  IMAD.WIDE.U32 R14, R252, c[0x0][0x208], RZ ;  /* 0x00008200fc0e7a25 */ /* 0x000fe200078e00ff */
[----:B------:R-:W-:-:S03]  /*1e00*/  LOP3.LUT R11, R11, 0x1c0, RZ, 0xc0, !PT ;  /* 0x000001c00b0b7812 */ /* 0x000fc600078ec0ff */
[----:B------:R-:W-:Y:S01]  /*1e10*/  IMAD.IADD R15, R15, 0x1, R8 ;  /* 0x000000010f0f7824 */ /* 0x000fe200078e0208 */
[----:B------:R-:W-:Y:S01]  /*1e20*/  LOP3.LUT R7, R11, 0x8, R7, 0xf8, !PT ;  /* 0x000000080b077812 */ /* 0x000fe200078ef807 */
[----:B------:R-:W-:Y:S01]  /*1e30*/  IMAD R248, R248, 0x200, R9 ;  /* 0x00000200f8f87824 */ /* 0x000fe200078e0209 */
[----:B------:R-:W-:Y:S01]  /*1e40*/  SHF.R.U32.HI R11, RZ, 0x3, R11 ;  /* 0x00000003ff0b7819 */ /* 0x000fe2000001160b */
[----:B------:R-:W-:-:S03]  /*1e50*/  IMAD.WIDE.U32 R14, R251, c[0x0][0x218], R14 ;  /* 0x00008600fb0e7a25 */ /* 0x000fc600078e000e */
[----:B------:R-:W-:Y:S01]  /*1e60*/  LOP3.LUT R5, R7, R11, RZ, 0x3c, !PT ;  /* 0x0000000b07057212 */ /* 0x000fe200078e3cff */
[----:B------:R-:W-:Y:S01]  /*1e70*/  IMAD.SHL.U32 R248, R248, 0x2, RZ ;  /* 0x00000002f8f87824 */ /* 0x000fe200078e00ff */
[----:B------:R-:W-:Y:S01]  /*1e80*/  BAR.SYNC.DEFER_BLOCKING 0x0 ;  /* 0x0000000000007b1d */ /* 0x000fe20000010000 */
[----:B------:R-:W-:Y:S01]  /*1e90*/  IADD3 R36, P0, R14, UR22, RZ ;  /* 0x000000160e247c10 */ /* 0x000fe2000ff1e0ff */
[----:B------:R-:W-:Y:S01]  /*1ea0*/  IMAD.SHL.U32 R10, R6, 0x20, RZ ;  /* 0x00000020060a7824 */ /* 0x000fe200078e00ff */
[----:B------:R-:W-:Y:S02]  /*1eb0*/  LOP3.LUT R7, R13, 0xfffffe00, RZ, 0xc0, !PT ;  /* 0xfffffe000d077812 */ /* 0x000fe400078ec0ff */
[----:B------:R-:W-:Y:S02]  /*1ec0*/  IADD3.X R12, R15, UR4, R12, P0, !PT ;  /* 0x000000040f0c7c10 */ /* 0x000fe400087fe40c */
[----:B------:R-:W-:Y:S02]  /*1ed0*/  LEA R106, P0, R36, c[0x0][0x1f8], 0x1 ;  /* 0x00007e00246a7a11 */ /* 0x000fe400078008ff */
[----:B------:R-:W-:-:S02]  /*1ee0*/  IADD3 R41, R248, 0x4100, RZ ;  /* 0x00004100f8297810 */ /* 0x000fc40007ffe0ff */
[----:B------:R-:W-:Y:S01]  /*1ef0*/  LEA.HI.X R36, R36, c[0x0][0x1fc], R12, 0x1, P0 ;  /* 0x00007f0024247a11 */ /* 0x000fe200000f0c0c */
[----:B------:R-:W2:Y:S01]  /*1f00*/  SHFL.IDX PT, R110, R106, 0x2, 0x181f ;  /* 0x00581f006a6e7f89 */ /* 0x000ea200000e0000 */
[----:B------:R-:W-:Y:S02]  /*1f10*/  LOP3.LUT P0, RZ, R46, 0x2, RZ, 0xc0, !PT ;  /* 0x000000022eff7812 */ /* 0x000fe4000780c0ff */
[----:B------:R-:W-:Y:S01]  /*1f20*/  IADD3 R247, R248, 0x4120, RZ ;  /* 0x00004120f8f77810 */ /* 0x000fe20007ffe0ff */
[----:B------:R-:W3:Y:S01]  /*1f30*/  SHFL.IDX PT, R74, R106, RZ, 0x181f ;  /* 0x00181fff6a4a7589 */ /* 0x000ee200000e0000 */
[----:B------:R-:W-:-:S03]  /*1f40*/  LOP3.LUT R10, R10, 0x7ffffc00, RZ, 0xc0, !PT ;  /* 0x7ffffc000a0a7812 */ /* 0x000fc600078ec0ff */
[----:B------:R-:W5:Y:S01]  /*1f50*/  SHFL.IDX PT, R37, R36, 0x2, 0x181f ;  /* 0x00581f0024257f89 */ /* 0x000f6200000e0000 */
[CC--:B------:R-:W-:Y:S02]  /*1f60*/  IADD3 R249, R5.reuse, R7.reuse, R10 ;  /* 0x0000000705f97210 */ /* 0x0c0fe40007ffe00a */
[----:B------:R-:W-:Y:S01]  /*1f70*/  LOP3.LUT R5, R5, R7, RZ, 0xfc, !PT ;  /* 0x0000000705057212 */ /* 0x000fe200078efcff */
[----:B------:R-:W1:Y:S02]  /*1f80*/  SHFL.IDX PT, R112, R106, 0x1, 0x181f ;  /* 0x00381f006a707f89 */ /* 0x000e6400000e0000 */
[----:B------:R-:W-:Y:S01]  /*1f90*/  @P0 IADD3 R247, R41, -0x20, RZ ;  /* 0xffffffe029f70810 */ /* 0x000fe20007ffe0ff */
[----:B------:R-:W-:Y:S01]  /*1fa0*/  IMAD.WIDE R40, R44, 0x2, RZ ;  /* 0x000000022c287825 */ /* 0x000fe200078e02ff */
[----:B------:R-:W4:Y:S02]  /*1fb0*/  SHFL.IDX PT, R39, R36, RZ, 0x181f ;  /* 0x00181fff24277589 */ /* 0x000f2400000e0000 */
[----:B------:R-:W-:Y:S01]  /*1fc0*/  IADD3 R237, R247, 0x800, RZ ;  /* 0x00000800f7ed7810 */ /* 0x000fe20007ffe0ff */
[----:B------:R-:W-:Y:S01]  /*1fd0*/  IMAD.SHL.U32 R249, R249, 0x2, RZ ;  /* 0x00000002f9f97824 */ /* 0x000fe200078e00ff */
[----:B------:R-:W4:Y:S01]  /*1fe0*/  SHFL.IDX PT, R106, R106, 0x3, 0x181f ;  /* 0x00781f006a6a7f89 */ /* 0x000f2200000e0000 */
[----:B------:R-:W-:-:S02]  /*1ff0*/  IADD3 R236, R247, 0x1000, RZ ;  /* 0x00001000f7ec7810 */ /* 0x000fc40007ffe0ff */
[--C-:B------:R-:W-:Y:S01]  /*2000*/  IMAD R245, R4, 0x2, R249.reuse ;  /* 0x0000000204f57824 */ /* 0x100fe200078e02f9 */
[----:B------:R-:W4:Y:S01]  /*2010*/  SHFL.IDX PT, R38, R36, 0x1, 0x181f ;  /* 0x00381f0024267f89 */ /* 0x000f2200000e0000 */
[----:B--2---:R-:W-:Y:S01]  /*2020*/  IADD3 R108, P2, R42, R110, RZ ;  /* 0x0000006e2a6c7210 */ /* 0x004fe20007f5e0ff */
[----:B------:R-:W-:Y:S01]  /*2030*/  IMAD R244, R3, 0x2, R249 ;  /* 0x0000000203f47824 */ /* 0x000fe200078e02f9 */
[----:B------:R-:W-:Y:S01]  /*2040*/  IADD3 R235, R247, 0x1800, RZ ;  /* 0x00001800f7eb7810 */ /* 0x000fe20007ffe0ff */
[----:B------:R-:W2:Y:S01]  /*2050*/  SHFL.IDX PT, R36, R36, 0x3, 0x181f ;  /* 0x00781f0024247f89 */ /* 0x000ea200000e0000 */
[C---:B---3--:R-:W-:Y:S01]  /*2060*/  IADD3 R72, P0, R74.reuse, R42, RZ ;  /* 0x0000002a4a487210 */ /* 0x048fe20007f1e0ff */
[----:B------:R-:W-:Y:S01]  /*2070*/  IMAD R242, R3, 0x2, R245 ;  /* 0x0000000203f27824 */ /* 0x000fe200078e02f5 */
[----:B------:R-:W-:Y:S01]  /*2080*/  IADD3 R233, R247, 0x2000, RZ ;  /* 0x00002000f7e97810 */ /* 0x000fe20007ffe0ff */
[----:B-----5:R-:W-:Y:S01]  /*2090*/  IMAD.X R109, R43, 0x1, R37, P2 ;  /* 0x000000012b6d7824 */ /* 0x020fe200010e0625 */
[----:B------:R-:W-:Y:S01]  /*20a0*/  IADD3 R74, P2, R74, R40, RZ ;  /* 0x000000284a4a7210 */ /* 0x000fe20007f5e0ff */
[----:B------:R-:W-:Y:S01]  /*20b0*/  LDSM.16.M88.4 R68, [R249+0xa100] ;  /* 0x00a10000f944783b */ /* 0x000fe20000000200 */
[----:B------:R-:W-:Y:S01]  /*20c0*/  IMAD R241, R4, 0x2, R244 ;  /* 0x0000000204f17824 */ /* 0x000fe200078e02f4 */
[----:B-1----:R-:W-:-:S02]  /*20d0*/  IADD3 R114, P6, R42, R112, RZ ;  /* 0x000000702a727210 */ /* 0x002fc40007fde0ff */
[----:B------:R-:W1:Y:S01]  /*20e0*/  LDSM.16.M88.4 R92, [R248+0x4100] ;  /* 0x00410000f85c783b */ /* 0x000e620000000200 */
[----:B------:R-:W-:Y:S01]  /*20f0*/  IADD3 R232, R247, 0x2800, RZ ;  /* 0x00002800f7e87810 */ /* 0x000fe20007ffe0ff */
[----:B----4-:R-:W-:Y:S01]  /*2100*/  IMAD.X R73, R39, 0x1, R43, P0 ;  /* 0x0000000127497824 */ /* 0x010fe200000e062b */
[----:B------:R-:W-:Y:S01]  /*2110*/  IADD3 R203, R247, 0x3000, RZ ;  /* 0x00003000f7cb7810 */ /* 0x000fe20007ffe0ff */
[----:B------:R-:W-:Y:S01]  /*2120*/  IMAD.X R75, R39, 0x1, R41, P2 ;  /* 0x00000001274b7824 */ /* 0x000fe200010e0629 */
[----:B------:R-:W-:Y:S01]  /*2130*/  IADD3 R110, P2, R40, R110, RZ ;  /* 0x0000006e286e7210 */ /* 0x000fe20007f5e0ff */
[----:B------:R-:W3:Y:S01]  /*2140*/  LDSM.16.M88.4 R84, [R248+0x4900] ;  /* 0x00490000f854783b */ /* 0x000ee20000000200 */
[----:B------:R-:W-:Y:S02]  /*2150*/  IADD3 R104, P0, R42, R106, RZ ;  /* 0x0000006a2a687210 */ /* 0x000fe40007f1e0ff */
[----:B------:R-:W-:Y:S01]  /*2160*/  IADD3 R202, R247, 0x3800, RZ ;  /* 0x00003800f7ca7810 */ /* 0x000fe20007ffe0ff */
[----:B------:R-:W-:Y:S01]  /*2170*/  IMAD.X R115, R43, 0x1, R38, P6 ;  /* 0x000000012b737824 */ /* 0x000fe200030e0626 */
[----:B------:R-:W-:Y:S01]  /*2180*/  ISETP.GE.AND P6, PT, R45, c[0x0][0x1d4], PT ;  /* 0x000075002d007a0c */ /* 0x000fe20003fc6270 */
[----:B------:R-:W-:Y:S01]  /*2190*/  IMAD.X R111, R41, 0x1, R37, P2 ;  /* 0x00000001296f7824 */ /* 0x000fe200010e0625 */
[----:B------:R-:W4:Y:S01]  /*21a0*/  LDSM.16.M88.4 R76, [R248+0x5100] ;  /* 0x00510000f84c783b */ /* 0x000f220000000200 */
[----:B--2---:R-:W-:Y:S01]  /*21b0*/  IMAD.X R105, R43, 0x1, R36, P0 ;  /* 0x000000012b697824 */ /* 0x004fe200000e0624 */
[----:B------:R-:W-:-:S02]  /*21c0*/  IADD3 R112, P0, R40, R112, RZ ;  /* 0x0000007028707210 */ /* 0x000fc40007f1e0ff */
[----:B------:R-:W-:Y:S01]  /*21d0*/  ISETP.LT.OR P2, PT, R0, 0x1, P6 ;  /* 0x000000010000780c */ /* 0x000fe20003741670 */
[----:B------:R-:W2:Y:S02]  /*21e0*/  LDSM.16.M88.4 R64, [R249+0x8100] ;  /* 0x00810000f940783b */ /* 0x000ea40000000200 */
[C---:B------:R-:W-:Y:S01]  /*21f0*/  IMAD.X R113, R41.reuse, 0x1, R38, P0 ;  /* 0x0000000129717824 */ /* 0x040fe200000e0626 */
[----:B------:R-:W-:Y:S01]  /*2200*/  IADD3 R106, P0, R40, R106, RZ ;  /* 0x0000006a286a7210 */ /* 0x000fe20007f1e0ff */
[----:B------:R-:W5:Y:S04]  /*2210*/  LDSM.16.M88.4 R100, [R248+0x5900] ;  /* 0x00590000f864783b */ /* 0x000f680000000200 */
[----:B------:R-:W-:Y:S01]  /*2220*/  IMAD.X R107, R41, 0x1, R36, P0 ;  /* 0x00000001296b7824 */ /* 0x000fe200000e0624 */
[C---:B------:R-:W-:Y:S01]  /*2230*/  ISETP.LT.OR P0, PT, R0.reuse, 0x1, P5 ;  /* 0x000000010000780c */ /* 0x040fe20002f01670 */
[----:B------:R-:W-:Y:S04]  /*2240*/  LDSM.16.M88.4 R60, [R245+0xa100] ;  /* 0x00a10000f53c783b */ /* 0x000fe80000000200 */
[----:B------:R-:W-:Y:S04]  /*2250*/  LDSM.16.M88.4 R56, [R247] ;  /* 0x00000000f738783b */ /* 0x000fe80000000200 */
[----:B------:R-:W-:Y:S04]  /*2260*/  LDSM.16.M88.4 R52, [R247+0x800] ;  /* 0x00080000f734783b */ /* 0x000fe80000000200 */
[----:B------:R-:W-:Y:S01]  /*2270*/  LDSM.16.M88.4 R36, [R245+0x8100] ;  /* 0x00810000f524783b */ /* 0x000fe20000000200 */
[C---:B-1----:R-:W-:Y:S03]  /*2280*/  HMMA.16816.F32.BF16 R32, R68.reuse, R92, RZ ;  /* 0x0000005c4420723c */ /* 0x042fe600000418ff */
[----:B------:R-:W-:Y:S04]  /*2290*/  LDSM.16.M88.4 R48, [R247+0x1000] ;  /* 0x00100000f730783b */ /* 0x000fe80000000200 */
[----:B------:R-:W1:Y:S01]  /*22a0*/  LDSM.16.M88.4 R40, [R247+0x1800] ;  /* 0x00180000f728783b */ /* 0x000e620000000200 */
[----:B---3--:R-:W-:Y:S03]  /*22b0*/  HMMA.16816.F32.BF16 R24, R68, R84, RZ ;  /* 0x000000544418723c */ /* 0x008fe600000418ff */
[----:B------:R-:W-:Y:S01]  /*22c0*/  @!PT LDS RZ, [RZ] ;  /* 0x00000000fffff984 */ /* 0x000fe20000000800 */
[----:B------:R-:W-:Y:S01]  /*22d0*/  @!PT LDS RZ, [RZ] ;  /* 0x00000000fffff984 */ /* 0x000fe20000000800 */
[----:B------:R-:W-:Y:S01]  /*22e0*/  @!PT LDS RZ, [RZ] ;  /* 0x00000000fffff984 */ /* 0x000fe20000000800 */
[----:B------:R3:W-:Y:S01]  /*22f0*/  LDGSTS.E.BYPASS.LTC128B.128 [R250+0x100], [R72.64], !P2 ;  /* 0x0010000048fa7fae */ /* 0x0007e2000d101d4c */
[----:B------:R-:W-:-:S03]  /*2300*/  ISETP.LT.OR P2, PT, R0, 0x11, P6 ;  /* 0x000000110000780c */ /* 0x000fc60003741670 */
[----:B------:R3:W-:Y:S01]  /*2310*/  LDGSTS.E.BYPASS.LTC128B.128 [R250+0x2100], [R74.64], !P0 ;  /* 0x021000004afa7fae */ /* 0x0007e2000c101d4c */
[C---:B------:R-:W-:Y:S01]  /*2320*/  ISETP.LT.OR P0, PT, R0.reuse, 0x11, P5 ;  /* 0x000000110000780c */ /* 0x040fe20002f01670 */
[C---:B----4-:R-:W-:Y:S08]  /*2330*/  HMMA.16816.F32.BF16 R16, R68.reuse, R76, RZ ;  /* 0x0000004c4410723c */ /* 0x050ff000000418ff */
[----:B------:R4:W-:Y:S01]  /*2340*/  LDGSTS.E.BYPASS.LTC128B.128 [R250+0x900], [R114.64], !P2 ;  /* 0x0090000072fa7fae */ /* 0x0009e2000d101d4c */
[C---:B------:R-:W-:Y:S01]  /*2350*/  ISETP.LT.OR P2, PT, R0.reuse, 0x21, P6 ;  /* 0x000000210000780c */ /* 0x040fe20003741670 */
[----:B------:R-:W-:Y:S01]  /*2360*/  HMMA.16816.F32.BF16 R28, R68, R94, RZ ;  /* 0x0000005e441c723c */ /* 0x000fe200000418ff */
[C---:B------:R-:W-:Y:S01]  /*2370*/  ISETP.LT.OR P6, PT, R0.reuse, 0x31, P6 ;  /* 0x000000310000780c */ /* 0x040fe200037c1670 */
[----:B------:R4:W-:Y:S01]  /*2380*/  LDGSTS.E.BYPASS.LTC128B.128 [R250+0x2900], [R112.64], !P0 ;  /* 0x0290000070fa7fae */ /* 0x0009e2000c101d4c */
[----:B------:R-:W-:-:S02]  /*2390*/  ISETP.LT.OR P0, PT, R0, 0x21, P5 ;  /* 0x000000210000780c */ /* 0x000fc40002f01670 */
[----:B------:R-:W-:Y:S01]  /*23a0*/  ISETP.LT.OR P5, PT, R0, 0x31, P5 ;  /* 0x000000310000780c */ /* 0x000fe20002fa1670 */
[----:B------:R-:W-:Y:S02]  /*23b0*/  IMAD.MOV.U32 R0, RZ, RZ, 0x40 ;  /* 0x00000040ff007424 */ /* 0x000fe400078e00ff */
[C---:B------:R-:W-:Y:S04]  /*23c0*/  HMMA.16816.F32.BF16 R20, R68.reuse, R86, RZ ;  /* 0x000000564414723c */ /* 0x040fe800000418ff */
[----:B------:R1:W-:Y:S01]  /*23d0*/  LDGSTS.E.BYPASS.LTC128B.128 [R250+0x1100], [R108.64], !P2 ;  /* 0x011000006cfa7fae */ /* 0x0003e2000d101d4c */
[----:B------:R-:W-:Y:S02]  /*23e0*/  LOP3.LUT P2, RZ, R46, 0x4, RZ, 0xc0, !PT ;  /* 0x000000042eff7812 */ /* 0x000fe4000784c0ff */
[----:B------:R-:W-:Y:S01]  /*23f0*/  SHF.R.S32.HI R46, RZ, 0x1f, R44 ;  /* 0x0000001fff2e7819 */ /* 0x000fe2000001142c */
[----:B------:R-:W-:Y:S01]  /*2400*/  HMMA.16816.F32.BF16 R12, R68, R78, RZ ;  /* 0x0000004e440c723c */ /* 0x000fe200000418ff */
[----:B------:R-:W-:Y:S01]  /*2410*/  SEL R0, R0, 0xffffffc0, !P2 ;  /* 0xffffffc000007807 */ /* 0x000fe20005000000 */
[----:B------:R1:W-:Y:S01]  /*2420*/  LDGSTS.E.BYPASS.LTC128B.128 [R250+0x3100], [R110.64], !P0 ;  /* 0x031000006efa7fae */ /* 0x0003e2000c101d4c */
[----:B------:R-:W-:-:S02]  /*2430*/  PLOP3.LUT P2, PT, PT, PT, UP0, 0x80, 0x0 ;  /* 0x000000000000781c */ /* 0x000fc40003f4f008 */
[----:B------:R-:W-:Y:S01]  /*2440*/  ISETP.GT.AND P0, PT, R124, 0x3f, PT ;  /* 0x0000003f7c00780c */ /* 0x000fe20003f04270 */
[----:B------:R-:W-:Y:S01]  /*2450*/  IMAD.IADD R243, R248, 0x1, R0 ;  /* 0x00000001f8f37824 */ /* 0x000fe200078e0200 */
[----:B------:R3:W-:Y:S01]  /*2460*/  LDGSTS.E.BYPASS.LTC128B.128 [R250+0x1900], [R104.64], !P6 ;  /* 0x0190000068fa7fae */ /* 0x0007e2000f101d4c */
[C---:B--2---:R-:W-:Y:S01]  /*2470*/  HMMA.16816.F32.BF16 R96, R64.reuse, R92, RZ ;  /* 0x0000005c4060723c */ /* 0x044fe200000418ff */
[----:B------:R-:W-:Y:S01]  /*2480*/  IMAD.IADD R234, R0, 0x1, R247 ;  /* 0x0000000100ea7824 */ /* 0x000fe200078e02f7 */
[----:B------:R-:W-:Y:S01]  /*2490*/  IADD3 R0, R250, 0x100, RZ ;  /* 0x00000100fa007810 */ /* 0x000fe20007ffe0ff */
[----:B------:R3:W-:Y:S04]  /*24a0*/  LDGSTS.E.BYPASS.LTC128B.128 [R250+0x3900], [R106.64], !P5 ;  /* 0x039000006afa7fae */ /* 0x0007e8000e901d4c */
[----:B------:R-:W-:Y:S01]  /*24b0*/  LDSM.16.M88.4 R120, [R244+0xa100] ;  /* 0x00a10000f478783b */ /* 0x000fe20000000200 */
[C---:B------:R-:W-:Y:S03]  /*24c0*/  HMMA.16816.F32.BF16 R88, R64.reuse, R84, RZ ;  /* 0x000000544058723c */ /* 0x040fe600000418ff */
[----:B------:R-:W-:Y:S04]  /*24d0*/  LDSM.16.M88.4 R116, [R243+0x4100] ;  /* 0x00410000f374783b */ /* 0x000fe80000000200 */
[----:B----4-:R-:W-:Y:S01]  /*24e0*/  LDSM.16.M88.4 R112, [R243+0x4900] ;  /* 0x00490000f370783b */ /* 0x010fe20000000200 */
[----:B------:R-:W-:Y:S03]  /*24f0*/  HMMA.16816.F32.BF16 R80, R64, R76, RZ ;  /* 0x0000004c4050723c */ /* 0x000fe600000418ff */
[----:B------:R-:W0:Y:S04]  /*2500*/  LDGDEPBAR ;  /* 0x00000000000079af */ /* 0x000e280000000000 */
[----:B-1----:R-:W-:Y:S01]  /*2510*/  LDSM.16.M88.4 R108, [R243+0x5100] ;  /* 0x00510000f36c783b */ /* 0x002fe20000000200 */
[----:B-----5:R-:W-:Y:S03]  /*2520*/  HMMA.16816.F32.BF16 R8, R68, R100, RZ ;  /* 0x000000644408723c */ /* 0x020fe600000418ff */
[----:B---3--:R-:W1:Y:S05]  /*2530*/  LDSM.16.M88.4 R104, [R243+0x5900] ;  /* 0x00590000f368783b */ /* 0x008e6a0000000200 */
[C---:B------:R-:W-:Y:S08]  /*2540*/  HMMA.16816.F32.BF16 R92, R64.reuse, R94, RZ ;  /* 0x0000005e405c723c */ /* 0x040ff000000418ff */
[C---:B------:R-:W-:Y:S08]  /*2550*/  HMMA.16816.F32.BF16 R84, R64.reuse, R86, RZ ;  /* 0x000000564054723c */ /* 0x040ff000000418ff */
[C---:B------:R-:W-:Y:S08]  /*2560*/  HMMA.16816.F32.BF16 R76, R64.reuse, R78, RZ ;  /* 0x0000004e404c723c */ /* 0x040ff000000418ff */
[----:B------:R-:W-:Y:S08]  /*2570*/  HMMA.16816.F32.BF16 R72, R64, R100, RZ ;  /* 0x000000644048723c */ /* 0x000ff000000418ff */
[-C--:B------:R-:W-:Y:S08]  /*2580*/  HMMA.16816.F32.BF16 R68, R68, R102.reuse, RZ ;  /* 0x000000664444723c */ /* 0x080ff000000418ff */
[----:B------:R-:W-:Y:S01]  /*2590*/  HMMA.16816.F32.BF16 R64, R64, R102, RZ ;  /* 0x000000664040723c */ /* 0x000fe200000418ff */
[----:B------:R-:W2:Y:S07]  /*25a0*/  LDSM.16.M88.4 R100, [R244+0x8100] ;  /* 0x00810000f464783b */ /* 0x000eae0000000200 */
        /* <DEDUP_REMOVED lines=8> */
[----:B------:R-:W-:Y:S07]  /*2630*/  LDSM.16.M88.4 R60, [R242+0xa100] ;  /* 0x00a10000f23c783b */ /* 0x000fee0000000200 */
[C---:B------:R-:W-:Y:S08]  /*2640*/  HMMA.16816.F32.BF16 R96, R36.reuse, R56, R96 ;  /* 0x000000382460723c */ /* 0x040ff00000041860 */
[C---:B------:R-:W-:Y:S08]  /*2650*/  HMMA.16816.F32.BF16 R88, R36.reuse, R52, R88 ;  /* 0x000000342458723c */ /* 0x040ff00000041858 */
[C---:B------:R-:W-:Y:S08]  /*2660*/  HMMA.16816.F32.BF16 R80, R36.reuse, R48, R80 ;  /* 0x000000302450723c */ /* 0x040ff00000041850 */
[C---:B------:R-:W-:Y:S08]  /*2670*/  HMMA.16816.F32.BF16 R72, R36.reuse, R40, R72 ;  /* 0x000000282448723c */ /* 0x040ff00000041848 */
[C---:B------:R-:W-:Y:S01]  /*2680*/  HMMA.16816.F32.BF16 R92, R36.reuse, R58, R92 ;  /* 0x0000003a245c723c */ /* 0x040fe2000004185c */
[----:B------:R-:W-:Y:S07]  /*2690*/  LDSM.16.M88.4 R56, [R234] ;  /* 0x00000000ea38783b */ /* 0x000fee0000000200 */
[C---:B------:R-:W-:Y:S01]  /*26a0*/  HMMA.16816.F32.BF16 R84, R36.reuse, R54, R84 ;  /* 0x000000362454723c */ /* 0x040fe20000041854 */
[----:B------:R-:W-:Y:S07]  /*26b0*/  LDSM.16.M88.4 R52, [R234+0x800] ;  /* 0x00080000ea34783b */ /* 0x000fee0000000200 */
[C---:B------:R-:W-:Y:S01]  /*26c0*/  HMMA.16816.F32.BF16 R76, R36.reuse, R50, R76 ;  /* 0x00000032244c723c */ /* 0x040fe2000004184c */
[----:B------:R-:W-:Y:S07]  /*26d0*/  LDSM.16.M88.4 R48, [R234+0x1000] ;  /* 0x00100000ea30783b */ /* 0x000fee0000000200 */
[----:B------:R-:W-:Y:S01]  /*26e0*/  HMMA.16816.F32.BF16 R64, R36, R42, R64 ;  /* 0x0000002a2440723c */ /* 0x000fe20000041840 */
[----:B------:R-:W3:Y:S04]  /*26f0*/  LDSM.16.M88.4 R40, [R234+0x1800] ;  /* 0x00180000ea28783b */ /* 0x000ee80000000200 */
[----:B------:R-:W4:Y:S03]  /*2700*/  LDSM.16.M88.4 R36, [R242+0x8100] ;  /* 0x00810000f224783b */ /* 0x000f260000000200 */
[C---:B-1----:R-:W-:Y:S08]  /*2710*/  HMMA.16816.F32.BF16 R8, R120.reuse, R104, R8 ;  /* 0x000000687808723c */ /* 0x042ff00000041808 */
        /* <DEDUP_REMOVED lines=8> */
[C---:B--2---:R-:W-:Y:S08]  /*27a0*/  HMMA.16816.F32.BF16 R96, R100.reuse, R116, R96 ;  /* 0x000000746460723c */ /* 0x044ff00000041860 */
        /* <DEDUP_REMOVED lines=9> */
[----:B------:R-:W-:Y:S01]  /*2840*/  HMMA.16816.F32.BF16 R64, R100, R106, R64 ;  /* 0x0000006a6440723c */ /* 0x000fe20000041840 */
[----:B------:R-:W1:Y:S04]  /*2850*/  LDSM.16.M88.4 R104, [R248+0x7900] ;  /* 0x00790000f868783b */ /* 0x000e680000000200 */
[----:B------:R-:W2:Y:S03]  /*2860*/  LDSM.16.M88.4 R100, [R249+0xc100] ;  /* 0x00c10000f964783b */ /* 0x000ea60000000200 */
[C---:B---3--:R-:W-:Y:S08]  /*2870*/  HMMA.16816.F32.BF16 R8, R60.reuse, R40, R8 ;  /* 0x000000283c08723c */ /* 0x048ff00000041808 */
        /* <DEDUP_REMOVED lines=8> */
[C---:B----4-:R-:W-:Y:S08]  /*2900*/  HMMA.16816.F32.BF16 R96, R36.reuse, R56, R96 ;  /* 0x000000382460723c */ /* 0x050ff00000041860 */
        /* <DEDUP_REMOVED lines=55> */
[----:B------:R-:W4:Y:S01]  /*2c80*/  LDSM.16.M88.4 R40, [R234+0x3000] ;  /* 0x00300000ea28783b */ /* 0x000f220000000200 */
[----:B------:R-:W-:-:S04]  /*2c90*/  DEPBAR.LE SB0, 0x0 ;  /* 0x000080000000791a */ /* 0x000fc80000000000 */
[C---:B-1----:R-:W-:Y:S08]  /*2ca0*/  HMMA.16816.F32.BF16 R8, R116.reuse, R100, R8 ;  /* 0x000000647408723c */ /* 0x042ff00000041808 */
[C---:B------:R-:W-:Y:S08]  /*2cb0*/  HMMA.16816.F32.BF16 R32, R116.reuse, R112, R32 ;  /* 0x000000707420723c */ /* 0x040ff00000041820 */
[C---:B------:R-:W-:Y:S08]  /*2cc0*/  HMMA.16816.F32.BF16 R28, R116.reuse, R114, R28 ;  /* 0x00000072741c723c */ /* 0x040ff0000004181c */
[C---:B------:R-:W-:Y:S08]  /*2cd0*/  HMMA.16816.F32.BF16 R24, R116.reuse, R108, R24 ;  /* 0x0000006c7418723c */ /* 0x040ff00000041818 */
[C---:B------:R-:W-:Y:S08]  /*2ce0*/  HMMA.16816.F32.BF16 R20, R116.reuse, R110, R20 ;  /* 0x0000006e7414723c */ /* 0x040ff00000041814 */
[C---:B--2---:R-:W-:Y:S08]  /*2cf0*/  HMMA.16816.F32.BF16 R16, R116.reuse, R104, R16 ;  /* 0x000000687410723c */ /* 0x044ff00000041810 */
[C---:B------:R-:W-:Y:S08]  /*2d00*/  HMMA.16816.F32.BF16 R12, R116.reuse, R106, R12 ;  /* 0x0000006a740c723c */ /* 0x040ff0000004180c */
        /* <DEDUP_REMOVED lines=13> */
[C---:B------:R-:W-:Y:S08]  /*2de0*/  HMMA.16816.F32.BF16 R20, R56.reuse, R50, R20 ;  /* 0x000000323814723c */ /* 0x040ff00000041814 */
[C---:B----4-:R-:W-:Y:S08]  /*2df0*/  HMMA.16816.F32.BF16 R16, R56.reuse, R40, R16 ;  /* 0x000000283810723c */ /* 0x050ff00000041810 */
        /* <DEDUP_REMOVED lines=58> */
[----:B--2---:R-:W-:Y:S02]  /*31a0*/  IADD3.X R55, RZ, R39, R38, P5, P2 ;  /* 0x00000027ff377210 */ /* 0x004fe40002fe4426 */
[----:B------:R-:W-:Y:S02]  /*31b0*/  IADD3 R52, P5, P2, R52, R53, R0 ;  /* 0x0000003534347210 */ /* 0x000fe40007abe000 */
[C---:B---3--:R-:W-:Y:S02]  /*31c0*/  IADD3 R56, P6, R48.reuse, R37, RZ ;  /* 0x0000002530387210 */ /* 0x048fe40007fde0ff */
[--C-:B------:R-:W-:Y:S02]  /*31d0*/  IADD3.X R53, RZ, R39, R7.reuse, P5, P2 ;  /* 0x00000027ff357210 */ /* 0x100fe40002fe4407 */
[-C--:B------:R-:W-:Y:S02]  /*31e0*/  IADD3 R58, P5, R48, R0.reuse, RZ ;  /* 0x00000000303a7210 */ /* 0x080fe40007fbe0ff */
[CC--:B----4-:R-:W-:Y:S01]  /*31f0*/  IADD3 R48, P2, R42.reuse, R37.reuse, RZ ;  /* 0x000000252a307210 */ /* 0x0d0fe20007f5e0ff */
        /* <DEDUP_REMOVED lines=19> */
.L_x_151:
[----:B------:R-:W-:Y:S01]  /*3330*/  LOP3.LUT R6, R6, 0xffffffe0, RZ, 0xc0, !PT ;  /* 0xffffffe006067812 */ /* 0x000fe200078ec0ff */
[----:B------:R-:W-:Y:S01]  /*3340*/  IMAD.SHL.U32 R246, R5, 0x2, RZ ;  /* 0x0000000205f67824 */ /* 0x000fe200078e00ff */
[----:B------:R-:W-:Y:S01]  /*3350*/  UIADD3 UR6, UR6, -0x2, URZ ;  /* 0xfffffffe06067890 */ /* 0x000fe2000fffe03f */
[----:B------:R-:W0:Y:S02]  /*3360*/  LDGDEPBAR ;  /* 0x00000000000079af */ /* 0x000e240000000000 */
[----:B------:R-:W-:Y:S01]  /*3370*/  IMAD.IADD R2, R2, 0x1, -R6 ;  /* 0x0000000102027824 */ /* 0x000fe200078e0a06 */
[----:B------:R-:W-:Y:S01]  /*3380*/  UISETP.GE.AND UP0, UPT, UR6, UR7, UPT ;  /* 0x000000070600728c */ /* 0x000fe2000bf06270 */
[----:B------:R-:W-:Y:S01]  /*3390*/  IMAD.U32 R6, RZ, RZ, UR9 ;  /* 0x00000009ff067e24 */ /* 0x000fe2000f8e00ff */
[----:B------:R-:W-:Y:S01]  /*33a0*/  LDSM.16.MT88.4 R180, [R246+0x100] ;  /* 0x00010000f6b4783b */ /* 0x000fe20000004200 */
[----:B------:R-:W-:Y:S01]  /*33b0*/  IMAD R240, R4, 0x2, R246 ;  /* 0x0000000204f07824 */ /* 0x000fe200078e02f6 */
[----:B------:R-:W-:Y:S01]  /*33c0*/  SHF.R.S32.HI R0, RZ, 0x1f, R2 ;  /* 0x0000001fff007819 */ /* 0x000fe20000011402 */
[C---:B------:R-:W-:Y:S01]  /*33d0*/  IMAD R239, R3.reuse, 0x2, R246 ;  /* 0x0000000203ef7824 */ /* 0x040fe200078e02f6 */
[----:B------:R-:W-:Y:S01]  /*33e0*/  LDSM.16.MT88.4 R128, [R246+0x2100] ;  /* 0x00210000f680783b */ /* 0x000fe20000004200 */
[----:B------:R-:W-:Y:S01]  /*33f0*/  IMAD R238, R3, 0x2, R240 ;  /* 0x0000000203ee7824 */ /* 0x000fe200078e02f0 */
[----:B------:R-:W-:-:S02]  /*3400*/  LEA.HI R0, R0, R2, RZ, 0x2 ;  /* 0x0000000200007211 */ /* 0x000fc400078f10ff */
[----:B------:R-:W-:Y:S02]  /*3410*/  LDSM.16.MT88.4 R144, [R240+0x2100] ;  /* 0x00210000f090783b */ /* 0x000fe40000004200 */
[----:B------:R-:W-:Y:S02]  /*3420*/  LOP3.LUT R0, R0, 0x7ffffffc, RZ, 0xc0, !PT ;  /* 0x7ffffffc00007812 */ /* 0x000fe400078ec0ff */
[----:B------:R-:W-:Y:S03]  /*3430*/  LDSM.16.MT88.4 R112, [R238+0x100] ;  /* 0x00010000ee70783b */ /* 0x000fe60000004200 */
[----:B------:R-:W-:Y:S01]  /*3440*/  IMAD.IADD R0, R2, 0x1, -R0 ;  /* 0x0000000102007824 */ /* 0x000fe200078e0a00 */
[----:B------:R-:W-:Y:S03]  /*3450*/  LDSM.16.MT88.4 R156, [R239+0x2100] ;  /* 0x00210000ef9c783b */ /* 0x000fe60000004200 */
[----:B------:R-:W-:Y:S01]  /*3460*/  IMAD R6, R0, -0x2, R6 ;  /* 0xfffffffe00067824 */ /* 0x000fe200078e0206 */
[----:B--2---:R-:W-:Y:S04]  /*3470*/  LDSM.16.MT88.4 R40, [R246+0x900] ;  /* 0x00090000f628783b */ /* 0x004fe80000004200 */
[----:B------:R-:W-:-:S02]  /*3480*/  ISETP.GT.AND P5, PT, R6, RZ, PT ;  /* 0x000000ff0600720c */ /* 0x000fc40003fa4270 */
[----:B------:R-:W-:Y:S02]  /*3490*/  ISETP.GT.AND P6, PT, R6, 0x1, PT ;  /* 0x000000010600780c */ /* 0x000fe40003fc4270 */
[----:B------:R-:W-:Y:S02]  /*34a0*/  FSEL R32, R32, -INF , P5 ;  /* 0xff80000020207808 */ /* 0x000fe40002800000 */
[----:B------:R-:W-:Y:S02]  /*34b0*/  FSEL R33, R33, -INF , P6 ;  /* 0xff80000021217808 */ /* 0x000fe40003000000 */
[----:B------:R-:W-:Y:S02]  /*34c0*/  ISETP.GT.AND P2, PT, R6, 0x8, PT ;  /* 0x000000080600780c */ /* 0x000fe40003f44270 */
[----:B------:R-:W-:Y:S02]  /*34d0*/  FSEL R34, R34, -INF , P5 ;  /* 0xff80000022227808 */ /* 0x000fe40002800000 */
[----:B------:R-:W-:-:S02]  /*34e0*/  FSEL R119, R98, -INF , P5 ;  /* 0xff80000062777808 */ /* 0x000fc40002800000 */
[----:B------:R-:W-:Y:S02]  /*34f0*/  FSEL R65, R96, -INF , P5 ;  /* 0xff80000060417808 */ /* 0x000fe40002800000 */
[----:B------:R-:W-:Y:S02]  /*3500*/  ISETP.GT.AND P5, PT, R6, 0x9, PT ;  /* 0x000000090600780c */ /* 0x000fe40003fa4270 */
[----:B------:R-:W-:Y:S02]  /*3510*/  FSEL R28, R28, -INF , P2 ;  /* 0xff8000001c1c7808 */ /* 0x000fe40001000000 */
[----:B------:R-:W-:Y:S02]  /*3520*/  FMNMX.FTZ R0, R32, R33, !PT ;  /* 0x0000002120007209 */ /* 0x000fe40007810000 */
[----:B------:R-:W-:Y:S02]  /*3530*/  FSEL R35, R35, -INF , P6 ;  /* 0xff80000023237808 */ /* 0x000fe40003000000 */
[----:B------:R-:W-:-:S02]  /*3540*/  FSEL R67, R99, -INF , P6 ;  /* 0xff80000063437808 */ /* 0x000fc40003000000 */
[----:B------:R-:W-:Y:S02]  /*3550*/  FSEL R60, R97, -INF , P6 ;  /* 0xff800000613c7808 */ /* 0x000fe40003000000 */
[----:B------:R-:W-:Y:S01]  /*3560*/  FSEL R29, R29, -INF , P5 ;  /* 0xff8000001d1d7808 */ /* 0x000fe20002800000 */
[----:B------:R-:W-:Y:S01]  /*3570*/  LDSM.16.MT88.4 R96, [R239+0x100] ;  /* 0x00010000ef60783b */ /* 0x000fe20000004200 */
[----:B------:R-:W-:Y:S02]  /*3580*/  ISETP.GT.AND P6, PT, R6, 0x10, PT ;  /* 0x000000100600780c */ /* 0x000fe40003fc4270 */
[----:B------:R-:W-:Y:S02]  /*3590*/  FMNMX.FTZ R0, R28, R0, !PT ;  /* 0x000000001c007209 */ /* 0x000fe40007810000 */
        /* <DEDUP_REMOVED lines=9> */
[----:B------:R-:W-:Y:S02]  /*3630*/  FSEL R25, R25, -INF , P2 ;  /* 0xff80000019197808 */ /* 0x000fe40001000000 */
        /* <DEDUP_REMOVED lines=39> */
[----:B------:R-:W-:Y:S01]  /*38b0*/  FSEL R177, R79, -INF , P5 ;  /* 0xff8000004fb17808 */ /* 0x000fe20002800000 */
[----:B------:R-:W-:Y:S01]  /*38c0*/  LDSM.16.MT88.4 R12, [R239+0x2900] ;  /* 0x00290000ef0c783b */ /* 0x000fe20000004200 */
[----:B------:R-:W-:-:S02]  /*38d0*/  FSEL R7, R77, -INF , P5 ;  /* 0xff8000004d077808 */ /* 0x000fc40002800000 */
[----:B------:R-:W-:Y:S02]  /*38e0*/  ISETP.GT.AND P5, PT, R6, 0x31, PT ;  /* 0x000000310600780c */ /* 0x000fe40003fa4270 */
[----:B------:R-:W-:Y:S01]  /*38f0*/  FSEL R215, R100, -INF , P2 ;  /* 0xff80000064d77808 */ /* 0x000fe20001000000 */
[----:B------:R-:W-:Y:S01]  /*3900*/  IMAD.MOV.U32 R100, RZ, RZ, R36 ;  /* 0x000000ffff647224 */ /* 0x000fe200078e0024 */
[----:B------:R-:W-:Y:S01]  /*3910*/  FMNMX.FTZ R0, R135, R0, !PT ;  /* 0x0000000087007209 */ /* 0x000fe20007810000 */
[----:B------:R-:W-:Y:S01]  /*3920*/  LDSM.16.MT88.4 R36, [R238+0x2100] ;  /* 0x00210000ee24783b */ /* 0x000fe20000004200 */
[----:B------:R-:W-:Y:S02]  /*3930*/  FSEL R132, R18, -INF , P6 ;  /* 0xff80000012847808 */ /* 0x000fe40003000000 */
[----:B------:R-:W-:Y:S01]  /*3940*/  FSEL R179, R82, -INF , P6 ;  /* 0xff80000052b37808 */ /* 0x000fe20003000000 */
[----:B------:R-:W-:Y:S01]  /*3950*/  LDSM.16.MT88.4 R16, [R240+0x2900] ;  /* 0x00290000f010783b */ /* 0x000fe20000004200 */
[----:B------:R-:W-:-:S02]  /*3960*/  FSEL R230, R80, -INF , P6 ;  /* 0xff80000050e67808 */ /* 0x000fc40003000000 */
[C---:B------:R-:W-:Y:S01]  /*3970*/  ISETP.GT.AND P6, PT, R6.reuse, 0x38, PT ;  /* 0x000000380600780c */ /* 0x040fe20003fc4270 */
[----:B------:R-:W-:Y:S01]  /*3980*/  LDSM.16.MT88.4 R80, [R240+0x100] ;  /* 0x00010000f050783b */ /* 0x000fe20000004200 */
[----:B------:R-:W-:Y:S02]  /*3990*/  FSEL R214, R101, -INF , P5 ;  /* 0xff80000065d67808 */ /* 0x000fe40002800000 */
[----:B------:R-:W-:Y:S02]  /*39a0*/  FMNMX.FTZ R0, R215, R0, !PT ;  /* 0x00000000d7007209 */ /* 0x000fe40007810000 */
[----:B------:R-:W-:Y:S02]  /*39b0*/  ISETP.GT.AND P5, PT, R6, 0x39, PT ;  /* 0x000000390600780c */ /* 0x000fe40003fa4270 */
[----:B------:R-:W-:Y:S02]  /*39c0*/  FSEL R213, R68, -INF , P6 ;  /* 0xff80000044d57808 */ /* 0x000fe40003000000 */
[----:B------:R-:W-:-:S02]  /*39d0*/  FMNMX.FTZ R0, R214, R0, !PT ;  /* 0x00000000d6007209 */ /* 0x000fc40007810000 */
[----:B------:R-:W-:Y:S02]  /*39e0*/  FSEL R212, R69, -INF , P5 ;  /* 0xff80000045d47808 */ /* 0x000fe40002800000 */
[----:B------:R-:W-:Y:S02]  /*39f0*/  FMNMX.FTZ R0, R213, R0, !PT ;  /* 0x00000000d5007209 */ /* 0x000fe40007810000 */
[----:B------:R-:W-:Y:S02]  /*3a00*/  FSEL R220, R216, -INF , P2 ;  /* 0xff800000d8dc7808 */ /* 0x000fe40001000000 */
[----:B------:R-:W-:Y:S02]  /*3a10*/  FMNMX.FTZ R0, R212, R0, !PT ;  /* 0x00000000d4007209 */ /* 0x000fe40007810000 */
[----:B------:R-:W-:Y:S01]  /*3a20*/  FSEL R211, R102, -INF , P2 ;  /* 0xff80000066d37808 */ /* 0x000fe20001000000 */
[----:B------:R-:W-:Y:S01]  /*3a30*/  IMAD.MOV.U32 R102, RZ, RZ, R7 ;  /* 0x000000ffff667224 */ /* 0x000fe200078e0007 */
[----:B------:R-:W-:Y:S01]  /*3a40*/  FSEL R218, R218, -INF , P2 ;  /* 0xff800000dada7808 */ /* 0x000fe20001000000 */
[----:B------:R-:W1:Y:S01]  /*3a50*/  SHFL.BFLY PT, R2, R0, 0x2, 0x1f ;  /* 0x0c401f0000027f89 */ /* 0x000e6200000e0000 */
[----:B------:R-:W-:-:S02]  /*3a60*/  FSEL R209, R70, -INF , P6 ;  /* 0xff80000046d17808 */ /* 0x000fc40003000000 */
[----:B------:R-:W-:Y:S02]  /*3a70*/  FSEL R207, R71, -INF , P5 ;  /* 0xff80000047cf7808 */ /* 0x000fe40002800000 */
[----:B------:R-:W-:Y:S02]  /*3a80*/  FMNMX.FTZ R196, R65, R60, !PT ;  /* 0x0000003c41c47209 */ /* 0x000fe40007810000 */
[----:B------:R-:W-:Y:S02]  /*3a90*/  FMNMX.FTZ R4, R119, R67, !PT ;  /* 0x0000004377047209 */ /* 0x000fe40007810000 */
[----:B------:R-:W-:Y:S02]  /*3aa0*/  FMNMX.FTZ R196, R63, R196, !PT ;  /* 0x000000c43fc47209 */ /* 0x000fe40007810000 */
[----:B------:R-:W-:Y:S02]  /*3ab0*/  FSEL R225, R8, -INF , P6 ;  /* 0xff80000008e17808 */ /* 0x000fe40003000000 */
[----:B------:R-:W-:-:S02]  /*3ac0*/  FMNMX.FTZ R196, R62, R196, !PT ;  /* 0x000000c43ec47209 */ /* 0x000fc40007810000 */
[----:B------:R-:W-:Y:S02]  /*3ad0*/  FMNMX.FTZ R4, R118, R4, !PT ;  /* 0x0000000476047209 */ /* 0x000fe40007810000 */
[----:B------:R-:W-:Y:S02]  /*3ae0*/  FMNMX.FTZ R196, R64, R196, !PT ;  /* 0x000000c440c47209 */ /* 0x000fe40007810000 */
[----:B------:R-:W-:Y:S02]  /*3af0*/  FSEL R226, R9, -INF , P5 ;  /* 0xff80000009e27808 */ /* 0x000fe40002800000 */
[----:B------:R-:W-:Y:S02]  /*3b00*/  FMNMX.FTZ R196, R61, R196, !PT ;  /* 0x000000c43dc47209 */ /* 0x000fe40007810000 */
[----:B------:R-:W-:Y:S02]  /*3b10*/  FMNMX.FTZ R4, R66, R4, !PT ;  /* 0x0000000442047209 */ /* 0x000fe40007810000 */
[----:B-1----:R-:W-:-:S02]  /*3b20*/  FMNMX.FTZ R0, R0, R2, !PT ;  /* 0x0000000200007209 */ /* 0x002fc40007810000 */
[----:B------:R-:W-:Y:S02]  /*3b30*/  FMNMX.FTZ R196, R84, R196, !PT ;  /* 0x000000c454c47209 */ /* 0x000fe40007810000 */
[----:B------:R-:W-:Y:S01]  /*3b40*/  FMNMX.FTZ R4, R117, R4, !PT ;  /* 0x0000000475047209 */ /* 0x000fe20007810000 */
[----:B------:R-:W1:Y:S01]  /*3b50*/  SHFL.BFLY PT, R2, R0, 0x1, 0x1f ;  /* 0x0c201f0000027f89 */ /* 0x000e6200000e0000 */
[----:B------:R-:W-:Y:S02]  /*3b60*/  FMNMX.FTZ R196, R85, R196, !PT ;  /* 0x000000c455c47209 */ /* 0x000fe40007810000 */
[----:B------:R-:W-:Y:S02]  /*3b70*/  FMNMX.FTZ R4, R116, R4, !PT ;  /* 0x0000000474047209 */ /* 0x000fe40007810000 */
[----:B------:R-:W-:Y:S02]  /*3b80*/  FMNMX.FTZ R196, R230, R196, !PT ;  /* 0x000000c4e6c47209 */ /* 0x000fe40007810000 */
[----:B------:R-:W-:-:S02]  /*3b90*/  FMNMX.FTZ R4, R86, R4, !PT ;  /* 0x0000000456047209 */ /* 0x000fc40007810000 */
[----:B------:R-:W-:Y:S02]  /*3ba0*/  FMNMX.FTZ R196, R231, R196, !PT ;  /* 0x000000c4e7c47209 */ /* 0x000fe40007810000 */
[----:B------:R-:W-:Y:S02]  /*3bb0*/  FMNMX.FTZ R4, R87, R4, !PT ;  /* 0x0000000457047209 */ /* 0x000fe40007810000 */
[----:B------:R-:W-:Y:S02]  /*3bc0*/  FMNMX.FTZ R196, R100, R196, !PT ;  /* 0x000000c464c47209 */ /* 0x000fe40007810000 */
[----:B------:R-:W-:Y:S02]  /*3bd0*/  FMNMX.FTZ R4, R179, R4, !PT ;  /* 0x00000004b3047209 */ /* 0x000fe40007810000 */
[----:B------:R-:W-:Y:S02]  /*3be0*/  FMNMX.FTZ R196, R102, R196, !PT ;  /* 0x000000c466c47209 */ /* 0x000fe40007810000 */
[----:B------:R-:W-:-:S02]  /*3bf0*/  FMNMX.FTZ R4, R178, R4, !PT ;  /* 0x00000004b2047209 */ /* 0x000fc40007810000 */
[----:B------:R-:W-:Y:S02]  /*3c00*/  FMNMX.FTZ R196, R220, R196, !PT ;  /* 0x000000c4dcc47209 */ /* 0x000fe40007810000 */
[----:B------:R-:W-:Y:S02]  /*3c10*/  FMNMX.FTZ R4, R176, R4, !PT ;  /* 0x00000004b0047209 */ /* 0x000fe40007810000 */
[----:B-1----:R-:W-:Y:S02]  /*3c20*/  FMNMX.FTZ R2, R0, R2, !PT ;  /* 0x0000000200027209 */ /* 0x002fe40007810000 */
[----:B------:R-:W-:Y:S02]  /*3c30*/  FMNMX.FTZ R0, R34, R35, !PT ;  /* 0x0000002322007209 */ /* 0x000fe40007810000 */
[C---:B------:R-:W-:Y:S01]  /*3c40*/  FSETP.NEU.FTZ.AND P2, PT, R2.reuse, -INF , PT ;  /* 0xff8000000200780b */ /* 0x040fe20003f5d000 */
[----:B------:R-:W-:Y:S01]  /*3c50*/  FMUL.FTZ R216, R2, c[0x0][0x2d0] ;  /* 0x0000b40002d87a20 */ /* 0x000fe20000410000 */
[----:B------:R-:W-:-:S02]  /*3c60*/  FMNMX.FTZ R0, R30, R0, !PT ;  /* 0x000000001e007209 */ /* 0x000fc40007810000 */
[----:B------:R-:W-:Y:S02]  /*3c70*/  FSEL R221, R10, -INF , P6 ;  /* 0xff8000000add7808 */ /* 0x000fe40003000000 */
[----:B------:R-:W-:Y:S02]  /*3c80*/  FMNMX.FTZ R0, R31, R0, !PT ;  /* 0x000000001f007209 */ /* 0x000fe40007810000 */
[----:B------:R-:W-:Y:S02]  /*3c90*/  FSEL R216, R216, RZ, P2 ;  /* 0x000000ffd8d87208 */ /* 0x000fe40001000000 */
[----:B------:R-:W-:Y:S02]  /*3ca0*/  FMNMX.FTZ R0, R26, R0, !PT ;  /* 0x000000001a007209 */ /* 0x000fe40007810000 */
[----:B------:R-:W-:Y:S01]  /*3cb0*/  ISETP.GT.AND P2, PT, R6, 0x31, PT ;  /* 0x000000310600780c */ /* 0x000fe20003f44270 */
[--C-:B------:R-:W-:Y:S01]  /*3cc0*/  FFMA.FTZ R205, R32, c[0x0][0x2d0], -R216.reuse ;  /* 0x0000b40020cd7a23 */ /* 0x100fe200000108d8 */
[----:B------:R-:W-:Y:S01]  /*3cd0*/  FMNMX.FTZ R0, R27, R0, !PT ;  /* 0x000000001b007209 */ /* 0x000fe20007810000 */
[--C-:B------:R-:W-:Y:S01]  /*3ce0*/  FFMA.FTZ R204, R33, c[0x0][0x2d0], -R216.reuse ;  /* 0x0000b40021cc7a23 */ /* 0x100fe200000108d8 */
[----:B------:R-:W-:Y:S01]  /*3cf0*/  FSEL R210, R103, -INF , P2 ;  /* 0xff80000067d27808 */ /* 0x000fe20001000000 */
[--C-:B------:R-:W-:Y:S01]  /*3d00*/  FFMA.FTZ R58, R28, c[0x0][0x2d0], -R216.reuse ;  /* 0x0000b4001c3a7a23 */ /* 0x100fe200000108d8 */
[----:B------:R-:W-:Y:S01]  /*3d10*/  FMNMX.FTZ R0, R22, R0, !PT ;  /* 0x0000000016007209 */ /* 0x000fe20007810000 */
[--C-:B------:R-:W-:Y:S01]  /*3d20*/  FFMA.FTZ R54, R29, c[0x0][0x2d0], -R216.reuse ;  /* 0x0000b4001d367a23 */ /* 0x100fe200000108d8 */
[----:B------:R-:W-:Y:S01]  /*3d30*/  FSEL R222, R11, -INF , P5 ;  /* 0xff8000000bde7808 */ /* 0x000fe20002800000 */
[----:B------:R-:W-:Y:S01]  /*3d40*/  MUFU.EX2 R205, R205 ;  /* 0x000000cd00cd7308 */ /* 0x000fe20000000800 */
[----:B------:R-:W-:Y:S01]  /*3d50*/  FMNMX.FTZ R0, R23, R0, !PT ;  /* 0x0000000017007209 */ /* 0x000fe20007810000 */
[----:B------:R-:W-:-:S02]  /*3d60*/  FFMA.FTZ R57, R24, c[0x0][0x2d0], -R216 ;  /* 0x0000b40018397a23 */ /* 0x000fc400000108d8 */
[--C-:B------:R-:W-:Y:S01]  /*3d70*/  FFMA.FTZ R53, R25, c[0x0][0x2d0], -R216.reuse ;  /* 0x0000b40019357a23 */ /* 0x100fe200000108d8 */
[----:B------:R-:W-:Y:S01]  /*3d80*/  FMNMX.FTZ R0, R132, R0, !PT ;  /* 0x0000000084007209 */ /* 0x000fe20007810000 */
[--C-:B------:R-:W-:Y:S02]  /*3d90*/  FFMA.FTZ R52, R20, c[0x0][0x2d0], -R216.reuse ;  /* 0x0000b40014347a23 */ /* 0x100fe400000108d8 */
[----:B------:R-:W1:Y:S01]  /*3da0*/  MUFU.EX2 R204, R204 ;  /* 0x000000cc00cc7308 */ /* 0x000e620000000800 */
[----:B------:R-:W-:Y:S01]  /*3db0*/  FMNMX.FTZ R0, R133, R0, !PT ;  /* 0x0000000085007209 */ /* 0x000fe20007810000 */
[--C-:B------:R-:W-:Y:S02]  /*3dc0*/  FFMA.FTZ R51, R21, c[0x0][0x2d0], -R216.reuse ;  /* 0x0000b40015337a23 */ /* 0x100fe400000108d8 */
[--C-:B------:R-:W-:Y:S01]  /*3dd0*/  FFMA.FTZ R215, R215, c[0x0][0x2d0], -R216.reuse ;  /* 0x0000b400d7d77a23 */ /* 0x100fe200000108d8 */
[----:B------:R-:W-:Y:S01]  /*3de0*/  FMNMX.FTZ R0, R174, R0, !PT ;  /* 0x00000000ae007209 */ /* 0x000fe20007810000 */
[----:B------:R-:W-:-:S02]  /*3df0*/  FFMA.FTZ R214, R214, c[0x0][0x2d0], -R216 ;  /* 0x0000b400d6d67a23 */ /* 0x000fc400000108d8 */
[----:B------:R-:W2:Y:S01]  /*3e00*/  MUFU.EX2 R58, R58 ;  /* 0x0000003a003a7308 */ /* 0x000ea20000000800 */
[----:B------:R-:W-:Y:S01]  /*3e10*/  FMNMX.FTZ R0, R175, R0, !PT ;  /* 0x00000000af007209 */ /* 0x000fe20007810000 */
[--C-:B------:R-:W-:Y:S02]  /*3e20*/  FFMA.FTZ R213, R213, c[0x0][0x2d0], -R216.reuse ;  /* 0x0000b400d5d57a23 */ /* 0x100fe400000108d8 */
[----:B------:R-:W-:Y:S01]  /*3e30*/  FFMA.FTZ R212, R212, c[0x0][0x2d0], -R216 ;  /* 0x0000b400d4d47a23 */ /* 0x000fe200000108d8 */
[----:B------:R-:W-:-:S03]  /*3e40*/  FMNMX.FTZ R0, R211, R0, !PT ;  /* 0x00000000d3007209 */ /* 0x000fc60007810000 */
[----:B------:R-:W3:Y:S01]  /*3e50*/  MUFU.EX2 R54, R54 ;  /* 0x0000003600367308 */ /* 0x000ee20000000800 */
[----:B------:R-:W-:Y:S02]  /*3e60*/  FMNMX.FTZ R0, R210, R0, !PT ;  /* 0x00000000d2007209 */ /* 0x000fe40007810000 */
[----:B-1----:R-:W-:Y:S01]  /*3e70*/  F2FP.BF16.PACK_AB R164, R204, R205 ;  /* 0x000000cdcca4723e */ /* 0x002fe200000010ff */
[----:B------:R-:W-:Y:S01]  /*3e80*/  FADD.FTZ R204, R205, R204 ;  /* 0x000000cccdcc7221 */ /* 0x000fe20000010000 */
[----:B------:R-:W-:-:S03]  /*3e90*/  FMNMX.FTZ R0, R209, R0, !PT ;  /* 0x00000000d1007209 */ /* 0x000fc60007810000 */
[----:B------:R-:W1:Y:S01]  /*3ea0*/  MUFU.EX2 R57, R57 ;  /* 0x0000003900397308 */ /* 0x000e620000000800 */
[----:B------:R-:W-:Y:S01]  /*3eb0*/  FMNMX.FTZ R7, R207, R0, !PT ;  /* 0x00000000cf077209 */ /* 0x000fe20007810000 */
[----:B--2---:R-:W-:-:S04]  /*3ec0*/  FADD.FTZ R204, R58, R204 ;  /* 0x000000cc3acc7221 */ /* 0x004fc80000010000 */
[----:B------:R-:W2:Y:S01]  /*3ed0*/  SHFL.BFLY PT, R0, R7, 0x2, 0x1f ;  /* 0x0c401f0007007f89 */ /* 0x000ea200000e0000 */
[C---:B---3--:R-:W-:Y:S01]  /*3ee0*/  F2FP.BF16.PACK_AB R166, R54.reuse, R58 ;  /* 0x0000003a36a6723e */ /* 0x048fe200000010ff */
[----:B------:R-:W3:Y:S01]  /*3ef0*/  MUFU.EX2 R53, R53 ;  /* 0x0000003500357308 */ /* 0x000ee20000000800 */
[----:B------:R-:W-:-:S04]  /*3f00*/  FADD.FTZ R204, R54, R204 ;  /* 0x000000cc36cc7221 */ /* 0x000fc80000010000 */
[----:B-1----:R-:W-:-:S03]  /*3f10*/  FADD.FTZ R204, R57, R204 ;  /* 0x000000cc39cc7221 */ /* 0x002fc60000010000 */
[----:B------:R-:W1:Y:S08]  /*3f20*/  MUFU.EX2 R52, R52 ;  /* 0x0000003400347308 */ /* 0x000e700000000800 */
[----:B------:R-:W4:Y:S01]  /*3f30*/  MUFU.EX2 R51, R51 ;  /* 0x0000003300337308 */ /* 0x000f220000000800 */
[----:B---3--:R-:W-:Y:S01]  /*3f40*/  FADD.FTZ R204, R53, R204 ;  /* 0x000000cc35cc7221 */ /* 0x008fe20000010000 */
[----:B--2---:R-:W-:-:S06]  /*3f50*/  FMNMX.FTZ R7, R7, R0, !PT ;  /* 0x0000000007077209 */ /* 0x004fcc0007810000 */
[----:B------:R-:W-:Y:S01]  /*3f60*/  MUFU.EX2 R215, R215 ;  /* 0x000000d700d77308 */ /* 0x000fe20000000800 */
[----:B-1----:R-:W-:Y:S01]  /*3f70*/  FADD.FTZ R204, R52, R204 ;  /* 0x000000cc34cc7221 */ /* 0x002fe20000010000 */
[----:B------:R-:W1:Y:S06]  /*3f80*/  SHFL.BFLY PT, R0, R7, 0x1, 0x1f ;  /* 0x0c201f0007007f89 */ /* 0x000e6c00000e0000 */
[----:B------:R-:W-:Y:S01]  /*3f90*/  MUFU.EX2 R214, R214 ;  /* 0x000000d600d67308 */ /* 0x000fe20000000800 */
[----:B----4-:R-:W-:-:S07]  /*3fa0*/  FADD.FTZ R204, R51, R204 ;  /* 0x000000cc33cc7221 */ /* 0x010fce0000010000 */
[----:B------:R-:W-:Y:S08]  /*3fb0*/  MUFU.EX2 R213, R213 ;  /* 0x000000d500d57308 */ /* 0x000ff00000000800 */
[----:B------:R-:W-:Y:S01]  /*3fc0*/  MUFU.EX2 R212, R212 ;  /* 0x000000d400d47308 */ /* 0x000fe20000000800 */
[----:B-1----:R-:W-:-:S04]  /*3fd0*/  FMNMX.FTZ R0, R0, R7, !PT ;  /* 0x0000000700007209 */ /* 0x002fc80007810000 */
[C---:B------:R-:W-:Y:S01]  /*3fe0*/  FSETP.NEU.FTZ.AND P2, PT, R0.reuse, -INF , PT ;  /* 0xff8000000000780b */ /* 0x040fe20003f5d000 */
[----:B------:R-:W-:-:S05]  /*3ff0*/  FMUL.FTZ R208, R0, c[0x0][0x2d0] ;  /* 0x0000b40000d07a20 */ /* 0x000fca0000410000 */
[----:B------:R-:W-:Y:S02]  /*4000*/  FSEL R208, R208, RZ, P2 ;  /* 0x000000ffd0d07208 */ /* 0x000fe40001000000 */
[----:B------:R-:W-:Y:S02]  /*4010*/  ISETP.GT.AND P2, PT, R6, 0x31, PT ;  /* 0x000000310600780c */ /* 0x000fe40003f44270 */
[----:B------:R-:W-:Y:S01]  /*4020*/  F2FP.BF16.PACK_AB R6, R51, R52 ;  /* 0x000000343306723e */ /* 0x000fe200000010ff */
[--C-:B------:R-:W-:Y:S01]  /*4030*/  FFMA.FTZ R201, R34, c[0x0][0x2d0], -R208.reuse ;  /* 0x0000b40022c97a23 */ /* 0x100fe200000108d0 */
[----:B------:R-:W-:Y:S01]  /*4040*/  FSEL R223, R217, -INF , P2 ;  /* 0xff800000d9df7808 */ /* 0x000fe20001000000 */
[--C-:B------:R-:W-:Y:S01]  /*4050*/  FFMA.FTZ R206, R35, c[0x0][0x2d0], -R208.reuse ;  /* 0x0000b40023ce7a23 */ /* 0x100fe200000108d0 */
[----:B------:R-:W-:Y:S01]  /*4060*/  FSEL R219, R219, -INF , P2 ;  /* 0xff800000dbdb7808 */ /* 0x000fe20001000000 */
[--C-:B------:R-:W-:Y:S01]  /*4070*/  FFMA.FTZ R59, R30, c[0x0][0x2d0], -R208.reuse ;  /* 0x0000b4001e3b7a23 */ /* 0x100fe200000108d0 */
[----:B------:R-:W-:Y:S01]  /*4080*/  FMNMX.FTZ R196, R223, R196, !PT ;  /* 0x000000c4dfc47209 */ /* 0x000fe20007810000 */
[--C-:B------:R-:W-:Y:S01]  /*4090*/  FFMA.FTZ R55, R31, c[0x0][0x2d0], -R208.reuse ;  /* 0x0000b4001f377a23 */ /* 0x100fe200000108d0 */
[----:B------:R-:W-:Y:S01]  /*40a0*/  MUFU.EX2 R201, R201 ;  /* 0x000000c900c97308 */ /* 0x000fe20000000800 */
[--C-:B------:R-:W-:Y:S01]  /*40b0*/  FFMA.FTZ R56, R26, c[0x0][0x2d0], -R208.reuse ;  /* 0x0000b4001a387a23 */ /* 0x100fe200000108d0 */
[----:B------:R-:W-:Y:S01]  /*40c0*/  FMNMX.FTZ R196, R225, R196, !PT ;  /* 0x000000c4e1c47209 */ /* 0x000fe20007810000 */
[--C-:B------:R-:W-:Y:S01]  /*40d0*/  FFMA.FTZ R50, R27, c[0x0][0x2d0], -R208.reuse ;  /* 0x0000b4001b327a23 */ /* 0x100fe200000108d0 */
[----:B------:R-:W-:Y:S01]  /*40e0*/  LDSM.16.MT88.4 R32, [R240+0x900] ;  /* 0x00090000f020783b */ /* 0x000fe20000004200 */
[--C-:B------:R-:W-:Y:S01]  /*40f0*/  FFMA.FTZ R49, R22, c[0x0][0x2d0], -R208.reuse ;  /* 0x0000b40016317a23 */ /* 0x100fe200000108d0 */
[----:B------:R-:W-:Y:S01]  /*4100*/  FMNMX.FTZ R196, R226, R196, !PT ;  /* 0x000000c4e2c47209 */ /* 0x000fe20007810000 */
[--C-:B------:R-:W-:Y:S01]  /*4110*/  FFMA.FTZ R48, R23, c[0x0][0x2d0], -R208.reuse ;  /* 0x0000b40017307a23 */ /* 0x100fe200000108d0 */
[----:B------:R-:W1:Y:S01]  /*4120*/  MUFU.EX2 R206, R206 ;  /* 0x000000ce00ce7308 */ /* 0x000e620000000800 */
[----:B------:R-:W-:Y:S01]  /*4130*/  LDSM.16.MT88.4 R28, [R239+0x900] ;  /* 0x00090000ef1c783b */ /* 0x000fe20000004200 */
[----:B------:R-:W-:-:S02]  /*4140*/  FFMA.FTZ R211, R211, c[0x0][0x2d0], -R208 ;  /* 0x0000b400d3d37a23 */ /* 0x000fc400000108d0 */
[--C-:B------:R-:W-:Y:S01]  /*4150*/  FFMA.FTZ R210, R210, c[0x0][0x2d0], -R208.reuse ;  /* 0x0000b400d2d27a23 */ /* 0x100fe200000108d0 */
[----:B------:R-:W2:Y:S01]  /*4160*/  SHFL.BFLY PT, R3, R196, 0x2, 0x1f ;  /* 0x0c401f00c4037f89 */ /* 0x000ea200000e0000 */
[----:B------:R-:W-:Y:S02]  /*4170*/  FFMA.FTZ R209, R209, c[0x0][0x2d0], -R208 ;  /* 0x0000b400d1d17a23 */ /* 0x000fe400000108d0 */
[----:B------:R-:W3:Y:S01]  /*4180*/  MUFU.EX2 R59, R59 ;  /* 0x0000003b003b7308 */ /* 0x000ee20000000800 */
[----:B------:R-:W-:Y:S04]  /*4190*/  LDSM.16.MT88.4 R24, [R238+0x900] ;  /* 0x00090000ee18783b */ /* 0x000fe80000004200 */
[----:B------:R-:W-:Y:S03]  /*41a0*/  LDSM.16.MT88.4 R20, [R246+0x2900] ;  /* 0x00290000f614783b */ /* 0x000fe60000004200 */
[----:B------:R-:W4:Y:S01]  /*41b0*/  MUFU.EX2 R55, R55 ;  /* 0x0000003700377308 */ /* 0x000f220000000800 */
[----:B-1----:R-:W-:Y:S01]  /*41c0*/  F2FP.BF16.PACK_AB R165, R206, R201 ;  /* 0x000000c9cea5723e */ /* 0x002fe200000010ff */
[----:B------:R-:W-:-:S06]  /*41d0*/  FADD.FTZ R201, R201, R206 ;  /* 0x000000cec9c97221 */ /* 0x000fcc0000010000 */
[----:B------:R-:W1:Y:S01]  /*41e0*/  MUFU.EX2 R56, R56 ;  /* 0x0000003800387308 */ /* 0x000e620000000800 */
[----:B---3--:R-:W-:Y:S01]  /*41f0*/  FADD.FTZ R201, R59, R201 ;  /* 0x000000c93bc97221 */ /* 0x008fe20000010000 */
[----:B--2---:R-:W-:Y:S02]  /*4200*/  FMNMX.FTZ R196, R196, R3, !PT ;  /* 0x00000003c4c47209 */ /* 0x004fe40007810000 */
[----:B------:R-:W-:-:S04]  /*4210*/  FMNMX.FTZ R3, R177, R4, !PT ;  /* 0x00000004b1037209 */ /* 0x000fc80007810000 */
[----:B------:R-:W2:Y:S01]  /*4220*/  MUFU.EX2 R50, R50 ;  /* 0x0000003200327308 */ /* 0x000ea20000000800 */
[C---:B----4-:R-:W-:Y:S01]  /*4230*/  F2FP.BF16.PACK_AB R167, R55.reuse, R59 ;  /* 0x0000003b37a7723e */ /* 0x050fe200000010ff */
[----:B------:R-:W3:Y:S01]  /*4240*/  SHFL.BFLY PT, R8, R196, 0x1, 0x1f ;  /* 0x0c201f00c4087f89 */ /* 0x000ee200000e0000 */
[----:B------:R-:W-:Y:S01]  /*4250*/  FMNMX.FTZ R3, R218, R3, !PT ;  /* 0x00000003da037209 */ /* 0x000fe20007810000 */
[----:B------:R-:W-:Y:S01]  /*4260*/  FADD.FTZ R201, R55, R201 ;  /* 0x000000c937c97221 */ /* 0x000fe20000010000 */
[----:B------:R-:W-:Y:S02]  /*4270*/  F2FP.BF16.PACK_AB R4, R53, R57 ;  /* 0x000000393504723e */ /* 0x000fe400000010ff */
[----:B------:R-:W-:Y:S01]  /*4280*/  FMNMX.FTZ R3, R219, R3, !PT ;  /* 0x00000003db037209 */ /* 0x000fe20007810000 */
[----:B------:R-:W-:Y:S01]  /*4290*/  HMMA.16816.F32.BF16 R188, R164, R180, RZ ;  /* 0x000000b4a4bc723c */ /* 0x000fe200000418ff */
[----:B------:R-:W4:Y:S01]  /*42a0*/  MUFU.EX2 R49, R49 ;  /* 0x0000003100317308 */ /* 0x000f220000000800 */
[----:B-1----:R-:W-:Y:S01]  /*42b0*/  FADD.FTZ R201, R56, R201 ;  /* 0x000000c938c97221 */ /* 0x002fe20000010000 */
[----:B------:R-:W-:-:S04]  /*42c0*/  FMNMX.FTZ R3, R221, R3, !PT ;  /* 0x00000003dd037209 */ /* 0x000fc80007810000 */
[----:B------:R-:W-:Y:S01]  /*42d0*/  FMNMX.FTZ R3, R222, R3, !PT ;  /* 0x00000003de037209 */ /* 0x000fe20007810000 */
[C---:B------:R-:W-:Y:S01]  /*42e0*/  HMMA.16816.F32.BF16 R72, R164.reuse, R80, RZ ;  /* 0x00000050a448723c */ /* 0x040fe200000418ff */
[----:B------:R-:W1:Y:S01]  /*42f0*/  MUFU.EX2 R48, R48 ;  /* 0x0000003000307308 */ /* 0x000e620000000800 */
[C---:B--2---:R-:W-:Y:S01]  /*4300*/  F2FP.BF16.PACK_AB R5, R50.reuse, R56 ;  /* 0x000000383205723e */ /* 0x044fe200000010ff */
[----:B------:R-:W-:Y:S01]  /*4310*/  FADD.FTZ R201, R50, R201 ;  /* 0x000000c932c97221 */ /* 0x000fe20000010000 */
[----:B------:R-:W2:Y:S04]  /*4320*/  SHFL.BFLY PT, R68, R3, 0x2, 0x1f ;  /* 0x0c401f0003447f89 */ /* 0x000ea800000e0000 */
[C---:B------:R-:W-:Y:S01]  /*4330*/  HMMA.16816.F32.BF16 R88, R164.reuse, R96, RZ ;  /* 0x00000060a458723c */ /* 0x040fe200000418ff */
[----:B------:R-:W-:Y:S01]  /*4340*/  MUFU.EX2 R211, R211 ;  /* 0x000000d300d37308 */ /* 0x000fe20000000800 */
[----:B---3--:R-:W-:Y:S01]  /*4350*/  FMNMX.FTZ R196, R196, R8, !PT ;  /* 0x00000008c4c47209 */ /* 0x008fe20007810000 */
[----:B----4-:R-:W-:Y:S01]  /*4360*/  FADD.FTZ R201, R49, R201 ;  /* 0x000000c931c97221 */ /* 0x010fe20000010000 */
[----:B------:R-:W-:Y:S02]  /*4370*/  LDSM.16.MT88.4 R8, [R238+0x2900] ;  /* 0x00290000ee08783b */ /* 0x000fe40000004200 */
[C---:B------:R-:W-:Y:S01]  /*4380*/  FSETP.NEU.FTZ.AND P2, PT, R196.reuse, -INF , PT ;  /* 0xff800000c400780b */ /* 0x040fe20003f5d000 */
[----:B------:R-:W-:Y:S01]  /*4390*/  FMUL.FTZ R227, R196, c[0x0][0x2d0] ;  /* 0x0000b400c4e37a20 */ /* 0x000fe20000410000 */
[----:B------:R-:W-:Y:S01]  /*43a0*/  HMMA.16816.F32.BF16 R104, R164, R112, RZ ;  /* 0x00000070a468723c */ /* 0x000fe200000418ff */
[C---:B-1----:R-:W-:Y:S01]  /*43b0*/  F2FP.BF16.PACK_AB R7, R48.reuse, R49 ;  /* 0x000000313007723e */ /* 0x042fe200000010ff */
[----:B------:R-:W-:Y:S01]  /*43c0*/  MUFU.EX2 R210, R210 ;  /* 0x000000d200d27308 */ /* 0x000fe20000000800 */
[----:B------:R-:W-:Y:S01]  /*43d0*/  FADD.FTZ R201, R48, R201 ;  /* 0x000000c930c97221 */ /* 0x000fe20000010000 */
[----:B------:R-:W-:-:S04]  /*43e0*/  FSEL R227, R227, RZ, P2 ;  /* 0x000000ffe3e37208 */ /* 0x000fc80001000000 */
[C---:B------:R-:W-:Y:S01]  /*43f0*/  HMMA.16816.F32.BF16 R120, R164.reuse, R128, RZ ;  /* 0x00000080a478723c */ /* 0x040fe200000418ff */
[--C-:B------:R-:W-:Y:S02]  /*4400*/  FFMA.FTZ R217, R65, c[0x0][0x2d0], -R227.reuse ;  /* 0x0000b40041d97a23 */ /* 0x100fe400000108e3 */
[--C-:B------:R-:W-:Y:S01]  /*4410*/  FFMA.FTZ R224, R60, c[0x0][0x2d0], -R227.reuse ;  /* 0x0000b4003ce07a23 */ /* 0x100fe200000108e3 */
[----:B--2---:R-:W-:Y:S01]  /*4420*/  FMNMX.FTZ R3, R3, R68, !PT ;  /* 0x0000004403037209 */ /* 0x004fe20007810000 */
[--C-:B------:R-:W-:Y:S02]  /*4430*/  FFMA.FTZ R60, R63, c[0x0][0x2d0], -R227.reuse ;  /* 0x0000b4003f3c7a23 */ /* 0x100fe400000108e3 */
[--C-:B------:R-:W-:Y:S01]  /*4440*/  FFMA.FTZ R63, R62, c[0x0][0x2d0], -R227.reuse ;  /* 0x0000b4003e3f7a23 */ /* 0x100fe200000108e3 */
[----:B------:R-:W-:Y:S01]  /*4450*/  MUFU.EX2 R217, R217 ;  /* 0x000000d900d97308 */ /* 0x000fe20000000800 */
[----:B------:R-:W1:Y:S01]  /*4460*/  SHFL.BFLY PT, R65, R3, 0x1, 0x1f ;  /* 0x0c201f0003417f89 */ /* 0x000e6200000e0000 */
[----:B------:R-:W-:Y:S01]  /*4470*/  HMMA.16816.F32.BF16 R136, R164, R144, RZ ;  /* 0x00000090a488723c */ /* 0x000fe200000418ff */
[----:B------:R-:W-:-:S02]  /*4480*/  FFMA.FTZ R62, R64, c[0x0][0x2d0], -R227 ;  /* 0x0000b400403e7a23 */ /* 0x000fc400000108e3 */
[--C-:B------:R-:W-:Y:S02]  /*4490*/  FFMA.FTZ R61, R61, c[0x0][0x2d0], -R227.reuse ;  /* 0x0000b4003d3d7a23 */ /* 0x100fe400000108e3 */
[--C-:B------:R-:W-:Y:S01]  /*44a0*/  FFMA.FTZ R64, R84, c[0x0][0x2d0], -R227.reuse ;  /* 0x0000b40054407a23 */ /* 0x100fe200000108e3 */
[----:B------:R-:W2:Y:S01]  /*44b0*/  MUFU.EX2 R224, R224 ;  /* 0x000000e000e07308 */ /* 0x000ea20000000800 */
[--C-:B------:R-:W-:Y:S01]  /*44c0*/  FFMA.FTZ R230, R230, c[0x0][0x2d0], -R227.reuse ;  /* 0x0000b400e6e67a23 */ /* 0x100fe200000108e3 */
[C---:B------:R-:W-:Y:S01]  /*44d0*/  HMMA.16816.F32.BF16 R148, R164.reuse, R156, RZ ;  /* 0x0000009ca494723c */ /* 0x040fe200000418ff */
[--C-:B------:R-:W-:Y:S02]  /*44e0*/  FFMA.FTZ R231, R231, c[0x0][0x2d0], -R227.reuse ;  /* 0x0000b400e7e77a23 */ /* 0x100fe400000108e3 */
[--C-:B------:R-:W-:Y:S02]  /*44f0*/  FFMA.FTZ R220, R220, c[0x0][0x2d0], -R227.reuse ;  /* 0x0000b400dcdc7a23 */ /* 0x100fe400000108e3 */
[--C-:B------:R-:W-:Y:S01]  /*4500*/  FFMA.FTZ R223, R223, c[0x0][0x2d0], -R227.reuse ;  /* 0x0000b400dfdf7a23 */ /* 0x100fe200000108e3 */
[----:B------:R-:W3:Y:S01]  /*4510*/  MUFU.EX2 R60, R60 ;  /* 0x0000003c003c7308 */ /* 0x000ee20000000800 */
[--C-:B------:R-:W-:Y:S01]  /*4520*/  FFMA.FTZ R225, R225, c[0x0][0x2d0], -R227.reuse ;  /* 0x0000b400e1e17a23 */ /* 0x100fe200000108e3 */
[----:B------:R-:W-:Y:S01]  /*4530*/  HMMA.16816.F32.BF16 R168, R164, R36, RZ ;  /* 0x00000024a4a8723c */ /* 0x000fe200000418ff */
[----:B------:R-:W-:-:S05]  /*4540*/  FFMA.FTZ R226, R226, c[0x0][0x2d0], -R227 ;  /* 0x0000b400e2e27a23 */ /* 0x000fca00000108e3 */
[----:B------:R-:W4:Y:S01]  /*4550*/  MUFU.EX2 R63, R63 ;  /* 0x0000003f003f7308 */ /* 0x000f220000000800 */
[----:B-1----:R-:W-:Y:S01]  /*4560*/  FMNMX.FTZ R3, R3, R65, !PT ;  /* 0x0000004103037209 */ /* 0x002fe20007810000 */
[C---:B------:R-:W-:Y:S01]  /*4570*/  HMMA.16816.F32.BF16 R184, R164.reuse, R182, RZ ;  /* 0x000000b6a4b8723c */ /* 0x040fe200000418ff */
[----:B--2---:R-:W-:Y:S01]  /*4580*/  F2FP.BF16.PACK_AB R160, R224, R217 ;  /* 0x000000d9e0a0723e */ /* 0x004fe200000010ff */
[----:B------:R-:W-:Y:S01]  /*4590*/  FADD.FTZ R217, R217, R224 ;  /* 0x000000e0d9d97221 */ /* 0x000fe20000010000 */
[C---:B------:R-:W-:Y:S01]  /*45a0*/  FSETP.NEU.FTZ.AND P2, PT, R3.reuse, -INF , PT ;  /* 0xff8000000300780b */ /* 0x040fe20003f5d000 */
[----:B------:R-:W-:Y:S02]  /*45b0*/  FMUL.FTZ R65, R3, c[0x0][0x2d0] ;  /* 0x0000b40003417a20 */ /* 0x000fe40000410000 */
[----:B------:R-:W1:Y:S01]  /*45c0*/  MUFU.EX2 R62, R62 ;  /* 0x0000003e003e7308 */ /* 0x000e620000000800 */
[----:B---3--:R-:W-:Y:S01]  /*45d0*/  FADD.FTZ R217, R60, R217 ;  /* 0x000000d93cd97221 */ /* 0x008fe20000010000 */
[----:B------:R-:W-:Y:S01]  /*45e0*/  HMMA.16816.F32.BF16 R76, R164, R82, RZ ;  /* 0x00000052a44c723c */ /* 0x000fe200000418ff */
[----:B------:R-:W-:Y:S01]  /*45f0*/  FSEL R200, R65, RZ, P2 ;  /* 0x000000ff41c87208 */ /* 0x000fe20001000000 */
[----:B------:R-:W-:Y:S01]  /*4600*/  FFMA.FTZ R65, R85, c[0x0][0x2d0], -R227 ;  /* 0x0000b40055417a23 */ /* 0x000fe200000108e3 */
[----:B------:R-:W-:-:S03]  /*4610*/  FSETP.NEU.FTZ.AND P2, PT, R3, -INF , PT ;  /* 0xff8000000300780b */ /* 0x000fc60003f5d000 */
[--C-:B------:R-:W-:Y:S01]  /*4620*/  FFMA.FTZ R229, R67, c[0x0][0x2d0], -R200.reuse ;  /* 0x0000b40043e57a23 */ /* 0x100fe200000108c8 */
[----:B----4-:R-:W-:Y:S01]  /*4630*/  F2FP.BF16.PACK_AB R162, R63, R60 ;  /* 0x0000003c3fa2723e */ /* 0x010fe200000010ff */
[--C-:B------:R-:W-:Y:S01]  /*4640*/  FFMA.FTZ R228, R119, c[0x0][0x2d0], -R200.reuse ;  /* 0x0000b40077e47a23 */ /* 0x100fe200000108c8 */
[C---:B------:R-:W-:Y:S01]  /*4650*/  HMMA.16816.F32.BF16 R92, R164.reuse, R98, RZ ;  /* 0x00000062a45c723c */ /* 0x040fe200000418ff */
[--C-:B------:R-:W-:Y:S01]  /*4660*/  FFMA.FTZ R67, R118, c[0x0][0x2d0], -R200.reuse ;  /* 0x0000b40076437a23 */ /* 0x100fe200000108c8 */
[----:B------:R-:W2:Y:S01]  /*4670*/  MUFU.EX2 R61, R61 ;  /* 0x0000003d003d7308 */ /* 0x000ea20000000800 */
[--C-:B------:R-:W-:Y:S02]  /*4680*/  FFMA.FTZ R66, R66, c[0x0][0x2d0], -R200.reuse ;  /* 0x0000b40042427a23 */ /* 0x100fe400000108c8 */
[--C-:B------:R-:W-:Y:S02]  /*4690*/  FFMA.FTZ R197, R117, c[0x0][0x2d0], -R200.reuse ;  /* 0x0000b40075c57a23 */ /* 0x100fe400000108c8 */
[--C-:B------:R-:W-:Y:S01]  /*46a0*/  FFMA.FTZ R199, R116, c[0x0][0x2d0], -R200.reuse ;  /* 0x0000b40074c77a23 */ /* 0x100fe200000108c8 */
[----:B------:R-:W-:Y:S01]  /*46b0*/  HMMA.16816.F32.BF16 R108, R164, R114, RZ ;  /* 0x00000072a46c723c */ /* 0x000fe200000418ff */
[--C-:B------:R-:W-:Y:S01]  /*46c0*/  FFMA.FTZ R198, R86, c[0x0][0x2d0], -R200.reuse ;  /* 0x0000b40056c67a23 */ /* 0x100fe200000108c8 */
[----:B------:R-:W-:Y:S01]  /*46d0*/  MUFU.EX2 R228, R228 ;  /* 0x000000e400e47308 */ /* 0x000fe20000000800 */
[----:B------:R-:W-:-:S02]  /*46e0*/  FFMA.FTZ R200, R87, c[0x0][0x2d0], -R200 ;  /* 0x0000b40057c87a23 */ /* 0x000fc400000108c8 */
[----:B------:R-:W-:-:S03]  /*46f0*/  FADD.FTZ R217, R63, R217 ;  /* 0x000000d93fd97221 */ /* 0x000fc60000010000 */
[----:B------:R-:W-:Y:S01]  /*4700*/  HMMA.16816.F32.BF16 R124, R164, R130, RZ ;  /* 0x00000082a47c723c */ /* 0x000fe200000418ff */
[----:B-1----:R-:W-:Y:S01]  /*4710*/  FADD.FTZ R217, R62, R217 ;  /* 0x000000d93ed97221 */ /* 0x002fe20000010000 */
[----:B------:R-:W1:Y:S03]  /*4720*/  MUFU.EX2 R229, R229 ;  /* 0x000000e500e57308 */ /* 0x000e660000000800 */
[----:B--2---:R-:W-:-:S03]  /*4730*/  FADD.FTZ R217, R61, R217 ;  /* 0x000000d93dd97221 */ /* 0x004fc60000010000 */
[C---:B------:R-:W-:Y:S02]  /*4740*/  HMMA.16816.F32.BF16 R140, R164.reuse, R146, RZ ;  /* 0x00000092a48c723c */ /* 0x040fe400000418ff */
[----:B------:R-:W2:Y:S06]  /*4750*/  MUFU.EX2 R67, R67 ;  /* 0x0000004300437308 */ /* 0x000eac0000000800 */
[----:B------:R-:W-:Y:S02]  /*4760*/  HMMA.16816.F32.BF16 R152, R164, R158, RZ ;  /* 0x0000009ea498723c */ /* 0x000fe400000418ff */
[----:B------:R-:W3:Y:S01]  /*4770*/  MUFU.EX2 R66, R66 ;  /* 0x0000004200427308 */ /* 0x000ee20000000800 */
[----:B-1----:R-:W-:Y:S01]  /*4780*/  F2FP.BF16.PACK_AB R161, R229, R228 ;  /* 0x000000e4e5a1723e */ /* 0x002fe200000010ff */
[----:B------:R-:W-:-:S04]  /*4790*/  FADD.FTZ R228, R228, R229 ;  /* 0x000000e5e4e47221 */ /* 0x000fc80000010000 */
[----:B------:R-:W-:Y:S02]  /*47a0*/  HMMA.16816.F32.BF16 R164, R164, R38, RZ ;  /* 0x00000026a4a4723c */ /* 0x000fe400000418ff */
[----:B------:R-:W1:Y:S01]  /*47b0*/  MUFU.EX2 R64, R64 ;  /* 0x0000004000407308 */ /* 0x000e620000000800 */
[----:B--2---:R-:W-:-:S05]  /*47c0*/  FADD.FTZ R228, R67, R228 ;  /* 0x000000e443e47221 */ /* 0x004fca0000010000 */
[----:B------:R-:W-:Y:S01]  /*47d0*/  HMMA.16816.F32.BF16 R188, R4, R40, R188 ;  /* 0x0000002804bc723c */ /* 0x000fe200000418bc */
[C---:B---3--:R-:W-:Y:S01]  /*47e0*/  F2FP.BF16.PACK_AB R163, R66.reuse, R67 ;  /* 0x0000004342a3723e */ /* 0x048fe200000010ff */
[----:B------:R-:W2:Y:S01]  /*47f0*/  MUFU.EX2 R65, R65 ;  /* 0x0000004100417308 */ /* 0x000ea20000000800 */
[----:B------:R-:W-:-:S05]  /*4800*/  FADD.FTZ R228, R66, R228 ;  /* 0x000000e442e47221 */ /* 0x000fca0000010000 */
[----:B------:R-:W-:Y:S01]  /*4810*/  HMMA.16816.F32.BF16 R72, R4, R32, R72 ;  /* 0x000000200448723c */ /* 0x000fe20000041848 */
[----:B-1----:R-:W-:Y:S01]  /*4820*/  FADD.FTZ R217, R64, R217 ;  /* 0x000000d940d97221 */ /* 0x002fe20000010000 */
[----:B------:R-:W1:Y:S06]  /*4830*/  MUFU.EX2 R197, R197 ;  /* 0x000000c500c57308 */ /* 0x000e6c0000000800 */
[----:B------:R-:W-:Y:S02]  /*4840*/  HMMA.16816.F32.BF16 R192, R160, R180, RZ ;  /* 0x000000b4a0c0723c */ /* 0x000fe400000418ff */
[----:B------:R-:W3:Y:S01]  /*4850*/  MUFU.EX2 R199, R199 ;  /* 0x000000c700c77308 */ /* 0x000ee20000000800 */
[----:B--2---:R-:W-:-:S04]  /*4860*/  FADD.FTZ R217, R65, R217 ;  /* 0x000000d941d97221 */ /* 0x004fc80000010000 */
[----:B------:R-:W-:Y:S01]  /*4870*/  IMAD.MOV.U32 R181, RZ, RZ, R102 ;  /* 0x000000ffffb57224 */ /* 0x000fe200078e0066 */
[----:B------:R-:W-:Y:S01]  /*4880*/  HMMA.16816.F32.BF16 R88, R4, R28, R88 ;  /* 0x0000001c0458723c */ /* 0x000fe20000041858 */
[----:B------:R-:W-:Y:S01]  /*4890*/  IMAD.MOV.U32 R180, RZ, RZ, R100 ;  /* 0x000000ffffb47224 */ /* 0x000fe200078e0064 */
[----:B------:R-:W2:Y:S01]  /*48a0*/  MUFU.EX2 R198, R198 ;  /* 0x000000c600c67308 */ /* 0x000ea20000000800 */
[----:B-1----:R-:W-:-:S05]  /*48b0*/  FADD.FTZ R228, R197, R228 ;  /* 0x000000e4c5e47221 */ /* 0x002fca0000010000 */
[----:B------:R-:W-:Y:S02]  /*48c0*/  HMMA.16816.F32.BF16 R104, R4, R24, R104 ;  /* 0x000000180468723c */ /* 0x000fe40000041868 */
[----:B------:R-:W1:Y:S01]  /*48d0*/  MUFU.EX2 R200, R200 ;  /* 0x000000c800c87308 */ /* 0x000e620000000800 */
[----:B---3--:R-:W-:-:S05]  /*48e0*/  FADD.FTZ R228, R199, R228 ;  /* 0x000000e4c7e47221 */ /* 0x008fca0000010000 */
[----:B------:R-:W-:Y:S02]  /*48f0*/  HMMA.16816.F32.BF16 R120, R4, R20, R120 ;  /* 0x000000140478723c */ /* 0x000fe40000041878 */
[----:B------:R-:W-:Y:S01]  /*4900*/  MUFU.EX2 R220, R220 ;  /* 0x000000dc00dc7308 */ /* 0x000fe20000000800 */
[----:B--2---:R-:W-:-:S05]  /*4910*/  FADD.FTZ R228, R198, R228 ;  /* 0x000000e4c6e47221 */ /* 0x004fca0000010000 */
[----:B------:R-:W-:Y:S02]  /*4920*/  HMMA.16816.F32.BF16 R136, R4, R16, R136 ;  /* 0x000000100488723c */ /* 0x000fe40000041888 */
[----:B------:R-:W-:Y:S01]  /*4930*/  MUFU.EX2 R223, R223 ;  /* 0x000000df00df7308 */ /* 0x000fe20000000800 */
[----:B-1----:R-:W-:-:S05]  /*4940*/  FADD.FTZ R228, R200, R228 ;  /* 0x000000e4c8e47221 */ /* 0x002fca0000010000 */
[C---:B------:R-:W-:Y:S02]  /*4950*/  HMMA.16816.F32.BF16 R148, R4.reuse, R12, R148 ;  /* 0x0000000c0494723c */ /* 0x040fe40000041894 */
[----:B------:R-:W-:Y:S06]  /*4960*/  MUFU.EX2 R225, R225 ;  /* 0x000000e100e17308 */ /* 0x000fec0000000800 */
[C---:B------:R-:W-:Y:S02]  /*4970*/  HMMA.16816.F32.BF16 R168, R4.reuse, R8, R168 ;  /* 0x0000000804a8723c */ /* 0x040fe400000418a8 */
[----:B------:R-:W-:Y:S06]  /*4980*/  MUFU.EX2 R226, R226 ;  /* 0x000000e200e27308 */ /* 0x000fec0000000800 */
[C---:B------:R-:W-:Y:S08]  /*4990*/  HMMA.16816.F32.BF16 R184, R4.reuse, R42, R184 ;  /* 0x0000002a04b8723c */ /* 0x040ff000000418b8 */
        /* <DEDUP_REMOVED lines=8> */
[----:B------:R-:W-:Y:S01]  /*4a20*/  HMMA.16816.F32.BF16 R68, R160, R80, RZ ;  /* 0x00000050a044723c */ /* 0x000fe200000418ff */
[----:B------:R-:W-:-:S02]  /*4a30*/  F2FP.BF16.PACK_AB R5, R199, R197 ;  /* 0x000000c5c705723e */ /* 0x000fc400000010ff */
[----:B------:R-:W-:Y:S02]  /*4a40*/  F2FP.BF16.PACK_AB R6, R65, R64 ;  /* 0x000000404106723e */ /* 0x000fe400000010ff */
[----:B------:R-:W-:Y:S02]  /*4a50*/  F2FP.BF16.PACK_AB R7, R200, R198 ;  /* 0x000000c6c807723e */ /* 0x000fe400000010ff */
[----:B------:R-:W-:Y:S01]  /*4a60*/  IMAD.MOV.U32 R80, RZ, RZ, R179 ;  /* 0x000000ffff507224 */ /* 0x000fe200078e00b3 */
[----:B------:R-:W-:Y:S01]  /*4a70*/  HMMA.16816.F32.BF16 R100, R160, R112, RZ ;  /* 0x00000070a064723c */ /* 0x000fe200000418ff */
[----:B------:R-:W-:-:S06]  /*4a80*/  IMAD.MOV.U32 R81, RZ, RZ, R178 ;  /* 0x000000ffff517224 */ /* 0x000fcc00078e00b2 */
[----:B------:R-:W-:Y:S01]  /*4a90*/  IMAD.MOV.U32 R112, RZ, RZ, R135 ;  /* 0x000000ffff707224 */ /* 0x000fe200078e0087 */
[----:B------:R-:W-:Y:S01]  /*4aa0*/  HMMA.16816.F32.BF16 R192, R4, R40, R192 ;  /* 0x0000002804c0723c */ /* 0x000fe200000418c0 */
[----:B------:R-:W-:-:S06]  /*4ab0*/  IMAD.MOV.U32 R113, RZ, RZ, R134 ;  /* 0x000000ffff717224 */ /* 0x000fcc00078e0086 */
[----:B------:R-:W-:Y:S01]  /*4ac0*/  IMAD.MOV.U32 R40, RZ, RZ, R177 ;  /* 0x000000ffff287224 */ /* 0x000fe200078e00b1 */
[----:B------:R-:W-:Y:S01]  /*4ad0*/  HMMA.16816.F32.BF16 R116, R160, R128, RZ ;  /* 0x00000080a074723c */ /* 0x000fe200000418ff */
[----:B------:R-:W-:-:S06]  /*4ae0*/  IMAD.MOV.U32 R41, RZ, RZ, R176 ;  /* 0x000000ffff297224 */ /* 0x000fcc00078e00b0 */
[----:B------:R-:W-:Y:S01]  /*4af0*/  IMAD.MOV.U32 R128, RZ, RZ, R133 ;  /* 0x000000ffff807224 */ /* 0x000fe200078e0085 */
[----:B------:R-:W-:Y:S01]  /*4b00*/  HMMA.16816.F32.BF16 R176, R160, R156, RZ ;  /* 0x0000009ca0b0723c */ /* 0x000fe200000418ff */
[----:B------:R-:W-:-:S07]  /*4b10*/  IMAD.MOV.U32 R129, RZ, RZ, R132 ;  /* 0x000000ffff817224 */ /* 0x000fce00078e0084 */
[C---:B------:R-:W-:Y:S08]  /*4b20*/  HMMA.16816.F32.BF16 R132, R160.reuse, R144, RZ ;  /* 0x00000090a084723c */ /* 0x040ff000000418ff */
[----:B------:R-:W-:Y:S07]  /*4b30*/  HMMA.16816.F32.BF16 R84, R160, R96, RZ ;  /* 0x00000060a054723c */ /* 0x000fee00000418ff */
[----:B------:R-:W-:Y:S01]  /*4b40*/  IMAD.MOV.U32 R96, RZ, RZ, R173 ;  /* 0x000000ffff607224 */ /* 0x000fe200078e00ad */
[----:B------:R-:W-:Y:S01]  /*4b50*/  HMMA.16816.F32.BF16 R68, R4, R32, R68 ;  /* 0x000000200444723c */ /* 0x000fe20000041844 */
[----:B------:R-:W-:-:S06]  /*4b60*/  IMAD.MOV.U32 R97, RZ, RZ, R172 ;  /* 0x000000ffff617224 */ /* 0x000fcc00078e00ac */
[----:B------:R-:W-:Y:S01]  /*4b70*/  IMAD.MOV.U32 R32, RZ, RZ, R175 ;  /* 0x000000ffff207224 */ /* 0x000fe200078e00af */
[----:B------:R-:W-:Y:S01]  /*4b80*/  HMMA.16816.F32.BF16 R100, R4, R24, R100 ;  /* 0x000000180464723c */ /* 0x000fe20000041864 */
[----:B------:R-:W-:Y:S02]  /*4b90*/  IMAD.MOV.U32 R33, RZ, RZ, R174 ;  /* 0x000000ffff217224 */ /* 0x000fe400078e00ae */
[--C-:B------:R-:W-:Y:S02]  /*4ba0*/  FFMA.FTZ R32, R32, c[0x0][0x2d0], -R208.reuse ;  /* 0x0000b40020207a23 */ /* 0x100fe400000108d0 */
[----:B------:R-:W-:Y:S02]  /*4bb0*/  FFMA.FTZ R33, R33, c[0x0][0x2d0], -R208 ;  /* 0x0000b40021217a23 */ /* 0x000fe400000108d0 */
[----:B------:R-:W-:Y:S01]  /*4bc0*/  IMAD.MOV.U32 R25, RZ, RZ, R128 ;  /* 0x000000ffff197224 */ /* 0x000fe200078e0080 */
[----:B------:R-:W-:Y:S01]  /*4bd0*/  HMMA.16816.F32.BF16 R172, R160, R36, RZ ;  /* 0x00000024a0ac723c */ /* 0x000fe200000418ff */
[----:B------:R-:W-:Y:S01]  /*4be0*/  IMAD.MOV.U32 R24, RZ, RZ, R129 ;  /* 0x000000ffff187224 */ /* 0x000fe200078e0081 */
[----:B------:R-:W-:Y:S05]  /*4bf0*/  MUFU.EX2 R32, R32 ;  /* 0x0000002000207308 */ /* 0x000fea0000000800 */
[----:B------:R-:W-:Y:S01]  /*4c00*/  IMAD.MOV.U32 R36, RZ, RZ, R112 ;  /* 0x000000ffff247224 */ /* 0x000fe200078e0070 */
[----:B------:R-:W-:Y:S01]  /*4c10*/  HMMA.16816.F32.BF16 R116, R4, R20, R116 ;  /* 0x000000140474723c */ /* 0x000fe20000041874 */
[----:B------:R-:W-:Y:S01]  /*4c20*/  IMAD.MOV.U32 R37, RZ, RZ, R113 ;  /* 0x000000ffff257224 */ /* 0x000fe200078e0071 */
[----:B------:R-:W-:Y:S01]  /*4c30*/  MUFU.EX2 R33, R33 ;  /* 0x0000002100217308 */ /* 0x000fe20000000800 */
[----:B------:R-:W-:-:S02]  /*4c40*/  FFMA.FTZ R36, R36, c[0x0][0x2d0], -R216 ;  /* 0x0000b40024247a23 */ /* 0x000fc400000108d8 */
[----:B------:R-:W-:Y:S02]  /*4c50*/  FFMA.FTZ R37, R37, c[0x0][0x2d0], -R216 ;  /* 0x0000b40025257a23 */ /* 0x000fe400000108d8 */
[----:B------:R-:W-:Y:S01]  /*4c60*/  IMAD.MOV.U32 R21, RZ, RZ, R96 ;  /* 0x000000ffff157224 */ /* 0x000fe200078e0060 */
[C---:B------:R-:W-:Y:S01]  /*4c70*/  HMMA.16816.F32.BF16 R132, R4.reuse, R16, R132 ;  /* 0x000000100484723c */ /* 0x040fe20000041884 */
[----:B------:R-:W-:Y:S01]  /*4c80*/  IMAD.MOV.U32 R20, RZ, RZ, R97 ;  /* 0x000000ffff147224 */ /* 0x000fe200078e0061 */
[----:B------:R-:W-:Y:S05]  /*4c90*/  MUFU.EX2 R36, R36 ;  /* 0x0000002400247308 */ /* 0x000fea0000000800 */
[----:B------:R-:W-:Y:S01]  /*4ca0*/  IMAD.MOV.U32 R16, RZ, RZ, R80 ;  /* 0x000000ffff107224 */ /* 0x000fe200078e0050 */
[----:B------:R-:W-:Y:S01]  /*4cb0*/  HMMA.16816.F32.BF16 R176, R4, R12, R176 ;  /* 0x0000000c04b0723c */ /* 0x000fe200000418b0 */
[----:B------:R-:W-:Y:S01]  /*4cc0*/  IMAD.MOV.U32 R17, RZ, RZ, R81 ;  /* 0x000000ffff117224 */ /* 0x000fe200078e0051 */
[----:B------:R-:W-:Y:S05]  /*4cd0*/  MUFU.EX2 R37, R37 ;  /* 0x0000002500257308 */ /* 0x000fea0000000800 */
[----:B------:R-:W-:Y:S01]  /*4ce0*/  IMAD.MOV.U32 R12, RZ, RZ, R180 ;  /* 0x000000ffff0c7224 */ /* 0x000fe200078e00b4 */
[----:B------:R-:W-:Y:S01]  /*4cf0*/  HMMA.16816.F32.BF16 R80, R160, R82, RZ ;  /* 0x00000052a050723c */ /* 0x000fe200000418ff */
[----:B------:R-:W-:-:S07]  /*4d00*/  IMAD.MOV.U32 R13, RZ, RZ, R181 ;  /* 0x000000ffff0d7224 */ /* 0x000fce00078e00b5 */
[C---:B------:R-:W-:Y:S08]  /*4d10*/  HMMA.16816.F32.BF16 R180, R160.reuse, R182, RZ ;  /* 0x000000b6a0b4723c */ /* 0x040ff000000418ff */
[C---:B------:R-:W-:Y:S08]  /*4d20*/  HMMA.16816.F32.BF16 R96, R160.reuse, R98, RZ ;  /* 0x00000062a060723c */ /* 0x040ff000000418ff */
[C---:B------:R-:W-:Y:S08]  /*4d30*/  HMMA.16816.F32.BF16 R112, R160.reuse, R114, RZ ;  /* 0x00000072a070723c */ /* 0x040ff000000418ff */
[C---:B------:R-:W-:Y:S08]  /*4d40*/  HMMA.16816.F32.BF16 R128, R160.reuse, R130, RZ ;  /* 0x00000082a080723c */ /* 0x040ff000000418ff */
[C---:B------:R-:W-:Y:S08]  /*4d50*/  HMMA.16816.F32.BF16 R144, R160.reuse, R146, RZ ;  /* 0x00000092a090723c */ /* 0x040ff000000418ff */
[C---:B------:R-:W-:Y:S08]  /*4d60*/  HMMA.16816.F32.BF16 R156, R160.reuse, R158, RZ ;  /* 0x0000009ea09c723c */ /* 0x040ff000000418ff */
[----:B------:R-:W-:Y:S07]  /*4d70*/  HMMA.16816.F32.BF16 R160, R160, R38, RZ ;  /* 0x00000026a0a0723c */ /* 0x000fee00000418ff */
[--C-:B------:R-:W-:Y:S01]  /*4d80*/  FFMA.FTZ R39, R20, c[0x0][0x2d0], -R216.reuse ;  /* 0x0000b40014277a23 */ /* 0x100fe200000108d8 */
[----:B------:R-:W-:Y:S01]  /*4d90*/  HMMA.16816.F32.BF16 R172, R4, R8, R172 ;  /* 0x0000000804ac723c */ /* 0x000fe200000418ac */
[----:B------:R-:W-:-:S04]  /*4da0*/  FFMA.FTZ R38, R21, c[0x0][0x2d0], -R216 ;  /* 0x0000b40015267a23 */ /* 0x000fc800000108d8 */
[----:B------:R-:W1:Y:S03]  /*4db0*/  MUFU.EX2 R39, R39 ;  /* 0x0000002700277308 */ /* 0x000e660000000800 */
[C---:B------:R-:W-:Y:S05]  /*4dc0*/  HMMA.16816.F32.BF16 R96, R4.reuse, R30, R96 ;  /* 0x0000001e0460723c */ /* 0x040fea0000041860 */
[----:B------:R-:W2:Y:S02]  /*4dd0*/  MUFU.EX2 R38, R38 ;  /* 0x0000002600267308 */ /* 0x000ea40000000800 */
[----:B------:R-:W-:Y:S01]  /*4de0*/  FMUL.FTZ R31, R3, c[0x0][0x2d0] ;  /* 0x0000b400031f7a20 */ /* 0x000fe20000410000 */
[----:B------:R-:W-:Y:S01]  /*4df0*/  HMMA.16816.F32.BF16 R160, R4, R10, R160 ;  /* 0x0000000a04a0723c */ /* 0x000fe200000418a0 */
[----:B------:R-:W3:Y:S01]  /*4e00*/  LDSM.16.MT88.4 R8, [R246+0x1100] ;  /* 0x00110000f608783b */ /* 0x000ee20000004200 */
[----:B------:R-:W-:-:S02]  /*4e10*/  F2FP.BF16.PACK_AB R30, R212, R213 ;  /* 0x000000d5d41e723e */ /* 0x000fc400000010ff */
[----:B------:R-:W-:Y:S01]  /*4e20*/  FSEL R31, R31, RZ, P2 ;  /* 0x000000ff1f1f7208 */ /* 0x000fe20001000000 */
[----:B-1----:R-:W-:Y:S01]  /*4e30*/  FADD.FTZ R204, R39, R204 ;  /* 0x000000cc27cc7221 */ /* 0x002fe20000010000 */
[----:B------:R-:W-:Y:S02]  /*4e40*/  PLOP3.LUT P2, PT, PT, PT, UP0, 0x80, 0x0 ;  /* 0x000000000000781c */ /* 0x000fe40003f4f008 */
[----:B------:R-:W-:Y:S01]  /*4e50*/  HMMA.16816.F32.BF16 R84, R4, R28, R84 ;  /* 0x0000001c0454723c */ /* 0x000fe20000041854 */
[----:B------:R1:W-:Y:S01]  /*4e60*/  MUFU.EX2 R29, R230 ;  /* 0x000000e6001d7308 */ /* 0x0003e20000000800 */
[--C-:B------:R-:W-:Y:S02]  /*4e70*/  FFMA.FTZ R41, R41, c[0x0][0x2d0], -R31.reuse ;  /* 0x0000b40029297a23 */ /* 0x100fe4000001081f */
[--C-:B------:R-:W-:Y:S02]  /*4e80*/  FFMA.FTZ R40, R40, c[0x0][0x2d0], -R31.reuse ;  /* 0x0000b40028287a23 */ /* 0x100fe4000001081f */
[----:B------:R-:W-:-:S02]  /*4e90*/  FFMA.FTZ R218, R218, c[0x0][0x2d0], -R31 ;  /* 0x0000b400dada7a23 */ /* 0x000fc4000001081f */
[C---:B------:R-:W-:Y:S01]  /*4ea0*/  HMMA.16816.F32.BF16 R180, R4.reuse, R42, R180 ;  /* 0x0000002a04b4723c */ /* 0x040fe200000418b4 */
[----:B------:R4:W5:Y:S01]  /*4eb0*/  MUFU.EX2 R28, R231 ;  /* 0x000000e7001c7308 */ /* 0x0009620000000800 */
[--C-:B------:R-:W-:Y:S02]  /*4ec0*/  FFMA.FTZ R219, R219, c[0x0][0x2d0], -R31.reuse ;  /* 0x0000b400dbdb7a23 */ /* 0x100fe4000001081f */
[--C-:B------:R-:W-:Y:S02]  /*4ed0*/  FFMA.FTZ R221, R221, c[0x0][0x2d0], -R31.reuse ;  /* 0x0000b400dddd7a23 */ /* 0x100fe4000001081f */
[----:B------:R-:W-:Y:S02]  /*4ee0*/  FFMA.FTZ R222, R222, c[0x0][0x2d0], -R31 ;  /* 0x0000b400dede7a23 */ /* 0x000fe4000001081f */
[----:B------:R-:W-:Y:S01]  /*4ef0*/  HMMA.16816.F32.BF16 R80, R4, R34, R80 ;  /* 0x000000220450723c */ /* 0x000fe20000041850 */
[----:B-1----:R-:W-:Y:S01]  /*4f00*/  FFMA.FTZ R230, R13, c[0x0][0x2d0], -R227 ;  /* 0x0000b4000de67a23 */ /* 0x002fe200000108e3 */
[----:B------:R-:W-:Y:S01]  /*4f10*/  MUFU.EX2 R41, R41 ;  /* 0x0000002900297308 */ /* 0x000fe20000000800 */
[----:B------:R-:W-:-:S02]  /*4f20*/  FFMA.FTZ R43, R16, c[0x0][0x2d0], -R31 ;  /* 0x0000b400102b7a23 */ /* 0x000fc4000001081f */
[----:B------:R-:W-:Y:S02]  /*4f30*/  FFMA.FTZ R42, R17, c[0x0][0x2d0], -R31 ;  /* 0x0000b400112a7a23 */ /* 0x000fe4000001081f */
[--C-:B------:R-:W-:Y:S01]  /*4f40*/  FFMA.FTZ R35, R24, c[0x0][0x2d0], -R208.reuse ;  /* 0x0000b40018237a23 */ /* 0x100fe200000108d0 */
[C---:B------:R-:W-:Y:S01]  /*4f50*/  HMMA.16816.F32.BF16 R112, R4.reuse, R26, R112 ;  /* 0x0000001a0470723c */ /* 0x040fe20000041870 */
[----:B----4-:R-:W-:Y:S01]  /*4f60*/  FFMA.FTZ R231, R12, c[0x0][0x2d0], -R227 ;  /* 0x0000b4000ce77a23 */ /* 0x010fe200000108e3 */
[----:B------:R-:W-:Y:S01]  /*4f70*/  MUFU.EX2 R230, R230 ;  /* 0x000000e600e67308 */ /* 0x000fe20000000800 */
[--C-:B------:R-:W-:Y:S01]  /*4f80*/  FFMA.FTZ R34, R25, c[0x0][0x2d0], -R208.reuse ;  /* 0x0000b40019227a23 */ /* 0x100fe200000108d0 */
[----:B--2---:R-:W-:Y:S01]  /*4f90*/  F2FP.BF16.PACK_AB R24, R38, R39 ;  /* 0x000000272618723e */ /* 0x004fe200000010ff */
[----:B------:R-:W-:Y:S02]  /*4fa0*/  FFMA.FTZ R208, R207, c[0x0][0x2d0], -R208 ;  /* 0x0000b400cfd07a23 */ /* 0x000fe400000108d0 */
[----:B------:R-:W-:Y:S01]  /*4fb0*/  F2FP.BF16.PACK_AB R26, R36, R37 ;  /* 0x00000025241a723e */ /* 0x000fe200000010ff */
[----:B------:R-:W-:Y:S01]  /*4fc0*/  HMMA.16816.F32.BF16 R128, R4, R22, R128 ;  /* 0x000000160480723c */ /* 0x000fe20000041880 */
[----:B------:R-:W-:Y:S01]  /*4fd0*/  F2FP.BF16.PACK_AB R27, R32, R33 ;  /* 0x00000021201b723e */ /* 0x000fe200000010ff */
[----:B------:R-:W1:Y:S01]  /*4fe0*/  MUFU.EX2 R231, R231 ;  /* 0x000000e700e77308 */ /* 0x000e620000000800 */
[----:B------:R-:W-:Y:S01]  /*4ff0*/  LDSM.16.MT88.4 R20, [R246+0x3100] ;  /* 0x00310000f614783b */ /* 0x000fe20000004200 */
[----:B-----5:R-:W-:-:S02]  /*5000*/  IMAD.MOV.U32 R227, RZ, RZ, R28 ;  /* 0x000000ffffe37224 */ /* 0x020fc400078e001c */
[----:B------:R-:W-:Y:S02]  /*5010*/  IMAD.MOV.U32 R216, RZ, RZ, R29 ;  /* 0x000000ffffd87224 */ /* 0x000fe400078e001d */
[C---:B------:R-:W-:Y:S01]  /*5020*/  HMMA.16816.F32.BF16 R144, R4.reuse, R18, R144 ;  /* 0x000000120490723c */ /* 0x040fe20000041890 */
[----:B------:R-:W2:Y:S01]  /*5030*/  LDSM.16.MT88.4 R16, [R240+0x1100] ;  /* 0x00110000f010783b */ /* 0x000ea20000004200 */
[----:B------:R-:W4:Y:S01]  /*5040*/  MUFU.EX2 R43, R43 ;  /* 0x0000002b002b7308 */ /* 0x000f220000000800 */
[----:B------:R-:W-:Y:S02]  /*5050*/  FADD.FTZ R217, R216, R217 ;  /* 0x000000d9d8d97221 */ /* 0x000fe40000010000 */
[----:B------:R-:W-:Y:S02]  /*5060*/  FADD.FTZ R204, R38, R204 ;  /* 0x000000cc26cc7221 */ /* 0x000fe40000010000 */
[----:B------:R-:W-:Y:S01]  /*5070*/  FADD.FTZ R217, R227, R217 ;  /* 0x000000d9e3d97221 */ /* 0x000fe20000010000 */
[----:B------:R-:W-:Y:S01]  /*5080*/  HMMA.16816.F32.BF16 R156, R4, R14, R156 ;  /* 0x0000000e049c723c */ /* 0x000fe2000004189c */
[----:B------:R-:W5:Y:S01]  /*5090*/  LDSM.16.MT88.4 R12, [R239+0x1100] ;  /* 0x00110000ef0c783b */ /* 0x000f620000004200 */
[----:B------:R-:W3:Y:S01]  /*50a0*/  MUFU.EX2 R42, R42 ;  /* 0x0000002a002a7308 */ /* 0x000ee20000000800 */
[----:B-1----:R-:W-:-:S02]  /*50b0*/  FADD.FTZ R217, R231, R217 ;  /* 0x000000d9e7d97221 */ /* 0x002fc40000010000 */
[----:B------:R-:W-:Y:S02]  /*50c0*/  FADD.FTZ R204, R37, R204 ;  /* 0x000000cc25cc7221 */ /* 0x000fe40000010000 */
[----:B------:R-:W-:Y:S01]  /*50d0*/  F2FP.BF16.PACK_AB R4, R28, R29 ;  /* 0x0000001d1c04723e */ /* 0x000fe200000010ff */
[C---:B------:R-:W-:Y:S01]  /*50e0*/  FADD.FTZ R217, R230.reuse, R217 ;  /* 0x000000d9e6d97221 */ /* 0x040fe20000010000 */
[----:B------:R-:W-:Y:S01]  /*50f0*/  F2FP.BF16.PACK_AB R6, R230, R231 ;  /* 0x000000e7e606723e */ /* 0x000fe200000010ff */
[----:B------:R-:W1:Y:S01]  /*5100*/  MUFU.EX2 R40, R40 ;  /* 0x0000002800287308 */ /* 0x000e620000000800 */
[----:B------:R-:W-:Y:S01]  /*5110*/  F2FP.BF16.PACK_AB R28, R214, R215 ;  /* 0x000000d7d61c723e */ /* 0x000fe200000010ff */
[----:B----4-:R-:W-:Y:S01]  /*5120*/  FADD.FTZ R228, R43, R228 ;  /* 0x000000e42be47221 */ /* 0x010fe20000010000 */
[----:B------:R-:W-:Y:S01]  /*5130*/  F2FP.BF16.PACK_AB R29, R210, R211 ;  /* 0x000000d3d21d723e */ /* 0x000fe200000010ff */
[----:B------:R-:W-:Y:S02]  /*5140*/  FADD.FTZ R217, R220, R217 ;  /* 0x000000d9dcd97221 */ /* 0x000fe40000010000 */
[----:B------:R-:W-:-:S02]  /*5150*/  FADD.FTZ R204, R36, R204 ;  /* 0x000000cc24cc7221 */ /* 0x000fc40000010000 */
[----:B------:R-:W4:Y:S01]  /*5160*/  MUFU.EX2 R35, R35 ;  /* 0x0000002300237308 */ /* 0x000f220000000800 */
[C---:B---3--:R-:W-:Y:S01]  /*5170*/  F2FP.BF16.PACK_AB R5, R42.reuse, R43 ;  /* 0x0000002b2a05723e */ /* 0x048fe200000010ff */
[----:B------:R-:W-:Y:S02]  /*5180*/  FADD.FTZ R228, R42, R228 ;  /* 0x000000e42ae47221 */ /* 0x000fe40000010000 */
[----:B------:R-:W-:Y:S02]  /*5190*/  FADD.FTZ R217, R223, R217 ;  /* 0x000000d9dfd97221 */ /* 0x000fe40000010000 */
[----:B------:R-:W-:Y:S02]  /*51a0*/  FADD.FTZ R228, R41, R228 ;  /* 0x000000e429e47221 */ /* 0x000fe40000010000 */
[----:B------:R-:W3:Y:S01]  /*51b0*/  MUFU.EX2 R34, R34 ;  /* 0x0000002200227308 */ /* 0x000ee20000000800 */
[C---:B-1----:R-:W-:Y:S01]  /*51c0*/  F2FP.BF16.PACK_AB R7, R40.reuse, R41 ;  /* 0x000000292807723e */ /* 0x042fe200000010ff */
[----:B------:R-:W-:-:S02]  /*51d0*/  FADD.FTZ R228, R40, R228 ;  /* 0x000000e428e47221 */ /* 0x000fc40000010000 */
[----:B------:R-:W-:Y:S02]  /*51e0*/  FADD.FTZ R204, R215, R204 ;  /* 0x000000ccd7cc7221 */ /* 0x000fe40000010000 */
[----:B------:R-:W-:Y:S02]  /*51f0*/  FADD.FTZ R217, R225, R217 ;  /* 0x000000d9e1d97221 */ /* 0x000fe40000010000 */
[----:B------:R-:W-:Y:S01]  /*5200*/  HMMA.16816.F32.BF16 R192, R4, R8, R192 ;  /* 0x0000000804c0723c */ /* 0x000fe200000418c0 */
[----:B------:R-:W1:Y:S01]  /*5210*/  MUFU.EX2 R218, R218 ;  /* 0x000000da00da7308 */ /* 0x000e620000000800 */
[----:B----4-:R-:W-:Y:S02]  /*5220*/  FADD.FTZ R201, R35, R201 ;  /* 0x000000c923c97221 */ /* 0x010fe40000010000 */
[----:B------:R-:W-:Y:S01]  /*5230*/  FADD.FTZ R204, R214, R204 ;  /* 0x000000ccd6cc7221 */ /* 0x000fe20000010000 */
[----:B---3--:R-:W-:-:S03]  /*5240*/  F2FP.BF16.PACK_AB R25, R34, R35 ;  /* 0x000000232219723e */ /* 0x008fc600000010ff */
[----:B------:R-:W-:Y:S01]  /*5250*/  HMMA.16816.F32.BF16 R180, R4, R10, R180 ;  /* 0x0000000a04b4723c */ /* 0x000fe200000418b4 */
[----:B------:R-:W3:Y:S01]  /*5260*/  MUFU.EX2 R219, R219 ;  /* 0x000000db00db7308 */ /* 0x000ee20000000800 */
[----:B------:R-:W-:Y:S02]  /*5270*/  FADD.FTZ R201, R34, R201 ;  /* 0x000000c922c97221 */ /* 0x000fe40000010000 */
[----:B------:R-:W-:Y:S02]  /*5280*/  FADD.FTZ R204, R213, R204 ;  /* 0x000000ccd5cc7221 */ /* 0x000fe40000010000 */
[----:B------:R-:W-:Y:S02]  /*5290*/  FADD.FTZ R201, R33, R201 ;  /* 0x000000c921c97221 */ /* 0x000fe40000010000 */
[----:B------:R-:W-:Y:S01]  /*52a0*/  HMMA.16816.F32.BF16 R188, R24, R8, R188 ;  /* 0x0000000818bc723c */ /* 0x000fe200000418bc */
[----:B------:R-:W4:Y:S01]  /*52b0*/  MUFU.EX2 R221, R221 ;  /* 0x000000dd00dd7308 */ /* 0x000f220000000800 */
[----:B------:R-:W-:-:S02]  /*52c0*/  FADD.FTZ R201, R32, R201 ;  /* 0x000000c920c97221 */ /* 0x000fc40000010000 */
[----:B-1----:R-:W-:Y:S02]  /*52d0*/  FADD.FTZ R228, R218, R228 ;  /* 0x000000e4dae47221 */ /* 0x002fe40000010000 */
[----:B------:R-:W-:Y:S02]  /*52e0*/  FADD.FTZ R201, R211, R201 ;  /* 0x000000c9d3c97221 */ /* 0x000fe40000010000 */
[----:B------:R-:W-:Y:S01]  /*52f0*/  HMMA.16816.F32.BF16 R184, R24, R10, R184 ;  /* 0x0000000a18b8723c */ /* 0x000fe200000418b8 */
[----:B------:R-:W1:Y:S01]  /*5300*/  LDSM.16.MT88.4 R8, [R238+0x1100] ;  /* 0x00110000ee08783b */ /* 0x000e620000004200 */
[----:B------:R-:W-:Y:S01]  /*5310*/  MUFU.EX2 R222, R222 ;  /* 0x000000de00de7308 */ /* 0x000fe20000000800 */
[----:B---3--:R-:W-:Y:S02]  /*5320*/  FADD.FTZ R228, R219, R228 ;  /* 0x000000e4dbe47221 */ /* 0x008fe40000010000 */
[----:B------:R-:W-:-:S03]  /*5330*/  FADD.FTZ R201, R210, R201 ;  /* 0x000000c9d2c97221 */ /* 0x000fc60000010000 */
[-C--:B--2---:R-:W-:Y:S01]  /*5340*/  HMMA.16816.F32.BF16 R68, R4, R16.reuse, R68 ;  /* 0x000000100444723c */ /* 0x084fe20000041844 */
[----:B----4-:R-:W-:Y:S01]  /*5350*/  FADD.FTZ R228, R221, R228 ;  /* 0x000000e4dde47221 */ /* 0x010fe20000010000 */
[----:B------:R-:W2:Y:S06]  /*5360*/  MUFU.EX2 R207, R209 ;  /* 0x000000d100cf7308 */ /* 0x000eac0000000800 */
[C---:B------:R-:W-:Y:S02]  /*5370*/  HMMA.16816.F32.BF16 R72, R24.reuse, R16, R72 ;  /* 0x000000101848723c */ /* 0x040fe40000041848 */
[----:B------:R-:W3:Y:S06]  /*5380*/  MUFU.EX2 R208, R208 ;  /* 0x000000d000d07308 */ /* 0x000eec0000000800 */
[----:B------:R-:W-:Y:S01]  /*5390*/  HMMA.16816.F32.BF16 R76, R24, R18, R76 ;  /* 0x00000012184c723c */ /* 0x000fe2000004184c */
[----:B--2---:R-:W-:-:S07]  /*53a0*/  FADD.FTZ R201, R207, R201 ;  /* 0x000000c9cfc97221 */ /* 0x004fce0000010000 */
[----:B------:R-:W-:Y:S01]  /*53b0*/  HMMA.16816.F32.BF16 R80, R4, R18, R80 ;  /* 0x000000120450723c */ /* 0x000fe20000041850 */
[----:B------:R-:W2:Y:S01]  /*53c0*/  LDSM.16.MT88.4 R16, [R240+0x3100] ;  /* 0x00310000f010783b */ /* 0x000ea20000004200 */
[----:B---3--:R-:W-:-:S06]  /*53d0*/  F2FP.BF16.PACK_AB R31, R208, R207 ;  /* 0x000000cfd01f723e */ /* 0x008fcc00000010ff */
[-C--:B-----5:R-:W-:Y:S08]  /*53e0*/  HMMA.16816.F32.BF16 R84, R4, R12.reuse, R84 ;  /* 0x0000000c0454723c */ /* 0x0a0ff00000041854 */
[C---:B------:R-:W-:Y:S08]  /*53f0*/  HMMA.16816.F32.BF16 R88, R24.reuse, R12, R88 ;  /* 0x0000000c1858723c */ /* 0x040ff00000041858 */
[-C--:B------:R-:W-:Y:S08]  /*5400*/  HMMA.16816.F32.BF16 R92, R24, R14.reuse, R92 ;  /* 0x0000000e185c723c */ /* 0x080ff0000004185c */
[C---:B------:R-:W-:Y:S01]  /*5410*/  HMMA.16816.F32.BF16 R96, R4.reuse, R14, R96 ;  /* 0x0000000e0460723c */ /* 0x040fe20000041860 */
[----:B------:R-:W3:Y:S07]  /*5420*/  LDSM.16.MT88.4 R12, [R239+0x3100] ;  /* 0x00310000ef0c783b */ /* 0x000eee0000004200 */
[-C--:B-1----:R-:W-:Y:S08]  /*5430*/  HMMA.16816.F32.BF16 R100, R4, R8.reuse, R100 ;  /* 0x000000080464723c */ /* 0x082ff00000041864 */
[C---:B------:R-:W-:Y:S08]  /*5440*/  HMMA.16816.F32.BF16 R104, R24.reuse, R8, R104 ;  /* 0x000000081868723c */ /* 0x040ff00000041868 */
[-C--:B------:R-:W-:Y:S08]  /*5450*/  HMMA.16816.F32.BF16 R108, R24, R10.reuse, R108 ;  /* 0x0000000a186c723c */ /* 0x080ff0000004186c */
[----:B------:R-:W-:Y:S01]  /*5460*/  HMMA.16816.F32.BF16 R112, R4, R10, R112 ;  /* 0x0000000a0470723c */ /* 0x000fe20000041870 */
[----:B------:R-:W1:Y:S07]  /*5470*/  LDSM.16.MT88.4 R8, [R238+0x3100] ;  /* 0x00310000ee08783b */ /* 0x000e6e0000004200 */
[C---:B--2---:R-:W-:Y:S08]  /*5480*/  HMMA.16816.F32.BF16 R136, R24.reuse, R16, R136 ;  /* 0x000000101888723c */ /* 0x044ff00000041888 */
[C---:B---3--:R-:W-:Y:S08]  /*5490*/  HMMA.16816.F32.BF16 R148, R24.reuse, R12, R148 ;  /* 0x0000000c1894723c */ /* 0x048ff00000041894 */
[C---:B------:R-:W-:Y:S08]  /*54a0*/  HMMA.16816.F32.BF16 R140, R24.reuse, R18, R140 ;  /* 0x00000012188c723c */ /* 0x040ff0000004188c */
[----:B------:R-:W-:Y:S08]  /*54b0*/  HMMA.16816.F32.BF16 R152, R24, R14, R152 ;  /* 0x0000000e1898723c */ /* 0x000ff00000041898 */
[----:B------:R-:W-:Y:S08]  /*54c0*/  HMMA.16816.F32.BF16 R132, R4, R16, R132 ;  /* 0x000000100484723c */ /* 0x000ff00000041884 */
[C---:B-1----:R-:W-:Y:S08]  /*54d0*/  HMMA.16816.F32.BF16 R168, R24.reuse, R8, R168 ;  /* 0x0000000818a8723c */ /* 0x042ff000000418a8 */
[----:B------:R-:W-:Y:S08]  /*54e0*/  HMMA.16816.F32.BF16 R164, R24, R10, R164 ;  /* 0x0000000a18a4723c */ /* 0x000ff000000418a4 */
[C---:B------:R-:W-:Y:S01]  /*54f0*/  HMMA.16816.F32.BF16 R144, R4.reuse, R18, R144 ;  /* 0x000000120490723c */ /* 0x040fe20000041890 */
[----:B------:R-:W1:Y:S07]  /*5500*/  LDSM.16.MT88.4 R16, [R246+0x1900] ;  /* 0x00190000f610783b */ /* 0x000e6e0000004200 */
[C---:B------:R-:W-:Y:S08]  /*5510*/  HMMA.16816.F32.BF16 R176, R4.reuse, R12, R176 ;  /* 0x0000000c04b0723c */ /* 0x040ff000000418b0 */
[C---:B------:R-:W-:Y:S01]  /*5520*/  HMMA.16816.F32.BF16 R156, R4.reuse, R14, R156 ;  /* 0x0000000e049c723c */ /* 0x040fe2000004189c */
[----:B------:R-:W2:Y:S07]  /*5530*/  LDSM.16.MT88.4 R12, [R240+0x1900] ;  /* 0x00190000f00c783b */ /* 0x000eae0000004200 */
[C---:B------:R-:W-:Y:S08]  /*5540*/  HMMA.16816.F32.BF16 R172, R4.reuse, R8, R172 ;  /* 0x0000000804ac723c */ /* 0x040ff000000418ac */
[C---:B------:R-:W-:Y:S01]  /*5550*/  HMMA.16816.F32.BF16 R160, R4.reuse, R10, R160 ;  /* 0x0000000a04a0723c */ /* 0x040fe200000418a0 */
[----:B------:R-:W3:Y:S07]  /*5560*/  LDSM.16.MT88.4 R8, [R239+0x1900] ;  /* 0x00190000ef08783b */ /* 0x000eee0000004200 */
[C---:B------:R-:W-:Y:S08]  /*5570*/  HMMA.16816.F32.BF16 R116, R4.reuse, R20, R116 ;  /* 0x000000140474723c */ /* 0x040ff00000041874 */
[----:B------:R-:W-:Y:S07]  /*5580*/  HMMA.16816.F32.BF16 R128, R4, R22, R128 ;  /* 0x000000160480723c */ /* 0x000fee0000041880 */
[----:B------:R-:W-:Y:S01]  /*5590*/  F2FP.BF16.PACK_AB R4, R223, R220 ;  /* 0x000000dcdf04723e */ /* 0x000fe200000010ff */
[----:B------:R-:W-:Y:S01]  /*55a0*/  HMMA.16816.F32.BF16 R120, R24, R20, R120 ;  /* 0x000000141878723c */ /* 0x000fe20000041878 */
[----:B------:R-:W-:-:S02]  /*55b0*/  F2FP.BF16.PACK_AB R5, R219, R218 ;  /* 0x000000dadb05723e */ /* 0x000fc400000010ff */
[----:B------:R-:W-:Y:S02]  /*55c0*/  F2FP.BF16.PACK_AB R6, R226, R225 ;  /* 0x000000e1e206723e */ /* 0x000fe400000010ff */
[----:B------:R-:W-:-:S03]  /*55d0*/  F2FP.BF16.PACK_AB R7, R222, R221 ;  /* 0x000000ddde07723e */ /* 0x000fc600000010ff */
[----:B------:R-:W-:Y:S01]  /*55e0*/  HMMA.16816.F32.BF16 R124, R24, R22, R124 ;  /* 0x00000016187c723c */ /* 0x000fe2000004187c */
[----:B------:R-:W4:Y:S04]  /*55f0*/  LDSM.16.MT88.4 R24, [R238+0x1900] ;  /* 0x00190000ee18783b */ /* 0x000f280000004200 */
[----:B------:R-:W5:Y:S03]  /*5600*/  LDSM.16.MT88.4 R20, [R246+0x3900] ;  /* 0x00390000f614783b */ /* 0x000f660000004200 */
[-C--:B-1----:R-:W-:Y:S08]  /*5610*/  HMMA.16816.F32.BF16 R192, R4, R16.reuse, R192 ;  /* 0x0000001004c0723c */ /* 0x082ff000000418c0 */
[C---:B------:R-:W-:Y:S08]  /*5620*/  HMMA.16816.F32.BF16 R188, R28.reuse, R16, R188 ;  /* 0x000000101cbc723c */ /* 0x040ff000000418bc */
[-C--:B------:R-:W-:Y:S08]  /*5630*/  HMMA.16816.F32.BF16 R184, R28, R18.reuse, R184 ;  /* 0x000000121cb8723c */ /* 0x080ff000000418b8 */
[C---:B------:R-:W-:Y:S01]  /*5640*/  HMMA.16816.F32.BF16 R180, R4.reuse, R18, R180 ;  /* 0x0000001204b4723c */ /* 0x040fe200000418b4 */
[----:B------:R-:W1:Y:S07]  /*5650*/  LDSM.16.MT88.4 R16, [R240+0x3900] ;  /* 0x00390000f010783b */ /* 0x000e6e0000004200 */
[-C--:B--2---:R-:W-:Y:S08]  /*5660*/  HMMA.16816.F32.BF16 R68, R4, R12.reuse, R68 ;  /* 0x0000000c0444723c */ /* 0x084ff00000041844 */
[C---:B------:R-:W-:Y:S08]  /*5670*/  HMMA.16816.F32.BF16 R72, R28.reuse, R12, R72 ;  /* 0x0000000c1c48723c */ /* 0x040ff00000041848 */
[-C--:B------:R-:W-:Y:S08]  /*5680*/  HMMA.16816.F32.BF16 R76, R28, R14.reuse, R76 ;  /* 0x0000000e1c4c723c */ /* 0x080ff0000004184c */
[C---:B------:R-:W-:Y:S01]  /*5690*/  HMMA.16816.F32.BF16 R80, R4.reuse, R14, R80 ;  /* 0x0000000e0450723c */ /* 0x040fe20000041850 */
[----:B------:R-:W2:Y:S07]  /*56a0*/  LDSM.16.MT88.4 R12, [R239+0x3900] ;  /* 0x00390000ef0c783b */ /* 0x000eae0000004200 */
[-C--:B---3--:R-:W-:Y:S08]  /*56b0*/  HMMA.16816.F32.BF16 R84, R4, R8.reuse, R84 ;  /* 0x000000080454723c */ /* 0x088ff00000041854 */
[C---:B------:R-:W-:Y:S08]  /*56c0*/  HMMA.16816.F32.BF16 R88, R28.reuse, R8, R88 ;  /* 0x000000081c58723c */ /* 0x040ff00000041858 */
[-C--:B------:R-:W-:Y:S08]  /*56d0*/  HMMA.16816.F32.BF16 R92, R28, R10.reuse, R92 ;  /* 0x0000000a1c5c723c */ /* 0x080ff0000004185c */
[C---:B------:R-:W-:Y:S01]  /*56e0*/  HMMA.16816.F32.BF16 R96, R4.reuse, R10, R96 ;  /* 0x0000000a0460723c */ /* 0x040fe20000041860 */
[----:B------:R-:W3:Y:S07]  /*56f0*/  LDSM.16.MT88.4 R8, [R238+0x3900] ;  /* 0x00390000ee08783b */ /* 0x000eee0000004200 */
[C---:B----4-:R-:W-:Y:S08]  /*5700*/  HMMA.16816.F32.BF16 R100, R4.reuse, R24, R100 ;  /* 0x000000180464723c */ /* 0x050ff00000041864 */
[C---:B------:R-:W-:Y:S08]  /*5710*/  HMMA.16816.F32.BF16 R112, R4.reuse, R26, R112 ;  /* 0x0000001a0470723c */ /* 0x040ff00000041870 */
[C---:B-----5:R-:W-:Y:S08]  /*5720*/  HMMA.16816.F32.BF16 R116, R4.reuse, R20, R116 ;  /* 0x000000140474723c */ /* 0x060ff00000041874 */
[C---:B------:R-:W-:Y:S08]  /*5730*/  HMMA.16816.F32.BF16 R128, R4.reuse, R22, R128 ;  /* 0x000000160480723c */ /* 0x040ff00000041880 */
[C---:B-1----:R-:W-:Y:S08]  /*5740*/  HMMA.16816.F32.BF16 R132, R4.reuse, R16, R132 ;  /* 0x000000100484723c */ /* 0x042ff00000041884 */
[C---:B------:R-:W-:Y:S08]  /*5750*/  HMMA.16816.F32.BF16 R144, R4.reuse, R18, R144 ;  /* 0x000000120490723c */ /* 0x040ff00000041890 */
[C---:B--2---:R-:W-:Y:S08]  /*5760*/  HMMA.16816.F32.BF16 R176, R4.reuse, R12, R176 ;  /* 0x0000000c04b0723c */ /* 0x044ff000000418b0 */
[C---:B------:R-:W-:Y:S08]  /*5770*/  HMMA.16816.F32.BF16 R156, R4.reuse, R14, R156 ;  /* 0x0000000e049c723c */ /* 0x040ff0000004189c */
[C---:B---3--:R-:W-:Y:S08]  /*5780*/  HMMA.16816.F32.BF16 R172, R4.reuse, R8, R172 ;  /* 0x0000000804ac723c */ /* 0x048ff000000418ac */
[----:B------:R-:W-:Y:S07]  /*5790*/  HMMA.16816.F32.BF16 R160, R4, R10, R160 ;  /* 0x0000000a04a0723c */ /* 0x000fee00000418a0 */
[----:B------:R-:W-:Y:S01]  /*57a0*/  FADD.FTZ R4, R226, R217 ;  /* 0x000000d9e2047221 */ /* 0x000fe20000010000 */
[----:B------:R-:W-:Y:S01]  /*57b0*/  HMMA.16816.F32.BF16 R104, R28, R24, R104 ;  /* 0x000000181c68723c */ /* 0x000fe20000041868 */
[----:B------:R-:W-:-:S02]  /*57c0*/  FADD.FTZ R6, R222, R228 ;  /* 0x000000e4de067221 */ /* 0x000fc40000010000 */
[----:B------:R-:W-:Y:S01]  /*57d0*/  FADD.FTZ R5, R212, R204 ;  /* 0x000000ccd4057221 */ /* 0x000fe20000010000 */
[----:B------:R1:W-:Y:S04]  /*57e0*/  STL [R1+0x20], R4 ;  /* 0x0000200401007387 */ /* 0x0003e80000100800 */
[----:B------:R2:W-:Y:S01]  /*57f0*/  STL [R1+0x1c], R6 ;  /* 0x00001c0601007387 */ /* 0x0005e20000100800 */
[C---:B------:R-:W-:Y:S08]  /*5800*/  HMMA.16816.F32.BF16 R108, R28.reuse, R26, R108 ;  /* 0x0000001a1c6c723c */ /* 0x040ff0000004186c */
[C---:B------:R-:W-:Y:S08]  /*5810*/  HMMA.16816.F32.BF16 R120, R28.reuse, R20, R120 ;  /* 0x000000141c78723c */ /* 0x040ff00000041878 */
[----:B------:R-:W-:Y:S01]  /*5820*/  HMMA.16816.F32.BF16 R124, R28, R22, R124 ;  /* 0x000000161c7c723c */ /* 0x000fe2000004187c */
[----:B-1----:R-:W-:-:S07]  /*5830*/  FADD.FTZ R4, R208, R201 ;  /* 0x000000c9d0047221 */ /* 0x002fce0000010000 */
[C---:B------:R-:W-:Y:S01]  /*5840*/  HMMA.16816.F32.BF16 R136, R28.reuse, R16, R136 ;  /* 0x000000101c88723c */ /* 0x040fe20000041888 */
[----:B------:R2:W-:Y:S04]  /*5850*/  STL [R1+0x14], R4 ;  /* 0x0000140401007387 */ /* 0x0005e80000100800 */
[----:B------:R2:W-:Y:S03]  /*5860*/  STL [R1+0x18], R5 ;  /* 0x0000180501007387 */ /* 0x0005e60000100800 */
[C---:B------:R-:W-:Y:S08]  /*5870*/  HMMA.16816.F32.BF16 R140, R28.reuse, R18, R140 ;  /* 0x000000121c8c723c */ /* 0x040ff0000004188c */
[C---:B------:R-:W-:Y:S08]  /*5880*/  HMMA.16816.F32.BF16 R148, R28.reuse, R12, R148 ;  /* 0x0000000c1c94723c */ /* 0x040ff00000041894 */
[C---:B------:R-:W-:Y:S08]  /*5890*/  HMMA.16816.F32.BF16 R152, R28.reuse, R14, R152 ;  /* 0x0000000e1c98723c */ /* 0x040ff00000041898 */
[C---:B------:R-:W-:Y:S08]  /*58a0*/  HMMA.16816.F32.BF16 R168, R28.reuse, R8, R168 ;  /* 0x000000081ca8723c */ /* 0x040ff000000418a8 */
[----:B------:R-:W-:Y:S01]  /*58b0*/  HMMA.16816.F32.BF16 R164, R28, R10, R164 ;  /* 0x0000000a1ca4723c */ /* 0x000fe200000418a4 */
[----:B------:R-:W-:Y:S07]  /*58c0*/  @!P2 BRA `(.L_x_152) ;  /* 0x00003c600000a947 */ /* 0x000fee0003800000 */
[C---:B--2---:R-:W-:Y:S01]  /*58d0*/  SHF.L.U64.HI R4, R45.reuse, 0x1, R47 ;  /* 0x000000012d047819 */ /* 0x044fe2000001022f */
[----:B------:R-:W-:Y:S01]  /*58e0*/  IMAD.SHL.U32 R6, R45, 0x2, RZ ;  /* 0x000000022d067824 */ /* 0x000fe200078e00ff */
[----:B------:R-:W-:Y:S01]  /*58f0*/  SHF.L.U64.HI R5, R44, 0x1, R46 ;  /* 0x000000012c057819 */ /* 0x000fe2000001022e */
[----:B------:R-:W-:Y:S01]  /*5900*/  IMAD.MOV.U32 R199, RZ, RZ, R196 ;  /* 0x000000ffffc77224 */ /* 0x000fe200078e00c4 */
[----:B------:R-:W-:Y:S01]  /*5910*/  MOV R200, R3 ;  /* 0x0000000300c87202 */ /* 0x000fe20000000f00 */
[----:B------:R1:W-:Y:S01]  /*5920*/  STL [R1+0x10], R4 ;  /* 0x0000100401007387 */ /* 0x0003e20000100800 */
[----:B------:R-:W-:Y:S01]  /*5930*/  MOV R197, R0 ;  /* 0x0000000000c57202 */ /* 0x000fe20000000f00 */
[----:B------:R-:W-:-:S02]  /*5940*/  IMAD.MOV.U32 R198, RZ, RZ, R2 ;  /* 0x000000ffffc67224 */ /* 0x000fc400078e0002 */
[----:B------:R2:W-:Y:S04]  /*5950*/  STL [R1+0xc], R6 ;  /* 0x00000c0601007387 */ /* 0x0005e80000100800 */
[----:B------:R2:W-:Y:S01]  /*5960*/  STL [R1+0x8], R5 ;  /* 0x0000080501007387 */ /* 0x0005e20000100800 */
[----:B-1----:R-:W-:-:S05]  /*5970*/  IMAD.SHL.U32 R4, R44, 0x2, RZ ;  /* 0x000000022c047824 */ /* 0x002fca00078e00ff */
[----:B------:R2:W-:Y:S01]  /*5980*/  STL [R1+0x4], R4 ;  /* 0x0000040401007387 */ /* 0x0005e20000100800 */
[----:B------:R-:W-:Y:S05]  /*5990*/  BRA `(.L_x_153) ;  /* 0x0000041000007947 */ /* 0x000fea0003800000 */
.L_x_155:
[----:B------:R-:W2:Y:S01]  /*59a0*/  LDL R0, [R1] ;  /* 0x0000000001007983 */ /* 0x000ea20000100800 */
[----:B------:R-:W-:Y:S01]  /*59b0*/  ULEA UR5, UR6, UR8, 0x6 ;  /* 0x0000000806057291 */ /* 0x000fe2000f8e303f */
[----:B------:R-:W-:Y:S02]  /*59c0*/  IMAD.MOV.U32 R251, RZ, RZ, RZ ;  /* 0x000000fffffb7224 */ /* 0x000fe400078e00ff */
[----:B------:R-:W3:Y:S03]  /*59d0*/  LDL R230, [R1+0xc] ;  /* 0x00000c0001e67983 */ /* 0x000ee60000100800 */
[----:B------:R-:W-:Y:S01]  /*59e0*/  IMAD.U32 R252, RZ, RZ, UR5 ;  /* 0x00000005fffc7e24 */ /* 0x000fe2000f8e00ff */
[----:B------:R-:W4:Y:S04]  /*59f0*/  LDL R231, [R1+0x4] ;  /* 0x0000040001e77983 */ /* 0x000f280000100800 */
[----:B------:R-:W5:Y:S04]  /*5a00*/  LDL R228, [R1+0x10] ;  /* 0x0000100001e47983 */ /* 0x000f680000100800 */
[----:B------:R-:W3:Y:S01]  /*5a10*/  LDL R229, [R1+0x8] ;  /* 0x0000080001e57983 */ /* 0x000ee20000100800 */
[----:B--2---:R-:W-:Y:S05]  /*5a20*/  IADD3 R252, R252, -0x40, R0 ;  /* 0xffffffc0fcfc7810 */ /* 0x004fea0007ffe000 */
[----:B------:R-:W-:Y:S04]  /*5a30*/  @P1 IMAD.HI.U32 R2, R252, c[0x0][0x2bc], RZ ;  /* 0x0000af00fc021a27 */ /* 0x000fe800078e00ff */
[----:B------:R-:W-:Y:S01]  /*5a40*/  IMAD.MOV.U32 R0, RZ, RZ, R252 ;  /* 0x000000ffff007224 */ /* 0x000fe200078e00fc */
[----:B------:R-:W-:Y:S04]  /*5a50*/  @P1 SHF.R.U32.HI R0, RZ, c[0x0][0x2c0], R2 ;  /* 0x0000b000ff001a19 */ /* 0x000fe80000011602 */
[C---:B------:R-:W-:Y:S04]  /*5a60*/  @!P0 IADD3 R196, P2, R0.reuse, UR16, RZ ;  /* 0x0000001000c48c10 */ /* 0x040fe8000ff5e0ff */
[----:B------:R-:W-:Y:S01]  /*5a70*/  @!P0 LEA.HI.X.SX32 R3, R0, UR15, 0x1, P2 ;  /* 0x0000000f00038c11 */ /* 0x000fe200090f0eff */
[----:B------:R-:W-:Y:S01]  /*5a80*/  IMAD.MOV R0, RZ, RZ, -R0 ;  /* 0x000000ffff007224 */ /* 0x000fe200078e0a00 */
[----:B------:R-:W-:Y:S03]  /*5a90*/  @!P0 LEA R2, P2, R196, c[0x0][0x2a0], 0x2 ;  /* 0x0000a800c4028a11 */ /* 0x000fe600078410ff */
        /* <DEDUP_REMOVED lines=9> */
[C---:B------:R-:W-:Y:S04]  /*5b30*/  IMAD.WIDE.U32 R204, R251.reuse, c[0x0][0x1f0], R204 ;  /* 0x00007c00fbcc7a25 */ /* 0x040fe800078e00cc */
[----:B------:R-:W-:Y:S01]  /*5b40*/  IMAD R0, R0, c[0x0][0x1f0], RZ ;  /* 0x00007c0000007a24 */ /* 0x000fe200078e02ff */
[----:B------:R-:W-:Y:S03]  /*5b50*/  IADD3 R3, P2, R204, UR20, RZ ;  /* 0x00000014cc037c10 */ /* 0x000fe6000ff5e0ff */
[----:B------:R-:W-:Y:S05]  /*5b60*/  IMAD R0, R251, c[0x0][0x1f4], R0 ;  /* 0x00007d00fb007a24 */ /* 0x000fea00078e0200 */
[----:B------:R-:W-:Y:S02]  /*5b70*/  IADD3.X R0, R205, UR18, R0, P2, !PT ;  /* 0x00000012cd007c10 */ /* 0x000fe400097fe400 */
[C---:B------:R-:W-:Y:S04]  /*5b80*/  LEA R2, P2, R3.reuse, c[0x0][0x1c8], 0x1 ;  /* 0x0000720003027a11 */ /* 0x040fe800078408ff */
[----:B------:R-:W-:Y:S01]  /*5b90*/  LEA.HI.X R0, R3, c[0x0][0x1cc], R0, 0x1, P2 ;  /* 0x0000730003007a11 */ /* 0x000fe200010f0c00 */
[----:B------:R-:W3:Y:S04]  /*5ba0*/  SHFL.IDX PT, R205, R2, RZ, 0x181f ;  /* 0x00181fff02cd7589 */ /* 0x000ee800000e0000 */
[----:B------:R-:W5:Y:S04]  /*5bb0*/  SHFL.IDX PT, R206, R0, RZ, 0x181f ;  /* 0x00181fff00ce7589 */ /* 0x000f6800000e0000 */
[----:B------:R-:W1:Y:S04]  /*5bc0*/  SHFL.IDX PT, R201, R2, 0x1, 0x181f ;  /* 0x00381f0002c97f89 */ /* 0x000e6800000e0000 */
[----:B------:R-:W2:Y:S04]  /*5bd0*/  SHFL.IDX PT, R204, R0, 0x1, 0x181f ;  /* 0x00381f0000cc7f89 */ /* 0x000ea800000e0000 */
[----:B------:R-:W-:Y:S04]  /*5be0*/  SHFL.IDX PT, R3, R2, 0x2, 0x181f ;  /* 0x00581f0002037f89 */ /* 0x000fe800000e0000 */
[----:B------:R-:W-:Y:S04]  /*5bf0*/  SHFL.IDX PT, R196, R0, 0x2, 0x181f ;  /* 0x00581f0000c47f89 */ /* 0x000fe800000e0000 */
[----:B------:R-:W2:Y:S01]  /*5c00*/  SHFL.IDX PT, R2, R2, 0x3, 0x181f ;  /* 0x00781f0002027f89 */ /* 0x000ea200000e0000 */
[CC--:B---3--:R-:W-:Y:S02]  /*5c10*/  IADD3 R208, P6, R205.reuse, R230.reuse, RZ ;  /* 0x000000e6cdd07210 */ /* 0x0c8fe40007fde0ff */
[----:B----4-:R-:W-:Y:S01]  /*5c20*/  IADD3 R212, P5, R205, R231, RZ ;  /* 0x000000e7cdd47210 */ /* 0x010fe20007fbe0ff */
[----:B------:R-:W3:Y:S02]  /*5c30*/  SHFL.IDX PT, R0, R0, 0x3, 0x181f ;  /* 0x00781f0000007f89 */ /* 0x000ee400000e0000 */
[C-C-:B-----5:R-:W-:Y:S01]  /*5c40*/  IMAD.X R209, R206.reuse, 0x1, R228.reuse, P6 ;  /* 0x00000001ced17824 */ /* 0x160fe200030e06e4 */
[----:B------:R-:W-:Y:S02]  /*5c50*/  IADD3.X R213, R206, R229, RZ, P5, !PT ;  /* 0x000000e5ced57210 */ /* 0x000fe40002ffe4ff */
[CC--:B-1----:R-:W-:Y:S02]  /*5c60*/  IADD3 R210, P2, R201.reuse, R230.reuse, RZ ;  /* 0x000000e6c9d27210 */ /* 0x0c2fe40007f5e0ff */
[----:B------:R1:W-:Y:S01]  /*5c70*/  LDGSTS.E.BYPASS.LTC128B.128 [R250+0x4100], [R208.64], !P4 ;  /* 0x04100000d0fa7fae */ /* 0x0003e2000e101d4c */
[-C--:B------:R-:W-:Y:S02]  /*5c80*/  IADD3 R206, P5, R201, R231.reuse, RZ ;  /* 0x000000e7c9ce7210 */ /* 0x080fe40007fbe0ff */
[C-C-:B--2---:R-:W-:Y:S01]  /*5c90*/  IMAD.X R211, R204.reuse, 0x1, R228.reuse, P2 ;  /* 0x00000001ccd37824 */ /* 0x144fe200010e06e4 */
[----:B------:R2:W-:Y:S02]  /*5ca0*/  LDGSTS.E.BYPASS.LTC128B.128 [R250+0x6100], [R212.64], !P3 ;  /* 0x06100000d4fa7fae */ /* 0x0005e4000d901d4c */
[--C-:B------:R-:W-:Y:S02]  /*5cb0*/  IMAD.X R207, R204, 0x1, R229.reuse, P5 ;  /* 0x00000001cccf7824 */ /* 0x100fe400028e06e5 */
[----:B------:R4:W-:Y:S04]  /*5cc0*/  LDGSTS.E.BYPASS.LTC128B.128 [R250+0x4900], [R210.64], !P4 ;  /* 0x04900000d2fa7fae */ /* 0x0009e8000e101d4c */
[----:B------:R2:W-:Y:S01]  /*5cd0*/  LDGSTS.E.BYPASS.LTC128B.128 [R250+0x6900], [R206.64], !P3 ;  /* 0x06900000cefa7fae */ /* 0x0005e2000d901d4c */
[-C--:B------:R-:W-:Y:S05]  /*5ce0*/  IADD3 R204, P5, R2, R230.reuse, RZ ;  /* 0x000000e602cc7210 */ /* 0x080fea0007fbe0ff */
[--C-:B---3--:R-:W-:Y:S01]  /*5cf0*/  IMAD.X R205, R0, 0x1, R228.reuse, P5 ;  /* 0x0000000100cd7824 */ /* 0x108fe200028e06e4 */
[C---:B-1----:R-:W-:Y:S05]  /*5d00*/  IADD3 R208, P2, R3.reuse, R230, RZ ;  /* 0x000000e603d07210 */ /* 0x042fea0007f5e0ff */
        /* <DEDUP_REMOVED lines=10> */
.L_x_153:
[----:B------:R-:W3:Y:S01]  /*5db0*/  LDL R58, [R1+0xc] ;  /* 0x00000c00013a7983 */ /* 0x000ee20000100800 */
[----:B------:R-:W-:Y:S04]  /*5dc0*/  DEPBAR.LE SB0, 0x0 ;  /* 0x000080000000791a */ /* 0x000fe80000000000 */
[----:B------:R-:W-:Y:S01]  /*5dd0*/  SHF.R.S32.HI R0, RZ, 0x1f, R252 ;  /* 0x0000001fff007819 */ /* 0x000fe200000114fc */
[----:B------:R-:W4:Y:S01]  /*5de0*/  LDL R57, [R1+0x10] ;  /* 0x0000100001397983 */ /* 0x000f220000100800 */
[----:B------:R-:W-:Y:S01]  /*5df0*/  IMAD.WIDE.U32 R12, R252, c[0x0][0x208], RZ ;  /* 0x00008200fc0c7a25 */ /* 0x000fe200078e00ff */
[----:B------:R-:W-:Y:S01]  /*5e00*/  IADD3 R54, R250, 0x100, RZ ;  /* 0x00000100fa367810 */ /* 0x000fe20007ffe0ff */
[----:B------:R-:W-:Y:S02]  /*5e10*/  UISETP.GT.AND UP0, UPT, UR6, UR7, UPT ;  /* 0x000000070600728c */ /* 0x000fe4000bf04270 */
[----:B------:R-:W-:Y:S01]  /*5e20*/  IMAD R0, R0, c[0x0][0x208], RZ ;  /* 0x0000820000007a24 */ /* 0x000fe200078e02ff */
[----:B------:R-:W5:Y:S03]  /*5e30*/  LDL R56, [R1+0x4] ;  /* 0x0000040001387983 */ /* 0x000f660000100800 */
[----:B------:R-:W-:Y:S03]  /*5e40*/  IMAD R0, R252, c[0x0][0x20c], R0 ;  /* 0x00008300fc007a24 */ /* 0x000fe600078e0200 */
[----:B--2---:R-:W2:Y:S01]  /*5e50*/  LDL R55, [R1+0x8] ;  /* 0x0000080001377983 */ /* 0x004ea20000100800 */
[----:B------:R-:W-:Y:S01]  /*5e60*/  IMAD.IADD R13, R13, 0x1, R0 ;  /* 0x000000010d0d7824 */ /* 0x000fe200078e0200 */
[----:B------:R-:W-:Y:S03]  /*5e70*/  SHF.R.S32.HI R0, RZ, 0x1f, R251 ;  /* 0x0000001fff007819 */ /* 0x000fe600000114fb */
[C---:B------:R-:W-:Y:S01]  /*5e80*/  IMAD.WIDE.U32 R12, R251.reuse, c[0x0][0x218], R12 ;  /* 0x00008600fb0c7a25 */ /* 0x040fe200078e000c */
[----:B------:R-:W-:Y:S03]  /*5e90*/  BAR.SYNC.DEFER_BLOCKING 0x0 ;  /* 0x0000000000007b1d */ /* 0x000fe60000010000 */
[----:B------:R-:W-:Y:S01]  /*5ea0*/  IMAD R0, R0, c[0x0][0x218], RZ ;  /* 0x0000860000007a24 */ /* 0x000fe200078e02ff */
[----:B------:R-:W-:Y:S03]  /*5eb0*/  IADD3 R3, P2, R12, UR22, RZ ;  /* 0x000000160c037c10 */ /* 0x000fe6000ff5e0ff */
[----:B------:R-:W-:Y:S05]  /*5ec0*/  IMAD R0, R251, c[0x0][0x21c], R0 ;  /* 0x00008700fb007a24 */ /* 0x000fea00078e0200 */
[----:B------:R-:W-:Y:S02]  /*5ed0*/  IADD3.X R0, R13, UR4, R0, P2, !PT ;  /* 0x000000040d007c10 */ /* 0x000fe400097fe400 */
[C---:B------:R-:W-:Y:S04]  /*5ee0*/  LEA R2, P2, R3.reuse, c[0x0][0x1f8], 0x1 ;  /* 0x00007e0003027a11 */ /* 0x040fe800078408ff */
[----:B------:R-:W-:Y:S01]  /*5ef0*/  LEA.HI.X R0, R3, c[0x0][0x1fc], R0, 0x1, P2 ;  /* 0x00007f0003007a11 */ /* 0x000fe200010f0c00 */
[----:B------:R-:W-:Y:S06]  /*5f00*/  LDSM.16.M88.4 R64, [R249+0x8100] ;  /* 0x00810000f940783b */ /* 0x000fec0000000200 */
[----:B------:R-:W1:Y:S06]  /*5f10*/  LDSM.16.M88.4 R16, [R248+0x4100] ;  /* 0x00410000f810783b */ /* 0x000e6c0000000200 */
[----:B------:R-:W1:Y:S06]  /*5f20*/  LDSM.16.M88.4 R60, [R249+0xa100] ;  /* 0x00a10000f93c783b */ /* 0x000e6c0000000200 */
[----:B------:R-:W1:Y:S06]  /*5f30*/  LDSM.16.M88.4 R32, [R248+0x4900] ;  /* 0x00490000f820783b */ /* 0x000e6c0000000200 */
[----:B------:R-:W3:Y:S06]  /*5f40*/  SHFL.IDX PT, R36, R2, RZ, 0x181f ;  /* 0x00181fff02247589 */ /* 0x000eec00000e0000 */
[----:B------:R-:W-:Y:S06]  /*5f50*/  LDSM.16.M88.4 R48, [R248+0x5100] ;  /* 0x00510000f830783b */ /* 0x000fec0000000200 */
[----:B------:R-:W-:Y:S06]  /*5f60*/  LDSM.16.M88.4 R204, [R248+0x5900] ;  /* 0x00590000f8cc783b */ /* 0x000fec0000000200 */
[----:B------:R-:W-:Y:S01]  /*5f70*/  LDSM.16.M88.4 R208, [R245+0x8100] ;  /* 0x00810000f5d0783b */ /* 0x000fe20000000200 */
[-C--:B-1----:R-:W-:Y:S05]  /*5f80*/  HMMA.16816.F32.BF16 R4, R64, R16.reuse, RZ ;  /* 0x000000104004723c */ /* 0x082fea00000418ff */
[----:B------:R-:W4:Y:S03]  /*5f90*/  SHFL.IDX PT, R37, R0, RZ, 0x181f ;  /* 0x00181fff00257589 */ /* 0x000f2600000e0000 */
[C---:B------:R-:W-:Y:S03]  /*5fa0*/  HMMA.16816.F32.BF16 R8, R60.reuse, R16, RZ ;  /* 0x000000103c08723c */ /* 0x040fe600000418ff */
[----:B------:R-:W-:Y:S06]  /*5fb0*/  SHFL.IDX PT, R52, R2, 0x1, 0x181f ;  /* 0x00381f0002347f89 */ /* 0x000fec00000e0000 */
[----:B------:R-:W-:Y:S01]  /*5fc0*/  LDSM.16.M88.4 R212, [R247] ;  /* 0x00000000f7d4783b */ /* 0x000fe20000000200 */
[-C--:B------:R-:W-:Y:S05]  /*5fd0*/  HMMA.16816.F32.BF16 R12, R60, R18.reuse, RZ ;  /* 0x000000123c0c723c */ /* 0x080fea00000418ff */
[----:B------:R-:W-:Y:S03]  /*5fe0*/  SHFL.IDX PT, R3, R0, 0x1, 0x181f ;  /* 0x00381f0000037f89 */ /* 0x000fe600000e0000 */
[C---:B------:R-:W-:Y:S03]  /*5ff0*/  HMMA.16816.F32.BF16 R16, R64.reuse, R18, RZ ;  /* 0x000000124010723c */ /* 0x040fe600000418ff */
[----:B------:R-:W-:Y:S05]  /*6000*/  LDSM.16.M88.4 R216, [R245+0xa100] ;  /* 0x00a10000f5d8783b */ /* 0x000fea0000000200 */
[-C--:B------:R-:W-:Y:S01]  /*6010*/  HMMA.16816.F32.BF16 R20, R64, R32.reuse, RZ ;  /* 0x000000204014723c */ /* 0x080fe200000418ff */
[----:B------:R-:W-:Y:S06]  /*6020*/  LDSM.16.M88.4 R220, [R237] ;  /* 0x00000000eddc783b */ /* 0x000fec0000000200 */
[----:B------:R-:W-:Y:S01]  /*6030*/  LDSM.16.M88.4 R224, [R236] ;  /* 0x00000000ece0783b */ /* 0x000fe20000000200 */
[C---:B------:R-:W-:Y:S05]  /*6040*/  HMMA.16816.F32.BF16 R24, R60.reuse, R32, RZ ;  /* 0x000000203c18723c */ /* 0x040fea00000418ff */
[----:B------:R-:W-:Y:S03]  /*6050*/  LDSM.16.M88.4 R228, [R235] ;  /* 0x00000000ebe4783b */ /* 0x000fe60000000200 */
[-C--:B------:R-:W-:Y:S03]  /*6060*/  HMMA.16816.F32.BF16 R28, R60, R34.reuse, RZ ;  /* 0x000000223c1c723c */ /* 0x080fe600000418ff */
[----:B------:R-:W1:Y:S05]  /*6070*/  SHFL.IDX PT, R44, R2, 0x2, 0x181f ;  /* 0x00581f00022c7f89 */ /* 0x000e6a00000e0000 */
[C---:B------:R-:W-:Y:S01]  /*6080*/  HMMA.16816.F32.BF16 R32, R64.reuse, R34, RZ ;  /* 0x000000224020723c */ /* 0x040fe200000418ff */
[----:B------:R-:W1:Y:S06]  /*6090*/  SHFL.IDX PT, R40, R0, 0x2, 0x181f ;  /* 0x00581f0000287f89 */ /* 0x000e6c00000e0000 */
[----:B------:R-:W1:Y:S06]  /*60a0*/  SHFL.IDX PT, R2, R2, 0x3, 0x181f ;  /* 0x00781f0002027f89 */ /* 0x000e6c00000e0000 */
[----:B------:R-:W1:Y:S01]  /*60b0*/  SHFL.IDX PT, R0, R0, 0x3, 0x181f ;  /* 0x00781f0000007f89 */ /* 0x000e6200000e0000 */
[-C--:B---3--:R-:W-:Y:S05]  /*60c0*/  IADD3 R38, P5, R36, R58.reuse, RZ ;  /* 0x0000003a24267210 */ /* 0x088fea0007fbe0ff */
[C-C-:B----4-:R-:W-:Y:S01]  /*60d0*/  IMAD.X R39, R37.reuse, 0x1, R57.reuse, P5 ;  /* 0x0000000125277824 */ /* 0x150fe200028e0639 */
[----:B-1----:R-:W-:Y:S04]  /*60e0*/  IADD3 R46, P5, R44, R58, RZ ;  /* 0x0000003a2c2e7210 */ /* 0x002fe80007fbe0ff */
[----:B------:R1:W-:Y:S01]  /*60f0*/  LDGSTS.E.BYPASS.LTC128B.128 [R54], [R38.64], !P4 ;  /* 0x0000000026367fae */ /* 0x0003e2000e101d4c */
[----:B-----5:R-:W-:Y:S01]  /*6100*/  IADD3 R36, P2, R36, R56, RZ ;  /* 0x0000003824247210 */ /* 0x020fe20007f5e0ff */
[----:B------:R-:W-:Y:S04]  /*6110*/  IMAD.X R47, R40, 0x1, R57, P5 ;  /* 0x00000001282f7824 */ /* 0x000fe800028e0639 */
[----:B--2---:R-:W-:Y:S01]  /*6120*/  IMAD.X R37, R37, 0x1, R55, P2 ;  /* 0x0000000125257824 */ /* 0x004fe200010e0637 */
[C---:B------:R-:W-:Y:S02]  /*6130*/  IADD3 R42, P2, R52.reuse, R58, RZ ;  /* 0x0000003a342a7210 */ /* 0x040fe40007f5e0ff */
[-C--:B------:R-:W-:Y:S02]  /*6140*/  IADD3 R52, P6, R52, R56.reuse, RZ ;  /* 0x0000003834347210 */ /* 0x080fe40007fde0ff */
[----:B------:R1:W-:Y:S01]  /*6150*/  LDGSTS.E.BYPASS.LTC128B.128 [R54+0x2000], [R36.64], !P3 ;  /* 0x0200000024367fae */ /* 0x0003e2000d901d4c */
[C---:B------:R-:W-:Y:S01]  /*6160*/  IMAD.X R43, R3.reuse, 0x1, R57, P2 ;  /* 0x00000001032b7824 */ /* 0x040fe200010e0639 */
[----:B------:R-:W-:Y:S01]  /*6170*/  IADD3 R44, P2, R44, R56, RZ ;  /* 0x000000382c2c7210 */ /* 0x000fe20007f5e0ff */
[--C-:B------:R-:W-:Y:S03]  /*6180*/  IMAD.X R53, R3, 0x1, R55.reuse, P6 ;  /* 0x0000000103357824 */ /* 0x100fe600030e0637 */
[----:B------:R2:W-:Y:S01]  /*6190*/  LDGSTS.E.BYPASS.LTC128B.128 [R54+0x800], [R42.64], !P4 ;  /* 0x008000002a367fae */ /* 0x0005e2000e101d4c */
[----:B------:R-:W-:Y:S05]  /*61a0*/  IMAD.X R45, R40, 0x1, R55, P2 ;  /* 0x00000001282d7824 */ /* 0x000fea00010e0637 */
[----:B------:R3:W-:Y:S06]  /*61b0*/  LDGSTS.E.BYPASS.LTC128B.128 [R54+0x2800], [R52.64], !P3 ;  /* 0x0280000034367fae */ /* 0x0007ec000d901d4c */
[----:B------:R4:W-:Y:S06]  /*61c0*/  LDGSTS.E.BYPASS.LTC128B.128 [R54+0x1000], [R46.64], !P4 ;  /* 0x010000002e367fae */ /* 0x0009ec000e101d4c */
[----:B------:R4:W-:Y:S01]  /*61d0*/  LDGSTS.E.BYPASS.LTC128B.128 [R54+0x3000], [R44.64], !P3 ;  /* 0x030000002c367fae */ /* 0x0009e2000d901d4c */
[-C--:B-1----:R-:W-:Y:S08]  /*61e0*/  HMMA.16816.F32.BF16 R36, R64, R48.reuse, RZ ;  /* 0x000000304024723c */ /* 0x082ff000000418ff */
[C---:B--2---:R-:W-:Y:S07]  /*61f0*/  HMMA.16816.F32.BF16 R40, R60.reuse, R48, RZ ;  /* 0x000000303c28723c */ /* 0x044fee00000418ff */
[----:B------:R-:W-:Y:S05]  /*6200*/  IADD3 R48, P2, R2, R58, RZ ;  /* 0x0000003a02307210 */ /* 0x000fea0007f5e0ff */
[----:B------:R-:W-:Y:S01]  /*6210*/  IMAD.X R49, R0, 0x1, R57, P2 ;  /* 0x0000000100317824 */ /* 0x000fe200010e0639 */
[----:B------:R-:W-:Y:S01]  /*6220*/  IADD3 R2, P2, R2, R56, RZ ;  /* 0x0000003802027210 */ /* 0x000fe20007f5e0ff */
[-C--:B----4-:R-:W-:Y:S03]  /*6230*/  HMMA.16816.F32.BF16 R44, R60, R50.reuse, RZ ;  /* 0x000000323c2c723c */ /* 0x090fe600000418ff */
[----:B------:R1:W-:Y:S01]  /*6240*/  LDGSTS.E.BYPASS.LTC128B.128 [R54+0x1800], [R48.64], !P4 ;  /* 0x0180000030367fae */ /* 0x0003e2000e101d4c */
[----:B------:R-:W-:Y:S01]  /*6250*/  IMAD.X R3, R0, 0x1, R55, P2 ;  /* 0x0000000100037824 */ /* 0x000fe200010e0637 */
[----:B------:R-:W-:Y:S04]  /*6260*/  PLOP3.LUT P2, PT, PT, PT, UP0, 0x80, 0x0 ;  /* 0x000000000000781c */ /* 0x000fe80003f4f008 */
[----:B------:R3:W-:Y:S06]  /*6270*/  LDGSTS.E.BYPASS.LTC128B.128 [R54+0x3800], [R2.64], !P3 ;  /* 0x0380000002367fae */ /* 0x0007ec000d901d4c */
[----:B------:R-:W0:Y:S01]  /*6280*/  LDGDEPBAR ;  /* 0x00000000000079af */ /* 0x000e220000000000 */
[C---:B-1----:R-:W-:Y:S08]  /*6290*/  HMMA.16816.F32.BF16 R48, R64.reuse, R50, RZ ;  /* 0x000000324030723c */ /* 0x042ff000000418ff */
[-C--:B---3--:R-:W-:Y:S08]  /*62a0*/  HMMA.16816.F32.BF16 R52, R64, R204.reuse, RZ ;  /* 0x000000cc4034723c */ /* 0x088ff000000418ff */
[C---:B------:R-:W-:Y:S08]  /*62b0*/  HMMA.16816.F32.BF16 R56, R60.reuse, R204, RZ ;  /* 0x000000cc3c38723c */ /* 0x040ff000000418ff */
[-C--:B------:R-:W-:Y:S08]  /*62c0*/  HMMA.16816.F32.BF16 R60, R60, R206.reuse, RZ ;  /* 0x000000ce3c3c723c */ /* 0x080ff000000418ff */
[----:B------:R-:W-:Y:S01]  /*62d0*/  HMMA.16816.F32.BF16 R64, R64, R206, RZ ;  /* 0x000000ce4040723c */ /* 0x000fe200000418ff */
[----:B------:R-:W-:Y:S07]  /*62e0*/  LDSM.16.M88.4 R204, [R244+0x8100] ;  /* 0x00810000f4cc783b */ /* 0x000fee0000000200 */
[-C--:B------:R-:W-:Y:S08]  /*62f0*/  HMMA.16816.F32.BF16 R4, R208, R212.reuse, R4 ;  /* 0x000000d4d004723c */ /* 0x080ff00000041804 */
[C---:B------:R-:W-:Y:S08]  /*6300*/  HMMA.16816.F32.BF16 R8, R216.reuse, R212, R8 ;  /* 0x000000d4d808723c */ /* 0x040ff00000041808 */
[-C--:B------:R-:W-:Y:S08]  /*6310*/  HMMA.16816.F32.BF16 R12, R216, R214.reuse, R12 ;  /* 0x000000d6d80c723c */ /* 0x080ff0000004180c */
[C---:B------:R-:W-:Y:S01]  /*6320*/  HMMA.16816.F32.BF16 R16, R208.reuse, R214, R16 ;  /* 0x000000d6d010723c */ /* 0x040fe20000041810 */
[----:B------:R-:W1:Y:S07]  /*6330*/  LDSM.16.M88.4 R212, [R243+0x4100] ;  /* 0x00410000f3d4783b */ /* 0x000e6e0000000200 */
[-C--:B------:R-:W-:Y:S08]  /*6340*/  HMMA.16816.F32.BF16 R20, R208, R220.reuse, R20 ;  /* 0x000000dcd014723c */ /* 0x080ff00000041814 */
[C---:B------:R-:W-:Y:S08]  /*6350*/  HMMA.16816.F32.BF16 R24, R216.reuse, R220, R24 ;  /* 0x000000dcd818723c */ /* 0x040ff00000041818 */
[-C--:B------:R-:W-:Y:S08]  /*6360*/  HMMA.16816.F32.BF16 R28, R216, R222.reuse, R28 ;  /* 0x000000ded81c723c */ /* 0x080ff0000004181c */
[C---:B------:R-:W-:Y:S01]  /*6370*/  HMMA.16816.F32.BF16 R32, R208.reuse, R222, R32 ;  /* 0x000000ded020723c */ /* 0x040fe20000041820 */
[----:B------:R-:W2:Y:S07]  /*6380*/  LDSM.16.M88.4 R220, [R244+0xa100] ;  /* 0x00a10000f4dc783b */ /* 0x000eae0000000200 */
[-C--:B------:R-:W-:Y:S08]  /*6390*/  HMMA.16816.F32.BF16 R36, R208, R224.reuse, R36 ;  /* 0x000000e0d024723c */ /* 0x080ff00000041824 */
[C---:B------:R-:W-:Y:S08]  /*63a0*/  HMMA.16816.F32.BF16 R40, R216.reuse, R224, R40 ;  /* 0x000000e0d828723c */ /* 0x040ff00000041828 */
[-C--:B------:R-:W-:Y:S08]  /*63b0*/  HMMA.16816.F32.BF16 R44, R216, R226.reuse, R44 ;  /* 0x000000e2d82c723c */ /* 0x080ff0000004182c */
[C---:B------:R-:W-:Y:S01]  /*63c0*/  HMMA.16816.F32.BF16 R48, R208.reuse, R226, R48 ;  /* 0x000000e2d030723c */ /* 0x040fe20000041830 */
[----:B------:R-:W-:Y:S07]  /*63d0*/  LDSM.16.M88.4 R224, [R243+0x5900] ;  /* 0x00590000f3e0783b */ /* 0x000fee0000000200 */
[-C--:B------:R-:W-:Y:S08]  /*63e0*/  HMMA.16816.F32.BF16 R52, R208, R228.reuse, R52 ;  /* 0x000000e4d034723c */ /* 0x080ff00000041834 */
[C---:B------:R-:W-:Y:S08]  /*63f0*/  HMMA.16816.F32.BF16 R56, R216.reuse, R228, R56 ;  /* 0x000000e4d838723c */ /* 0x040ff00000041838 */
[-C--:B------:R-:W-:Y:S01]  /*6400*/  HMMA.16816.F32.BF16 R60, R216, R230.reuse, R60 ;  /* 0x000000e6d83c723c */ /* 0x080fe2000004183c */
[----:B------:R-:W-:Y:S07]  /*6410*/  LDSM.16.M88.4 R216, [R243+0x5100] ;  /* 0x00510000f3d8783b */ /* 0x000fee0000000200 */
[----:B------:R-:W-:Y:S01]  /*6420*/  HMMA.16816.F32.BF16 R64, R208, R230, R64 ;  /* 0x000000e6d040723c */ /* 0x000fe20000041840 */
[----:B------:R-:W3:Y:S07]  /*6430*/  LDSM.16.M88.4 R208, [R243+0x4900] ;  /* 0x00490000f3d0783b */ /* 0x000eee0000000200 */
[-C--:B-1----:R-:W-:Y:S08]  /*6440*/  HMMA.16816.F32.BF16 R4, R204, R212.reuse, R4 ;  /* 0x000000d4cc04723c */ /* 0x082ff00000041804 */
[C---:B--2---:R-:W-:Y:S08]  /*6450*/  HMMA.16816.F32.BF16 R8, R220.reuse, R212, R8 ;  /* 0x000000d4dc08723c */ /* 0x044ff00000041808 */
[-C--:B------:R-:W-:Y:S08]  /*6460*/  HMMA.16816.F32.BF16 R12, R220, R214.reuse, R12 ;  /* 0x000000d6dc0c723c */ /* 0x080ff0000004180c */
[C---:B------:R-:W-:Y:S01]  /*6470*/  HMMA.16816.F32.BF16 R16, R204.reuse, R214, R16 ;  /* 0x000000d6cc10723c */ /* 0x040fe20000041810 */
[----:B------:R-:W-:Y:S07]  /*6480*/  LDSM.16.M88.4 R212, [R234] ;  /* 0x00000000ead4783b */ /* 0x000fee0000000200 */
[-C--:B---3--:R-:W-:Y:S08]  /*6490*/  HMMA.16816.F32.BF16 R20, R204, R208.reuse, R20 ;  /* 0x000000d0cc14723c */ /* 0x088ff00000041814 */
        /* <DEDUP_REMOVED lines=11> */
[-C--:B------:R-:W-:Y:S01]  /*6550*/  HMMA.16816.F32.BF16 R60, R220, R226.reuse, R60 ;  /* 0x000000e2dc3c723c */ /* 0x080fe2000004183c */
[----:B------:R-:W-:Y:S07]  /*6560*/  LDSM.16.M88.4 R220, [R234+0x1000] ;  /* 0x00100000eadc783b */ /* 0x000fee0000000200 */
[----:B------:R-:W-:Y:S01]  /*6570*/  HMMA.16816.F32.BF16 R64, R204, R226, R64 ;  /* 0x000000e2cc40723c */ /* 0x000fe20000041840 */
[----:B------:R-:W3:Y:S06]  /*6580*/  LDSM.16.M88.4 R204, [R234+0x800] ;  /* 0x00080000eacc783b */ /* 0x000eec0000000200 */
[----:B------:R-:W4:Y:S01]  /*6590*/  LDSM.16.M88.4 R224, [R234+0x1800] ;  /* 0x00180000eae0783b */ /* 0x000f220000000200 */
[-C--:B-1----:R-:W-:Y:S08]  /*65a0*/  HMMA.16816.F32.BF16 R4, R208, R212.reuse, R4 ;  /* 0x000000d4d004723c */ /* 0x082ff00000041804 */
[C---:B--2---:R-:W-:Y:S08]  /*65b0*/  HMMA.16816.F32.BF16 R8, R216.reuse, R212, R8 ;  /* 0x000000d4d808723c */ /* 0x044ff00000041808 */
[-C--:B------:R-:W-:Y:S08]  /*65c0*/  HMMA.16816.F32.BF16 R12, R216, R214.reuse, R12 ;  /* 0x000000d6d80c723c */ /* 0x080ff0000004180c */
[C---:B------:R-:W-:Y:S01]  /*65d0*/  HMMA.16816.F32.BF16 R16, R208.reuse, R214, R16 ;  /* 0x000000d6d010723c */ /* 0x040fe20000041810 */
[----:B------:R-:W-:Y:S07]  /*65e0*/  LDSM.16.M88.4 R212, [R248+0x6100] ;  /* 0x00610000f8d4783b */ /* 0x000fee0000000200 */
        /* <DEDUP_REMOVED lines=10> */
[-C--:B----4-:R-:W-:Y:S08]  /*6690*/  HMMA.16816.F32.BF16 R52, R208, R224.reuse, R52 ;  /* 0x000000e0d034723c */ /* 0x090ff00000041834 */
        /* <DEDUP_REMOVED lines=24> */
[----:B------:R-:W-:Y:S07]  /*6820*/  LDSM.16.M88.4 R220, [R203] ;  /* 0x00000000cbdc783b */ /* 0x000fee0000000200 */
[----:B------:R-:W-:Y:S01]  /*6830*/  HMMA.16816.F32.BF16 R64, R204, R226, R64 ;  /* 0x000000e2cc40723c */ /* 0x000fe20000041840 */
[----:B------:R-:W3:Y:S06]  /*6840*/  LDSM.16.M88.4 R204, [R232] ;  /* 0x00000000e8cc783b */ /* 0x000eec0000000200 */
[----:B------:R-:W4:Y:S01]  /*6850*/  LDSM.16.M88.4 R224, [R202] ;  /* 0x00000000cae0783b */ /* 0x000f220000000200 */
        /* <DEDUP_REMOVED lines=44> */
[-C--:B-1----:R-:W-:Y:S01]  /*6b20*/  HMMA.16816.F32.BF16 R4, R208, R212.reuse, R4 ;  /* 0x000000d4d004723c */ /* 0x082fe20000041804 */
[----:B------:R-:W-:Y:S04]  /*6b30*/  DEPBAR.LE SB0, 0x0 ;  /* 0x000080000000791a */ /* 0x000fe80000000000 */
[----:B------:R-:W-:Y:S03]  /*6b40*/  BAR.SYNC.DEFER_BLOCKING 0x0 ;  /* 0x0000000000007b1d */ /* 0x000fe60000010000 */
[C---:B--2---:R-:W-:Y:S08]  /*6b50*/  HMMA.16816.F32.BF16 R8, R216.reuse, R212, R8 ;  /* 0x000000d4d808723c */ /* 0x044ff00000041808 */
[-C--:B------:R-:W-:Y:S08]  /*6b60*/  HMMA.16816.F32.BF16 R12, R216, R214.reuse, R12 ;  /* 0x000000d6d80c723c */ /* 0x080ff0000004180c */
[C---:B------:R-:W-:Y:S08]  /*6b70*/  HMMA.16816.F32.BF16 R16, R208.reuse, R214, R16 ;  /* 0x000000d6d010723c */ /* 0x040ff00000041810 */
[-C--:B---3--:R-:W-:Y:S08]  /*6b80*/  HMMA.16816.F32.BF16 R20, R208, R204.reuse, R20 ;  /* 0x000000ccd014723c */ /* 0x088ff00000041814 */
[C---:B------:R-:W-:Y:S08]  /*6b90*/  HMMA.16816.F32.BF16 R24, R216.reuse, R204, R24 ;  /* 0x000000ccd818723c */ /* 0x040ff00000041818 */
[-C--:B------:R-:W-:Y:S08]  /*6ba0*/  HMMA.16816.F32.BF16 R28, R216, R206.reuse, R28 ;  /* 0x000000ced81c723c */ /* 0x080ff0000004181c */
[C---:B------:R-:W-:Y:S08]  /*6bb0*/  HMMA.16816.F32.BF16 R32, R208.reuse, R206, R32 ;  /* 0x000000ced020723c */ /* 0x040ff00000041820 */
[-C--:B------:R-:W-:Y:S08]  /*6bc0*/  HMMA.16816.F32.BF16 R36, R208, R220.reuse, R36 ;  /* 0x000000dcd024723c */ /* 0x080ff00000041824 */
[C---:B------:R-:W-:Y:S08]  /*6bd0*/  HMMA.16816.F32.BF16 R40, R216.reuse, R220, R40 ;  /* 0x000000dcd828723c */ /* 0x040ff00000041828 */
[-C--:B------:R-:W-:Y:S08]  /*6be0*/  HMMA.16816.F32.BF16 R44, R216, R222.reuse, R44 ;  /* 0x000000ded82c723c */ /* 0x080ff0000004182c */
[C---:B------:R-:W-:Y:S08]  /*6bf0*/  HMMA.16816.F32.BF16 R48, R208.reuse, R222, R48 ;  /* 0x000000ded030723c */ /* 0x040ff00000041830 */
[-C--:B----4-:R-:W-:Y:S08]  /*6c00*/  HMMA.16816.F32.BF16 R52, R208, R224.reuse, R52 ;  /* 0x000000e0d034723c */ /* 0x090ff00000041834 */
[C---:B------:R-:W-:Y:S08]  /*6c10*/  HMMA.16816.F32.BF16 R56, R216.reuse, R224, R56 ;  /* 0x000000e0d838723c */ /* 0x040ff00000041838 */
[-C--:B------:R-:W-:Y:S08]  /*6c20*/  HMMA.16816.F32.BF16 R60, R216, R226.reuse, R60 ;  /* 0x000000e2d83c723c */ /* 0x080ff0000004183c */
[----:B------:R-:W-:Y:S01]  /*6c30*/  HMMA.16816.F32.BF16 R64, R208, R226, R64 ;  /* 0x000000e2d040723c */ /* 0x000fe20000041840 */
[----:B------:R-:W-:-:S07]  /*6c40*/  @P2 BRA `(.L_x_155) ;  /* 0xffffed5000002947 */ /* 0x000fce000383ffff */
.L_x_154:
[----:B------:R-:W-:Y:S01]  /*6c50*/  FMNMX.FTZ R201, R8, R198, !PT ;  /* 0x000000c608c97209 */ /* 0x000fe20007810000 */
[----:B------:R-:W0:Y:S01]  /*6c60*/  LDGDEPBAR ;  /* 0x00000000000079af */ /* 0x000e220000000000 */
[----:B--2---:R-:W-:Y:S01]  /*6c70*/  FMNMX.FTZ R205, R4, R199, !PT ;  /* 0x000000c704cd7209 */ /* 0x004fe20007810000 */
[----:B------:R-:W-:Y:S01]  /*6c80*/  UISETP.GT.AND UP0, UPT, UR6, UR7, UPT ;  /* 0x000000070600728c */ /* 0x000fe2000bf04270 */
[----:B------:R-:W-:Y:S01]  /*6c90*/  FMNMX.FTZ R201, R9, R201, !PT ;  /* 0x000000c909c97209 */ /* 0x000fe20007810000 */
[----:B------:R-:W-:Y:S01]  /*6ca0*/  UIADD3 UR6, UR6, -0x1, URZ ;  /* 0xffffffff06067890 */ /* 0x000fe2000fffe03f */
        /* <DEDUP_REMOVED lines=30> */
[----:B------:R-:W1:Y:S01]  /*6e90*/  SHFL.BFLY PT, R2, R201, 0x2, 0x1f ;  /* 0x0c401f00c9027f89 */ /* 0x000e6200000e0000 */
        /* <DEDUP_REMOVED lines=16> */
[----:B-1----:R-:W-:Y:S02]  /*6fa0*/  FMNMX.FTZ R201, R201, R2, !PT ;  /* 0x00000002c9c97209 */ /* 0x002fe40007810000 */
        /* <DEDUP_REMOVED lines=14> */
[----:B------:R-:W2:Y:S01]  /*7090*/  SHFL.BFLY PT, R196, R205, 0x2, 0x1f ;  /* 0x0c401f00cdc47f89 */ /* 0x000ea200000e0000 */
[----:B------:R-:W-:Y:S02]  /*70a0*/  PLOP3.LUT P2, PT, PT, PT, UP0, 0x80, 0x0 ;  /* 0x000000000000781c */ /* 0x000fe40003f4f008 */
[----:B------:R-:W-:Y:S02]  /*70b0*/  FMNMX.FTZ R0, R62, R0, !PT ;  /* 0x000000003e007209 */ /* 0x000fe40007810000 */
[----:B-1----:R-:W-:Y:S02]  /*70c0*/  FMNMX.FTZ R2, R201, R2, !PT ;  /* 0x00000002c9027209 */ /* 0x002fe40007810000 */
[----:B------:R-:W-:Y:S01]  /*70d0*/  FMNMX.FTZ R0, R63, R0, !PT ;  /* 0x000000003f007209 */ /* 0x000fe20007810000 */
[----:B------:R-:W1:Y:S02]  /*70e0*/  SHFL.BFLY PT, R3, R204, 0x2, 0x1f ;  /* 0x0c401f00cc037f89 */ /* 0x000e6400000e0000 */
[C---:B------:R-:W-:Y:S02]  /*70f0*/  FMUL.FTZ R206, R2.reuse, c[0x0][0x2d0] ;  /* 0x0000b40002ce7a20 */ /* 0x040fe40000410000 */
[----:B------:R-:W-:Y:S02]  /*7100*/  FADD.FTZ R198, -R2, R198 ;  /* 0x000000c602c67221 */ /* 0x000fe40000010100 */
[--C-:B------:R-:W-:Y:S02]  /*7110*/  FFMA.FTZ R229, R8, c[0x0][0x2d0], -R206.reuse ;  /* 0x0000b40008e57a23 */ /* 0x100fe400000108ce */
[----:B------:R-:W3:Y:S01]  /*7120*/  SHFL.BFLY PT, R201, R0, 0x2, 0x1f ;  /* 0x0c401f0000c97f89 */ /* 0x000ee200000e0000 */
[--C-:B------:R-:W-:Y:S02]  /*7130*/  FFMA.FTZ R226, R9, c[0x0][0x2d0], -R206.reuse ;  /* 0x0000b40009e27a23 */ /* 0x100fe400000108ce */
[--C-:B------:R-:W-:Y:S01]  /*7140*/  FFMA.FTZ R212, R12, c[0x0][0x2d0], -R206.reuse ;  /* 0x0000b4000cd47a23 */ /* 0x100fe200000108ce */
[----:B------:R-:W-:Y:S01]  /*7150*/  MUFU.EX2 R229, R229 ;  /* 0x000000e500e57308 */ /* 0x000fe20000000800 */
[----:B------:R-:W-:Y:S02]  /*7160*/  FFMA.FTZ R213, R13, c[0x0][0x2d0], -R206 ;  /* 0x0000b4000dd57a23 */ /* 0x000fe400000108ce */
[----:B------:R-:W-:Y:S01]  /*7170*/  FMUL.FTZ R198, R198, c[0x0][0x2d0] ;  /* 0x0000b400c6c67a20 */ /* 0x000fe20000410000 */
[----:B--2---:R-:W-:Y:S05]  /*7180*/  FMNMX.FTZ R205, R205, R196, !PT ;  /* 0x000000c4cdcd7209 */ /* 0x004fea0007810000 */
[----:B------:R-:W2:Y:S01]  /*7190*/  SHFL.BFLY PT, R196, R205, 0x1, 0x1f ;  /* 0x0c201f00cdc47f89 */ /* 0x000ea200000e0000 */
[----:B------:R-:W4:Y:S01]  /*71a0*/  MUFU.EX2 R198, R198 ;  /* 0x000000c600c67308 */ /* 0x000f220000000800 */
[----:B-1----:R-:W-:Y:S06]  /*71b0*/  FMNMX.FTZ R204, R204, R3, !PT ;  /* 0x00000003cccc7209 */ /* 0x002fec0007810000 */
[----:B------:R-:W1:Y:S01]  /*71c0*/  SHFL.BFLY PT, R3, R204, 0x1, 0x1f ;  /* 0x0c201f00cc037f89 */ /* 0x000e6200000e0000 */
[----:B---3--:R-:W-:Y:S02]  /*71d0*/  FMNMX.FTZ R201, R0, R201, !PT ;  /* 0x000000c900c97209 */ /* 0x008fe40007810000 */
[----:B------:R-:W3:Y:S05]  /*71e0*/  MUFU.EX2 R226, R226 ;  /* 0x000000e200e27308 */ /* 0x000eea0000000800 */
[----:B------:R-:W5:Y:S05]  /*71f0*/  SHFL.BFLY PT, R0, R201, 0x1, 0x1f ;  /* 0x0c201f00c9007f89 */ /* 0x000f6a00000e0000 */
[----:B------:R-:W-:Y:S01]  /*7200*/  MUFU.EX2 R212, R212 ;  /* 0x000000d400d47308 */ /* 0x000fe20000000800 */
[----:B--2---:R-:W-:Y:S01]  /*7210*/  FMNMX.FTZ R196, R205, R196, !PT ;  /* 0x000000c4cdc47209 */ /* 0x004fe20007810000 */
[C---:B----4-:R-:W-:Y:S02]  /*7220*/  FMUL.FTZ R8, R198.reuse, R188 ;  /* 0x000000bcc6087220 */ /* 0x050fe40000410000 */
[----:B------:R-:W-:Y:S02]  /*7230*/  FMUL.FTZ R9, R198, R189 ;  /* 0x000000bdc6097220 */ /* 0x000fe40000410000 */
[C---:B------:R-:W-:Y:S02]  /*7240*/  FADD.FTZ R199, -R196.reuse, R199 ;  /* 0x000000c7c4c77221 */ /* 0x040fe40000010100 */
[----:B------:R-:W-:Y:S01]  /*7250*/  FMUL.FTZ R216, R196, c[0x0][0x2d0] ;  /* 0x0000b400c4d87a20 */ /* 0x000fe20000410000 */
[----:B-1----:R-:W-:Y:S01]  /*7260*/  FMNMX.FTZ R3, R204, R3, !PT ;  /* 0x00000003cc037209 */ /* 0x002fe20007810000 */
[----:B------:R-:W-:Y:S01]  /*7270*/  FMUL.FTZ R199, R199, c[0x0][0x2d0] ;  /* 0x0000b400c7c77a20 */ /* 0x000fe20000410000 */
[----:B------:R-:W1:Y:S01]  /*7280*/  LDSM.16.MT88.4 R204, [R246+0x100] ;  /* 0x00010000f6cc783b */ /* 0x000e620000004200 */
[----:B------:R-:W-:Y:S01]  /*7290*/  FFMA.FTZ R208, R16, c[0x0][0x2d0], -R216 ;  /* 0x0000b40010d07a23 */ /* 0x000fe200000108d8 */
[----:B------:R-:W-:Y:S01]  /*72a0*/  MUFU.EX2 R213, R213 ;  /* 0x000000d500d57308 */ /* 0x000fe20000000800 */
[C---:B------:R-:W-:Y:S01]  /*72b0*/  FADD.FTZ R200, -R3.reuse, R200 ;  /* 0x000000c803c87221 */ /* 0x040fe20000010100 */
[----:B---3--:R-:W-:Y:S01]  /*72c0*/  F2FP.BF16.PACK_AB R188, R226, R229 ;  /* 0x000000e5e2bc723e */ /* 0x008fe200000010ff */
[----:B------:R-:W-:Y:S01]  /*72d0*/  FMUL.FTZ R218, R3, c[0x0][0x2d0] ;  /* 0x0000b40003da7a20 */ /* 0x000fe20000410000 */
[----:B-----5:R-:W-:Y:S01]  /*72e0*/  FMNMX.FTZ R0, R0, R201, !PT ;  /* 0x000000c900007209 */ /* 0x020fe20007810000 */
[----:B------:R-:W-:Y:S02]  /*72f0*/  FMUL.FTZ R200, R200, c[0x0][0x2d0] ;  /* 0x0000b400c8c87a20 */ /* 0x000fe40000410000 */
[----:B------:R-:W-:Y:S02]  /*7300*/  FFMA.FTZ R209, R17, c[0x0][0x2d0], -R216 ;  /* 0x0000b40011d17a23 */ /* 0x000fe400000108d8 */
[--C-:B------:R-:W-:Y:S01]  /*7310*/  FFMA.FTZ R210, R18, c[0x0][0x2d0], -R218.reuse ;  /* 0x0000b40012d27a23 */ /* 0x100fe200000108da */
[----:B------:R-:W2:Y:S01]  /*7320*/  MUFU.EX2 R199, R199 ;  /* 0x000000c700c77308 */ /* 0x000ea20000000800 */
[----:B------:R-:W-:Y:S02]  /*7330*/  FFMA.FTZ R211, R19, c[0x0][0x2d0], -R218 ;  /* 0x0000b40013d37a23 */ /* 0x000fe400000108da */
[--C-:B------:R-:W-:Y:S02]  /*7340*/  FFMA.FTZ R224, R4, c[0x0][0x2d0], -R216.reuse ;  /* 0x0000b40004e07a23 */ /* 0x100fe400000108d8 */
[----:B------:R-:W-:Y:S02]  /*7350*/  FFMA.FTZ R225, R5, c[0x0][0x2d0], -R216 ;  /* 0x0000b40005e17a23 */ /* 0x000fe400000108d8 */
[--C-:B------:R-:W-:Y:S02]  /*7360*/  FFMA.FTZ R227, R6, c[0x0][0x2d0], -R218.reuse ;  /* 0x0000b40006e37a23 */ /* 0x100fe400000108da */
[----:B------:R-:W-:Y:S01]  /*7370*/  FFMA.FTZ R223, R7, c[0x0][0x2d0], -R218 ;  /* 0x0000b40007df7a23 */ /* 0x000fe200000108da */
[----:B------:R-:W3:Y:S01]  /*7380*/  MUFU.EX2 R200, R200 ;  /* 0x000000c800c87308 */ /* 0x000ee20000000800 */
[C---:B------:R-:W-:Y:S02]  /*7390*/  FMUL.FTZ R231, R0.reuse, c[0x0][0x2d0] ;  /* 0x0000b40000e77a20 */ /* 0x040fe40000410000 */
[----:B------:R-:W-:Y:S02]  /*73a0*/  FADD.FTZ R197, -R0, R197 ;  /* 0x000000c500c57221 */ /* 0x000fe40000010100 */
[--C-:B------:R-:W-:Y:S02]  /*73b0*/  FFMA.FTZ R230, R10, c[0x0][0x2d0], -R231.reuse ;  /* 0x0000b4000ae67a23 */ /* 0x100fe400000108e7 */
[----:B------:R-:W-:Y:S02]  /*73c0*/  FMUL.FTZ R197, R197, c[0x0][0x2d0] ;  /* 0x0000b400c5c57a20 */ /* 0x000fe40000410000 */
[--C-:B------:R-:W-:Y:S01]  /*73d0*/  FFMA.FTZ R228, R11, c[0x0][0x2d0], -R231.reuse ;  /* 0x0000b4000be47a23 */ /* 0x100fe200000108e7 */
[----:B------:R-:W-:Y:S01]  /*73e0*/  MUFU.EX2 R225, R225 ;  /* 0x000000e100e17308 */ /* 0x000fe20000000800 */
[--C-:B------:R-:W-:Y:S02]  /*73f0*/  FFMA.FTZ R214, R14, c[0x0][0x2d0], -R231.reuse ;  /* 0x0000b4000ed67a23 */ /* 0x100fe400000108e7 */
[--C-:B------:R-:W-:Y:S02]  /*7400*/  FFMA.FTZ R201, R15, c[0x0][0x2d0], -R231.reuse ;  /* 0x0000b4000fc97a23 */ /* 0x100fe400000108e7 */
[C---:B--2---:R-:W-:Y:S02]  /*7410*/  FMUL.FTZ R16, R199.reuse, R180 ;  /* 0x000000b4c7107220 */ /* 0x044fe40000410000 */
[C---:B------:R-:W-:Y:S02]  /*7420*/  FMUL.FTZ R17, R199.reuse, R181 ;  /* 0x000000b5c7117220 */ /* 0x040fe40000410000 */
[C---:B------:R-:W-:Y:S01]  /*7430*/  FMUL.FTZ R4, R199.reuse, R192 ;  /* 0x000000c0c7047220 */ /* 0x040fe20000410000 */
[----:B------:R-:W-:Y:S01]  /*7440*/  MUFU.EX2 R223, R223 ;  /* 0x000000df00df7308 */ /* 0x000fe20000000800 */
[C---:B------:R-:W-:Y:S02]  /*7450*/  FMUL.FTZ R5, R199.reuse, R193 ;  /* 0x000000c1c7057220 */ /* 0x040fe40000410000 */
[----:B------:R-:W-:Y:S02]  /*7460*/  FMUL.FTZ R12, R198, R184 ;  /* 0x000000b8c60c7220 */ /* 0x000fe40000410000 */
[C---:B---3--:R-:W-:Y:S02]  /*7470*/  FMUL.FTZ R18, R200.reuse, R182 ;  /* 0x000000b6c8127220 */ /* 0x048fe40000410000 */
[C---:B------:R-:W-:Y:S02]  /*7480*/  FMUL.FTZ R19, R200.reuse, R183 ;  /* 0x000000b7c8137220 */ /* 0x040fe40000410000 */
[----:B------:R-:W2:Y:S01]  /*7490*/  LDSM.16.MT88.4 R180, [R240+0x100] ;  /* 0x00010000f0b4783b */ /* 0x000ea20000004200 */
[----:B------:R-:W3:Y:S01]  /*74a0*/  MUFU.EX2 R224, R224 ;  /* 0x000000e000e07308 */ /* 0x000ee20000000800 */
[C---:B------:R-:W-:Y:S02]  /*74b0*/  FMUL.FTZ R6, R200.reuse, R194 ;  /* 0x000000c2c8067220 */ /* 0x040fe40000410000 */
[----:B------:R-:W-:Y:S02]  /*74c0*/  FMUL.FTZ R7, R200, R195 ;  /* 0x000000c3c8077220 */ /* 0x000fe40000410000 */
[----:B------:R-:W-:Y:S02]  /*74d0*/  FMUL.FTZ R13, R198, R185 ;  /* 0x000000b9c60d7220 */ /* 0x000fe40000410000 */
[C---:B------:R-:W-:Y:S02]  /*74e0*/  FMUL.FTZ R68, R199.reuse, R68 ;  /* 0x00000044c7447220 */ /* 0x040fe40000410000 */
[C---:B------:R-:W-:Y:S01]  /*74f0*/  FMUL.FTZ R69, R199.reuse, R69 ;  /* 0x00000045c7457220 */ /* 0x040fe20000410000 */
[----:B------:R-:W-:Y:S01]  /*7500*/  MUFU.EX2 R208, R208 ;  /* 0x000000d000d07308 */ /* 0x000fe20000000800 */
[C---:B------:R-:W-:Y:S02]  /*7510*/  FMUL.FTZ R70, R200.reuse, R70 ;  /* 0x00000046c8467220 */ /* 0x040fe40000410000 */
[----:B------:R-:W-:Y:S02]  /*7520*/  FMUL.FTZ R71, R200, R71 ;  /* 0x00000047c8477220 */ /* 0x000fe40000410000 */
[C---:B------:R-:W-:Y:S02]  /*7530*/  FMUL.FTZ R72, R198.reuse, R72 ;  /* 0x00000048c6487220 */ /* 0x040fe40000410000 */
[C---:B------:R-:W-:Y:S02]  /*7540*/  FMUL.FTZ R73, R198.reuse, R73 ;  /* 0x00000049c6497220 */ /* 0x040fe40000410000 */
[C---:B------:R-:W-:Y:S01]  /*7550*/  FMUL.FTZ R76, R198.reuse, R76 ;  /* 0x0000004cc64c7220 */ /* 0x040fe20000410000 */
[----:B------:R-:W4:Y:S01]  /*7560*/  MUFU.EX2 R209, R209 ;  /* 0x000000d100d17308 */ /* 0x000f220000000800 */
[----:B------:R-:W-:Y:S02]  /*7570*/  FMUL.FTZ R77, R198, R77 ;  /* 0x0000004dc64d7220 */ /* 0x000fe40000410000 */
[----:B------:R-:W-:Y:S01]  /*7580*/  FMUL.FTZ R80, R199, R80 ;  /* 0x00000050c7507220 */ /* 0x000fe20000410000 */
[----:B---3--:R-:W-:Y:S01]  /*7590*/  F2FP.BF16.PACK_AB R192, R225, R224 ;  /* 0x000000e0e1c0723e */ /* 0x008fe200000010ff */
[C---:B------:R-:W-:Y:S02]  /*75a0*/  FMUL.FTZ R81, R199.reuse, R81 ;  /* 0x00000051c7517220 */ /* 0x040fe40000410000 */
[C---:B------:R-:W-:Y:S02]  /*75b0*/  FMUL.FTZ R82, R200.reuse, R82 ;  /* 0x00000052c8527220 */ /* 0x040fe40000410000 */
[C---:B------:R-:W-:Y:S01]  /*75c0*/  FMUL.FTZ R83, R200.reuse, R83 ;  /* 0x00000053c8537220 */ /* 0x040fe20000410000 */
[----:B------:R-:W3:Y:S01]  /*75d0*/  MUFU.EX2 R227, R227 ;  /* 0x000000e300e37308 */ /* 0x000ee20000000800 */
[C---:B------:R-:W-:Y:S02]  /*75e0*/  FMUL.FTZ R84, R199.reuse, R84 ;  /* 0x00000054c7547220 */ /* 0x040fe40000410000 */
[----:B------:R-:W-:Y:S02]  /*75f0*/  FMUL.FTZ R85, R199, R85 ;  /* 0x00000055c7557220 */ /* 0x000fe40000410000 */
[C---:B------:R-:W-:Y:S02]  /*7600*/  FMUL.FTZ R86, R200.reuse, R86 ;  /* 0x00000056c8567220 */ /* 0x040fe40000410000 */
[----:B------:R-:W-:Y:S02]  /*7610*/  FMUL.FTZ R87, R200, R87 ;  /* 0x00000057c8577220 */ /* 0x000fe40000410000 */
[C---:B------:R-:W-:Y:S01]  /*7620*/  FMUL.FTZ R88, R198.reuse, R88 ;  /* 0x00000058c6587220 */ /* 0x040fe20000410000 */
[----:B------:R-:W-:Y:S01]  /*7630*/  MUFU.EX2 R210, R210 ;  /* 0x000000d200d27308 */ /* 0x000fe20000000800 */
[C---:B------:R-:W-:Y:S02]  /*7640*/  FMUL.FTZ R89, R198.reuse, R89 ;  /* 0x00000059c6597220 */ /* 0x040fe40000410000 */
[C---:B------:R-:W-:Y:S01]  /*7650*/  FMUL.FTZ R92, R198.reuse, R92 ;  /* 0x0000005cc65c7220 */ /* 0x040fe20000410000 */
[----:B----4-:R-:W-:Y:S01]  /*7660*/  F2FP.BF16.PACK_AB R194, R209, R208 ;  /* 0x000000d0d1c2723e */ /* 0x010fe200000010ff */
[----:B------:R-:W-:Y:S02]  /*7670*/  FMUL.FTZ R93, R198, R93 ;  /* 0x0000005dc65d7220 */ /* 0x000fe40000410000 */
[C---:B------:R-:W-:Y:S02]  /*7680*/  FMUL.FTZ R96, R199.reuse, R96 ;  /* 0x00000060c7607220 */ /* 0x040fe40000410000 */
[----:B------:R-:W-:Y:S01]  /*7690*/  FMUL.FTZ R97, R199, R97 ;  /* 0x00000061c7617220 */ /* 0x000fe20000410000 */
[----:B------:R-:W4:Y:S01]  /*76a0*/  MUFU.EX2 R211, R211 ;  /* 0x000000d300d37308 */ /* 0x000f220000000800 */
[C---:B------:R-:W-:Y:S02]  /*76b0*/  FMUL.FTZ R98, R200.reuse, R98 ;  /* 0x00000062c8627220 */ /* 0x040fe40000410000 */
[C---:B------:R-:W-:Y:S01]  /*76c0*/  FMUL.FTZ R99, R200.reuse, R99 ;  /* 0x00000063c8637220 */ /* 0x040fe20000410000 */
[----:B---3--:R-:W-:Y:S01]  /*76d0*/  F2FP.BF16.PACK_AB R193, R223, R227 ;  /* 0x000000e3dfc1723e */ /* 0x008fe200000010ff */
[C---:B------:R-:W-:Y:S02]  /*76e0*/  FMUL.FTZ R100, R199.reuse, R100 ;  /* 0x00000064c7647220 */ /* 0x040fe40000410000 */
[C---:B------:R-:W-:Y:S02]  /*76f0*/  FMUL.FTZ R101, R199.reuse, R101 ;  /* 0x00000065c7657220 */ /* 0x040fe40000410000 */
[C---:B------:R-:W-:Y:S01]  /*7700*/  FMUL.FTZ R102, R200.reuse, R102 ;  /* 0x00000066c8667220 */ /* 0x040fe20000410000 */
[----:B------:R-:W3:Y:S01]  /*7710*/  MUFU.EX2 R197, R197 ;  /* 0x000000c500c57308 */ /* 0x000ee20000000800 */
[----:B------:R-:W-:Y:S02]  /*7720*/  FMUL.FTZ R103, R200, R103 ;  /* 0x00000067c8677220 */ /* 0x000fe40000410000 */
[C---:B------:R-:W-:Y:S02]  /*7730*/  FMUL.FTZ R104, R198.reuse, R104 ;  /* 0x00000068c6687220 */ /* 0x040fe40000410000 */
[C---:B------:R-:W-:Y:S02]  /*7740*/  FMUL.FTZ R105, R198.reuse, R105 ;  /* 0x00000069c6697220 */ /* 0x040fe40000410000 */
[C---:B------:R-:W-:Y:S02]  /*7750*/  FMUL.FTZ R108, R198.reuse, R108 ;  /* 0x0000006cc66c7220 */ /* 0x040fe40000410000 */
[----:B------:R-:W-:Y:S01]  /*7760*/  FMUL.FTZ R109, R198, R109 ;  /* 0x0000006dc66d7220 */ /* 0x000fe20000410000 */
[----:B------:R-:W-:Y:S01]  /*7770*/  MUFU.EX2 R230, R230 ;  /* 0x000000e600e67308 */ /* 0x000fe20000000800 */
[C---:B------:R-:W-:Y:S02]  /*7780*/  FMUL.FTZ R112, R199.reuse, R112 ;  /* 0x00000070c7707220 */ /* 0x040fe40000410000 */
[----:B------:R-:W-:Y:S01]  /*7790*/  FMUL.FTZ R113, R199, R113 ;  /* 0x00000071c7717220 */ /* 0x000fe20000410000 */
[----:B----4-:R-:W-:Y:S01]  /*77a0*/  F2FP.BF16.PACK_AB R195, R211, R210 ;  /* 0x000000d2d3c3723e */ /* 0x010fe200000010ff */
[C---:B------:R-:W-:Y:S02]  /*77b0*/  FMUL.FTZ R114, R200.reuse, R114 ;  /* 0x00000072c8727220 */ /* 0x040fe40000410000 */
[----:B------:R-:W-:Y:S02]  /*77c0*/  FMUL.FTZ R115, R200, R115 ;  /* 0x00000073c8737220 */ /* 0x000fe40000410000 */
[----:B------:R-:W-:Y:S01]  /*77d0*/  FMUL.FTZ R116, R199, R116 ;  /* 0x00000074c7747220 */ /* 0x000fe20000410000 */
[----:B------:R-:W4:Y:S01]  /*77e0*/  MUFU.EX2 R228, R228 ;  /* 0x000000e400e47308 */ /* 0x000f220000000800 */
[-C--:B-1----:R-:W-:Y:S05]  /*77f0*/  HMMA.16816.F32.BF16 R4, R192, R204.reuse, R4 ;  /* 0x000000ccc004723c */ /* 0x082fea0000041804 */
[----:B---3--:R-:W-:Y:S01]  /*7800*/  FMUL.FTZ R10, R197, R190 ;  /* 0x000000bec50a7220 */ /* 0x008fe20000410000 */
[----:B------:R-:W-:Y:S01]  /*7810*/  F2FP.BF16.PACK_AB R190, R213, R212 ;  /* 0x000000d4d5be723e */ /* 0x000fe200000010ff */
[C---:B------:R-:W-:Y:S02]  /*7820*/  FMUL.FTZ R11, R197.reuse, R191 ;  /* 0x000000bfc50b7220 */ /* 0x040fe40000410000 */
[----:B------:R-:W-:Y:S03]  /*7830*/  MUFU.EX2 R214, R214 ;  /* 0x000000d600d67308 */ /* 0x000fe60000000800 */
[C---:B------:R-:W-:Y:S02]  /*7840*/  FMUL.FTZ R14, R197.reuse, R186 ;  /* 0x000000bac50e7220 */ /* 0x040fe40000410000 */
[C---:B------:R-:W-:Y:S02]  /*7850*/  FMUL.FTZ R15, R197.reuse, R187 ;  /* 0x000000bbc50f7220 */ /* 0x040fe40000410000 */
[C---:B------:R-:W-:Y:S02]  /*7860*/  FMUL.FTZ R74, R197.reuse, R74 ;  /* 0x0000004ac54a7220 */ /* 0x040fe40000410000 */
[C---:B------:R-:W-:Y:S01]  /*7870*/  FMUL.FTZ R75, R197.reuse, R75 ;  /* 0x0000004bc54b7220 */ /* 0x040fe20000410000 */
[----:B------:R-:W1:Y:S01]  /*7880*/  MUFU.EX2 R201, R201 ;  /* 0x000000c900c97308 */ /* 0x000e620000000800 */
[C---:B------:R-:W-:Y:S02]  /*7890*/  FMUL.FTZ R78, R197.reuse, R78 ;  /* 0x0000004ec54e7220 */ /* 0x040fe40000410000 */
[C---:B------:R-:W-:Y:S01]  /*78a0*/  FMUL.FTZ R79, R197.reuse, R79 ;  /* 0x0000004fc54f7220 */ /* 0x040fe20000410000 */
[----:B----4-:R-:W-:Y:S01]  /*78b0*/  F2FP.BF16.PACK_AB R189, R228, R230 ;  /* 0x000000e6e4bd723e */ /* 0x010fe200000010ff */
[C---:B------:R-:W-:Y:S02]  /*78c0*/  FMUL.FTZ R90, R197.reuse, R90 ;  /* 0x0000005ac55a7220 */ /* 0x040fe40000410000 */
[C---:B------:R-:W-:Y:S02]  /*78d0*/  FMUL.FTZ R91, R197.reuse, R91 ;  /* 0x0000005bc55b7220 */ /* 0x040fe40000410000 */
[C---:B------:R-:W-:Y:S02]  /*78e0*/  FMUL.FTZ R94, R197.reuse, R94 ;  /* 0x0000005ec55e7220 */ /* 0x040fe40000410000 */
[C---:B------:R-:W-:Y:S02]  /*78f0*/  FMUL.FTZ R95, R197.reuse, R95 ;  /* 0x0000005fc55f7220 */ /* 0x040fe40000410000 */
[C---:B------:R-:W-:Y:S02]  /*7900*/  FMUL.FTZ R106, R197.reuse, R106 ;  /* 0x0000006ac56a7220 */ /* 0x040fe40000410000 */
[C---:B------:R-:W-:Y:S02]  /*7910*/  FMUL.FTZ R107, R197.reuse, R107 ;  /* 0x0000006bc56b7220 */ /* 0x040fe40000410000 */
[C---:B------:R-:W-:Y:S02]  /*7920*/  FMUL.FTZ R110, R197.reuse, R110 ;  /* 0x0000006ec56e7220 */ /* 0x040fe40000410000 */
[----:B------:R-:W-:Y:S02]  /*7930*/  FMUL.FTZ R111, R197, R111 ;  /* 0x0000006fc56f7220 */ /* 0x000fe40000410000 */
[----:B------:R-:W-:Y:S02]  /*7940*/  FMUL.FTZ R117, R199, R117 ;  /* 0x00000075c7757220 */ /* 0x000fe40000410000 */
[C---:B------:R-:W-:Y:S01]  /*7950*/  FMUL.FTZ R118, R200.reuse, R118 ;  /* 0x00000076c8767220 */ /* 0x040fe20000410000 */
[----:B-1----:R-:W-:Y:S01]  /*7960*/  F2FP.BF16.PACK_AB R191, R201, R214 ;  /* 0x000000d6c9bf723e */ /* 0x002fe200000010ff */
[----:B------:R-:W-:Y:S02]  /*7970*/  FMUL.FTZ R119, R200, R119 ;  /* 0x00000077c8777220 */ /* 0x000fe40000410000 */
[C---:B------:R-:W-:Y:S02]  /*7980*/  FMUL.FTZ R120, R198.reuse, R120 ;  /* 0x00000078c6787220 */ /* 0x040fe40000410000 */
[C---:B------:R-:W-:Y:S02]  /*7990*/  FMUL.FTZ R121, R198.reuse, R121 ;  /* 0x00000079c6797220 */ /* 0x040fe40000410000 */
[C---:B------:R-:W-:Y:S04]  /*79a0*/  HMMA.16816.F32.BF16 R8, R188.reuse, R204, R8 ;  /* 0x000000ccbc08723c */ /* 0x040fe80000041808 */
[C---:B------:R-:W-:Y:S02]  /*79b0*/  FMUL.FTZ R122, R197.reuse, R122 ;  /* 0x0000007ac57a7220 */ /* 0x040fe40000410000 */
[C---:B------:R-:W-:Y:S02]  /*79c0*/  FMUL.FTZ R123, R197.reuse, R123 ;  /* 0x0000007bc57b7220 */ /* 0x040fe40000410000 */
[-C--:B------:R-:W-:Y:S04]  /*79d0*/  HMMA.16816.F32.BF16 R12, R188, R206.reuse, R12 ;  /* 0x000000cebc0c723c */ /* 0x080fe8000004180c */
[C---:B------:R-:W-:Y:S02]  /*79e0*/  FMUL.FTZ R124, R198.reuse, R124 ;  /* 0x0000007cc67c7220 */ /* 0x040fe40000410000 */
[----:B------:R-:W-:Y:S02]  /*79f0*/  FMUL.FTZ R125, R198, R125 ;  /* 0x0000007dc67d7220 */ /* 0x000fe40000410000 */
[C---:B------:R-:W-:Y:S04]  /*7a00*/  HMMA.16816.F32.BF16 R16, R192.reuse, R206, R16 ;  /* 0x000000cec010723c */ /* 0x040fe80000041810 */
[C---:B------:R-:W-:Y:S02]  /*7a10*/  FMUL.FTZ R126, R197.reuse, R126 ;  /* 0x0000007ec57e7220 */ /* 0x040fe40000410000 */
[----:B------:R-:W-:Y:S02]  /*7a20*/  FMUL.FTZ R127, R197, R127 ;  /* 0x0000007fc57f7220 */ /* 0x000fe40000410000 */
[-C--:B--2---:R-:W-:Y:S04]  /*7a30*/  HMMA.16816.F32.BF16 R68, R192, R180.reuse, R68 ;  /* 0x000000b4c044723c */ /* 0x084fe80000041844 */
        /* <DEDUP_REMOVED lines=8> */
[C---:B------:R-:W-:Y:S01]  /*7ac0*/  HMMA.16816.F32.BF16 R80, R192.reuse, R182, R80 ;  /* 0x000000b6c050723c */ /* 0x040fe20000041850 */
[----:B------:R-:W1:Y:S03]  /*7ad0*/  LDSM.16.MT88.4 R180, [R239+0x100] ;  /* 0x00010000efb4783b */ /* 0x000e660000004200 */
[C---:B------:R-:W-:Y:S02]  /*7ae0*/  FMUL.FTZ R134, R200.reuse, R134 ;  /* 0x00000086c8867220 */ /* 0x040fe40000410000 */
[----:B------:R-:W-:Y:S02]  /*7af0*/  FMUL.FTZ R135, R200, R135 ;  /* 0x00000087c8877220 */ /* 0x000fe40000410000 */
[C---:B------:R-:W-:Y:S04]  /*7b00*/  FMUL.FTZ R136, R198.reuse, R136 ;  /* 0x00000088c6887220 */ /* 0x040fe80000410000 */
[C---:B------:R-:W-:Y:S02]  /*7b10*/  FMUL.FTZ R137, R198.reuse, R137 ;  /* 0x00000089c6897220 */ /* 0x040fe40000410000 */
[C---:B------:R-:W-:Y:S02]  /*7b20*/  FMUL.FTZ R138, R197.reuse, R138 ;  /* 0x0000008ac58a7220 */ /* 0x040fe40000410000 */
[C---:B------:R-:W-:Y:S02]  /*7b30*/  FMUL.FTZ R139, R197.reuse, R139 ;  /* 0x0000008bc58b7220 */ /* 0x040fe40000410000 */
[C---:B------:R-:W-:Y:S02]  /*7b40*/  FMUL.FTZ R140, R198.reuse, R140 ;  /* 0x0000008cc68c7220 */ /* 0x040fe40000410000 */
[----:B------:R-:W-:Y:S02]  /*7b50*/  FMUL.FTZ R141, R198, R141 ;  /* 0x0000008dc68d7220 */ /* 0x000fe40000410000 */
[C---:B------:R-:W-:Y:S02]  /*7b60*/  FMUL.FTZ R142, R197.reuse, R142 ;  /* 0x0000008ec58e7220 */ /* 0x040fe40000410000 */
[----:B------:R-:W-:Y:S02]  /*7b70*/  FMUL.FTZ R143, R197, R143 ;  /* 0x0000008fc58f7220 */ /* 0x000fe40000410000 */
[C---:B------:R-:W-:Y:S02]  /*7b80*/  FMUL.FTZ R144, R199.reuse, R144 ;  /* 0x00000090c7907220 */ /* 0x040fe40000410000 */
[C---:B------:R-:W-:Y:S02]  /*7b90*/  FMUL.FTZ R145, R199.reuse, R145 ;  /* 0x00000091c7917220 */ /* 0x040fe40000410000 */
[C---:B------:R-:W-:Y:S02]  /*7ba0*/  FMUL.FTZ R146, R200.reuse, R146 ;  /* 0x00000092c8927220 */ /* 0x040fe40000410000 */
[----:B------:R-:W-:Y:S02]  /*7bb0*/  FMUL.FTZ R147, R200, R147 ;  /* 0x00000093c8937220 */ /* 0x000fe40000410000 */
[--C-:B------:R-:W-:Y:S02]  /*7bc0*/  FFMA.FTZ R204, R20, c[0x0][0x2d0], -R216.reuse ;  /* 0x0000b40014cc7a23 */ /* 0x100fe400000108d8 */
[----:B------:R-:W-:Y:S02]  /*7bd0*/  FMUL.FTZ R20, R199, R176 ;  /* 0x000000b0c7147220 */ /* 0x000fe40000410000 */
[----:B------:R-:W-:Y:S02]  /*7be0*/  FFMA.FTZ R205, R21, c[0x0][0x2d0], -R216 ;  /* 0x0000b40015cd7a23 */ /* 0x000fe400000108d8 */
[----:B------:R-:W-:Y:S01]  /*7bf0*/  FMUL.FTZ R21, R199, R177 ;  /* 0x000000b1c7157220 */ /* 0x000fe20000410000 */
[-C--:B-1----:R-:W-:Y:S01]  /*7c00*/  HMMA.16816.F32.BF16 R84, R192, R180.reuse, R84 ;  /* 0x000000b4c054723c */ /* 0x082fe20000041854 */
[----:B------:R-:W-:Y:S02]  /*7c10*/  MUFU.EX2 R204, R204 ;  /* 0x000000cc00cc7308 */ /* 0x000fe40000000800 */
[--C-:B------:R-:W-:Y:S02]  /*7c20*/  FFMA.FTZ R206, R22, c[0x0][0x2d0], -R218.reuse ;  /* 0x0000b40016ce7a23 */ /* 0x100fe400000108da */
[C---:B------:R-:W-:Y:S02]  /*7c30*/  FMUL.FTZ R22, R200.reuse, R178 ;  /* 0x000000b2c8167220 */ /* 0x040fe40000410000 */
[----:B------:R-:W-:Y:S01]  /*7c40*/  FFMA.FTZ R207, R23, c[0x0][0x2d0], -R218 ;  /* 0x0000b40017cf7a23 */ /* 0x000fe200000108da */
[C---:B------:R-:W-:Y:S03]  /*7c50*/  HMMA.16816.F32.BF16 R88, R188.reuse, R180, R88 ;  /* 0x000000b4bc58723c */ /* 0x040fe60000041858 */
[----:B------:R-:W1:Y:S01]  /*7c60*/  MUFU.EX2 R205, R205 ;  /* 0x000000cd00cd7308 */ /* 0x000e620000000800 */
[C---:B------:R-:W-:Y:S02]  /*7c70*/  FMUL.FTZ R23, R200.reuse, R179 ;  /* 0x000000b3c8177220 */ /* 0x040fe40000410000 */
[----:B------:R-:W-:Y:S01]  /*7c80*/  LDSM.16.MT88.4 R176, [R238+0x2100] ;  /* 0x00210000eeb0783b */ /* 0x000fe20000004200 */
[C---:B------:R-:W-:Y:S01]  /*7c90*/  FMUL.FTZ R156, R199.reuse, R156 ;  /* 0x0000009cc79c7220 */ /* 0x040fe20000410000 */
[-C--:B------:R-:W-:Y:S04]  /*7ca0*/  HMMA.16816.F32.BF16 R92, R188, R182.reuse, R92 ;  /* 0x000000b6bc5c723c */ /* 0x080fe8000004185c */
[----:B------:R-:W-:Y:S01]  /*7cb0*/  FMUL.FTZ R157, R199, R157 ;  /* 0x0000009dc79d7220 */ /* 0x000fe20000410000 */
[----:B------:R-:W-:Y:S01]  /*7cc0*/  MUFU.EX2 R206, R206 ;  /* 0x000000ce00ce7308 */ /* 0x000fe20000000800 */
[C---:B------:R-:W-:Y:S02]  /*7cd0*/  FMUL.FTZ R158, R200.reuse, R158 ;  /* 0x0000009ec89e7220 */ /* 0x040fe40000410000 */
[C---:B------:R-:W-:Y:S01]  /*7ce0*/  HMMA.16816.F32.BF16 R96, R192.reuse, R182, R96 ;  /* 0x000000b6c060723c */ /* 0x040fe20000041860 */
[----:B------:R-:W2:Y:S03]  /*7cf0*/  LDSM.16.MT88.4 R180, [R238+0x100] ;  /* 0x00010000eeb4783b */ /* 0x000ea60000004200 */
[----:B------:R-:W-:Y:S02]  /*7d00*/  FMUL.FTZ R159, R200, R159 ;  /* 0x0000009fc89f7220 */ /* 0x000fe40000410000 */
[C---:B------:R-:W-:Y:S01]  /*7d10*/  FMUL.FTZ R148, R198.reuse, R148 ;  /* 0x00000094c6947220 */ /* 0x040fe20000410000 */
[----:B------:R-:W-:Y:S01]  /*7d20*/  MUFU.EX2 R207, R207 ;  /* 0x000000cf00cf7308 */ /* 0x000fe20000000800 */
[C---:B------:R-:W-:Y:S04]  /*7d30*/  FMUL.FTZ R149, R198.reuse, R149 ;  /* 0x00000095c6957220 */ /* 0x040fe80000410000 */
[C---:B------:R-:W-:Y:S02]  /*7d40*/  FMUL.FTZ R150, R197.reuse, R150 ;  /* 0x00000096c5967220 */ /* 0x040fe40000410000 */
[C---:B------:R-:W-:Y:S02]  /*7d50*/  FMUL.FTZ R151, R197.reuse, R151 ;  /* 0x00000097c5977220 */ /* 0x040fe40000410000 */
[C---:B------:R-:W-:Y:S02]  /*7d60*/  FMUL.FTZ R152, R198.reuse, R152 ;  /* 0x00000098c6987220 */ /* 0x040fe40000410000 */
[----:B------:R-:W-:Y:S02]  /*7d70*/  FMUL.FTZ R153, R198, R153 ;  /* 0x00000099c6997220 */ /* 0x000fe40000410000 */
[C---:B------:R-:W-:Y:S02]  /*7d80*/  FMUL.FTZ R154, R197.reuse, R154 ;  /* 0x0000009ac59a7220 */ /* 0x040fe40000410000 */
[----:B------:R-:W-:Y:S02]  /*7d90*/  FMUL.FTZ R155, R197, R155 ;  /* 0x0000009bc59b7220 */ /* 0x000fe40000410000 */
[--C-:B------:R-:W-:Y:S02]  /*7da0*/  FFMA.FTZ R215, R32, c[0x0][0x2d0], -R216.reuse ;  /* 0x0000b40020d77a23 */ /* 0x100fe400000108d8 */
[----:B------:R-:W-:Y:S02]  /*7db0*/  FFMA.FTZ R216, R33, c[0x0][0x2d0], -R216 ;  /* 0x0000b40021d87a23 */ /* 0x000fe400000108d8 */
[--C-:B------:R-:W-:Y:S02]  /*7dc0*/  FFMA.FTZ R221, R26, c[0x0][0x2d0], -R231.reuse ;  /* 0x0000b4001add7a23 */ /* 0x100fe400000108e7 */
[C---:B------:R-:W-:Y:S01]  /*7dd0*/  FMUL.FTZ R26, R200.reuse, R174 ;  /* 0x000000aec81a7220 */ /* 0x040fe20000410000 */
[----:B------:R-:W-:Y:S01]  /*7de0*/  MUFU.EX2 R215, R215 ;  /* 0x000000d700d77308 */ /* 0x000fe20000000800 */
[--C-:B------:R-:W-:Y:S02]  /*7df0*/  FFMA.FTZ R222, R27, c[0x0][0x2d0], -R231.reuse ;  /* 0x0000b4001bde7a23 */ /* 0x100fe400000108e7 */
[----:B------:R-:W-:Y:S02]  /*7e00*/  FMUL.FTZ R27, R200, R175 ;  /* 0x000000afc81b7220 */ /* 0x000fe40000410000 */
[--C-:B------:R-:W-:Y:S02]  /*7e10*/  FFMA.FTZ R217, R34, c[0x0][0x2d0], -R218.reuse ;  /* 0x0000b40022d97a23 */ /* 0x100fe400000108da */
[----:B------:R-:W-:Y:S02]  /*7e20*/  FFMA.FTZ R218, R35, c[0x0][0x2d0], -R218 ;  /* 0x0000b40023da7a23 */ /* 0x000fe400000108da */
[C---:B------:R-:W-:Y:S01]  /*7e30*/  FMUL.FTZ R35, R197.reuse, R171 ;  /* 0x000000abc5237220 */ /* 0x040fe20000410000 */
[-C--:B--2---:R-:W-:Y:S01]  /*7e40*/  HMMA.16816.F32.BF16 R100, R192, R180.reuse, R100 ;  /* 0x000000b4c064723c */ /* 0x084fe20000041864 */
[----:B------:R-:W-:Y:S02]  /*7e50*/  MUFU.EX2 R216, R216 ;  /* 0x000000d800d87308 */ /* 0x000fe40000000800 */
[----:B------:R-:W-:Y:S02]  /*7e60*/  FMUL.FTZ R34, R197, R170 ;  /* 0x000000aac5227220 */ /* 0x000fe40000410000 */
[--C-:B------:R-:W-:Y:S02]  /*7e70*/  FFMA.FTZ R170, R31, c[0x0][0x2d0], -R231.reuse ;  /* 0x0000b4001faa7a23 */ /* 0x100fe400000108e7 */
[----:B------:R-:W-:Y:S01]  /*7e80*/  FMUL.FTZ R31, R200, R163 ;  /* 0x000000a3c81f7220 */ /* 0x000fe20000410000 */
[C---:B------:R-:W-:Y:S03]  /*7e90*/  HMMA.16816.F32.BF16 R104, R188.reuse, R180, R104 ;  /* 0x000000b4bc68723c */ /* 0x040fe60000041868 */
[----:B------:R-:W-:Y:S05]  /*7ea0*/  MUFU.EX2 R217, R217 ;  /* 0x000000d900d97308 */ /* 0x000fea0000000800 */
[-C--:B------:R-:W-:Y:S05]  /*7eb0*/  HMMA.16816.F32.BF16 R108, R188, R182.reuse, R108 ;  /* 0x000000b6bc6c723c */ /* 0x080fea000004186c */
[----:B------:R-:W2:Y:S03]  /*7ec0*/  MUFU.EX2 R218, R218 ;  /* 0x000000da00da7308 */ /* 0x000ea60000000800 */
[C---:B------:R-:W-:Y:S01]  /*7ed0*/  HMMA.16816.F32.BF16 R112, R192.reuse, R182, R112 ;  /* 0x000000b6c070723c */ /* 0x040fe20000041870 */
[----:B------:R-:W3:Y:S06]  /*7ee0*/  LDSM.16.MT88.4 R180, [R246+0x2100] ;  /* 0x00210000f6b4783b */ /* 0x000eec0000004200 */
[----:B------:R-:W-:Y:S10]  /*7ef0*/  MUFU.EX2 R221, R221 ;  /* 0x000000dd00dd7308 */ /* 0x000ff40000000800 */
[----:B------:R-:W-:Y:S10]  /*7f00*/  MUFU.EX2 R222, R222 ;  /* 0x000000de00de7308 */ /* 0x000ff40000000800 */
[----:B------:R-:W-:Y:S01]  /*7f10*/  MUFU.EX2 R170, R170 ;  /* 0x000000aa00aa7308 */ /* 0x000fe20000000800 */
[-C--:B---3--:R-:W-:Y:S08]  /*7f20*/  HMMA.16816.F32.BF16 R116, R192, R180.reuse, R116 ;  /* 0x000000b4c074723c */ /* 0x088ff00000041874 */
[C---:B------:R-:W-:Y:S08]  /*7f30*/  HMMA.16816.F32.BF16 R120, R188.reuse, R180, R120 ;  /* 0x000000b4bc78723c */ /* 0x040ff00000041878 */
[-C--:B------:R-:W-:Y:S08]  /*7f40*/  HMMA.16816.F32.BF16 R124, R188, R182.reuse, R124 ;  /* 0x000000b6bc7c723c */ /* 0x080ff0000004187c */
[C---:B------:R-:W-:Y:S01]  /*7f50*/  HMMA.16816.F32.BF16 R128, R192.reuse, R182, R128 ;  /* 0x000000b6c080723c */ /* 0x040fe20000041880 */
[----:B------:R-:W3:Y:S07]  /*7f60*/  LDSM.16.MT88.4 R180, [R240+0x2100] ;  /* 0x00210000f0b4783b */ /* 0x000eee0000004200 */
[-C--:B---3--:R-:W-:Y:S08]  /*7f70*/  HMMA.16816.F32.BF16 R132, R192, R180.reuse, R132 ;  /* 0x000000b4c084723c */ /* 0x088ff00000041884 */
[C---:B------:R-:W-:Y:S08]  /*7f80*/  HMMA.16816.F32.BF16 R136, R188.reuse, R180, R136 ;  /* 0x000000b4bc88723c */ /* 0x040ff00000041888 */
[-C--:B------:R-:W-:Y:S08]  /*7f90*/  HMMA.16816.F32.BF16 R140, R188, R182.reuse, R140 ;  /* 0x000000b6bc8c723c */ /* 0x080ff0000004188c */
[C---:B------:R-:W-:Y:S01]  /*7fa0*/  HMMA.16816.F32.BF16 R144, R192.reuse, R182, R144 ;  /* 0x000000b6c090723c */ /* 0x040fe20000041890 */
[----:B------:R-:W3:Y:S07]  /*7fb0*/  LDSM.16.MT88.4 R180, [R239+0x2100] ;  /* 0x00210000efb4783b */ /* 0x000eee0000004200 */
[-C--:B---3--:R-:W-:Y:S08]  /*7fc0*/  HMMA.16816.F32.BF16 R20, R192, R180.reuse, R20 ;  /* 0x000000b4c014723c */ /* 0x088ff00000041814 */
[C---:B------:R-:W-:Y:S07]  /*7fd0*/  HMMA.16816.F32.BF16 R148, R188.reuse, R180, R148 ;  /* 0x000000b4bc94723c */ /* 0x040fee0000041894 */
[----:B------:R-:W-:Y:S01]  /*7fe0*/  FMUL.FTZ R180, R196, c[0x0][0x2d0] ;  /* 0x0000b400c4b47a20 */ /* 0x000fe20000410000 */
[-C--:B------:R-:W-:Y:S04]  /*7ff0*/  HMMA.16816.F32.BF16 R152, R188, R182.reuse, R152 ;  /* 0x000000b6bc98723c */ /* 0x080fe80000041898 */
[--C-:B------:R-:W-:Y:S02]  /*8000*/  FFMA.FTZ R187, R48, c[0x0][0x2d0], -R180.reuse ;  /* 0x0000b40030bb7a23 */ /* 0x100fe400000108b4 */
[--C-:B------:R-:W-:Y:S02]  /*8010*/  FFMA.FTZ R186, R49, c[0x0][0x2d0], -R180.reuse ;  /* 0x0000b40031ba7a23 */ /* 0x100fe400000108b4 */
[C---:B------:R-:W-:Y:S02]  /*8020*/  HMMA.16816.F32.BF16 R156, R192.reuse, R182, R156 ;  /* 0x000000b6c09c723c */ /* 0x040fe4000004189c */
[----:B------:R-:W-:Y:S02]  /*8030*/  MUFU.EX2 R187, R187 ;  /* 0x000000bb00bb7308 */ /* 0x000fe40000000800 */
[----:B------:R-:W-:Y:S02]  /*8040*/  FFMA.FTZ R33, R36, c[0x0][0x2d0], -R180 ;  /* 0x0000b40024217a23 */ /* 0x000fe400000108b4 */
[----:B------:R-:W-:Y:S02]  /*8050*/  FMUL.FTZ R36, R3, c[0x0][0x2d0] ;  /* 0x0000b40003247a20 */ /* 0x000fe40000410000 */
[----:B------:R-:W-:Y:S01]  /*8060*/  FMUL.FTZ R182, R2, c[0x0][0x2d0] ;  /* 0x0000b40002b67a20 */ /* 0x000fe20000410000 */
[----:B------:R-:W-:Y:S03]  /*8070*/  MOV R174, R33 ;  /* 0x0000002100ae7202 */ /* 0x000fe60000000f00 */
[----:B------:R-:W-:Y:S02]  /*8080*/  FFMA.FTZ R28, R28, c[0x0][0x2d0], -R182 ;  /* 0x0000b4001c1c7a23 */ /* 0x000fe400000108b6 */
[----:B------:R-:W-:Y:S01]  /*8090*/  FFMA.FTZ R171, R51, c[0x0][0x2d0], -R36 ;  /* 0x0000b40033ab7a23 */ /* 0x000fe20000010824 */
[----:B------:R-:W-:Y:S01]  /*80a0*/  MUFU.EX2 R174, R174 ;  /* 0x000000ae00ae7308 */ /* 0x000fe20000000800 */
[----:B------:R-:W-:Y:S02]  /*80b0*/  FFMA.FTZ R185, R52, c[0x0][0x2d0], -R180 ;  /* 0x0000b40034b97a23 */ /* 0x000fe400000108b4 */
[----:B------:R-:W-:Y:S02]  /*80c0*/  FFMA.FTZ R52, R50, c[0x0][0x2d0], -R36 ;  /* 0x0000b40032347a23 */ /* 0x000fe40000010824 */
[--C-:B------:R-:W-:Y:S01]  /*80d0*/  FFMA.FTZ R220, R24, c[0x0][0x2d0], -R182.reuse ;  /* 0x0000b40018dc7a23 */ /* 0x100fe200000108b6 */
[----:B------:R-:W3:Y:S01]  /*80e0*/  LDSM.16.MT88.4 R48, [R246+0x900] ;  /* 0x00090000f630783b */ /* 0x000ee20000004200 */
[----:B------:R-:W-:Y:S02]  /*80f0*/  FFMA.FTZ R219, R25, c[0x0][0x2d0], -R182 ;  /* 0x0000b40019db7a23 */ /* 0x000fe400000108b6 */
[C---:B------:R-:W-:Y:S02]  /*8100*/  FMUL.FTZ R24, R199.reuse, R172 ;  /* 0x000000acc7187220 */ /* 0x040fe40000410000 */
[----:B------:R-:W-:Y:S01]  /*8110*/  FMUL.FTZ R25, R199, R173 ;  /* 0x000000adc7197220 */ /* 0x000fe20000410000 */
[----:B------:R4:W-:Y:S01]  /*8120*/  MUFU.EX2 R172, R28 ;  /* 0x0000001c00ac7308 */ /* 0x0009e20000000800 */
[--C-:B------:R-:W-:Y:S02]  /*8130*/  FFMA.FTZ R32, R37, c[0x0][0x2d0], -R180.reuse ;  /* 0x0000b40025207a23 */ /* 0x100fe400000108b4 */
[--C-:B------:R-:W-:Y:S02]  /*8140*/  FFMA.FTZ R184, R53, c[0x0][0x2d0], -R180.reuse ;  /* 0x0000b40035b87a23 */ /* 0x100fe400000108b4 */
[--C-:B------:R-:W-:Y:S01]  /*8150*/  FFMA.FTZ R181, R64, c[0x0][0x2d0], -R180.reuse ;  /* 0x0000b40040b57a23 */ /* 0x100fe200000108b4 */
[-C--:B------:R-:W-:Y:S03]  /*8160*/  HMMA.16816.F32.BF16 R24, R192, R176.reuse, R24 ;  /* 0x000000b0c018723c */ /* 0x080fe60000041818 */
[----:B------:R-:W-:Y:S01]  /*8170*/  MOV R173, R32 ;  /* 0x0000002000ad7202 */ /* 0x000fe20000000f00 */
[C---:B------:R-:W-:Y:S01]  /*8180*/  FMUL.FTZ R32, R198.reuse, R168 ;  /* 0x000000a8c6207220 */ /* 0x040fe20000410000 */
[----:B------:R-:W-:Y:S01]  /*8190*/  MUFU.EX2 R220, R220 ;  /* 0x000000dc00dc7308 */ /* 0x000fe20000000800 */
[----:B------:R-:W-:Y:S02]  /*81a0*/  FMUL.FTZ R33, R198, R169 ;  /* 0x000000a9c6217220 */ /* 0x000fe40000410000 */
[----:B------:R-:W-:Y:S04]  /*81b0*/  FFMA.FTZ R180, R65, c[0x0][0x2d0], -R180 ;  /* 0x0000b40041b47a23 */ /* 0x000fe800000108b4 */
[--C-:B------:R-:W-:Y:S01]  /*81c0*/  FFMA.FTZ R65, R38, c[0x0][0x2d0], -R36.reuse ;  /* 0x0000b40026417a23 */ /* 0x100fe20000010824 */
[C---:B------:R-:W-:Y:S02]  /*81d0*/  HMMA.16816.F32.BF16 R32, R188.reuse, R176, R32 ;  /* 0x000000b0bc20723c */ /* 0x040fe40000041820 */
[----:B------:R-:W5:Y:S02]  /*81e0*/  MUFU.EX2 R219, R219 ;  /* 0x000000db00db7308 */ /* 0x000f640000000800 */
[----:B------:R-:W-:Y:S02]  /*81f0*/  FFMA.FTZ R38, R39, c[0x0][0x2d0], -R36 ;  /* 0x0000b40027267a23 */ /* 0x000fe40000010824 */
[----:B------:R-:W-:Y:S02]  /*8200*/  FFMA.FTZ R168, R29, c[0x0][0x2d0], -R182 ;  /* 0x0000b4001da87a23 */ /* 0x000fe400000108b6 */
[--C-:B------:R-:W-:Y:S04]  /*8210*/  FFMA.FTZ R169, R30, c[0x0][0x2d0], -R231.reuse ;  /* 0x0000b4001ea97a23 */ /* 0x100fe800000108e7 */
[--C-:B------:R-:W-:Y:S01]  /*8220*/  FFMA.FTZ R64, R54, c[0x0][0x2d0], -R36.reuse ;  /* 0x0000b40036407a23 */ /* 0x100fe20000010824 */
[----:B------:R-:W1:Y:S01]  /*8230*/  MUFU.EX2 R168, R168 ;  /* 0x000000a800a87308 */ /* 0x000e620000000800 */
[--C-:B------:R-:W-:Y:S02]  /*8240*/  FFMA.FTZ R183, R55, c[0x0][0x2d0], -R36.reuse ;  /* 0x0000b40037b77a23 */ /* 0x100fe40000010824 */
[--C-:B------:R-:W-:Y:S02]  /*8250*/  FFMA.FTZ R182, R66, c[0x0][0x2d0], -R36.reuse ;  /* 0x0000b40042b67a23 */ /* 0x100fe40000010824 */
[----:B------:R-:W-:Y:S02]  /*8260*/  FFMA.FTZ R175, R67, c[0x0][0x2d0], -R36 ;  /* 0x0000b40043af7a23 */ /* 0x000fe40000010824 */
[C---:B------:R-:W-:Y:S02]  /*8270*/  FMUL.FTZ R36, R198.reuse, R164 ;  /* 0x000000a4c6247220 */ /* 0x040fe40000410000 */
[----:B------:R-:W-:Y:S01]  /*8280*/  FMUL.FTZ R37, R198, R165 ;  /* 0x000000a5c6257220 */ /* 0x000fe20000410000 */
[----:B------:R-:W-:Y:S01]  /*8290*/  MOV R165, R38 ;  /* 0x0000002600a57202 */ /* 0x000fe20000000f00 */
[C---:B------:R-:W-:Y:S01]  /*82a0*/  FMUL.FTZ R38, R197.reuse, R166 ;  /* 0x000000a6c5267220 */ /* 0x040fe20000410000 */
[----:B------:R-:W2:Y:S01]  /*82b0*/  MUFU.EX2 R169, R169 ;  /* 0x000000a900a97308 */ /* 0x000ea20000000800 */
[----:B------:R-:W-:Y:S01]  /*82c0*/  FMUL.FTZ R39, R197, R167 ;  /* 0x000000a7c5277220 */ /* 0x000fe20000410000 */
[----:B------:R-:W-:Y:S01]  /*82d0*/  MOV R167, R52 ;  /* 0x0000003400a77202 */ /* 0x000fe20000000f00 */
[C---:B----4-:R-:W-:Y:S01]  /*82e0*/  FMUL.FTZ R28, R199.reuse, R160 ;  /* 0x000000a0c71c7220 */ /* 0x050fe20000410000 */
[----:B------:R-:W3:Y:S01]  /*82f0*/  LDSM.16.MT88.4 R52, [R240+0x900] ;  /* 0x00090000f034783b */ /* 0x000ee20000004200 */
[----:B------:R-:W-:Y:S02]  /*8300*/  FMUL.FTZ R29, R199, R161 ;  /* 0x000000a1c71d7220 */ /* 0x000fe40000410000 */
[----:B------:R-:W-:Y:S01]  /*8310*/  FMUL.FTZ R30, R200, R162 ;  /* 0x000000a2c81e7220 */ /* 0x000fe20000410000 */
[-C--:B------:R-:W-:Y:S02]  /*8320*/  HMMA.16816.F32.BF16 R36, R188, R178.reuse, R36 ;  /* 0x000000b2bc24723c */ /* 0x080fe40000041824 */
[----:B------:R-:W-:Y:S01]  /*8330*/  MUFU.EX2 R189, R173 ;  /* 0x000000ad00bd7308 */ /* 0x000fe20000000800 */
[--C-:B------:R-:W-:Y:S02]  /*8340*/  FFMA.FTZ R162, R62, c[0x0][0x2d0], -R231.reuse ;  /* 0x0000b4003ea27a23 */ /* 0x100fe400000108e7 */
[----:B------:R-:W-:Y:S02]  /*8350*/  FFMA.FTZ R160, R63, c[0x0][0x2d0], -R231 ;  /* 0x0000b4003fa07a23 */ /* 0x000fe400000108e7 */
[----:B------:R-:W-:Y:S01]  /*8360*/  FMUL.FTZ R191, R2, c[0x0][0x2d0] ;  /* 0x0000b40002bf7a20 */ /* 0x000fe20000410000 */
[----:B------:R-:W-:Y:S01]  /*8370*/  HMMA.16816.F32.BF16 R28, R192, R178, R28 ;  /* 0x000000b2c01c723c */ /* 0x000fe2000004181c */
[----:B------:R-:W4:Y:S03]  /*8380*/  LDL.LU R179, [R1+0x1c] ;  /* 0x00001c0001b37983 */ /* 0x000f260000300800 */
[--C-:B------:R-:W-:Y:S01]  /*8390*/  FFMA.FTZ R177, R40, c[0x0][0x2d0], -R191.reuse ;  /* 0x0000b40028b17a23 */ /* 0x100fe200000108bf */
[----:B-1----:R-:W-:Y:S01]  /*83a0*/  F2FP.BF16.PACK_AB R40, R205, R204 ;  /* 0x000000cccd28723e */ /* 0x002fe200000010ff */
[----:B------:R-:W-:Y:S01]  /*83b0*/  FFMA.FTZ R164, R57, c[0x0][0x2d0], -R191 ;  /* 0x0000b40039a47a23 */ /* 0x000fe200000108bf */
[----:B------:R1:W-:Y:S01]  /*83c0*/  MUFU.EX2 R173, R65 ;  /* 0x0000004100ad7308 */ /* 0x0003e20000000800 */
[----:B------:R-:W-:Y:S01]  /*83d0*/  FFMA.FTZ R57, R43, c[0x0][0x2d0], -R231 ;  /* 0x0000b4002b397a23 */ /* 0x000fe200000108e7 */
[----:B--2---:R-:W-:Y:S01]  /*83e0*/  F2FP.BF16.PACK_AB R43, R218, R217 ;  /* 0x000000d9da2b723e */ /* 0x004fe200000010ff */
[----:B------:R-:W2:Y:S02]  /*83f0*/  LDL.LU R178, [R1+0x18] ;  /* 0x0000180001b27983 */ /* 0x000ea40000300800 */
[----:B------:R-:W-:Y:S01]  /*8400*/  FFMA.FTZ R161, R61, c[0x0][0x2d0], -R191 ;  /* 0x0000b4003da17a23 */ /* 0x000fe200000108bf */
[----:B------:R-:W-:Y:S01]  /*8410*/  MOV R190, R165 ;  /* 0x000000a500be7202 */ /* 0x000fe20000000f00 */
[----:B------:R-:W-:Y:S01]  /*8420*/  FFMA.FTZ R61, R42, c[0x0][0x2d0], -R231 ;  /* 0x0000b4002a3d7a23 */ /* 0x000fe200000108e7 */
[----:B------:R-:W-:Y:S01]  /*8430*/  F2FP.BF16.PACK_AB R42, R216, R215 ;  /* 0x000000d7d82a723e */ /* 0x000fe200000010ff */
[--C-:B------:R-:W-:Y:S01]  /*8440*/  FFMA.FTZ R176, R41, c[0x0][0x2d0], -R191.reuse ;  /* 0x0000b40029b07a23 */ /* 0x100fe200000108bf */
[----:B------:R-:W-:Y:S01]  /*8450*/  F2FP.BF16.PACK_AB R41, R207, R206 ;  /* 0x000000cecf29723e */ /* 0x000fe200000010ff */
[--C-:B------:R-:W-:Y:S01]  /*8460*/  FFMA.FTZ R67, R44, c[0x0][0x2d0], -R191.reuse ;  /* 0x0000b4002c437a23 */ /* 0x100fe200000108bf */
[----:B------:R1:W-:Y:S01]  /*8470*/  MUFU.EX2 R193, R177 ;  /* 0x000000b100c17308 */ /* 0x0003e20000000800 */
[----:B------:R-:W-:Y:S01]  /*8480*/  FFMA.FTZ R66, R45, c[0x0][0x2d0], -R191 ;  /* 0x0000b4002d427a23 */ /* 0x000fe200000108bf */
[----:B-----5:R-:W-:Y:S01]  /*8490*/  F2FP.BF16.PACK_AB R44, R219, R220 ;  /* 0x000000dcdb2c723e */ /* 0x020fe200000010ff */
[----:B------:R-:W-:Y:S01]  /*84a0*/  FFMA.FTZ R165, R59, c[0x0][0x2d0], -R231 ;  /* 0x0000b4003ba57a23 */ /* 0x000fe200000108e7 */
[----:B------:R-:W-:Y:S01]  /*84b0*/  F2FP.BF16.PACK_AB R45, R222, R221 ;  /* 0x000000ddde2d723e */ /* 0x000fe200000010ff */
[-C--:B---3--:R-:W-:Y:S05]  /*84c0*/  HMMA.16816.F32.BF16 R4, R40, R48.reuse, R4 ;  /* 0x000000302804723c */ /* 0x088fea0000041804 */
[----:B------:R-:W-:Y:S01]  /*84d0*/  FFMA.FTZ R166, R56, c[0x0][0x2d0], -R191 ;  /* 0x0000b40038a67a23 */ /* 0x000fe200000108bf */
[----:B------:R-:W-:Y:S01]  /*84e0*/  MUFU.EX2 R63, R67 ;  /* 0x00000043003f7308 */ /* 0x000fe20000000800 */
[----:B------:R-:W-:Y:S01]  /*84f0*/  FFMA.FTZ R56, R46, c[0x0][0x2d0], -R231 ;  /* 0x0000b4002e387a23 */ /* 0x000fe200000108e7 */
[----:B------:R-:W-:Y:S01]  /*8500*/  F2FP.BF16.PACK_AB R46, R168, R172 ;  /* 0x000000aca82e723e */ /* 0x000fe200000010ff */
[----:B------:R-:W-:Y:S01]  /*8510*/  FFMA.FTZ R163, R60, c[0x0][0x2d0], -R191 ;  /* 0x0000b4003ca37a23 */ /* 0x000fe200000108bf */
[----:B-1----:R-:W3:Y:S02]  /*8520*/  LDL.LU R65, [R1+0x14] ;  /* 0x0000140001417983 */ /* 0x002ee40000300800 */
[--C-:B------:R-:W-:Y:S01]  /*8530*/  FFMA.FTZ R60, R47, c[0x0][0x2d0], -R231.reuse ;  /* 0x0000b4002f3c7a23 */ /* 0x100fe200000108e7 */
[----:B------:R-:W-:Y:S02]  /*8540*/  F2FP.BF16.PACK_AB R47, R170, R169 ;  /* 0x000000a9aa2f723e */ /* 0x000fe400000010ff */
[----:B------:R-:W-:Y:S01]  /*8550*/  MOV R191, R167 ;  /* 0x000000a700bf7202 */ /* 0x000fe20000000f00 */
[----:B------:R-:W-:Y:S01]  /*8560*/  FFMA.FTZ R167, R58, c[0x0][0x2d0], -R231 ;  /* 0x0000b4003aa77a23 */ /* 0x000fe200000108e7 */
[----:B------:R-:W-:Y:S01]  /*8570*/  MUFU.EX2 R194, R66 ;  /* 0x0000004200c27308 */ /* 0x000fe20000000800 */
[----:B------:R-:W5:Y:S02]  /*8580*/  LDL.LU R177, [R1+0x20] ;  /* 0x0000200001b17983 */ /* 0x000f640000300800 */
[C---:B------:R-:W-:Y:S07]  /*8590*/  HMMA.16816.F32.BF16 R8, R44.reuse, R48, R8 ;  /* 0x000000302c08723c */ /* 0x040fee0000041808 */
[----:B------:R-:W-:Y:S01]  /*85a0*/  MUFU.EX2 R62, R191 ;  /* 0x000000bf003e7308 */ /* 0x000fe20000000800 */
[-C--:B------:R-:W-:Y:S08]  /*85b0*/  HMMA.16816.F32.BF16 R12, R44, R50.reuse, R12 ;  /* 0x000000322c0c723c */ /* 0x080ff0000004180c */
[C---:B------:R-:W-:Y:S01]  /*85c0*/  HMMA.16816.F32.BF16 R16, R40.reuse, R50, R16 ;  /* 0x000000322810723c */ /* 0x040fe20000041810 */
[----:B------:R-:W1:Y:S01]  /*85d0*/  LDSM.16.MT88.4 R48, [R239+0x900] ;  /* 0x00090000ef30783b */ /* 0x000e620000004200 */
[----:B------:R-:W-:Y:S06]  /*85e0*/  MUFU.EX2 R191, R56 ;  /* 0x0000003800bf7308 */ /* 0x000fec0000000800 */
[-C--:B------:R-:W-:Y:S04]  /*85f0*/  HMMA.16816.F32.BF16 R68, R40, R52.reuse, R68 ;  /* 0x000000342844723c */ /* 0x080fe80000041844 */
[----:B------:R-:W-:Y:S04]  /*8600*/  MUFU.EX2 R195, R60 ;  /* 0x0000003c00c37308 */ /* 0x000fe80000000800 */
[C---:B------:R-:W-:Y:S06]  /*8610*/  HMMA.16816.F32.BF16 R72, R44.reuse, R52, R72 ;  /* 0x000000342c48723c */ /* 0x040fec0000041848 */
[----:B------:R-:W-:Y:S02]  /*8620*/  MUFU.EX2 R231, R171 ;  /* 0x000000ab00e77308 */ /* 0x000fe40000000800 */
[-C--:B------:R-:W-:Y:S08]  /*8630*/  HMMA.16816.F32.BF16 R76, R44, R54.reuse, R76 ;  /* 0x000000362c4c723c */ /* 0x080ff0000004184c */
[C---:B------:R-:W-:Y:S01]  /*8640*/  HMMA.16816.F32.BF16 R80, R40.reuse, R54, R80 ;  /* 0x000000362850723c */ /* 0x040fe20000041850 */
[----:B------:R-:W1:Y:S01]  /*8650*/  LDSM.16.MT88.4 R52, [R238+0x900] ;  /* 0x00090000ee34783b */ /* 0x000e620000004200 */
[----:B------:R1:W-:Y:S06]  /*8660*/  MUFU.EX2 R171, R57 ;  /* 0x0000003900ab7308 */ /* 0x0003ec0000000800 */
[-C--:B-1----:R-:W-:Y:S04]  /*8670*/  HMMA.16816.F32.BF16 R84, R40, R48.reuse, R84 ;  /* 0x000000302854723c */ /* 0x082fe80000041854 */
[----:B------:R-:W-:Y:S04]  /*8680*/  MUFU.EX2 R188, R190 ;  /* 0x000000be00bc7308 */ /* 0x000fe80000000800 */
[C---:B------:R-:W-:Y:S06]  /*8690*/  HMMA.16816.F32.BF16 R88, R44.reuse, R48, R88 ;  /* 0x000000302c58723c */ /* 0x040fec0000041858 */
[----:B------:R-:W-:Y:S02]  /*86a0*/  MUFU.EX2 R190, R61 ;  /* 0x0000003d00be7308 */ /* 0x000fe40000000800 */
[-C--:B------:R-:W-:Y:S01]  /*86b0*/  HMMA.16816.F32.BF16 R92, R44, R50.reuse, R92 ;  /* 0x000000322c5c723c */ /* 0x080fe2000004185c */
[----:B------:R-:W-:Y:S07]  /*86c0*/  LDSM.16.MT88.4 R56, [R240+0x1100] ;  /* 0x00110000f038783b */ /* 0x000fee0000004200 */
[----:B------:R-:W-:Y:S01]  /*86d0*/  MUFU.EX2 R192, R186 ;  /* 0x000000ba00c07308 */ /* 0x000fe20000000800 */
[C---:B------:R-:W-:Y:S01]  /*86e0*/  HMMA.16816.F32.BF16 R96, R40.reuse, R50, R96 ;  /* 0x000000322860723c */ /* 0x040fe20000041860 */
[----:B------:R-:W1:Y:S07]  /*86f0*/  LDSM.16.MT88.4 R48, [R246+0x2900] ;  /* 0x00290000f630783b */ /* 0x000e6e0000004200 */
[-C--:B------:R-:W-:Y:S01]  /*8700*/  HMMA.16816.F32.BF16 R100, R40, R52.reuse, R100 ;  /* 0x000000342864723c */ /* 0x080fe20000041864 */
[----:B------:R-:W1:Y:S07]  /*8710*/  MUFU.EX2 R186, R176 ;  /* 0x000000b000ba7308 */ /* 0x000e6e0000000800 */
[C---:B------:R-:W-:Y:S03]  /*8720*/  HMMA.16816.F32.BF16 R104, R44.reuse, R52, R104 ;  /* 0x000000342c68723c */ /* 0x040fe60000041868 */
[----:B------:R-:W-:Y:S05]  /*8730*/  MUFU.EX2 R163, R163 ;  /* 0x000000a300a37308 */ /* 0x000fea0000000800 */
[-C--:B------:R-:W-:Y:S08]  /*8740*/  HMMA.16816.F32.BF16 R108, R44, R54.reuse, R108 ;  /* 0x000000362c6c723c */ /* 0x080ff0000004186c */
[C---:B------:R-:W-:Y:S01]  /*8750*/  HMMA.16816.F32.BF16 R112, R40.reuse, R54, R112 ;  /* 0x000000362870723c */ /* 0x040fe20000041870 */
[----:B------:R-:W1:Y:S07]  /*8760*/  LDSM.16.MT88.4 R52, [R240+0x2900] ;  /* 0x00290000f034783b */ /* 0x000e6e0000004200 */
[-C--:B-1----:R-:W-:Y:S08]  /*8770*/  HMMA.16816.F32.BF16 R116, R40, R48.reuse, R116 ;  /* 0x000000302874723c */ /* 0x082ff00000041874 */
[C---:B------:R-:W-:Y:S08]  /*8780*/  HMMA.16816.F32.BF16 R120, R44.reuse, R48, R120 ;  /* 0x000000302c78723c */ /* 0x040ff00000041878 */
[-C--:B------:R-:W-:Y:S08]  /*8790*/  HMMA.16816.F32.BF16 R124, R44, R50.reuse, R124 ;  /* 0x000000322c7c723c */ /* 0x080ff0000004187c */
[C---:B------:R-:W-:Y:S01]  /*87a0*/  HMMA.16816.F32.BF16 R128, R40.reuse, R50, R128 ;  /* 0x000000322880723c */ /* 0x040fe20000041880 */
[----:B------:R-:W1:Y:S07]  /*87b0*/  LDSM.16.MT88.4 R48, [R239+0x2900] ;  /* 0x00290000ef30783b */ /* 0x000e6e0000004200 */
[-C--:B------:R-:W-:Y:S08]  /*87c0*/  HMMA.16816.F32.BF16 R132, R40, R52.reuse, R132 ;  /* 0x000000342884723c */ /* 0x080ff00000041884 */
[C---:B------:R-:W-:Y:S08]  /*87d0*/  HMMA.16816.F32.BF16 R136, R44.reuse, R52, R136 ;  /* 0x000000342c88723c */ /* 0x040ff00000041888 */
        /* <DEDUP_REMOVED lines=10> */
[-C--:B------:R-:W-:Y:S07]  /*8880*/  HMMA.16816.F32.BF16 R36, R44, R54.reuse, R36 ;  /* 0x000000362c24723c */ /* 0x080fee0000041824 */
[----:B------:R-:W-:Y:S01]  /*8890*/  F2FP.BF16.PACK_AB R44, R186, R193 ;  /* 0x000000c1ba2c723e */ /* 0x000fe200000010ff */
[----:B------:R-:W-:Y:S01]  /*88a0*/  HMMA.16816.F32.BF16 R28, R40, R54, R28 ;  /* 0x00000036281c723c */ /* 0x000fe2000004181c */
[----:B------:R-:W3:Y:S03]  /*88b0*/  LDSM.16.MT88.4 R52, [R239+0x1100] ;  /* 0x00110000ef34783b */ /* 0x000ee60000004200 */
[----:B------:R-:W-:Y:S02]  /*88c0*/  F2FP.BF16.PACK_AB R45, R171, R190 ;  /* 0x000000beab2d723e */ /* 0x000fe400000010ff */
[----:B------:R-:W-:Y:S02]  /*88d0*/  F2FP.BF16.PACK_AB R46, R194, R63 ;  /* 0x0000003fc22e723e */ /* 0x000fe400000010ff */
[----:B------:R-:W-:Y:S04]  /*88e0*/  F2FP.BF16.PACK_AB R40, R189, R174 ;  /* 0x000000aebd28723e */ /* 0x000fe800000010ff */
[----:B------:R-:W-:Y:S02]  /*88f0*/  F2FP.BF16.PACK_AB R41, R188, R173 ;  /* 0x000000adbc29723e */ /* 0x000fe400000010ff */
[----:B------:R-:W-:Y:S01]  /*8900*/  F2FP.BF16.PACK_AB R42, R192, R187 ;  /* 0x000000bbc02a723e */ /* 0x000fe200000010ff */
[----:B----4-:R-:W-:Y:S01]  /*8910*/  FFMA.FTZ R227, R200, R179, R227 ;  /* 0x000000b3c8e37223 */ /* 0x010fe200000100e3 */
[----:B------:R-:W-:Y:S01]  /*8920*/  F2FP.BF16.PACK_AB R43, R231, R62 ;  /* 0x0000003ee72b723e */ /* 0x000fe200000010ff */
[----:B------:R-:W-:Y:S01]  /*8930*/  MUFU.EX2 R200, R183 ;  /* 0x000000b700c87308 */ /* 0x000fe20000000800 */
[----:B------:R-:W-:Y:S05]  /*8940*/  F2FP.BF16.PACK_AB R47, R195, R191 ;  /* 0x000000bfc32f723e */ /* 0x000fea00000010ff */
[-C--:B-1----:R-:W-:Y:S03]  /*8950*/  HMMA.16816.F32.BF16 R4, R40, R48.reuse, R4 ;  /* 0x000000302804723c */ /* 0x082fe60000041804 */
[----:B--2---:R-:W-:Y:S02]  /*8960*/  FFMA.FTZ R229, R198, R178, R229 ;  /* 0x000000b2c6e57223 */ /* 0x004fe400000100e5 */
[----:B------:R1:W-:Y:S02]  /*8970*/  MUFU.EX2 R198, R184 ;  /* 0x000000b800c67308 */ /* 0x0003e40000000800 */
[----:B------:R-:W-:Y:S01]  /*8980*/  FADD.FTZ R178, R226, R229 ;  /* 0x000000e5e2b27221 */ /* 0x000fe20000010000 */
[C---:B------:R-:W-:Y:S04]  /*8990*/  HMMA.16816.F32.BF16 R8, R44.reuse, R48, R8 ;  /* 0x000000302c08723c */ /* 0x040fe80000041808 */
[----:B------:R-:W-:Y:S01]  /*89a0*/  FADD.FTZ R178, R212, R178 ;  /* 0x000000b2d4b27221 */ /* 0x000fe20000010000 */
[----:B------:R-:W-:Y:S02]  /*89b0*/  MOV R212, R192 ;  /* 0x000000c000d47202 */ /* 0x000fe40000000f00 */
[----:B------:R2:W-:Y:S01]  /*89c0*/  MUFU.EX2 R226, R175 ;  /* 0x000000af00e27308 */ /* 0x0005e20000000800 */
[-C--:B------:R-:W-:Y:S04]  /*89d0*/  HMMA.16816.F32.BF16 R12, R44, R50.reuse, R12 ;  /* 0x000000322c0c723c */ /* 0x080fe8000004180c */
[----:B------:R-:W-:Y:S01]  /*89e0*/  FADD.FTZ R213, R213, R178 ;  /* 0x000000b2d5d57221 */ /* 0x000fe20000010000 */
[----:B------:R-:W-:Y:S03]  /*89f0*/  MOV R178, R188 ;  /* 0x000000bc00b27202 */ /* 0x000fe60000000f00 */
[C---:B------:R-:W-:Y:S01]  /*8a00*/  HMMA.16816.F32.BF16 R16, R40.reuse, R50, R16 ;  /* 0x000000322810723c */ /* 0x040fe20000041810 */
[----:B------:R-:W4:Y:S01]  /*8a10*/  LDSM.16.MT88.4 R48, [R238+0x1100] ;  /* 0x00110000ee30783b */ /* 0x000f220000004200 */
[----:B------:R-:W-:Y:S02]  /*8a20*/  MUFU.EX2 R229, R167 ;  /* 0x000000a700e57308 */ /* 0x000fe40000000800 */
[----:B---3--:R-:W-:Y:S01]  /*8a30*/  FFMA.FTZ R230, R197, R65, R230 ;  /* 0x00000041c5e67223 */ /* 0x008fe200000100e6 */
[----:B-1----:R-:W-:Y:S01]  /*8a40*/  MOV R184, R63 ;  /* 0x0000003f00b87202 */ /* 0x002fe20000000f00 */
[----:B------:R-:W-:Y:S02]  /*8a50*/  FADD.FTZ R213, R220, R213 ;  /* 0x000000d5dcd57221 */ /* 0x000fe40000010000 */
[-C--:B------:R-:W-:Y:S04]  /*8a60*/  HMMA.16816.F32.BF16 R68, R40, R56.reuse, R68 ;  /* 0x000000382844723c */ /* 0x080fe80000041844 */
[----:B------:R1:W-:Y:S01]  /*8a70*/  MUFU.EX2 R197, R185 ;  /* 0x000000b900c57308 */ /* 0x0003e20000000800 */
[----:B-----5:R-:W-:Y:S02]  /*8a80*/  FFMA.FTZ R224, R199, R177, R224 ;  /* 0x000000b1c7e07223 */ /* 0x020fe400000100e0 */
[----:B------:R-:W-:Y:S01]  /*8a90*/  FADD.FTZ R177, R223, R227 ;  /* 0x000000e3dfb17221 */ /* 0x000fe20000010000 */
[C---:B------:R-:W-:Y:S04]  /*8aa0*/  HMMA.16816.F32.BF16 R72, R44.reuse, R56, R72 ;  /* 0x000000382c48723c */ /* 0x040fe80000041848 */
[----:B------:R-:W-:Y:S01]  /*8ab0*/  FADD.FTZ R176, R225, R224 ;  /* 0x000000e0e1b07221 */ /* 0x000fe20000010000 */
[----:B--2---:R-:W-:Y:S01]  /*8ac0*/  MOV R175, R193 ;  /* 0x000000c100af7202 */ /* 0x004fe20000000f00 */
[----:B------:R2:W-:Y:S01]  /*8ad0*/  MUFU.EX2 R199, R64 ;  /* 0x0000004000c77308 */ /* 0x0005e20000000800 */
[----:B------:R-:W-:Y:S01]  /*8ae0*/  FADD.FTZ R177, R210, R177 ;  /* 0x000000b1d2b17221 */ /* 0x000fe20000010000 */
[-C--:B------:R-:W-:Y:S04]  /*8af0*/  HMMA.16816.F32.BF16 R76, R44, R58.reuse, R76 ;  /* 0x0000003a2c4c723c */ /* 0x080fe8000004184c */
[----:B------:R-:W-:Y:S01]  /*8b00*/  MOV R210, R194 ;  /* 0x000000c200d27202 */ /* 0x000fe20000000f00 */
[----:B------:R-:W-:Y:S01]  /*8b10*/  FADD.FTZ R176, R208, R176 ;  /* 0x000000b0d0b07221 */ /* 0x000fe20000010000 */
[----:B------:R-:W-:Y:S01]  /*8b20*/  MOV R208, R195 ;  /* 0x000000c300d07202 */ /* 0x000fe20000000f00 */
[----:B------:R-:W-:Y:S01]  /*8b30*/  FADD.FTZ R213, R219, R213 ;  /* 0x000000d5dbd57221 */ /* 0x000fe20000010000 */
[C---:B------:R-:W-:Y:S01]  /*8b40*/  HMMA.16816.F32.BF16 R80, R40.reuse, R58, R80 ;  /* 0x0000003a2850723c */ /* 0x040fe20000041850 */
[----:B------:R-:W-:Y:S01]  /*8b50*/  LDSM.16.MT88.4 R56, [R240+0x3100] ;  /* 0x00310000f038783b */ /* 0x000fe20000004200 */
[----:B------:R-:W-:Y:S02]  /*8b60*/  MUFU.EX2 R223, R181 ;  /* 0x000000b500df7308 */ /* 0x000fe40000000800 */
[----:B-1----:R-:W-:Y:S01]  /*8b70*/  MOV R185, R62 ;  /* 0x0000003e00b97202 */ /* 0x002fe20000000f00 */
[----:B------:R-:W-:Y:S02]  /*8b80*/  FADD.FTZ R213, R172, R213 ;  /* 0x000000d5acd57221 */ /* 0x000fe40000010000 */
[----:B------:R-:W-:Y:S01]  /*8b90*/  FADD.FTZ R179, R228, R230 ;  /* 0x000000e6e4b37221 */ /* 0x000fe20000010000 */
[-C--:B------:R-:W-:Y:S01]  /*8ba0*/  HMMA.16816.F32.BF16 R84, R40, R52.reuse, R84 ;  /* 0x000000342854723c */ /* 0x080fe20000041854 */
[----:B------:R-:W1:Y:S03]  /*8bb0*/  LDSM.16.MT88.4 R60, [R246+0x3100] ;  /* 0x00310000f63c783b */ /* 0x000e660000004200 */
[----:B------:R-:W-:Y:S01]  /*8bc0*/  MUFU.EX2 R224, R180 ;  /* 0x000000b400e07308 */ /* 0x000fe20000000800 */
[----:B------:R-:W-:Y:S02]  /*8bd0*/  FADD.FTZ R213, R168, R213 ;  /* 0x000000d5a8d57221 */ /* 0x000fe40000010000 */
[----:B------:R-:W-:Y:S01]  /*8be0*/  FADD.FTZ R179, R214, R179 ;  /* 0x000000b3d6b37221 */ /* 0x000fe20000010000 */
[C---:B------:R-:W-:Y:S01]  /*8bf0*/  HMMA.16816.F32.BF16 R88, R44.reuse, R52, R88 ;  /* 0x000000342c58723c */ /* 0x040fe20000041858 */
[----:B--2---:R-:W2:Y:S03]  /*8c00*/  LDSM.16.MT88.4 R64, [R239+0x3100] ;  /* 0x00310000ef40783b */ /* 0x004ea60000004200 */
[----:B------:R-:W-:Y:S01]  /*8c10*/  MOV R214, R191 ;  /* 0x000000bf00d67202 */ /* 0x000fe20000000f00 */
[----:B------:R-:W-:Y:S01]  /*8c20*/  FADD.FTZ R201, R201, R179 ;  /* 0x000000b3c9c97221 */ /* 0x000fe20000010000 */
        /* <DEDUP_REMOVED lines=8> */
[----:B------:R-:W5:Y:S01]  /*8cb0*/  LDSM.16.MT88.4 R52, [R238+0x3100] ;  /* 0x00310000ee34783b */ /* 0x000f620000004200 */
[----:B------:R-:W-:Y:S02]  /*8cc0*/  MUFU.EX2 R227, R166 ;  /* 0x000000a600e37308 */ /* 0x000fe40000000800 */
[----:B------:R-:W-:Y:S02]  /*8cd0*/  FADD.FTZ R201, R222, R201 ;  /* 0x000000c9dec97221 */ /* 0x000fe40000010000 */
[----:B------:R-:W-:Y:S02]  /*8ce0*/  FADD.FTZ R209, R204, R209 ;  /* 0x000000d1ccd17221 */ /* 0x000fe40000010000 */
[-C--:B----4-:R-:W-:Y:S04]  /*8cf0*/  HMMA.16816.F32.BF16 R100, R40, R48.reuse, R100 ;  /* 0x000000302864723c */ /* 0x090fe80000041864 */
[----:B------:R-:W-:Y:S01]  /*8d00*/  FADD.FTZ R201, R169, R201 ;  /* 0x000000c9a9c97221 */ /* 0x000fe20000010000 */
[----:B------:R-:W4:Y:S01]  /*8d10*/  MUFU.EX2 R228, R164 ;  /* 0x000000a400e47308 */ /* 0x000f220000000800 */
[----:B---3--:R-:W3:Y:S01]  /*8d20*/  LDSM.16.MT88.4 R180, [R246+0x1900] ;  /* 0x00190000f6b4783b */ /* 0x008ee20000004200 */
[----:B------:R-:W-:Y:S01]  /*8d30*/  FADD.FTZ R209, R205, R209 ;  /* 0x000000d1cdd17221 */ /* 0x000fe20000010000 */
[C---:B------:R-:W-:Y:S04]  /*8d40*/  HMMA.16816.F32.BF16 R104, R44.reuse, R48, R104 ;  /* 0x000000302c68723c */ /* 0x040fe80000041868 */
[----:B------:R-:W-:Y:S02]  /*8d50*/  FADD.FTZ R201, R170, R201 ;  /* 0x000000c9aac97221 */ /* 0x000fe40000010000 */
[----:B------:R-:W-:Y:S01]  /*8d60*/  FADD.FTZ R209, R215, R209 ;  /* 0x000000d1d7d17221 */ /* 0x000fe20000010000 */
[----:B------:R-:W2:Y:S01]  /*8d70*/  MUFU.EX2 R230, R165 ;  /* 0x000000a500e67308 */ /* 0x000ea20000000800 */
[-C--:B------:R-:W-:Y:S04]  /*8d80*/  HMMA.16816.F32.BF16 R108, R44, R50.reuse, R108 ;  /* 0x000000322c6c723c */ /* 0x080fe8000004186c */
[----:B------:R-:W-:Y:S02]  /*8d90*/  FADD.FTZ R209, R216, R209 ;  /* 0x000000d1d8d17221 */ /* 0x000fe40000010000 */
[----:B------:R-:W-:Y:S02]  /*8da0*/  FADD.FTZ R211, R206, R211 ;  /* 0x000000d3ced37221 */ /* 0x000fe40000010000 */
[C---:B------:R-:W-:Y:S01]  /*8db0*/  HMMA.16816.F32.BF16 R112, R40.reuse, R50, R112 ;  /* 0x000000322870723c */ /* 0x040fe20000041870 */
[----:B------:R-:W3:Y:S03]  /*8dc0*/  LDSM.16.MT88.4 R48, [R240+0x1900] ;  /* 0x00190000f030783b */ /* 0x000ee60000004200 */
[----:B------:R-:W-:Y:S01]  /*8dd0*/  FADD.FTZ R209, R174, R209 ;  /* 0x000000d1aed17221 */ /* 0x000fe20000010000 */
[----:B----4-:R-:W-:Y:S01]  /*8de0*/  F2FP.BF16.PACK_AB R164, R228, R227 ;  /* 0x000000e3e4a4723e */ /* 0x010fe200000010ff */
[----:B------:R-:W-:Y:S02]  /*8df0*/  FADD.FTZ R211, R207, R211 ;  /* 0x000000d3cfd37221 */ /* 0x000fe40000010000 */
[-C--:B-1----:R-:W-:Y:S04]  /*8e00*/  HMMA.16816.F32.BF16 R116, R40, R60.reuse, R116 ;  /* 0x0000003c2874723c */ /* 0x082fe80000041874 */
[----:B------:R-:W-:Y:S01]  /*8e10*/  FADD.FTZ R211, R217, R211 ;  /* 0x000000d3d9d37221 */ /* 0x000fe20000010000 */
[----:B--2---:R-:W-:Y:S03]  /*8e20*/  F2FP.BF16.PACK_AB R165, R230, R229 ;  /* 0x000000e5e6a5723e */ /* 0x004fe600000010ff */
[C---:B------:R-:W-:Y:S04]  /*8e30*/  HMMA.16816.F32.BF16 R120, R44.reuse, R60, R120 ;  /* 0x0000003c2c78723c */ /* 0x040fe80000041878 */
[----:B------:R-:W-:Y:S04]  /*8e40*/  FADD.FTZ R211, R218, R211 ;  /* 0x000000d3dad37221 */ /* 0x000fe80000010000 */
[-C--:B------:R-:W-:Y:S04]  /*8e50*/  HMMA.16816.F32.BF16 R124, R44, R62.reuse, R124 ;  /* 0x0000003e2c7c723c */ /* 0x080fe8000004187c */
[----:B------:R-:W-:Y:S04]  /*8e60*/  FADD.FTZ R211, R173, R211 ;  /* 0x000000d3add37221 */ /* 0x000fe80000010000 */
[C---:B------:R-:W-:Y:S01]  /*8e70*/  HMMA.16816.F32.BF16 R128, R40.reuse, R62, R128 ;  /* 0x0000003e2880723c */ /* 0x040fe20000041880 */
[----:B------:R-:W-:Y:S07]  /*8e80*/  LDSM.16.MT88.4 R60, [R238+0x1900] ;  /* 0x00190000ee3c783b */ /* 0x000fee0000004200 */
[-C--:B------:R-:W-:Y:S08]  /*8e90*/  HMMA.16816.F32.BF16 R132, R40, R56.reuse, R132 ;  /* 0x000000382884723c */ /* 0x080ff00000041884 */
[C---:B------:R-:W-:Y:S08]  /*8ea0*/  HMMA.16816.F32.BF16 R136, R44.reuse, R56, R136 ;  /* 0x000000382c88723c */ /* 0x040ff00000041888 */
[-C--:B------:R-:W-:Y:S08]  /*8eb0*/  HMMA.16816.F32.BF16 R140, R44, R58.reuse, R140 ;  /* 0x0000003a2c8c723c */ /* 0x080ff0000004188c */
[C---:B------:R-:W-:Y:S01]  /*8ec0*/  HMMA.16816.F32.BF16 R144, R40.reuse, R58, R144 ;  /* 0x0000003a2890723c */ /* 0x040fe20000041890 */
[----:B------:R-:W1:Y:S07]  /*8ed0*/  LDSM.16.MT88.4 R56, [R239+0x1900] ;  /* 0x00190000ef38783b */ /* 0x000e6e0000004200 */
[-C--:B------:R-:W-:Y:S08]  /*8ee0*/  HMMA.16816.F32.BF16 R20, R40, R64.reuse, R20 ;  /* 0x000000402814723c */ /* 0x080ff00000041814 */
[C---:B------:R-:W-:Y:S01]  /*8ef0*/  HMMA.16816.F32.BF16 R148, R44.reuse, R64, R148 ;  /* 0x000000402c94723c */ /* 0x040fe20000041894 */
[----:B------:R2:W4:Y:S07]  /*8f00*/  MUFU.EX2 R64, R161 ;  /* 0x000000a100407308 */ /* 0x00052e0000000800 */
[-C--:B------:R-:W-:Y:S03]  /*8f10*/  HMMA.16816.F32.BF16 R152, R44, R66.reuse, R152 ;  /* 0x000000422c98723c */ /* 0x080fe60000041898 */
[----:B------:R1:W-:Y:S05]  /*8f20*/  MUFU.EX2 R65, R162 ;  /* 0x000000a200417308 */ /* 0x0003ea0000000800 */
[C---:B------:R-:W-:Y:S05]  /*8f30*/  HMMA.16816.F32.BF16 R156, R40.reuse, R66, R156 ;  /* 0x00000042289c723c */ /* 0x040fea000004189c */
[----:B------:R3:W3:Y:S02]  /*8f40*/  MUFU.EX2 R66, R160 ;  /* 0x000000a000427308 */ /* 0x0006e40000000800 */
[----:B------:R-:W-:Y:S01]  /*8f50*/  MOV R67, R163 ;  /* 0x000000a300437202 */ /* 0x000fe20000000f00 */
[-C--:B-----5:R-:W-:Y:S04]  /*8f60*/  HMMA.16816.F32.BF16 R24, R40, R52.reuse, R24 ;  /* 0x000000342818723c */ /* 0x0a0fe80000041818 */
[----:B--2---:R-:W-:Y:S02]  /*8f70*/  F2FP.BF16.PACK_AB R161, R200, R199 ;  /* 0x000000c7c8a1723e */ /* 0x004fe400000010ff */
[----:B------:R-:W-:Y:S02]  /*8f80*/  F2FP.BF16.PACK_AB R163, R226, R225 ;  /* 0x000000e1e2a3723e */ /* 0x000fe400000010ff */
[C---:B------:R-:W-:Y:S04]  /*8f90*/  HMMA.16816.F32.BF16 R32, R44.reuse, R52, R32 ;  /* 0x000000342c20723c */ /* 0x040fe80000041820 */
[----:B-1----:R-:W-:Y:S02]  /*8fa0*/  F2FP.BF16.PACK_AB R162, R224, R223 ;  /* 0x000000dfe0a2723e */ /* 0x002fe400000010ff */
[----:B----4-:R-:W-:Y:S02]  /*8fb0*/  F2FP.BF16.PACK_AB R166, R64, R67 ;  /* 0x0000004340a6723e */ /* 0x010fe400000010ff */
[-C--:B------:R-:W-:Y:S01]  /*8fc0*/  HMMA.16816.F32.BF16 R36, R44, R54.reuse, R36 ;  /* 0x000000362c24723c */ /* 0x080fe20000041824 */
[----:B------:R-:W-:Y:S03]  /*8fd0*/  LDSM.16.MT88.4 R44, [R240+0x3900] ;  /* 0x00390000f02c783b */ /* 0x000fe60000004200 */
[----:B---3--:R-:W-:Y:S02]  /*8fe0*/  F2FP.BF16.PACK_AB R160, R198, R197 ;  /* 0x000000c5c6a0723e */ /* 0x008fe400000010ff */
[----:B------:R-:W-:Y:S02]  /*8ff0*/  F2FP.BF16.PACK_AB R167, R66, R65 ;  /* 0x0000004142a7723e */ /* 0x000fe400000010ff */
[----:B------:R-:W-:Y:S01]  /*9000*/  HMMA.16816.F32.BF16 R28, R40, R54, R28 ;  /* 0x00000036281c723c */ /* 0x000fe2000004181c */
[----:B------:R-:W1:Y:S07]  /*9010*/  LDSM.16.MT88.4 R40, [R246+0x3900] ;  /* 0x00390000f628783b */ /* 0x000e6e0000004200 */
[-C--:B------:R-:W-:Y:S01]  /*9020*/  HMMA.16816.F32.BF16 R192, R160, R180.reuse, R4 ;  /* 0x000000b4a0c0723c */ /* 0x080fe20000041804 */
[----:B------:R-:W2:Y:S07]  /*9030*/  LDSM.16.MT88.4 R52, [R239+0x3900] ;  /* 0x00390000ef34783b */ /* 0x000eae0000004200 */
[C---:B------:R-:W-:Y:S01]  /*9040*/  HMMA.16816.F32.BF16 R188, R164.reuse, R180, R8 ;  /* 0x000000b4a4bc723c */ /* 0x040fe20000041808 */
[----:B------:R-:W3:Y:S06]  /*9050*/  LDSM.16.MT88.4 R4, [R238+0x3900] ;  /* 0x00390000ee04783b */ /* 0x000eec0000004200 */
[----:B------:R-:W-:Y:S02]  /*9060*/  MOV R11, R184 ;  /* 0x000000b8000b7202 */ /* 0x000fe40000000f00 */
[----:B------:R-:W-:Y:S03]  /*9070*/  MOV R10, R185 ;  /* 0x000000b9000a7202 */ /* 0x000fe60000000f00 */
[----:B------:R-:W-:Y:S02]  /*9080*/  MOV R9, R187 ;  /* 0x000000bb00097202 */ /* 0x000fe40000000f00 */
[----:B------:R-:W-:Y:S02]  /*9090*/  MOV R8, R186 ;  /* 0x000000ba00087202 */ /* 0x000fe40000000f00 */
[-C--:B------:R-:W-:Y:S07]  /*90a0*/  HMMA.16816.F32.BF16 R184, R164, R182.reuse, R12 ;  /* 0x000000b6a4b8723c */ /* 0x080fee000004180c */
[----:B------:R-:W-:Y:S01]  /*90b0*/  MOV R12, R175 ;  /* 0x000000af000c7202 */ /* 0x000fe20000000f00 */
[C---:B------:R-:W-:Y:S04]  /*90c0*/  HMMA.16816.F32.BF16 R180, R160.reuse, R182, R16 ;  /* 0x000000b6a0b4723c */ /* 0x040fe80000041810 */
[----:B------:R-:W-:Y:S01]  /*90d0*/  MOV R15, R178 ;  /* 0x000000b2000f7202 */ /* 0x000fe20000000f00 */
[----:B------:R-:W-:Y:S01]  /*90e0*/  FADD.FTZ R213, R12, R213 ;  /* 0x000000d50cd57221 */ /* 0x000fe20000010000 */
[----:B------:R-:W-:Y:S02]  /*90f0*/  MOV R14, R177 ;  /* 0x000000b1000e7202 */ /* 0x000fe40000000f00 */
[-C--:B------:R-:W-:Y:S04]  /*9100*/  HMMA.16816.F32.BF16 R68, R160, R48.reuse, R68 ;  /* 0x00000030a044723c */ /* 0x080fe80000041844 */
[----:B------:R-:W-:Y:S01]  /*9110*/  MOV R13, R176 ;  /* 0x000000b0000d7202 */ /* 0x000fe20000000f00 */
[----:B------:R-:W-:Y:S02]  /*9120*/  FADD.FTZ R209, R14, R209 ;  /* 0x000000d10ed17221 */ /* 0x000fe40000010000 */
[----:B------:R-:W-:Y:S01]  /*9130*/  FADD.FTZ R211, R15, R211 ;  /* 0x000000d30fd37221 */ /* 0x000fe20000010000 */
[C---:B------:R-:W-:Y:S04]  /*9140*/  HMMA.16816.F32.BF16 R72, R164.reuse, R48, R72 ;  /* 0x00000030a448723c */ /* 0x040fe80000041848 */
[----:B------:R-:W-:Y:S02]  /*9150*/  FADD.FTZ R201, R13, R201 ;  /* 0x000000c90dc97221 */ /* 0x000fe40000010000 */
[----:B------:R-:W-:Y:S02]  /*9160*/  FADD.FTZ R209, R9, R209 ;  /* 0x000000d109d17221 */ /* 0x000fe40000010000 */
[-C--:B------:R-:W-:Y:S04]  /*9170*/  HMMA.16816.F32.BF16 R76, R164, R50.reuse, R76 ;  /* 0x00000032a44c723c */ /* 0x080fe8000004184c */
[----:B------:R-:W-:Y:S02]  /*9180*/  FADD.FTZ R201, R171, R201 ;  /* 0x000000c9abc97221 */ /* 0x000fe40000010000 */
[----:B------:R-:W-:Y:S02]  /*9190*/  FADD.FTZ R209, R212, R209 ;  /* 0x000000d1d4d17221 */ /* 0x000fe40000010000 */
[C---:B------:R-:W-:Y:S04]  /*91a0*/  HMMA.16816.F32.BF16 R80, R160.reuse, R50, R80 ;  /* 0x00000032a050723c */ /* 0x040fe80000041850 */
[----:B------:R-:W-:Y:S01]  /*91b0*/  FADD.FTZ R209, R197, R209 ;  /* 0x000000d1c5d17221 */ /* 0x000fe20000010000 */
[----:B------:R-:W-:Y:S01]  /*91c0*/  MOV R197, R0 ;  /* 0x0000000000c57202 */ /* 0x000fe20000000f00 */
[----:B------:R-:W-:Y:S02]  /*91d0*/  FADD.FTZ R211, R10, R211 ;  /* 0x000000d30ad37221 */ /* 0x000fe40000010000 */
[-C--:B------:R-:W-:Y:S04]  /*91e0*/  HMMA.16816.F32.BF16 R84, R160, R56.reuse, R84 ;  /* 0x00000038a054723c */ /* 0x080fe80000041854 */
[----:B------:R-:W-:Y:S01]  /*91f0*/  FADD.FTZ R209, R198, R209 ;  /* 0x000000d1c6d17221 */ /* 0x000fe20000010000 */
[----:B------:R-:W-:Y:S01]  /*9200*/  MOV R198, R2 ;  /* 0x0000000200c67202 */ /* 0x000fe20000000f00 */
[----:B------:R-:W-:Y:S02]  /*9210*/  FADD.FTZ R211, R231, R211 ;  /* 0x000000d3e7d37221 */ /* 0x000fe40000010000 */
[C---:B------:R-:W-:Y:S04]  /*9220*/  HMMA.16816.F32.BF16 R88, R164.reuse, R56, R88 ;  /* 0x00000038a458723c */ /* 0x040fe80000041858 */
[----:B------:R-:W-:Y:S02]  /*9230*/  FADD.FTZ R209, R223, R209 ;  /* 0x000000d1dfd17221 */ /* 0x000fe40000010000 */
[----:B------:R-:W-:Y:S01]  /*9240*/  FADD.FTZ R211, R199, R211 ;  /* 0x000000d3c7d37221 */ /* 0x000fe20000010000 */
[----:B------:R-:W-:Y:S01]  /*9250*/  MOV R199, R196 ;  /* 0x000000c400c77202 */ /* 0x000fe20000000f00 */
[-C--:B------:R-:W-:Y:S04]  /*9260*/  HMMA.16816.F32.BF16 R92, R164, R58.reuse, R92 ;  /* 0x0000003aa45c723c */ /* 0x080fe8000004185c */
[----:B------:R-:W-:Y:S01]  /*9270*/  FADD.FTZ R211, R200, R211 ;  /* 0x000000d3c8d37221 */ /* 0x000fe20000010000 */
[----:B------:R-:W-:Y:S01]  /*9280*/  MOV R200, R3 ;  /* 0x0000000300c87202 */ /* 0x000fe20000000f00 */
[----:B------:R-:W-:Y:S02]  /*9290*/  FADD.FTZ R201, R214, R201 ;  /* 0x000000c9d6c97221 */ /* 0x000fe40000010000 */
[C---:B------:R-:W-:Y:S04]  /*92a0*/  HMMA.16816.F32.BF16 R96, R160.reuse, R58, R96 ;  /* 0x0000003aa060723c */ /* 0x040fe80000041860 */
[----:B------:R-:W-:Y:S02]  /*92b0*/  FADD.FTZ R211, R225, R211 ;  /* 0x000000d3e1d37221 */ /* 0x000fe40000010000 */
[----:B------:R-:W-:Y:S02]  /*92c0*/  FADD.FTZ R201, R208, R201 ;  /* 0x000000c9d0c97221 */ /* 0x000fe40000010000 */
[-C--:B------:R-:W-:Y:S04]  /*92d0*/  HMMA.16816.F32.BF16 R100, R160, R60.reuse, R100 ;  /* 0x0000003ca064723c */ /* 0x080fe80000041864 */
[----:B------:R-:W-:Y:S02]  /*92e0*/  FADD.FTZ R201, R229, R201 ;  /* 0x000000c9e5c97221 */ /* 0x000fe40000010000 */
        /* <DEDUP_REMOVED lines=8> */
[----:B------:R-:W-:Y:S04]  /*9370*/  FADD.FTZ R213, R227, R213 ;  /* 0x000000d5e3d57221 */ /* 0x000fe80000010000 */
[-C--:B-1----:R-:W-:Y:S04]  /*9380*/  HMMA.16816.F32.BF16 R116, R160, R40.reuse, R116 ;  /* 0x00000028a074723c */ /* 0x082fe80000041874 */
[----:B------:R-:W-:Y:S04]  /*9390*/  FADD.FTZ R213, R228, R213 ;  /* 0x000000d5e4d57221 */ /* 0x000fe80000010000 */
[C---:B------:R-:W-:Y:S04]  /*93a0*/  HMMA.16816.F32.BF16 R120, R164.reuse, R40, R120 ;  /* 0x00000028a478723c */ /* 0x040fe80000041878 */
[----:B------:R-:W-:Y:S04]  /*93b0*/  FADD.FTZ R213, R67, R213 ;  /* 0x000000d543d57221 */ /* 0x000fe80000010000 */
[-C--:B------:R-:W-:Y:S08]  /*93c0*/  HMMA.16816.F32.BF16 R124, R164, R42.reuse, R124 ;  /* 0x0000002aa47c723c */ /* 0x080ff0000004187c */
[C---:B------:R-:W-:Y:S08]  /*93d0*/  HMMA.16816.F32.BF16 R128, R160.reuse, R42, R128 ;  /* 0x0000002aa080723c */ /* 0x040ff00000041880 */
[-C--:B------:R-:W-:Y:S08]  /*93e0*/  HMMA.16816.F32.BF16 R132, R160, R44.reuse, R132 ;  /* 0x0000002ca084723c */ /* 0x080ff00000041884 */
[C---:B------:R-:W-:Y:S08]  /*93f0*/  HMMA.16816.F32.BF16 R136, R164.reuse, R44, R136 ;  /* 0x0000002ca488723c */ /* 0x040ff00000041888 */
[-C--:B------:R-:W-:Y:S08]  /*9400*/  HMMA.16816.F32.BF16 R140, R164, R46.reuse, R140 ;  /* 0x0000002ea48c723c */ /* 0x080ff0000004188c */
[C---:B------:R-:W-:Y:S08]  /*9410*/  HMMA.16816.F32.BF16 R144, R160.reuse, R46, R144 ;  /* 0x0000002ea090723c */ /* 0x040ff00000041890 */
[-C--:B--2---:R-:W-:Y:S08]  /*9420*/  HMMA.16816.F32.BF16 R176, R160, R52.reuse, R20 ;  /* 0x00000034a0b0723c */ /* 0x084ff00000041814 */
[C---:B------:R-:W-:Y:S08]  /*9430*/  HMMA.16816.F32.BF16 R148, R164.reuse, R52, R148 ;  /* 0x00000034a494723c */ /* 0x040ff00000041894 */
[-C--:B------:R-:W-:Y:S08]  /*9440*/  HMMA.16816.F32.BF16 R152, R164, R54.reuse, R152 ;  /* 0x00000036a498723c */ /* 0x080ff00000041898 */
[C---:B------:R-:W-:Y:S08]  /*9450*/  HMMA.16816.F32.BF16 R156, R160.reuse, R54, R156 ;  /* 0x00000036a09c723c */ /* 0x040ff0000004189c */
[-C--:B---3--:R-:W-:Y:S08]  /*9460*/  HMMA.16816.F32.BF16 R172, R160, R4.reuse, R24 ;  /* 0x00000004a0ac723c */ /* 0x088ff00000041818 */
[C---:B------:R-:W-:Y:S07]  /*9470*/  HMMA.16816.F32.BF16 R168, R164.reuse, R4, R32 ;  /* 0x00000004a4a8723c */ /* 0x040fee0000041820 */
[----:B------:R-:W-:Y:S01]  /*9480*/  FADD.FTZ R4, R224, R209 ;  /* 0x000000d1e0047221 */ /* 0x000fe20000010000 */
[-C--:B------:R-:W-:Y:S04]  /*9490*/  HMMA.16816.F32.BF16 R164, R164, R6.reuse, R36 ;  /* 0x00000006a4a4723c */ /* 0x080fe80000041824 */
[----:B------:R1:W-:Y:S01]  /*94a0*/  STL [R1+0x20], R4 ;  /* 0x0000200401007387 */ /* 0x0003e20000100800 */
[----:B------:R-:W-:Y:S03]  /*94b0*/  FADD.FTZ R5, R64, R213 ;  /* 0x000000d540057221 */ /* 0x000fe60000010000 */
[----:B------:R-:W-:Y:S07]  /*94c0*/  HMMA.16816.F32.BF16 R160, R160, R6, R28 ;  /* 0x00000006a0a0723c */ /* 0x000fee000004181c */
[----:B------:R-:W-:Y:S05]  /*94d0*/  FADD.FTZ R6, R226, R211 ;  /* 0x000000d3e2067221 */ /* 0x000fea0000010000 */
[----:B------:R2:W-:Y:S04]  /*94e0*/  STL [R1+0x1c], R6 ;  /* 0x00001c0601007387 */ /* 0x0005e80000100800 */
[----:B------:R2:W-:Y:S01]  /*94f0*/  STL [R1+0x18], R5 ;  /* 0x0000180501007387 */ /* 0x0005e20000100800 */
[----:B-1----:R-:W-:Y:S05]  /*9500*/  FADD.FTZ R4, R66, R201 ;  /* 0x000000c942047221 */ /* 0x002fea0000010000 */
[----:B------:R2:W-:Y:S02]  /*9510*/  STL [R1+0x14], R4 ;  /* 0x0000140401007387 */ /* 0x0005e40000100800 */
[----:B--2---:R-:W-:-:S05]  /*9520*/  @P2 BRA `(.L_x_153) ;  /* 0xffffc88000002947 */ /* 0x004fca000383ffff */
.L_x_152:
[----:B--2---:R-:W2:Y:S04]  /*9530*/  LDL.LU R4, [R1+0x20] ;  /* 0x0000200001047983 */ /* 0x004ea80000300800 */
[----:B------:R-:W3:Y:S04]  /*9540*/  LDL.LU R6, [R1+0x1c] ;  /* 0x00001c0001067983 */ /* 0x000ee80000300800 */
[----:B------:R-:W4:Y:S04]  /*9550*/  LDL.LU R11, [R1+0x18] ;  /* 0x00001800010b7983 */ /* 0x000f280000300800 */
[----:B------:R-:W5:Y:S01]  /*9560*/  LDL.LU R8, [R1+0x14] ;  /* 0x0000140001087983 */ /* 0x000f620000300800 */
[----:B------:R-:W-:-:S03]  /*9570*/  PLOP3.LUT P4, PT, PT, PT, PT, 0x8, 0x0 ;  /* 0x000000000000781c */ /* 0x000fc60003f8e170 */
[----:B--2---:R-:W1:Y:S04]  /*9580*/  SHFL.BFLY PT, R7, R4, 0x2, 0x1f ;  /* 0x0c401f0004077f89 */ /* 0x004e6800000e0000 */
[----:B---3--:R-:W2:Y:S04]  /*9590*/  SHFL.BFLY PT, R9, R6, 0x2, 0x1f ;  /* 0x0c401f0006097f89 */ /* 0x008ea800000e0000 */
[----:B----4-:R-:W3:Y:S04]  /*95a0*/  SHFL.BFLY PT, R5, R11, 0x2, 0x1f ;  /* 0x0c401f000b057f89 */ /* 0x010ee800000e0000 */
[----:B-----5:R-:W4:Y:S01]  /*95b0*/  SHFL.BFLY PT, R10, R8, 0x2, 0x1f ;  /* 0x0c401f00080a7f89 */ /* 0x020f2200000e0000 */
[----:B-1----:R-:W-:-:S02]  /*95c0*/  FADD.FTZ R7, R7, R4 ;  /* 0x0000000407077221 */ /* 0x002fc40000010000 */
[----:B--2---:R-:W-:-:S03]  /*95d0*/  FADD.FTZ R9, R9, R6 ;  /* 0x0000000609097221 */ /* 0x004fc60000010000 */
[----:B------:R-:W1:Y:S01]  /*95e0*/  SHFL.BFLY PT, R4, R7, 0x1, 0x1f ;  /* 0x0c201f0007047f89 */ /* 0x000e6200000e0000 */
[----:B---3--:R-:W-:-:S03]  /*95f0*/  FADD.FTZ R5, R5, R11 ;  /* 0x0000000b05057221 */ /* 0x008fc60000010000 */
[----:B------:R-:W2:Y:S01]  /*9600*/  SHFL.BFLY PT, R6, R9, 0x1, 0x1f ;  /* 0x0c201f0009067f89 */ /* 0x000ea200000e0000 */
[----:B----4-:R-:W-:-:S03]  /*9610*/  FADD.FTZ R10, R10, R8 ;  /* 0x000000080a0a7221 */ /* 0x010fc60000010000 */
[----:B------:R-:W3:Y:S01]  /*9620*/  SHFL.BFLY PT, R11, R5, 0x1, 0x1f ;  /* 0x0c201f00050b7f89 */ /* 0x000ee200000e0000 */
[----:B------:R-:W-:Y:S01]  /*9630*/  MOV R8, RZ ;  /* 0x000000ff00087202 */ /* 0x000fe20000000f00 */
[----:B-1----:R-:W-:Y:S02]  /*9640*/  FADD.FTZ R7, R7, R4 ;  /* 0x0000000407077221 */ /* 0x002fe40000010000 */
[----:B------:R-:W1:Y:S01]  /*9650*/  SHFL.BFLY PT, R4, R10, 0x1, 0x1f ;  /* 0x0c201f000a047f89 */ /* 0x000e6200000e0000 */
[----:B--2---:R-:W-:Y:S02]  /*9660*/  FADD.FTZ R6, R9, R6 ;  /* 0x0000000609067221 */ /* 0x004fe40000010000 */
[----:B------:R-:W-:Y:S02]  /*9670*/  FSETP.NE.FTZ.AND P3, PT, R7, RZ, PT ;  /* 0x000000ff0700720b */ /* 0x000fe40003f75000 */
[----:B------:R-:W-:Y:S01]  /*9680*/  MOV R9, RZ ;  /* 0x000000ff00097202 */ /* 0x000fe20000000f00 */
[----:B---3--:R-:W-:Y:S01]  /*9690*/  FADD.FTZ R5, R5, R11 ;  /* 0x0000000b05057221 */ /* 0x008fe20000010000 */
[----:B------:R-:W-:-:S04]  /*96a0*/  FSETP.NE.FTZ.AND P2, PT, R6, RZ, PT ;  /* 0x000000ff0600720b */ /* 0x000fc80003f55000 */
[----:B------:R-:W-:-:S05]  /*96b0*/  FSETP.NE.FTZ.AND P1, PT, R5, RZ, PT ;  /* 0x000000ff0500720b */ /* 0x000fca0003f35000 */
[----:B------:R-:W2:Y:S01]  /*96c0*/  @P3 MUFU.RCP R8, R7 ;  /* 0x0000000700083308 */ /* 0x000ea20000001000 */
[----:B------:R-:W-:-:S03]  /*96d0*/  @P3 MOV R14, 0x3f317218 ;  /* 0x3f317218000e3802 */ /* 0x000fc60000000f00 */
[----:B------:R-:W-:Y:S02]  /*96e0*/  @P2 MOV R13, 0x3f317218 ;  /* 0x3f317218000d2802 */ /* 0x000fe40000000f00 */
[----:B------:R-:W-:Y:S02]  /*96f0*/  @P3 FMUL.FTZ R14, R14, c[0x0][0x2d0] ;  /* 0x0000b4000e0e3a20 */ /* 0x000fe40000410000 */
[----:B-1----:R-:W-:Y:S01]  /*9700*/  FADD.FTZ R4, R4, R10 ;  /* 0x0000000a04047221 */ /* 0x002fe20000010000 */
[----:B------:R-:W-:Y:S01]  /*9710*/  MOV R10, RZ ;  /* 0x000000ff000a7202 */ /* 0x000fe20000000f00 */
[----:B------:R-:W-:Y:S01]  /*9720*/  @P2 MUFU.RCP R9, R6 ;  /* 0x0000000600092308 */ /* 0x000fe20000001000 */
[----:B------:R-:W-:Y:S01]  /*9730*/  @P1 MOV R12, 0x3f317218 ;  /* 0x3f317218000c1802 */ /* 0x000fe20000000f00 */
[----:B------:R-:W-:Y:S01]  /*9740*/  @P2 FMUL.FTZ R13, R13, c[0x0][0x2d0] ;  /* 0x0000b4000d0d2a20 */ /* 0x000fe20000410000 */
[----:B------:R-:W-:Y:S01]  /*9750*/  FSETP.NE.FTZ.AND P0, PT, R4, RZ, PT ;  /* 0x000000ff0400720b */ /* 0x000fe20003f15000 */
[----:B--2---:R-:W-:-:S04]  /*9760*/  FMUL.FTZ R192, R8, R192 ;  /* 0x000000c008c07220 */ /* 0x004fc80000410000 */
[----:B------:R-:W1:Y:S01]  /*9770*/  @P1 MUFU.RCP R10, R5 ;  /* 0x00000005000a1308 */ /* 0x000e620000001000 */
[C---:B------:R-:W-:Y:S02]  /*9780*/  FMUL.FTZ R193, R8.reuse, R193 ;  /* 0x000000c108c17220 */ /* 0x040fe40000410000 */
[C---:B------:R-:W-:Y:S02]  /*9790*/  FMUL.FTZ R180, R8.reuse, R180 ;  /* 0x000000b408b47220 */ /* 0x040fe40000410000 */
[C---:B------:R-:W-:Y:S02]  /*97a0*/  FMUL.FTZ R181, R8.reuse, R181 ;  /* 0x000000b508b57220 */ /* 0x040fe40000410000 */
[C---:B------:R-:W-:Y:S01]  /*97b0*/  FMUL.FTZ R68, R8.reuse, R68 ;  /* 0x0000004408447220 */ /* 0x040fe20000410000 */
[----:B------:R-:W2:Y:S01]  /*97c0*/  @P3 MUFU.LG2 R7, R7 ;  /* 0x0000000700073308 */ /* 0x000ea20000000c00 */
[C---:B------:R-:W-:Y:S01]  /*97d0*/  FMUL.FTZ R69, R8.reuse, R69 ;  /* 0x0000004508457220 */ /* 0x040fe20000410000 */
[----:B------:R-:W-:Y:S01]  /*97e0*/  @P0 MOV R11, 0x3f317218 ;  /* 0x3f317218000b0802 */ /* 0x000fe20000000f00 */
[----:B------:R-:W-:-:S02]  /*97f0*/  FMUL.FTZ R80, R8, R80 ;  /* 0x0000005008507220 */ /* 0x000fc40000410000 */
[C---:B------:R-:W-:Y:S02]  /*9800*/  FMUL.FTZ R81, R8.reuse, R81 ;  /* 0x0000005108517220 */ /* 0x040fe40000410000 */
[C---:B------:R-:W-:Y:S01]  /*9810*/  FMUL.FTZ R84, R8.reuse, R84 ;  /* 0x0000005408547220 */ /* 0x040fe20000410000 */
[----:B------:R-:W3:Y:S01]  /*9820*/  @P2 MUFU.LG2 R6, R6 ;  /* 0x0000000600062308 */ /* 0x000ee20000000c00 */
[C---:B------:R-:W-:Y:S02]  /*9830*/  FMUL.FTZ R85, R8.reuse, R85 ;  /* 0x0000005508557220 */ /* 0x040fe40000410000 */
[C---:B------:R-:W-:Y:S02]  /*9840*/  FMUL.FTZ R96, R8.reuse, R96 ;  /* 0x0000006008607220 */ /* 0x040fe40000410000 */
[C---:B------:R-:W-:Y:S02]  /*9850*/  FMUL.FTZ R97, R8.reuse, R97 ;  /* 0x0000006108617220 */ /* 0x040fe40000410000 */
[C---:B------:R-:W-:Y:S01]  /*9860*/  FMUL.FTZ R100, R8.reuse, R100 ;  /* 0x0000006408647220 */ /* 0x040fe20000410000 */
[----:B------:R-:W4:Y:S01]  /*9870*/  @P0 MUFU.LG2 R15, R4 ;  /* 0x00000004000f0308 */ /* 0x000f220000000c00 */
        /* <DEDUP_REMOVED lines=18> */
[----:B------:R-:W-:Y:S01]  /*99a0*/  FMUL.FTZ R161, R8, R161 ;  /* 0x000000a108a17220 */ /* 0x000fe20000410000 */
[----:B------:R-:W-:Y:S01]  /*99b0*/  MOV R8, RZ ;  /* 0x000000ff00087202 */ /* 0x000fe20000000f00 */
[----:B-1----:R-:W-:-:S02]  /*99c0*/  FMUL.FTZ R188, R10, R188 ;  /* 0x000000bc0abc7220 */ /* 0x002fc40000410000 */
[C---:B------:R-:W-:Y:S02]  /*99d0*/  FMUL.FTZ R189, R10.reuse, R189 ;  /* 0x000000bd0abd7220 */ /* 0x040fe40000410000 */
[C---:B------:R-:W-:Y:S01]  /*99e0*/  FMUL.FTZ R184, R10.reuse, R184 ;  /* 0x000000b80ab87220 */ /* 0x040fe20000410000 */
[----:B------:R1:W-:Y:S01]  /*99f0*/  @P0 MUFU.RCP R8, R4 ;  /* 0x0000000400080308 */ /* 0x0003e20000001000 */
[C---:B------:R-:W-:Y:S02]  /*9a00*/  FMUL.FTZ R185, R10.reuse, R185 ;  /* 0x000000b90ab97220 */ /* 0x040fe40000410000 */
[C---:B------:R-:W-:Y:S02]  /*9a10*/  FMUL.FTZ R72, R10.reuse, R72 ;  /* 0x000000480a487220 */ /* 0x040fe40000410000 */
[C---:B------:R-:W-:Y:S02]  /*9a20*/  FMUL.FTZ R73, R10.reuse, R73 ;  /* 0x000000490a497220 */ /* 0x040fe40000410000 */
[----:B------:R-:W-:-:S02]  /*9a30*/  FMUL.FTZ R76, R10, R76 ;  /* 0x0000004c0a4c7220 */ /* 0x000fc40000410000 */
[C---:B------:R-:W-:Y:S02]  /*9a40*/  FMUL.FTZ R77, R10.reuse, R77 ;  /* 0x0000004d0a4d7220 */ /* 0x040fe40000410000 */
[C---:B------:R-:W-:Y:S02]  /*9a50*/  FMUL.FTZ R88, R10.reuse, R88 ;  /* 0x000000580a587220 */ /* 0x040fe40000410000 */
[C---:B------:R-:W-:Y:S02]  /*9a60*/  FMUL.FTZ R89, R10.reuse, R89 ;  /* 0x000000590a597220 */ /* 0x040fe40000410000 */
[C---:B------:R-:W-:Y:S01]  /*9a70*/  FMUL.FTZ R92, R10.reuse, R92 ;  /* 0x0000005c0a5c7220 */ /* 0x040fe20000410000 */
[----:B-1----:R-:W-:Y:S01]  /*9a80*/  MOV R4, 0xff800000 ;  /* 0xff80000000047802 */ /* 0x002fe20000000f00 */
        /* <DEDUP_REMOVED lines=21> */
[----:B------:R1:W5:Y:S01]  /*9be0*/  @P1 MUFU.LG2 R10, R5 ;  /* 0x00000005000a1308 */ /* 0x0003620000000c00 */
[----:B--2---:R-:W-:Y:S02]  /*9bf0*/  @P3 FMUL.FTZ R7, R7, 0.69314718246459960938 ;  /* 0x3f31721807073820 */ /* 0x004fe40000410000 */
[----:B---3--:R-:W-:Y:S02]  /*9c00*/  @P2 FMUL.FTZ R6, R6, 0.69314718246459960938 ;  /* 0x3f31721806062820 */ /* 0x008fe40000410000 */
[----:B------:R-:W-:Y:S02]  /*9c10*/  @P1 FMUL.FTZ R12, R12, c[0x0][0x2d0] ;  /* 0x0000b4000c0c1a20 */ /* 0x000fe40000410000 */
[----:B----4-:R-:W-:Y:S02]  /*9c20*/  @P0 FMUL.FTZ R15, R15, 0.69314718246459960938 ;  /* 0x3f3172180f0f0820 */ /* 0x010fe40000410000 */
[----:B------:R-:W-:-:S02]  /*9c30*/  @P0 FMUL.FTZ R11, R11, c[0x0][0x2d0] ;  /* 0x0000b4000b0b0a20 */ /* 0x000fc40000410000 */
[C---:B------:R-:W-:Y:S02]  /*9c40*/  FMUL.FTZ R194, R9.reuse, R194 ;  /* 0x000000c209c27220 */ /* 0x040fe40000410000 */
[C---:B------:R-:W-:Y:S02]  /*9c50*/  FMUL.FTZ R195, R9.reuse, R195 ;  /* 0x000000c309c37220 */ /* 0x040fe40000410000 */
[C---:B------:R-:W-:Y:S01]  /*9c60*/  FMUL.FTZ R182, R9.reuse, R182 ;  /* 0x000000b609b67220 */ /* 0x040fe20000410000 */
[----:B-1----:R-:W-:Y:S01]  /*9c70*/  MOV R5, 0xff800000 ;  /* 0xff80000000057802 */ /* 0x002fe20000000f00 */
[----:B-----5:R-:W-:Y:S02]  /*9c80*/  @P1 FMUL.FTZ R10, R10, 0.69314718246459960938 ;  /* 0x3f3172180a0a1820 */ /* 0x020fe40000410000 */
        /* <DEDUP_REMOVED lines=28> */
[----:B------:R-:W-:Y:S01]  /*9e50*/  FMUL.FTZ R163, R9, R163 ;  /* 0x000000a309a37220 */ /* 0x000fe20000410000 */
[----:B------:R-:W-:Y:S01]  /*9e60*/  MOV R9, 0xff800000 ;  /* 0xff80000000097802 */ /* 0x000fe20000000f00 */
        /* <DEDUP_REMOVED lines=31> */
[----:B------:R-:W-:Y:S01]  /*a060*/  FMUL.FTZ R167, R8, R167 ;  /* 0x000000a708a77220 */ /* 0x000fe20000410000 */
[----:B------:R-:W-:Y:S01]  /*a070*/  MOV R8, 0xff800000 ;  /* 0xff80000000087802 */ /* 0x000fe20000000f00 */
[----:B------:R-:W-:-:S02]  /*a080*/  @P3 FFMA.FTZ R4, R14, R196, R7 ;  /* 0x000000c40e043223 */ /* 0x000fc40000010007 */
[----:B------:R-:W-:Y:S02]  /*a090*/  @P2 FFMA.FTZ R5, R13, R3, R6 ;  /* 0x000000030d052223 */ /* 0x000fe40000010006 */
[----:B------:R-:W-:Y:S02]  /*a0a0*/  @P1 FFMA.FTZ R8, R12, R2, R10 ;  /* 0x000000020c081223 */ /* 0x000fe4000001000a */
[----:B------:R-:W-:Y:S02]  /*a0b0*/  @P0 FFMA.FTZ R9, R11, R0, R15 ;  /* 0x000000000b090223 */ /* 0x000fe4000001000f */
.L_x_136:
[----:B------:R-:W-:Y:S05]  /*a0c0*/  @P4 BRA `(.L_x_156) ;  /* 0x0000209000004947 */ /* 0x000fea0003800000 */
[----:B------:R-:W1:Y:S01]  /*a0d0*/  S2R R7, SR_TID.X ;  /* 0x0000000000077919 */ /* 0x000e620000002100 */
[----:B------:R-:W-:Y:S01]  /*a0e0*/  IMAD R16, RZ, RZ, -UR10 ;  /* 0x8000000aff107e24 */ /* 0x000fe2000f8e02ff */
[----:B------:R-:W-:Y:S01]  /*a0f0*/  USHF.R.S32.HI UR6, URZ, 0x1f, UR10 ;  /* 0x0000001f3f067899 */ /* 0x000fe2000801140a */
[----:B------:R-:W-:Y:S01]  /*a100*/  IMAD.MOV.U32 R13, RZ, RZ, c[0x0][0x4e8] ;  /* 0x00013a00ff0d7624 */ /* 0x000fe200078e00ff */
[----:B------:R-:W3:Y:S01]  /*a110*/  S2R R0, SR_CTAID.Y ;  /* 0x0000000000007919 */ /* 0x000ee20000002600 */
[----:B------:R-:W-:Y:S01]  /*a120*/  ULDC.64 UR4, c[0x0][0x4d0] ;  /* 0x0001340000047ab9 */ /* 0x000fe20000000a00 */
[----:B------:R-:W-:Y:S01]  /*a130*/  BSSY B0, `(.L_x_157) ;  /* 0x00000dc000007945 */ /* 0x000fe20003800000 */
[----:B------:R-:W-:Y:S01]  /*a140*/  UIMAD UR7, UR6, UR4, URZ ;  /* 0x00000004060772a4 */ /* 0x000fe2000f8e023f */
[----:B------:R-:W4:Y:S01]  /*a150*/  S2R R20, SR_CTAID.Z ;  /* 0x0000000000147919 */ /* 0x000f220000002700 */
[----:B--2---:R-:W-:-:S03]  /*a160*/  UIMAD.WIDE.U32 UR8, UR10, UR4, URZ ;  /* 0x000000040a0872a5 */ /* 0x004fc6000f8e003f */
[----:B------:R-:W-:Y:S01]  /*a170*/  BAR.SYNC.DEFER_BLOCKING 0x1, 0x80 ;  /* 0x0042000000007b1d */ /* 0x000fe20000010000 */
[----:B------:R-:W-:Y:S01]  /*a180*/  UIMAD UR5, UR10, UR5, UR7 ;  /* 0x000000050a0572a4 */ /* 0x000fe2000f8e0207 */
[C---:B------:R-:W-:Y:S01]  /*a190*/  ISETP.NE.AND P0, PT, R13.reuse, 0x1, PT ;  /* 0x000000010d00780c */ /* 0x040fe20003f05270 */
[----:B------:R-:W-:Y:S02]  /*a1a0*/  IMAD.U32 R23, RZ, RZ, UR9 ;  /* 0x00000009ff177e24 */ /* 0x000fe4000f8e00ff */
[----:B------:R-:W-:Y:S01]  /*a1b0*/  UIADD3 UR5, UR9, UR5, URZ ;  /* 0x0000000509057290 */ /* 0x000fe2000fffe03f */
[----:B------:R-:W2:Y:S01]  /*a1c0*/  S2R R12, SR_CTAID.X ;  /* 0x00000000000c7919 */ /* 0x000ea20000002500 */
[----:B------:R-:W-:Y:S02]  /*a1d0*/  IMAD.U32 R22, RZ, RZ, UR8 ;  /* 0x00000008ff167e24 */ /* 0x000fe4000f8e00ff */
[----:B------:R-:W-:Y:S02]  /*a1e0*/  IMAD R13, R13, c[0x0][0x388], RZ ;  /* 0x0000e2000d0d7a24 */ /* 0x000fe400078e02ff */
[----:B------:R-:W-:Y:S01]  /*a1f0*/  IMAD.U32 R23, RZ, RZ, UR5 ;  /* 0x00000005ff177e24 */ /* 0x000fe2000f8e00ff */
[----:B-1----:R-:W-:Y:S01]  /*a200*/  SHF.R.S32.HI R3, RZ, 0x1f, R7 ;  /* 0x0000001fff037819 */ /* 0x002fe20000011407 */
[----:B------:R-:W-:-:S02]  /*a210*/  ULDC.64 UR4, c[0x0][0x438] ;  /* 0x00010e0000047ab9 */ /* 0x000fc40000000a00 */
[----:B------:R-:W-:Y:S01]  /*a220*/  UIMAD UR6, UR6, UR4, URZ ;  /* 0x00000004060672a4 */ /* 0x000fe2000f8e023f */
[CC--:B------:R-:W-:Y:S01]  /*a230*/  LEA.HI R6, R3.reuse, R7.reuse, RZ, 0x2 ;  /* 0x0000000703067211 */ /* 0x0c0fe200078f10ff */
[----:B---3--:R-:W-:Y:S01]  /*a240*/  IMAD R16, R16, c[0x0][0x550], R0 ;  /* 0x0001540010107a24 */ /* 0x008fe200078e0200 */
[-C--:B------:R-:W-:Y:S01]  /*a250*/  LEA.HI R3, R3, R7.reuse, RZ, 0x5 ;  /* 0x0000000703037211 */ /* 0x080fe200078f28ff */
[----:B------:R-:W-:Y:S01]  /*a260*/  UIMAD.WIDE.U32 UR8, UR10, UR4, URZ ;  /* 0x000000040a0872a5 */ /* 0x000fe2000f8e003f */
[----:B------:R-:W-:Y:S01]  /*a270*/  LOP3.LUT R6, R6, 0xfffffffc, RZ, 0xc0, !PT ;  /* 0xfffffffc06067812 */ /* 0x000fe200078ec0ff */
[----:B------:R-:W-:Y:S01]  /*a280*/  UIMAD UR4, UR10, UR5, UR6 ;  /* 0x000000050a0472a4 */ /* 0x000fe2000f8e0206 */
[----:B------:R-:W-:Y:S01]  /*a290*/  LOP3.LUT R2, R3, 0xffffffe0, RZ, 0xc0, !PT ;  /* 0xffffffe003027812 */ /* 0x000fe200078ec0ff */
[----:B----4-:R-:W-:Y:S01]  /*a2a0*/  IMAD.WIDE.U32 R22, R20, c[0x0][0x4d8], R22 ;  /* 0x0001360014167a25 */ /* 0x010fe200078e0016 */
[----:B------:R-:W-:Y:S01]  /*a2b0*/  IADD3 R6, -R6, R7, RZ ;  /* 0x0000000706067210 */ /* 0x000fe20007ffe1ff */
[----:B------:R-:W-:Y:S01]  /*a2c0*/  UIADD3 UR4, UR9, UR4, URZ ;  /* 0x0000000409047290 */ /* 0x000fe2000fffe03f */
[----:B------:R-:W-:Y:S01]  /*a2d0*/  MOV R18, UR8 ;  /* 0x0000000800127c02 */ /* 0x000fe20008000f00 */
[----:B------:R-:W-:Y:S01]  /*a2e0*/  IMAD.IADD R2, R7, 0x1, -R2 ;  /* 0x0000000107027824 */ /* 0x000fe200078e0a02 */
[----:B------:R-:W-:Y:S01]  /*a2f0*/  LEA.HI R0, R6, R6, RZ, 0x1 ;  /* 0x0000000606007211 */ /* 0x000fe200078f08ff */
[----:B------:R-:W-:Y:S01]  /*a300*/  IMAD.U32 R19, RZ, RZ, UR9 ;  /* 0x00000009ff137e24 */ /* 0x000fe2000f8e00ff */
[----:B------:R-:W-:Y:S01]  /*a310*/  SHF.R.S32.HI R7, RZ, 0x5, R3 ;  /* 0x00000005ff077819 */ /* 0x000fe20000011403 */
[----:B------:R-:W-:Y:S01]  /*a320*/  IMAD.U32 R11, RZ, RZ, UR4 ;  /* 0x00000004ff0b7e24 */ /* 0x000fe2000f8e00ff */
[----:B------:R-:W-:-:S02]  /*a330*/  LOP3.LUT R10, R0, 0x1ffffffe, RZ, 0xc0, !PT ;  /* 0x1ffffffe000a7812 */ /* 0x000fc400078ec0ff */
[----:B------:R-:W-:Y:S02]  /*a340*/  SHF.R.S32.HI R3, RZ, 0x1f, R3 ;  /* 0x0000001fff037819 */ /* 0x000fe40000011403 */
[----:B------:R-:W-:Y:S01]  /*a350*/  SHF.L.U32 R15, R0, 0x5, RZ ;  /* 0x00000005000f7819 */ /* 0x000fe200000006ff */
[----:B------:R-:W-:Y:S01]  /*a360*/  IMAD.IADD R6, R6, 0x1, -R10 ;  /* 0x0000000106067824 */ /* 0x000fe200078e0a0a */
[----:B------:R-:W-:Y:S02]  /*a370*/  LEA.HI R10, R3, R7, RZ, 0x2 ;  /* 0x00000007030a7211 */ /* 0x000fe400078f10ff */
[----:B------:R-:W-:Y:S02]  /*a380*/  SHF.R.S32.HI R0, RZ, 0x1f, R2 ;  /* 0x0000001fff007819 */ /* 0x000fe40000011402 */
[----:B------:R-:W-:Y:S02]  /*a390*/  LOP3.LUT R10, R10, 0xffffffc, RZ, 0xc0, !PT ;  /* 0x0ffffffc0a0a7812 */ /* 0x000fe400078ec0ff */
[----:B------:R-:W-:-:S02]  /*a3a0*/  LOP3.LUT R15, R15, 0xffffffc0, RZ, 0xc0, !PT ;  /* 0xffffffc00f0f7812 */ /* 0x000fc400078ec0ff */
[----:B------:R-:W-:Y:S01]  /*a3b0*/  LEA.HI R0, R0, R2, RZ, 0x2 ;  /* 0x0000000200007211 */ /* 0x000fe200078f10ff */
[----:B------:R-:W-:Y:S01]  /*a3c0*/  IMAD.IADD R10, R7, 0x1, -R10 ;  /* 0x00000001070a7824 */ /* 0x000fe200078e0a0a */
[----:B------:R-:W-:Y:S01]  /*a3d0*/  SHF.R.S32.HI R3, RZ, 0x1f, R20 ;  /* 0x0000001fff037819 */ /* 0x000fe20000011414 */
[----:B------:R-:W-:Y:S01]  /*a3e0*/  IMAD R15, R6, 0x8, R15 ;  /* 0x00000008060f7824 */ /* 0x000fe200078e020f */
[----:B------:R-:W-:Y:S02]  /*a3f0*/  SHF.R.S32.HI R6, RZ, 0x2, R0 ;  /* 0x00000002ff067819 */ /* 0x000fe40000011400 */
[----:B------:R-:W-:Y:S01]  /*a400*/  SHF.R.S32.HI R14, RZ, 0x1f, R16 ;  /* 0x0000001fff0e7819 */ /* 0x000fe20000011410 */
[C---:B------:R-:W-:Y:S01]  /*a410*/  IMAD R7, R3.reuse, c[0x0][0x4d8], RZ ;  /* 0x0001360003077a24 */ /* 0x040fe200078e02ff */
[----:B------:R-:W-:Y:S01]  /*a420*/  LEA R6, R10, R6, 0x4 ;  /* 0x000000060a067211 */ /* 0x000fe200078e20ff */
[----:B------:R-:W-:Y:S01]  /*a430*/  IMAD R3, R3, c[0x0][0x440], RZ ;  /* 0x0001100003037a24 */ /* 0x000fe200078e02ff */
[----:B------:R-:W-:Y:S01]  /*a440*/  LOP3.LUT P1, RZ, R2, 0x3, RZ, 0xc0, !PT ;  /* 0x0000000302ff7812 */ /* 0x000fe2000782c0ff */
[----:B------:R-:W-:Y:S01]  /*a450*/  IMAD.MOV.U32 R10, RZ, RZ, R18 ;  /* 0x000000ffff0a7224 */ /* 0x000fe200078e0012 */
[----:B------:R-:W-:Y:S01]  /*a460*/  IADD3 R15, R6, R15, RZ ;  /* 0x0000000f060f7210 */ /* 0x000fe20007ffe0ff */
[----:B------:R-:W-:Y:S01]  /*a470*/  IMAD R7, R20, c[0x0][0x4dc], R7 ;  /* 0x0001370014077a24 */ /* 0x000fe200078e0207 */
[----:B------:R-:W-:Y:S01]  /*a480*/  LOP3.LUT R0, R0, 0x7ffffffc, RZ, 0xc0, !PT ;  /* 0x7ffffffc00007812 */ /* 0x000fe200078ec0ff */
[----:B------:R-:W-:-:S02]  /*a490*/  IMAD R3, R20, c[0x0][0x444], R3 ;  /* 0x0001110014037a24 */ /* 0x000fc400078e0203 */
[----:B--2---:R-:W-:Y:S01]  /*a4a0*/  IMAD R15, R12, 0x80, R15 ;  /* 0x000000800c0f7824 */ /* 0x004fe200078e020f */
[----:B------:R-:W-:Y:S01]  /*a4b0*/  IADD3 R0, R2, -R0, RZ ;  /* 0x8000000002007210 */ /* 0x000fe20007ffe0ff */
[----:B------:R-:W-:-:S04]  /*a4c0*/  IMAD.WIDE.U32 R20, R20, c[0x0][0x440], R10 ;  /* 0x0001100014147a25 */ /* 0x000fc800078e000a */
[----:B------:R-:W-:-:S04]  /*a4d0*/  @P0 IMAD.HI.U32 R17, R15, c[0x0][0x4ec], RZ ;  /* 0x00013b000f110a27 */ /* 0x000fc800078e00ff */
[----:B------:R-:W-:-:S04]  /*a4e0*/  @P0 IMAD.HI.U32 R10, R15, c[0x0][0x4ec], RZ ;  /* 0x00013b000f0a0a27 */ /* 0x000fc800078e00ff */
[----:B------:R-:W-:Y:S01]  /*a4f0*/  IMAD.IADD R21, R21, 0x1, R3 ;  /* 0x0000000115157824 */ /* 0x000fe200078e0203 */
[----:B------:R-:W-:Y:S01]  /*a500*/  MOV R3, R15 ;  /* 0x0000000f00037202 */ /* 0x000fe20000000f00 */
[----:B------:R-:W-:Y:S01]  /*a510*/  IMAD.IADD R23, R23, 0x1, R7 ;  /* 0x0000000117177824 */ /* 0x000fe200078e0207 */
[----:B------:R-:W-:Y:S01]  /*a520*/  @P0 SHF.R.U32.HI R3, RZ, c[0x0][0x4f0], R17 ;  /* 0x00013c00ff030a19 */ /* 0x000fe20000011611 */
[----:B------:R-:W-:Y:S01]  /*a530*/  IMAD.MOV.U32 R7, RZ, RZ, R15 ;  /* 0x000000ffff077224 */ /* 0x000fe200078e000f */
[----:B------:R-:W-:Y:S01]  /*a540*/  @P0 SHF.R.U32.HI R7, RZ, c[0x0][0x4f0], R10 ;  /* 0x00013c00ff070a19 */ /* 0x000fe2000001160a */
[C---:B------:R-:W-:Y:S02]  /*a550*/  IMAD R11, R14.reuse, c[0x0][0x448], RZ ;  /* 0x000112000e0b7a24 */ /* 0x040fe400078e02ff */
[----:B------:R-:W-:Y:S01]  /*a560*/  IMAD R10, R14, c[0x0][0x4e0], RZ ;  /* 0x000138000e0a7a24 */ /* 0x000fe200078e02ff */
[----:B------:R-:W-:Y:S01]  /*a570*/  SHF.R.S32.HI R14, RZ, 0x1f, R7 ;  /* 0x0000001fff0e7819 */ /* 0x000fe20000011407 */
[----:B------:R-:W-:-:S02]  /*a580*/  IMAD.MOV R18, RZ, RZ, -R3 ;  /* 0x000000ffff127224 */ /* 0x000fc400078e0a03 */
[C---:B------:R-:W-:Y:S02]  /*a590*/  IMAD R11, R16.reuse, c[0x0][0x44c], R11 ;  /* 0x00011300100b7a24 */ /* 0x040fe400078e020b */
[----:B------:R-:W-:-:S04]  /*a5a0*/  IMAD.WIDE.U32 R20, R16, c[0x0][0x448], R20 ;  /* 0x0001120010147a25 */ /* 0x000fc800078e0014 */
[C---:B------:R-:W-:Y:S01]  /*a5b0*/  IMAD R10, R16.reuse, c[0x0][0x4e4], R10 ;  /* 0x00013900100a7a24 */ /* 0x040fe200078e020a */
[----:B------:R-:W-:Y:S01]  /*a5c0*/  IADD3 R21, R21, R11, RZ ;  /* 0x0000000b15157210 */ /* 0x000fe20007ffe0ff */
[----:B------:R-:W-:Y:S01]  /*a5d0*/  IMAD.WIDE.U32 R16, R16, c[0x0][0x4e0], R22 ;  /* 0x0001380010107a25 */ /* 0x000fe200078e0016 */
[----:B------:R-:W-:-:S03]  /*a5e0*/  SHF.R.S32.HI R11, RZ, 0x1f, R3 ;  /* 0x0000001fff0b7819 */ /* 0x000fc60000011403 */
[----:B------:R-:W-:Y:S01]  /*a5f0*/  IMAD R18, R18, c[0x0][0x4e8], R15 ;  /* 0x00013a0012127a24 */ /* 0x000fe200078e020f */
[----:B------:R-:W-:Y:S01]  /*a600*/  IADD3 R16, P0, R3, R16, RZ ;  /* 0x0000001003107210 */ /* 0x000fe20007f1e0ff */
[----:B------:R-:W-:Y:S02]  /*a610*/  IMAD R14, R14, c[0x0][0x430], RZ ;  /* 0x00010c000e0e7a24 */ /* 0x000fe400078e02ff */
[----:B------:R-:W-:Y:S01]  /*a620*/  IMAD R12, R12, 0x80, R6 ;  /* 0x000000800c0c7824 */ /* 0x000fe200078e0206 */
[----:B------:R-:W-:Y:S01]  /*a630*/  SHF.R.S32.HI R3, RZ, 0x1f, R18 ;  /* 0x0000001fff037819 */ /* 0x000fe20000011412 */
[----:B------:R-:W-:Y:S01]  /*a640*/  IMAD R14, R7, c[0x0][0x434], R14 ;  /* 0x00010d00070e7a24 */ /* 0x000fe200078e020e */
[----:B------:R-:W-:Y:S01]  /*a650*/  IADD3.X R17, R11, R17, R10, P0, !PT ;  /* 0x000000110b117210 */ /* 0x000fe200007fe40a */
[----:B------:R-:W-:Y:S01]  /*a660*/  IMAD.WIDE.U32 R10, R7, c[0x0][0x430], R20 ;  /* 0x00010c00070a7a25 */ /* 0x000fe200078e0014 */
[----:B------:R-:W-:-:S03]  /*a670*/  ISETP.GE.OR P4, PT, R12, R13, P1 ;  /* 0x0000000d0c00720c */ /* 0x000fc60000f86670 */
[----:B------:R-:W-:Y:S02]  /*a680*/  IMAD R3, R3, c[0x0][0x4c8], RZ ;  /* 0x0001320003037a24 */ /* 0x000fe400078e02ff */
[----:B------:R-:W-:Y:S02]  /*a690*/  IMAD.MOV R7, RZ, RZ, -R7 ;  /* 0x000000ffff077224 */ /* 0x000fe400078e0a07 */
[----:B------:R-:W-:-:S04]  /*a6a0*/  IMAD.WIDE.U32 R16, R18, c[0x0][0x4c8], R16 ;  /* 0x0001320012107a25 */ /* 0x000fc800078e0010 */
[----:B------:R-:W-:Y:S02]  /*a6b0*/  IMAD R3, R18, c[0x0][0x4cc], R3 ;  /* 0x0001330012037a24 */ /* 0x000fe400078e0203 */
[----:B------:R-:W-:Y:S02]  /*a6c0*/  IMAD R7, R7, c[0x0][0x4e8], R15 ;  /* 0x00013a0007077a24 */ /* 0x000fe400078e020f */
[----:B------:R-:W-:Y:S01]  /*a6d0*/  IMAD.IADD R11, R11, 0x1, R14 ;  /* 0x000000010b0b7824 */ /* 0x000fe200078e020e */
[C---:B------:R-:W-:Y:S02]  /*a6e0*/  LEA R14, P0, R16.reuse, c[0x0][0x4a8], 0x2 ;  /* 0x00012a00100e7a11 */ /* 0x040fe400078010ff */
[----:B------:R-:W-:Y:S01]  /*a6f0*/  IADD3 R15, R17, R3, RZ ;  /* 0x00000003110f7210 */ /* 0x000fe20007ffe0ff */
[----:B------:R-:W-:Y:S01]  /*a700*/  IMAD.WIDE.U32 R22, R7, c[0x0][0x428], R10 ;  /* 0x00010a0007167a25 */ /* 0x000fe200078e000a */
[----:B------:R-:W-:Y:S01]  /*a710*/  SHF.R.S32.HI R3, RZ, 0x1f, R7 ;  /* 0x0000001fff037819 */ /* 0x000fe20000011407 */
[----:B------:R-:W-:Y:S01]  /*a720*/  SHFL.IDX PT, R20, R14, RZ, 0x1c1f ;  /* 0x001c1fff0e147589 */ /* 0x000fe200000e0000 */
[----:B------:R-:W-:-:S02]  /*a730*/  LEA.HI.X R6, R16, c[0x0][0x4ac], R15, 0x2, P0 ;  /* 0x00012b0010067a11 */ /* 0x000fc400000f140f */
[C---:B------:R-:W-:Y:S01]  /*a740*/  IADD3 R11, R12.reuse, 0x8, RZ ;  /* 0x000000080c0b7810 */ /* 0x040fe20007ffe0ff */
[----:B------:R-:W-:Y:S01]  /*a750*/  SHFL.IDX PT, R18, R14, 0x1, 0x1c1f ;  /* 0x003c1f000e127f89 */ /* 0x000fe200000e0000 */
[----:B------:R-:W-:Y:S01]  /*a760*/  IMAD R3, R3, c[0x0][0x428], RZ ;  /* 0x00010a0003037a24 */ /* 0x000fe200078e02ff */
[C---:B------:R-:W-:Y:S02]  /*a770*/  IADD3 R10, R12.reuse, 0x40, RZ ;  /* 0x000000400c0a7810 */ /* 0x040fe40007ffe0ff */
[----:B------:R-:W1:Y:S01]  /*a780*/  SHFL.IDX PT, R21, R6, RZ, 0x1c1f ;  /* 0x001c1fff06157589 */ /* 0x000e6200000e0000 */
[----:B------:R-:W-:Y:S01]  /*a790*/  IMAD R3, R7, c[0x0][0x42c], R3 ;  /* 0x00010b0007037a24 */ /* 0x000fe200078e0203 */
[----:B------:R-:W-:Y:S02]  /*a7a0*/  IADD3 R7, R12, 0x48, RZ ;  /* 0x000000480c077810 */ /* 0x000fe40007ffe0ff */
[----:B------:R-:W2:Y:S01]  /*a7b0*/  SHFL.IDX PT, R19, R6, 0x1, 0x1c1f ;  /* 0x003c1f0006137f89 */ /* 0x000ea200000e0000 */
[-C--:B------:R-:W-:Y:S01]  /*a7c0*/  ISETP.GE.OR P3, PT, R11, R13.reuse, P1 ;  /* 0x0000000d0b00720c */ /* 0x080fe20000f66670 */
[----:B------:R-:W-:Y:S01]  /*a7d0*/  IMAD.IADD R3, R23, 0x1, R3 ;  /* 0x0000000117037824 */ /* 0x000fe200078e0203 */
[-C--:B------:R-:W-:Y:S01]  /*a7e0*/  ISETP.GE.OR P2, PT, R10, R13.reuse, P1 ;  /* 0x0000000d0a00720c */ /* 0x080fe20000f46670 */
[----:B------:R-:W-:Y:S01]  /*a7f0*/  SHFL.IDX PT, R16, R14, 0x2, 0x1c1f ;  /* 0x005c1f000e107f89 */ /* 0x000fe200000e0000 */
[----:B------:R-:W-:-:S02]  /*a800*/  ISETP.GE.OR P1, PT, R7, R13, P1 ;  /* 0x0000000d0700720c */ /* 0x000fc40000f26670 */
[-C--:B------:R-:W-:Y:S01]  /*a810*/  ISETP.GE.AND P5, PT, R10, R13.reuse, PT ;  /* 0x0000000d0a00720c */ /* 0x080fe20003fa6270 */
[----:B------:R-:W3:Y:S01]  /*a820*/  SHFL.IDX PT, R17, R6, 0x2, 0x1c1f ;  /* 0x005c1f0006117f89 */ /* 0x000ee200000e0000 */
[----:B------:R-:W-:-:S03]  /*a830*/  ISETP.GE.AND P6, PT, R7, R13, PT ;  /* 0x0000000d0700720c */ /* 0x000fc60003fc6270 */
[----:B------:R-:W-:Y:S04]  /*a840*/  SHFL.IDX PT, R14, R14, 0x3, 0x1c1f ;  /* 0x007c1f000e0e7f89 */ /* 0x000fe800000e0000 */
[----:B------:R4:W5:Y:S04]  /*a850*/  SHFL.IDX PT, R15, R6, 0x3, 0x1c1f ;  /* 0x007c1f00060f7f89 */ /* 0x00096800000e0000 */
[----:B-1----:R-:W-:Y:S04]  /*a860*/  @!P4 ST.E [R20.64], R4 ;  /* 0x000000041400c985 */ /* 0x002fe8000c10190c */
[----:B--2---:R1:W-:Y:S04]  /*a870*/  @!P3 ST.E [R18.64], R5 ;  /* 0x000000051200b985 */ /* 0x0043e8000c10190c */
[----:B---3--:R2:W-:Y:S01]  /*a880*/  @!P2 ST.E [R16.64], R8 ;  /* 0x000000081000a985 */ /* 0x0085e2000c10190c */
[----:B----4-:R-:W-:-:S03]  /*a890*/  LEA R6, P0, R22, c[0x0][0x400], 0x2 ;  /* 0x0001000016067a11 */ /* 0x010fc600078010ff */
[----:B-----5:R2:W-:Y:S01]  /*a8a0*/  @!P1 ST.E [R14.64], R9 ;  /* 0x000000090e009985 */ /* 0x0205e2000c10190c */
[-C--:B------:R-:W-:Y:S02]  /*a8b0*/  ISETP.GE.AND P1, PT, R12, R13.reuse, PT ;  /* 0x0000000d0c00720c */ /* 0x080fe40003f26270 */
[----:B------:R-:W-:Y:S01]  /*a8c0*/  LEA.HI.X R3, R22, c[0x0][0x404], R3, 0x2, P0 ;  /* 0x0001010016037a11 */ /* 0x000fe200000f1403 */
[----:B------:R2:W3:Y:S01]  /*a8d0*/  SHFL.IDX PT, R20, R6, RZ, 0x1c1f ;  /* 0x001c1fff06147589 */ /* 0x0004e200000e0000 */
[----:B------:R-:W-:-:S03]  /*a8e0*/  ISETP.GE.AND P0, PT, R11, R13, PT ;  /* 0x0000000d0b00720c */ /* 0x000fc60003f06270 */
[----:B------:R2:W4:Y:S01]  /*a8f0*/  SHFL.IDX PT, R21, R3, RZ, 0x1c1f ;  /* 0x001c1fff03157589 */ /* 0x00052200000e0000 */
[----:B-1----:R-:W-:-:S05]  /*a900*/  IMAD.SHL.U32 R5, R0, 0x2, RZ ;  /* 0x0000000200057824 */ /* 0x002fca00078e00ff */
[----:B------:R-:W-:Y:S05]  /*a910*/  @P1 BRA `(.L_x_158) ;  /* 0x000005d000001947 */ /* 0x000fea0003800000 */
[C---:B------:R-:W-:Y:S02]  /*a920*/  IADD3 R4, R5.reuse, 0x8, RZ ;  /* 0x0000000805047810 */ /* 0x040fe40007ffe0ff */
[C---:B------:R-:W-:Y:S02]  /*a930*/  IADD3 R2, R5.reuse, 0x10, RZ ;  /* 0x0000001005027810 */ /* 0x040fe40007ffe0ff */
[----:B------:R-:W-:Y:S02]  /*a940*/  ISETP.GE.AND P3, PT, R4, c[0x0][0x3c8], PT ;  /* 0x0000f20004007a0c */ /* 0x000fe40003f66270 */
[----:B------:R-:W-:Y:S02]  /*a950*/  ISETP.GE.AND P2, PT, R2, c[0x0][0x3c8], PT ;  /* 0x0000f20002007a0c */ /* 0x000fe40003f46270 */
[C---:B------:R-:W-:Y:S02]  /*a960*/  IADD3 R0, R5.reuse, 0x18, RZ ;  /* 0x0000001805007810 */ /* 0x040fe40007ffe0ff */
[----:B------:R-:W-:-:S02]  /*a970*/  ISETP.GE.AND P4, PT, R5, c[0x0][0x3c8], PT ;  /* 0x0000f20005007a0c */ /* 0x000fc40003f86270 */
[----:B------:R-:W-:Y:S02]  /*a980*/  ISETP.GE.AND P1, PT, R0, c[0x0][0x3c8], PT ;  /* 0x0000f20000007a0c */ /* 0x000fe40003f26270 */
[----:B------:R-:W-:-:S03]  /*a990*/  IADD3 R7, R5, 0x28, RZ ;  /* 0x0000002805077810 */ /* 0x000fc60007ffe0ff */
[----:B------:R-:W-:Y:S02]  /*a9a0*/  @!P3 LEA.HI R4, R4, R4, RZ, 0x1 ;  /* 0x000000040404b211 */ /* 0x000fe400078f08ff */
[----:B------:R-:W-:Y:S02]  /*a9b0*/  @!P2 LEA.HI R2, R2, R2, RZ, 0x1 ;  /* 0x000000020202a211 */ /* 0x000fe400078f08ff */
[----:B------:R-:W-:Y:S02]  /*a9c0*/  @!P3 LOP3.LUT R4, R4, 0xfffffffe, RZ, 0xc0, !PT ;  /* 0xfffffffe0404b812 */ /* 0x000fe400078ec0ff */
[C-C-:B--234-:R-:W-:Y:S01]  /*a9d0*/  @!P4 IMAD.WIDE R8, R5.reuse, 0x4, R20.reuse ;  /* 0x000000040508c825 */ /* 0x15cfe200078e0214 */
[----:B------:R-:W-:Y:S02]  /*a9e0*/  @!P2 LOP3.LUT R2, R2, 0xfffffffe, RZ, 0xc0, !PT ;  /* 0xfffffffe0202a812 */ /* 0x000fe400078ec0ff */
[----:B------:R-:W-:Y:S01]  /*a9f0*/  @!P1 LEA.HI R0, R0, R0, RZ, 0x1 ;  /* 0x0000000000009211 */ /* 0x000fe200078f08ff */
[----:B------:R-:W-:Y:S01]  /*aa00*/  @!P3 IMAD.WIDE R10, R4, 0x4, R20 ;  /* 0x00000004040ab825 */ /* 0x000fe200078e0214 */
[----:B------:R1:W-:Y:S01]  /*aa10*/  @!P4 ST.E.64 [R8.64], R192 ;  /* 0x000000c00800c985 */ /* 0x0003e2000c101b0c */
[----:B------:R-:W-:-:S02]  /*aa20*/  IADD3 R4, R5, 0x20, RZ ;  /* 0x0000002005047810 */ /* 0x000fc40007ffe0ff */
[----:B------:R-:W-:Y:S01]  /*aa30*/  @!P1 LOP3.LUT R0, R0, 0xfffffffe, RZ, 0xc0, !PT ;  /* 0xfffffffe00009812 */ /* 0x000fe200078ec0ff */
[----:B------:R2:W-:Y:S01]  /*aa40*/  @!P3 ST.E.64 [R10.64], R180 ;  /* 0x000000b40a00b985 */ /* 0x0005e2000c101b0c */
[----:B------:R-:W-:Y:S02]  /*aa50*/  ISETP.GE.AND P4, PT, R4, c[0x0][0x3c8], PT ;  /* 0x0000f20004007a0c */ /* 0x000fe40003f86270 */
[----:B------:R-:W-:-:S11]  /*aa60*/  ISETP.GE.AND P3, PT, R7, c[0x0][0x3c8], PT ;  /* 0x0000f20007007a0c */ /* 0x000fd60003f66270 */
[----:B------:R-:W-:Y:S02]  /*aa70*/  @!P4 LEA.HI R4, R4, R4, RZ, 0x1 ;  /* 0x000000040404c211 */ /* 0x000fe400078f08ff */
[----:B------:R-:W-:Y:S02]  /*aa80*/  @!P3 LEA.HI R7, R7, R7, RZ, 0x1 ;  /* 0x000000070707b211 */ /* 0x000fe400078f08ff */
[----:B------:R-:W-:Y:S02]  /*aa90*/  @!P4 LOP3.LUT R4, R4, 0xfffffffe, RZ, 0xc0, !PT ;  /* 0xfffffffe0404c812 */ /* 0x000fe400078ec0ff */
[----:B------:R-:W-:Y:S01]  /*aaa0*/  @!P3 LOP3.LUT R7, R7, 0xfffffffe, RZ, 0xc0, !PT ;  /* 0xfffffffe0707b812 */ /* 0x000fe200078ec0ff */
[----:B-1----:R-:W-:Y:S01]  /*aab0*/  @!P2 IMAD.WIDE R8, R2, 0x4, R20 ;  /* 0x000000040208a825 */ /* 0x002fe200078e0214 */
[----:B------:R-:W-:-:S03]  /*aac0*/  IADD3 R2, R5, 0x30, RZ ;  /* 0x0000003005027810 */ /* 0x000fc60007ffe0ff */
[----:B--2---:R-:W-:Y:S01]  /*aad0*/  @!P3 IMAD.WIDE R10, R7, 0x4, R20 ;  /* 0x00000004070ab825 */ /* 0x004fe200078e0214 */
[----:B------:R1:W-:Y:S01]  /*aae0*/  @!P2 ST.E.64 [R8.64], R68 ;  /* 0x000000440800a985 */ /* 0x0003e2000c101b0c */
[----:B------:R-:W-:Y:S02]  /*aaf0*/  ISETP.GE.AND P2, PT, R2, c[0x0][0x3c8], PT ;  /* 0x0000f20002007a0c */ /* 0x000fe40003f46270 */
[----:B------:R-:W-:-:S11]  /*ab00*/  IADD3 R7, R5, 0x48, RZ ;  /* 0x0000004805077810 */ /* 0x000fd60007ffe0ff */
[----:B------:R-:W-:-:S04]  /*ab10*/  @!P2 LEA.HI R2, R2, R2, RZ, 0x1 ;  /* 0x000000020202a211 */ /* 0x000fc800078f08ff */
[----:B------:R-:W-:-:S05]  /*ab20*/  @!P2 LOP3.LUT R2, R2, 0xfffffffe, RZ, 0xc0, !PT ;  /* 0xfffffffe0202a812 */ /* 0x000fca00078ec0ff */
[----:B------:R-:W-:Y:S01]  /*ab30*/  @!P2 IMAD.WIDE R12, R2, 0x4, R20 ;  /* 0x00000004020ca825 */ /* 0x000fe200078e0214 */
[----:B------:R-:W-:-:S03]  /*ab40*/  IADD3 R2, R5, 0x40, RZ ;  /* 0x0000004005027810 */ /* 0x000fc60007ffe0ff */
        /* <DEDUP_REMOVED lines=10> */
[----:B------:R2:W-:Y:S01]  /*abf0*/  @!P3 ST.E.64 [R10.64], R96 ;  /* 0x000000600a00b985 */ /* 0x0005e2000c101b0c */
[----:B------:R-:W-:-:S03]  /*ac00*/  ISETP.GE.AND P3, PT, R7, c[0x0][0x3c8], PT ;  /* 0x0000f20007007a0c */ /* 0x000fc60003f66270 */
[----:B------:R3:W-:Y:S01]  /*ac10*/  @!P2 ST.E.64 [R12.64], R100 ;  /* 0x000000640c00a985 */ /* 0x0007e2000c101b0c */
[----:B------:R-:W-:-:S05]  /*ac20*/  ISETP.GE.AND P2, PT, R4, c[0x0][0x3c8], PT ;  /* 0x0000f20004007a0c */ /* 0x000fca0003f46270 */
[----:B------:R-:W-:-:S04]  /*ac30*/  @!P4 LEA.HI R2, R2, R2, RZ, 0x1 ;  /* 0x000000020202c211 */ /* 0x000fc800078f08ff */
[----:B------:R-:W-:Y:S02]  /*ac40*/  @!P4 LOP3.LUT R2, R2, 0xfffffffe, RZ, 0xc0, !PT ;  /* 0xfffffffe0202c812 */ /* 0x000fe400078ec0ff */
[----:B------:R-:W-:Y:S02]  /*ac50*/  @!P3 LEA.HI R7, R7, R7, RZ, 0x1 ;  /* 0x000000070707b211 */ /* 0x000fe400078f08ff */
[----:B------:R-:W-:Y:S02]  /*ac60*/  @!P2 LEA.HI R4, R4, R4, RZ, 0x1 ;  /* 0x000000040404a211 */ /* 0x000fe400078f08ff */
[----:B------:R-:W-:Y:S02]  /*ac70*/  @!P3 LOP3.LUT R7, R7, 0xfffffffe, RZ, 0xc0, !PT ;  /* 0xfffffffe0707b812 */ /* 0x000fe400078ec0ff */
[----:B------:R-:W-:Y:S01]  /*ac80*/  @!P2 LOP3.LUT R4, R4, 0xfffffffe, RZ, 0xc0, !PT ;  /* 0xfffffffe0404a812 */ /* 0x000fe200078ec0ff */
[----:B-1----:R-:W-:Y:S01]  /*ac90*/  @!P1 IMAD.WIDE R8, R0, 0x4, R20 ;  /* 0x0000000400089825 */ /* 0x002fe200078e0214 */
[----:B------:R-:W-:-:S03]  /*aca0*/  IADD3 R0, R5, 0x58, RZ ;  /* 0x0000005805007810 */ /* 0x000fc60007ffe0ff */
[--C-:B--2---:R-:W-:Y:S01]  /*acb0*/  @!P3 IMAD.WIDE R10, R7, 0x4, R20.reuse ;  /* 0x00000004070ab825 */ /* 0x104fe200078e0214 */
[----:B------:R1:W-:Y:S01]  /*acc0*/  @!P1 ST.E.64 [R8.64], R112 ;  /* 0x0000007008009985 */ /* 0x0003e2000c101b0c */
[----:B------:R-:W-:Y:S02]  /*acd0*/  ISETP.GE.AND P1, PT, R0, c[0x0][0x3c8], PT ;  /* 0x0000f20000007a0c */ /* 0x000fe40003f26270 */
[----:B---3--:R-:W-:Y:S01]  /*ace0*/  @!P2 IMAD.WIDE R12, R4, 0x4, R20 ;  /* 0x00000004040ca825 */ /* 0x008fe200078e0214 */
[C---:B------:R-:W-:Y:S02]  /*acf0*/  IADD3 R7, R5.reuse, 0x70, RZ ;  /* 0x0000007005077810 */ /* 0x040fe40007ffe0ff */
[----:B------:R-:W-:-:S08]  /*ad00*/  IADD3 R4, R5, 0x78, RZ ;  /* 0x0000007805047810 */ /* 0x000fd00007ffe0ff */
[----:B------:R-:W-:-:S04]  /*ad10*/  @!P1 LEA.HI R0, R0, R0, RZ, 0x1 ;  /* 0x0000000000009211 */ /* 0x000fc800078f08ff */
[----:B------:R-:W-:Y:S01]  /*ad20*/  @!P1 LOP3.LUT R0, R0, 0xfffffffe, RZ, 0xc0, !PT ;  /* 0xfffffffe00009812 */ /* 0x000fe200078ec0ff */
[----:B-1----:R-:W-:Y:S01]  /*ad30*/  @!P4 IMAD.WIDE R8, R2, 0x4, R20 ;  /* 0x000000040208c825 */ /* 0x002fe200078e0214 */
[----:B------:R-:W-:-:S04]  /*ad40*/  IADD3 R2, R5, 0x68, RZ ;  /* 0x0000006805027810 */ /* 0x000fc80007ffe0ff */
[----:B------:R1:W-:Y:S04]  /*ad50*/  @!P4 ST.E.64 [R8.64], R116 ;  /* 0x000000740800c985 */ /* 0x0003e8000c101b0c */
[----:B------:R2:W-:Y:S01]  /*ad60*/  @!P3 ST.E.64 [R10.64], R128 ;  /* 0x000000800a00b985 */ /* 0x0005e2000c101b0c */
[----:B------:R-:W-:-:S03]  /*ad70*/  ISETP.GE.AND P3, PT, R2, c[0x0][0x3c8], PT ;  /* 0x0000f20002007a0c */ /* 0x000fc60003f66270 */
[----:B------:R3:W-:Y:S01]  /*ad80*/  @!P2 ST.E.64 [R12.64], R132 ;  /* 0x000000840c00a985 */ /* 0x0007e2000c101b0c */
[----:B------:R-:W-:-:S09]  /*ad90*/  ISETP.GE.AND P2, PT, R7, c[0x0][0x3c8], PT ;  /* 0x0000f20007007a0c */ /* 0x000fd20003f46270 */
[----:B------:R-:W-:-:S04]  /*ada0*/  @!P3 LEA.HI R2, R2, R2, RZ, 0x1 ;  /* 0x000000020202b211 */ /* 0x000fc800078f08ff */
[----:B------:R-:W-:Y:S02]  /*adb0*/  @!P2 LEA.HI R7, R7, R7, RZ, 0x1 ;  /* 0x000000070707a211 */ /* 0x000fe400078f08ff */
[----:B------:R-:W-:Y:S02]  /*adc0*/  @!P3 LOP3.LUT R2, R2, 0xfffffffe, RZ, 0xc0, !PT ;  /* 0xfffffffe0202b812 */ /* 0x000fe400078ec0ff */
[----:B------:R-:W-:Y:S01]  /*add0*/  @!P2 LOP3.LUT R7, R7, 0xfffffffe, RZ, 0xc0, !PT ;  /* 0xfffffffe0707a812 */ /* 0x000fe200078ec0ff */
[----:B-1----:R-:W-:Y:S01]  /*ade0*/  @!P1 IMAD.WIDE R8, R0, 0x4, R20 ;  /* 0x0000000400089825 */ /* 0x002fe200078e0214 */
[----:B------:R-:W-:-:S03]  /*adf0*/  IADD3 R0, R5, 0x60, RZ ;  /* 0x0000006005007810 */ /* 0x000fc60007ffe0ff */
[--C-:B--2---:R-:W-:Y:S01]  /*ae00*/  @!P3 IMAD.WIDE R10, R2, 0x4, R20.reuse ;  /* 0x00000004020ab825 */ /* 0x104fe200078e0214 */
[----:B------:R-:W-:Y:S01]  /*ae10*/  ISETP.GE.AND P4, PT, R0, c[0x0][0x3c8], PT ;  /* 0x0000f20000007a0c */ /* 0x000fe20003f86270 */
[----:B------:R1:W-:Y:S01]  /*ae20*/  @!P1 ST.E.64 [R8.64], R144 ;  /* 0x0000009008009985 */ /* 0x0003e2000c101b0c */
[----:B------:R-:W-:Y:S01]  /*ae30*/  ISETP.GE.AND P1, PT, R4, c[0x0][0x3c8], PT ;  /* 0x0000f20004007a0c */ /* 0x000fe20003f26270 */
[----:B---3--:R-:W-:-:S10]  /*ae40*/  @!P2 IMAD.WIDE R12, R7, 0x4, R20 ;  /* 0x00000004070ca825 */ /* 0x008fd400078e0214 */
[----:B------:R-:W-:Y:S02]  /*ae50*/  @!P4 LEA.HI R0, R0, R0, RZ, 0x1 ;  /* 0x000000000000c211 */ /* 0x000fe400078f08ff */
[----:B------:R-:W-:Y:S02]  /*ae60*/  @!P1 LEA.HI R4, R4, R4, RZ, 0x1 ;  /* 0x0000000404049211 */ /* 0x000fe400078f08ff */
[----:B------:R-:W-:Y:S02]  /*ae70*/  @!P4 LOP3.LUT R0, R0, 0xfffffffe, RZ, 0xc0, !PT ;  /* 0xfffffffe0000c812 */ /* 0x000fe400078ec0ff */
[----:B------:R-:W-:-:S03]  /*ae80*/  @!P1 LOP3.LUT R4, R4, 0xfffffffe, RZ, 0xc0, !PT ;  /* 0xfffffffe04049812 */ /* 0x000fc600078ec0ff */
[----:B-1----:R-:W-:-:S04]  /*ae90*/  @!P4 IMAD.WIDE R8, R0, 0x4, R20 ;  /* 0x000000040008c825 */ /* 0x002fc800078e0214 */
[----:B------:R-:W-:Y:S01]  /*aea0*/  @!P1 IMAD.WIDE R20, R4, 0x4, R20 ;  /* 0x0000000404149825 */ /* 0x000fe200078e0214 */
[----:B------:R1:W-:Y:S04]  /*aeb0*/  @!P4 ST.E.64 [R8.64], R176 ;  /* 0x000000b00800c985 */ /* 0x0003e8000c101b0c */
[----:B------:R1:W-:Y:S04]  /*aec0*/  @!P3 ST.E.64 [R10.64], R156 ;  /* 0x0000009c0a00b985 */ /* 0x0003e8000c101b0c */
[----:B------:R1:W-:Y:S04]  /*aed0*/  @!P2 ST.E.64 [R12.64], R172 ;  /* 0x000000ac0c00a985 */ /* 0x0003e8000c101b0c */
[----:B------:R1:W-:Y:S02]  /*aee0*/  @!P1 ST.E.64 [R20.64], R160 ;  /* 0x000000a014009985 */ /* 0x0003e4000c101b0c */
.L_x_158:
[----:B------:R-:W-:Y:S05]  /*aef0*/  BSYNC B0 ;  /* 0x0000000000007941 */ /* 0x000fea0003800000 */
.L_x_157:
[----:B-12---:R1:W2:Y:S01]  /*af00*/  SHFL.IDX PT, R9, R3, 0x1, 0x1c1f ;  /* 0x003c1f0003097f89 */ /* 0x0062a200000e0000 */
[----:B------:R-:W-:Y:S03]  /*af10*/  BSSY B0, `(.L_x_159) ;  /* 0x0000060000007945 */ /* 0x000fe60003800000 */
[----:B------:R1:W4:Y:S01]  /*af20*/  SHFL.IDX PT, R8, R6, 0x1, 0x1c1f ;  /* 0x003c1f0006087f89 */ /* 0x00032200000e0000 */
[----:B------:R-:W-:Y:S05]  /*af30*/  @P0 BRA `(.L_x_160) ;  /* 0x000005d000000947 */ /* 0x000fea0003800000 */
[C---:B------:R-:W-:Y:S02]  /*af40*/  ISETP.GE.AND P0, PT, R5.reuse, c[0x0][0x3c8], PT ;  /* 0x0000f20005007a0c */ /* 0x040fe40003f06270 */
[----:B------:R-:W-:-:S02]  /*af50*/  IADD3 R4, R5, 0x8, RZ ;  /* 0x0000000805047810 */ /* 0x000fc40007ffe0ff */
[C---:B------:R-:W-:Y:S02]  /*af60*/  IADD3 R2, R5.reuse, 0x10, RZ ;  /* 0x0000001005027810 */ /* 0x040fe40007ffe0ff */
[----:B------:R-:W-:Y:S02]  /*af70*/  ISETP.GE.AND P4, PT, R4, c[0x0][0x3c8], PT ;  /* 0x0000f20004007a0c */ /* 0x000fe40003f86270 */
[C---:B------:R-:W-:Y:S02]  /*af80*/  IADD3 R0, R5.reuse, 0x18, RZ ;  /* 0x0000001805007810 */ /* 0x040fe40007ffe0ff */
[----:B------:R-:W-:Y:S02]  /*af90*/  ISETP.GE.AND P3, PT, R2, c[0x0][0x3c8], PT ;  /* 0x0000f20002007a0c */ /* 0x000fe40003f66270 */
[----:B------:R-:W-:Y:S01]  /*afa0*/  ISETP.GE.AND P2, PT, R0, c[0x0][0x3c8], PT ;  /* 0x0000f20000007a0c */ /* 0x000fe20003f46270 */
[C---:B--2-4-:R-:W-:Y:S01]  /*afb0*/  @!P0 IMAD.WIDE R10, R5.reuse, 0x4, R8 ;  /* 0x00000004050a8825 */ /* 0x054fe200078e0208 */
[----:B------:R-:W-:-:S04]  /*afc0*/  IADD3 R7, R5, 0x28, RZ ;  /* 0x0000002805077810 */ /* 0x000fc80007ffe0ff */
[----:B------:R2:W-:Y:S01]  /*afd0*/  @!P0 ST.E.64 [R10.64], R194 ;  /* 0x000000c20a008985 */ /* 0x0005e2000c101b0c */
[----:B------:R-:W-:Y:S02]  /*afe0*/  ISETP.GE.AND P0, PT, R7, c[0x0][0x3c8], PT ;  /* 0x0000f20007007a0c */ /* 0x000fe40003f06270 */
[----:B------:R-:W-:Y:S02]  /*aff0*/  @!P4 LEA.HI R4, R4, R4, RZ, 0x1 ;  /* 0x000000040404c211 */ /* 0x000fe400078f08ff */
[----:B------:R-:W-:Y:S02]  /*b000*/  @!P3 LEA.HI R2, R2, R2, RZ, 0x1 ;  /* 0x000000020202b211 */ /* 0x000fe400078f08ff */
[----:B------:R-:W-:Y:S02]  /*b010*/  @!P4 LOP3.LUT R4, R4, 0xfffffffe, RZ, 0xc0, !PT ;  /* 0xfffffffe0404c812 */ /* 0x000fe400078ec0ff */
[----:B------:R-:W-:Y:S02]  /*b020*/  @!P2 LEA.HI R0, R0, R0, RZ, 0x1 ;  /* 0x000000000000a211 */ /* 0x000fe400078f08ff */
[----:B------:R-:W-:Y:S01]  /*b030*/  @!P3 LOP3.LUT R2, R2, 0xfffffffe, RZ, 0xc0, !PT ;  /* 0xfffffffe0202b812 */ /* 0x000fe200078ec0ff */
[----:B------:R-:W-:Y:S01]  /*b040*/  @!P4 IMAD.WIDE R12, R4, 0x4, R8 ;  /* 0x00000004040cc825 */ /* 0x000fe200078e0208 */
[----:B------:R-:W-:-:S02]  /*b050*/  @!P2 LOP3.LUT R0, R0, 0xfffffffe, RZ, 0xc0, !PT ;  /* 0xfffffffe0000a812 */ /* 0x000fc400078ec0ff */
[C---:B------:R-:W-:Y:S01]  /*b060*/  IADD3 R4, R5.reuse, 0x50, RZ ;  /* 0x0000005005047810 */ /* 0x040fe20007ffe0ff */
[--C-:B------:R-:W-:Y:S01]  /*b070*/  @!P3 IMAD.WIDE R14, R2, 0x4, R8.reuse ;  /* 0x00000004020eb825 */ /* 0x100fe200078e0208 */
[----:B------:R4:W-:Y:S01]  /*b080*/  @!P4 ST.E.64 [R12.64], R182 ;  /* 0x000000b60c00c985 */ /* 0x0009e2000c101b0c */
[C---:B------:R-:W-:Y:S02]  /*b090*/  IADD3 R2, R5.reuse, 0x38, RZ ;  /* 0x0000003805027810 */ /* 0x040fe40007ffe0ff */
[----:B------:R-:W-:Y:S01]  /*b0a0*/  @!P2 IMAD.WIDE R16, R0, 0x4, R8 ;  /* 0x000000040010a825 */ /* 0x000fe200078e0208 */
[C---:B------:R-:W-:Y:S01]  /*b0b0*/  IADD3 R0, R5.reuse, 0x30, RZ ;  /* 0x0000003005007810 */ /* 0x040fe20007ffe0ff */
[----:B------:R5:W-:Y:S01]  /*b0c0*/  @!P3 ST.E.64 [R14.64], R70 ;  /* 0x000000460e00b985 */ /* 0x000be2000c101b0c */
[----:B------:R-:W-:Y:S02]  /*b0d0*/  ISETP.GE.AND P3, PT, R2, c[0x0][0x3c8], PT ;  /* 0x0000f20002007a0c */ /* 0x000fe40003f66270 */
[----:B------:R-:W-:Y:S01]  /*b0e0*/  ISETP.GE.AND P4, PT, R0, c[0x0][0x3c8], PT ;  /* 0x0000f20000007a0c */ /* 0x000fe20003f86270 */
[----:B------:R-:W-:Y:S01]  /*b0f0*/  @!P2 ST.E.64 [R16.64], R82 ;  /* 0x000000521000a985 */ /* 0x000fe2000c101b0c */
[----:B--2---:R-:W-:-:S02]  /*b100*/  IADD3 R10, R5, 0x20, RZ ;  /* 0x00000020050a7810 */ /* 0x004fc40007ffe0ff */
[----:B------:R-:W-:Y:S02]  /*b110*/  @!P0 LEA.HI R11, R7, R7, RZ, 0x1 ;  /* 0x00000007070b8211 */ /* 0x000fe400078f08ff */
[----:B------:R-:W-:Y:S02]  /*b120*/  ISETP.GE.AND P1, PT, R10, c[0x0][0x3c8], PT ;  /* 0x0000f2000a007a0c */ /* 0x000fe40003f26270 */
[----:B------:R-:W-:Y:S02]  /*b130*/  @!P0 LOP3.LUT R11, R11, 0xfffffffe, RZ, 0xc0, !PT ;  /* 0xfffffffe0b0b8812 */ /* 0x000fe400078ec0ff */
[----:B------:R-:W-:-:S03]  /*b140*/  IADD3 R7, R5, 0x48, RZ ;  /* 0x0000004805077810 */ /* 0x000fc60007ffe0ff */
[----:B------:R-:W-:Y:S02]  /*b150*/  @!P4 LEA.HI R0, R0, R0, RZ, 0x1 ;  /* 0x000000000000c211 */ /* 0x000fe400078f08ff */
[----:B------:R-:W-:Y:S02]  /*b160*/  @!P3 LEA.HI R2, R2, R2, RZ, 0x1 ;  /* 0x000000020202b211 */ /* 0x000fe400078f08ff */
[----:B------:R-:W-:Y:S02]  /*b170*/  @!P4 LOP3.LUT R0, R0, 0xfffffffe, RZ, 0xc0, !PT ;  /* 0xfffffffe0000c812 */ /* 0x000fe400078ec0ff */
[----:B------:R-:W-:Y:S02]  /*b180*/  @!P3 LOP3.LUT R2, R2, 0xfffffffe, RZ, 0xc0, !PT ;  /* 0xfffffffe0202b812 */ /* 0x000fe400078ec0ff */
[----:B------:R-:W-:-:S04]  /*b190*/  @!P1 LEA.HI R10, R10, R10, RZ, 0x1 ;  /* 0x0000000a0a0a9211 */ /* 0x000fc800078f08ff */
[----:B----4-:R-:W-:Y:S01]  /*b1a0*/  @!P1 LOP3.LUT R12, R10, 0xfffffffe, RZ, 0xc0, !PT ;  /* 0xfffffffe0a0c9812 */ /* 0x010fe200078ec0ff */
[----:B-----5:R-:W-:Y:S01]  /*b1b0*/  @!P0 IMAD.WIDE R14, R11, 0x4, R8 ;  /* 0x000000040b0e8825 */ /* 0x020fe200078e0208 */
[----:B------:R-:W-:-:S03]  /*b1c0*/  IADD3 R10, R5, 0x40, RZ ;  /* 0x00000040050a7810 */ /* 0x000fc60007ffe0ff */
[----:B------:R-:W-:Y:S01]  /*b1d0*/  @!P1 IMAD.WIDE R12, R12, 0x4, R8 ;  /* 0x000000040c0c9825 */ /* 0x000fe200078e0208 */
[----:B------:R-:W-:-:S04]  /*b1e0*/  ISETP.GE.AND P2, PT, R10, c[0x0][0x3c8], PT ;  /* 0x0000f2000a007a0c */ /* 0x000fc80003f46270 */
[----:B------:R2:W-:Y:S01]  /*b1f0*/  @!P1 ST.E.64 [R12.64], R86 ;  /* 0x000000560c009985 */ /* 0x0005e2000c101b0c */
[----:B------:R-:W-:-:S03]  /*b200*/  ISETP.GE.AND P1, PT, R7, c[0x0][0x3c8], PT ;  /* 0x0000f20007007a0c */ /* 0x000fc60003f26270 */
[----:B------:R4:W-:Y:S01]  /*b210*/  @!P0 ST.E.64 [R14.64], R98 ;  /* 0x000000620e008985 */ /* 0x0009e2000c101b0c */
[----:B------:R-:W-:-:S04]  /*b220*/  ISETP.GE.AND P0, PT, R4, c[0x0][0x3c8], PT ;  /* 0x0000f20004007a0c */ /* 0x000fc80003f06270 */
[----:B------:R-:W-:-:S04]  /*b230*/  @!P2 LEA.HI R10, R10, R10, RZ, 0x1 ;  /* 0x0000000a0a0aa211 */ /* 0x000fc800078f08ff */
[----:B------:R-:W-:Y:S02]  /*b240*/  @!P2 LOP3.LUT R10, R10, 0xfffffffe, RZ, 0xc0, !PT ;  /* 0xfffffffe0a0aa812 */ /* 0x000fe400078ec0ff */
[----:B------:R-:W-:-:S03]  /*b250*/  @!P1 LEA.HI R7, R7, R7, RZ, 0x1 ;  /* 0x0000000707079211 */ /* 0x000fc600078f08ff */
[----:B------:R-:W-:Y:S01]  /*b260*/  @!P0 LEA.HI R4, R4, R4, RZ, 0x1 ;  /* 0x0000000404048211 */ /* 0x000fe200078f08ff */
[--C-:B------:R-:W-:Y:S01]  /*b270*/  @!P2 IMAD.WIDE R10, R10, 0x4, R8.reuse ;  /* 0x000000040a0aa825 */ /* 0x100fe200078e0208 */
[----:B------:R-:W-:Y:S02]  /*b280*/  @!P1 LOP3.LUT R7, R7, 0xfffffffe, RZ, 0xc0, !PT ;  /* 0xfffffffe07079812 */ /* 0x000fe400078ec0ff */
[----:B------:R-:W-:Y:S01]  /*b290*/  @!P0 LOP3.LUT R4, R4, 0xfffffffe, RZ, 0xc0, !PT ;  /* 0xfffffffe04048812 */ /* 0x000fe200078ec0ff */
[----:B--2---:R-:W-:Y:S01]  /*b2a0*/  @!P4 IMAD.WIDE R12, R0, 0x4, R8 ;  /* 0x00000004000cc825 */ /* 0x004fe200078e0208 */
[----:B------:R-:W-:-:S03]  /*b2b0*/  IADD3 R0, R5, 0x58, RZ ;  /* 0x0000005805007810 */ /* 0x000fc60007ffe0ff */
[----:B----4-:R-:W-:Y:S01]  /*b2c0*/  @!P3 IMAD.WIDE R14, R2, 0x4, R8 ;  /* 0x00000004020eb825 */ /* 0x010fe200078e0208 */
[----:B------:R2:W-:Y:S01]  /*b2d0*/  @!P4 ST.E.64 [R12.64], R102 ;  /* 0x000000660c00c985 */ /* 0x0005e2000c101b0c */
[----:B------:R-:W-:Y:S02]  /*b2e0*/  IADD3 R2, R5, 0x60, RZ ;  /* 0x0000006005027810 */ /* 0x000fe40007ffe0ff */
[----:B------:R-:W-:Y:S01]  /*b2f0*/  ISETP.GE.AND P4, PT, R0, c[0x0][0x3c8], PT ;  /* 0x0000f20000007a0c */ /* 0x000fe20003f86270 */
[----:B------:R4:W-:Y:S01]  /*b300*/  @!P3 ST.E.64 [R14.64], R114 ;  /* 0x000000720e00b985 */ /* 0x0009e2000c101b0c */
[----:B------:R-:W-:-:S03]  /*b310*/  ISETP.GE.AND P3, PT, R2, c[0x0][0x3c8], PT ;  /* 0x0000f20002007a0c */ /* 0x000fc60003f66270 */
[----:B------:R5:W-:Y:S08]  /*b320*/  @!P2 ST.E.64 [R10.64], R118 ;  /* 0x000000760a00a985 */ /* 0x000bf0000c101b0c */
[----:B------:R-:W-:Y:S02]  /*b330*/  @!P4 LEA.HI R0, R0, R0, RZ, 0x1 ;  /* 0x000000000000c211 */ /* 0x000fe400078f08ff */
[----:B------:R-:W-:-:S02]  /*b340*/  @!P3 LEA.HI R2, R2, R2, RZ, 0x1 ;  /* 0x000000020202b211 */ /* 0x000fc400078f08ff */
[----:B------:R-:W-:Y:S02]  /*b350*/  @!P4 LOP3.LUT R0, R0, 0xfffffffe, RZ, 0xc0, !PT ;  /* 0xfffffffe0000c812 */ /* 0x000fe400078ec0ff */
[----:B------:R-:W-:Y:S01]  /*b360*/  @!P3 LOP3.LUT R2, R2, 0xfffffffe, RZ, 0xc0, !PT ;  /* 0xfffffffe0202b812 */ /* 0x000fe200078ec0ff */
[----:B--2---:R-:W-:Y:S01]  /*b370*/  @!P1 IMAD.WIDE R12, R7, 0x4, R8 ;  /* 0x00000004070c9825 */ /* 0x004fe200078e0208 */
[----:B------:R-:W-:-:S03]  /*b380*/  IADD3 R7, R5, 0x70, RZ ;  /* 0x0000007005077810 */ /* 0x000fc60007ffe0ff */
[----:B----4-:R-:W-:Y:S01]  /*b390*/  @!P0 IMAD.WIDE R14, R4, 0x4, R8 ;  /* 0x00000004040e8825 */ /* 0x010fe200078e0208 */
[----:B------:R-:W-:Y:S01]  /*b3a0*/  IADD3 R4, R5, 0x78, RZ ;  /* 0x0000007805047810 */ /* 0x000fe20007ffe0ff */
[----:B------:R2:W-:Y:S01]  /*b3b0*/  @!P1 ST.E.64 [R12.64], R130 ;  /* 0x000000820c009985 */ /* 0x0005e2000c101b0c */
[----:B------:R-:W-:Y:S02]  /*b3c0*/  ISETP.GE.AND P1, PT, R7, c[0x0][0x3c8], PT ;  /* 0x0000f20007007a0c */ /* 0x000fe40003f26270 */
[----:B-----5:R-:W-:Y:S01]  /*b3d0*/  IADD3 R10, R5, 0x68, RZ ;  /* 0x00000068050a7810 */ /* 0x020fe20007ffe0ff */
[----:B------:R4:W-:Y:S01]  /*b3e0*/  @!P0 ST.E.64 [R14.64], R134 ;  /* 0x000000860e008985 */ /* 0x0009e2000c101b0c */
[----:B------:R-:W-:Y:S02]  /*b3f0*/  ISETP.GE.AND P0, PT, R4, c[0x0][0x3c8], PT ;  /* 0x0000f20004007a0c */ /* 0x000fe40003f06270 */
[----:B------:R-:W-:-:S07]  /*b400*/  ISETP.GE.AND P2, PT, R10, c[0x0][0x3c8], PT ;  /* 0x0000f2000a007a0c */ /* 0x000fce0003f46270 */
[----:B------:R-:W-:-:S04]  /*b410*/  @!P1 LEA.HI R7, R7, R7, RZ, 0x1 ;  /* 0x0000000707079211 */ /* 0x000fc800078f08ff */
[----:B------:R-:W-:Y:S02]  /*b420*/  @!P0 LEA.HI R4, R4, R4, RZ, 0x1 ;  /* 0x0000000404048211 */ /* 0x000fe400078f08ff */
[----:B------:R-:W-:Y:S02]  /*b430*/  @!P2 LEA.HI R10, R10, R10, RZ, 0x1 ;  /* 0x0000000a0a0aa211 */ /* 0x000fe400078f08ff */
[----:B------:R-:W-:Y:S02]  /*b440*/  @!P1 LOP3.LUT R7, R7, 0xfffffffe, RZ, 0xc0, !PT ;  /* 0xfffffffe07079812 */ /* 0x000fe400078ec0ff */
[----:B------:R-:W-:Y:S02]  /*b450*/  @!P2 LOP3.LUT R10, R10, 0xfffffffe, RZ, 0xc0, !PT ;  /* 0xfffffffe0a0aa812 */ /* 0x000fe400078ec0ff */
[----:B------:R-:W-:Y:S01]  /*b460*/  @!P0 LOP3.LUT R4, R4, 0xfffffffe, RZ, 0xc0, !PT ;  /* 0xfffffffe04048812 */ /* 0x000fe200078ec0ff */
[----:B------:R-:W-:-:S04]  /*b470*/  @!P1 IMAD.WIDE R16, R7, 0x4, R8 ;  /* 0x0000000407109825 */ /* 0x000fc800078e0208 */
[----:B--2---:R-:W-:-:S04]  /*b480*/  @!P4 IMAD.WIDE R12, R0, 0x4, R8 ;  /* 0x00000004000cc825 */ /* 0x004fc800078e0208 */
[--C-:B----4-:R-:W-:Y:S01]  /*b490*/  @!P3 IMAD.WIDE R14, R2, 0x4, R8.reuse ;  /* 0x00000004020eb825 */ /* 0x110fe200078e0208 */
[----:B------:R2:W-:Y:S03]  /*b4a0*/  @!P4 ST.E.64 [R12.64], R146 ;  /* 0x000000920c00c985 */ /* 0x0005e6000c101b0c */
[--C-:B------:R-:W-:Y:S01]  /*b4b0*/  @!P2 IMAD.WIDE R10, R10, 0x4, R8.reuse ;  /* 0x000000040a0aa825 */ /* 0x100fe200078e0208 */
[----:B------:R2:W-:Y:S03]  /*b4c0*/  @!P3 ST.E.64 [R14.64], R178 ;  /* 0x000000b20e00b985 */ /* 0x0005e6000c101b0c */
[----:B------:R-:W-:Y:S01]  /*b4d0*/  @!P0 IMAD.WIDE R8, R4, 0x4, R8 ;  /* 0x0000000404088825 */ /* 0x000fe200078e0208 */
[----:B------:R2:W-:Y:S04]  /*b4e0*/  @!P2 ST.E.64 [R10.64], R158 ;  /* 0x0000009e0a00a985 */ /* 0x0005e8000c101b0c */
[----:B------:R2:W-:Y:S04]  /*b4f0*/  @!P1 ST.E.64 [R16.64], R174 ;  /* 0x000000ae10009985 */ /* 0x0005e8000c101b0c */
[----:B------:R2:W-:Y:S02]  /*b500*/  @!P0 ST.E.64 [R8.64], R162 ;  /* 0x000000a208008985 */ /* 0x0005e4000c101b0c */
.L_x_160:
[----:B------:R-:W-:Y:S05]  /*b510*/  BSYNC B0 ;  /* 0x0000000000007941 */ /* 0x000fea0003800000 */
.L_x_159:
[----:B--2---:R2:W1:Y:S01]  /*b520*/  SHFL.IDX PT, R9, R3, 0x2, 0x1c1f ;  /* 0x005c1f0003097f89 */ /* 0x00446200000e0000 */
[----:B------:R-:W-:Y:S03]  /*b530*/  BSSY B0, `(.L_x_161) ;  /* 0x0000060000007945 */ /* 0x000fe60003800000 */
[----:B----4-:R2:W4:Y:S01]  /*b540*/  SHFL.IDX PT, R8, R6, 0x2, 0x1c1f ;  /* 0x005c1f0006087f89 */ /* 0x01052200000e0000 */
[----:B------:R-:W-:Y:S05]  /*b550*/  @P5 BRA `(.L_x_162) ;  /* 0x000005d000005947 */ /* 0x000fea0003800000 */
[C---:B------:R-:W-:Y:S02]  /*b560*/  IADD3 R7, R5.reuse, 0x8, RZ ;  /* 0x0000000805077810 */ /* 0x040fe40007ffe0ff */
[----:B------:R-:W-:-:S02]  /*b570*/  IADD3 R4, R5, 0x10, RZ ;  /* 0x0000001005047810 */ /* 0x000fc40007ffe0ff */
[----:B------:R-:W-:Y:S02]  /*b580*/  ISETP.GE.AND P2, PT, R7, c[0x0][0x3c8], PT ;  /* 0x0000f20007007a0c */ /* 0x000fe40003f46270 */
[----:B------:R-:W-:Y:S02]  /*b590*/  ISETP.GE.AND P1, PT, R4, c[0x0][0x3c8], PT ;  /* 0x0000f20004007a0c */ /* 0x000fe40003f26270 */
[C---:B------:R-:W-:Y:S02]  /*b5a0*/  IADD3 R2, R5.reuse, 0x18, RZ ;  /* 0x0000001805027810 */ /* 0x040fe40007ffe0ff */
[C---:B------:R-:W-:Y:S02]  /*b5b0*/  ISETP.GE.AND P3, PT, R5.reuse, c[0x0][0x3c8], PT ;  /* 0x0000f20005007a0c */ /* 0x040fe40003f66270 */
[----:B------:R-:W-:Y:S02]  /*b5c0*/  ISETP.GE.AND P0, PT, R2, c[0x0][0x3c8], PT ;  /* 0x0000f20002007a0c */ /* 0x000fe40003f06270 */
[----:B------:R-:W-:-:S03]  /*b5d0*/  IADD3 R0, R5, 0x20, RZ ;  /* 0x0000002005007810 */ /* 0x000fc60007ffe0ff */
[----:B------:R-:W-:Y:S02]  /*b5e0*/  @!P2 LEA.HI R7, R7, R7, RZ, 0x1 ;  /* 0x000000070707a211 */ /* 0x000fe400078f08ff */
[----:B------:R-:W-:Y:S02]  /*b5f0*/  @!P1 LEA.HI R4, R4, R4, RZ, 0x1 ;  /* 0x0000000404049211 */ /* 0x000fe400078f08ff */
[----:B------:R-:W-:Y:S02]  /*b600*/  @!P2 LOP3.LUT R7, R7, 0xfffffffe, RZ, 0xc0, !PT ;  /* 0xfffffffe0707a812 */ /* 0x000fe400078ec0ff */
[--C-:B-1--4-:R-:W-:Y:S01]  /*b610*/  @!P3 IMAD.WIDE R10, R5, 0x4, R8.reuse ;  /* 0x00000004050ab825 */ /* 0x112fe200078e0208 */
[----:B------:R-:W-:Y:S02]  /*b620*/  @!P1 LOP3.LUT R4, R4, 0xfffffffe, RZ, 0xc0, !PT ;  /* 0xfffffffe04049812 */ /* 0x000fe400078ec0ff */
[----:B------:R-:W-:Y:S01]  /*b630*/  @!P0 LEA.HI R2, R2, R2, RZ, 0x1 ;  /* 0x0000000202028211 */ /* 0x000fe200078f08ff */
[--C-:B------:R-:W-:Y:S01]  /*b640*/  @!P2 IMAD.WIDE R12, R7, 0x4, R8.reuse ;  /* 0x00000004070ca825 */ /* 0x100fe200078e0208 */
[----:B------:R-:W-:Y:S01]  /*b650*/  ISETP.GE.AND P5, PT, R0, c[0x0][0x3c8], PT ;  /* 0x0000f20000007a0c */ /* 0x000fe20003fa6270 */
[----:B------:R1:W-:Y:S01]  /*b660*/  @!P3 ST.E.64 [R10.64], R188 ;  /* 0x000000bc0a00b985 */ /* 0x0003e2000c101b0c */
[C---:B------:R-:W-:Y:S01]  /*b670*/  IADD3 R7, R5.reuse, 0x30, RZ ;  /* 0x0000003005077810 */ /* 0x040fe20007ffe0ff */
[----:B------:R-:W-:Y:S01]  /*b680*/  @!P1 IMAD.WIDE R14, R4, 0x4, R8 ;  /* 0x00000004040e9825 */ /* 0x000fe200078e0208 */
[----:B------:R-:W-:Y:S01]  /*b690*/  IADD3 R4, R5, 0x38, RZ ;  /* 0x0000003805047810 */ /* 0x000fe20007ffe0ff */
[----:B------:R4:W-:Y:S01]  /*b6a0*/  @!P2 ST.E.64 [R12.64], R184 ;  /* 0x000000b80c00a985 */ /* 0x0009e2000c101b0c */
[----:B------:R-:W-:-:S02]  /*b6b0*/  ISETP.GE.AND P3, PT, R7, c[0x0][0x3c8], PT ;  /* 0x0000f20007007a0c */ /* 0x000fc40003f66270 */
[----:B------:R-:W-:Y:S01]  /*b6c0*/  ISETP.GE.AND P2, PT, R4, c[0x0][0x3c8], PT ;  /* 0x0000f20004007a0c */ /* 0x000fe20003f46270 */
[----:B------:R5:W-:Y:S04]  /*b6d0*/  @!P1 ST.E.64 [R14.64], R72 ;  /* 0x000000480e009985 */ /* 0x000be8000c101b0c */
[----:B------:R-:W-:-:S04]  /*b6e0*/  @!P5 LEA.HI R0, R0, R0, RZ, 0x1 ;  /* 0x000000000000d211 */ /* 0x000fc800078f08ff */
[----:B------:R-:W-:Y:S02]  /*b6f0*/  @!P5 LOP3.LUT R0, R0, 0xfffffffe, RZ, 0xc0, !PT ;  /* 0xfffffffe0000d812 */ /* 0x000fe400078ec0ff */
[----:B------:R-:W-:Y:S02]  /*b700*/  @!P3 LEA.HI R7, R7, R7, RZ, 0x1 ;  /* 0x000000070707b211 */ /* 0x000fe400078f08ff */
[----:B------:R-:W-:Y:S02]  /*b710*/  @!P2 LEA.HI R4, R4, R4, RZ, 0x1 ;  /* 0x000000040404a211 */ /* 0x000fe400078f08ff */
[----:B------:R-:W-:Y:S02]  /*b720*/  @!P3 LOP3.LUT R7, R7, 0xfffffffe, RZ, 0xc0, !PT ;  /* 0xfffffffe0707b812 */ /* 0x000fe400078ec0ff */
[----:B------:R-:W-:Y:S02]  /*b730*/  @!P2 LOP3.LUT R4, R4, 0xfffffffe, RZ, 0xc0, !PT ;  /* 0xfffffffe0404a812 */ /* 0x000fe400078ec0ff */
[----:B-1----:R-:W-:-:S03]  /*b740*/  IADD3 R10, R5, 0x28, RZ ;  /* 0x00000028050a7810 */ /* 0x002fc60007ffe0ff */
[--C-:B------:R-:W-:Y:S01]  /*b750*/  @!P2 IMAD.WIDE R16, R4, 0x4, R8.reuse ;  /* 0x000000040410a825 */ /* 0x100fe200078e0208 */
[C---:B------:R-:W-:Y:S02]  /*b760*/  IADD3 R11, R5.reuse, 0x40, RZ ;  /* 0x00000040050b7810 */ /* 0x040fe40007ffe0ff */
[----:B----4-:R-:W-:Y:S02]  /*b770*/  @!P0 LOP3.LUT R12, R2, 0xfffffffe, RZ, 0xc0, !PT ;  /* 0xfffffffe020c8812 */ /* 0x010fe400078ec0ff */
[----:B------:R-:W-:Y:S02]  /*b780*/  ISETP.GE.AND P4, PT, R10, c[0x0][0x3c8], PT ;  /* 0x0000f2000a007a0c */ /* 0x000fe40003f86270 */
[----:B------:R-:W-:Y:S01]  /*b790*/  IADD3 R2, R5, 0x48, RZ ;  /* 0x0000004805027810 */ /* 0x000fe20007ffe0ff */
[--C-:B------:R-:W-:Y:S01]  /*b7a0*/  @!P0 IMAD.WIDE R12, R12, 0x4, R8.reuse ;  /* 0x000000040c0c8825 */ /* 0x100fe200078e0208 */
[----:B------:R-:W-:Y:S02]  /*b7b0*/  ISETP.GE.AND P1, PT, R11, c[0x0][0x3c8], PT ;  /* 0x0000f2000b007a0c */ /* 0x000fe40003f26270 */
[----:B------:R-:W-:Y:S01]  /*b7c0*/  IADD3 R4, R5, 0x78, RZ ;  /* 0x0000007805047810 */ /* 0x000fe20007ffe0ff */
[----:B-----5:R-:W-:Y:S01]  /*b7d0*/  @!P3 IMAD.WIDE R14, R7, 0x4, R8 ;  /* 0x00000004070eb825 */ /* 0x020fe200078e0208 */
[----:B------:R1:W-:Y:S01]  /*b7e0*/  @!P0 ST.E.64 [R12.64], R76 ;  /* 0x0000004c0c008985 */ /* 0x0003e2000c101b0c */
[----:B------:R-:W-:-:S02]  /*b7f0*/  ISETP.GE.AND P0, PT, R2, c[0x0][0x3c8], PT ;  /* 0x0000f20002007a0c */ /* 0x000fc40003f06270 */
[----:B------:R-:W-:Y:S02]  /*b800*/  IADD3 R7, R5, 0x70, RZ ;  /* 0x0000007005077810 */ /* 0x000fe40007ffe0ff */
[----:B------:R-:W-:-:S04]  /*b810*/  @!P4 LEA.HI R10, R10, R10, RZ, 0x1 ;  /* 0x0000000a0a0ac211 */ /* 0x000fc800078f08ff */
[----:B------:R-:W-:Y:S02]  /*b820*/  @!P1 LEA.HI R11, R11, R11, RZ, 0x1 ;  /* 0x0000000b0b0b9211 */ /* 0x000fe400078f08ff */
[----:B------:R-:W-:Y:S02]  /*b830*/  @!P4 LOP3.LUT R10, R10, 0xfffffffe, RZ, 0xc0, !PT ;  /* 0xfffffffe0a0ac812 */ /* 0x000fe400078ec0ff */
[----:B------:R-:W-:Y:S02]  /*b840*/  @!P1 LOP3.LUT R11, R11, 0xfffffffe, RZ, 0xc0, !PT ;  /* 0xfffffffe0b0b9812 */ /* 0x000fe400078ec0ff */
[----:B------:R-:W-:-:S04]  /*b850*/  @!P0 LEA.HI R2, R2, R2, RZ, 0x1 ;  /* 0x0000000202028211 */ /* 0x000fc800078f08ff */
[----:B------:R-:W-:Y:S01]  /*b860*/  @!P0 LOP3.LUT R2, R2, 0xfffffffe, RZ, 0xc0, !PT ;  /* 0xfffffffe02028812 */ /* 0x000fe200078ec0ff */
[----:B-1----:R-:W-:Y:S01]  /*b870*/  @!P5 IMAD.WIDE R12, R0, 0x4, R8 ;  /* 0x00000004000cd825 */ /* 0x002fe200078e0208 */
[----:B------:R-:W-:-:S04]  /*b880*/  IADD3 R0, R5, 0x50, RZ ;  /* 0x0000005005007810 */ /* 0x000fc80007ffe0ff */
[----:B------:R1:W-:Y:S01]  /*b890*/  @!P5 ST.E.64 [R12.64], R88 ;  /* 0x000000580c00d985 */ /* 0x0003e2000c101b0c */
[----:B------:R-:W-:-:S13]  /*b8a0*/  ISETP.GE.AND P5, PT, R0, c[0x0][0x3c8], PT ;  /* 0x0000f20000007a0c */ /* 0x000fda0003fa6270 */
[----:B------:R-:W-:-:S04]  /*b8b0*/  @!P5 LEA.HI R0, R0, R0, RZ, 0x1 ;  /* 0x000000000000d211 */ /* 0x000fc800078f08ff */
[----:B------:R-:W-:Y:S01]  /*b8c0*/  @!P5 LOP3.LUT R0, R0, 0xfffffffe, RZ, 0xc0, !PT ;  /* 0xfffffffe0000d812 */ /* 0x000fe200078ec0ff */
[----:B-1----:R-:W-:-:S04]  /*b8d0*/  @!P4 IMAD.WIDE R12, R10, 0x4, R8 ;  /* 0x000000040a0cc825 */ /* 0x002fc800078e0208 */
[----:B------:R-:W-:Y:S01]  /*b8e0*/  @!P1 IMAD.WIDE R10, R11, 0x4, R8 ;  /* 0x000000040b0a9825 */ /* 0x000fe200078e0208 */
[----:B------:R1:W-:Y:S04]  /*b8f0*/  @!P4 ST.E.64 [R12.64], R92 ;  /* 0x0000005c0c00c985 */ /* 0x0003e8000c101b0c */
[----:B------:R-:W-:Y:S04]  /*b900*/  @!P3 ST.E.64 [R14.64], R104 ;  /* 0x000000680e00b985 */ /* 0x000fe8000c101b0c */
[----:B------:R-:W-:Y:S04]  /*b910*/  @!P2 ST.E.64 [R16.64], R108 ;  /* 0x0000006c1000a985 */ /* 0x000fe8000c101b0c */
[----:B------:R4:W-:Y:S01]  /*b920*/  @!P1 ST.E.64 [R10.64], R120 ;  /* 0x000000780a009985 */ /* 0x0009e2000c101b0c */
[----:B------:R-:W-:-:S13]  /*b930*/  ISETP.GE.AND P1, PT, R7, c[0x0][0x3c8], PT ;  /* 0x0000f20007007a0c */ /* 0x000fda0003f26270 */
[----:B------:R-:W-:Y:S01]  /*b940*/  @!P1 LEA.HI R7, R7, R7, RZ, 0x1 ;  /* 0x0000000707079211 */ /* 0x000fe200078f08ff */
[--C-:B-1----:R-:W-:Y:S01]  /*b950*/  @!P0 IMAD.WIDE R12, R2, 0x4, R8.reuse ;  /* 0x00000004020c8825 */ /* 0x102fe200078e0208 */
[----:B------:R-:W-:Y:S02]  /*b960*/  IADD3 R2, R5, 0x58, RZ ;  /* 0x0000005805027810 */ /* 0x000fe40007ffe0ff */
[----:B------:R-:W-:Y:S02]  /*b970*/  @!P1 LOP3.LUT R7, R7, 0xfffffffe, RZ, 0xc0, !PT ;  /* 0xfffffffe07079812 */ /* 0x000fe400078ec0ff */
[----:B------:R-:W-:Y:S01]  /*b980*/  ISETP.GE.AND P4, PT, R2, c[0x0][0x3c8], PT ;  /* 0x0000f20002007a0c */ /* 0x000fe20003f86270 */
[----:B------:R1:W-:Y:S01]  /*b990*/  @!P0 ST.E.64 [R12.64], R124 ;  /* 0x0000007c0c008985 */ /* 0x0003e2000c101b0c */
[----:B------:R-:W-:Y:S01]  /*b9a0*/  ISETP.GE.AND P0, PT, R4, c[0x0][0x3c8], PT ;  /* 0x0000f20004007a0c */ /* 0x000fe20003f06270 */
[----:B------:R-:W-:Y:S01]  /*b9b0*/  @!P1 IMAD.WIDE R18, R7, 0x4, R8 ;  /* 0x0000000407129825 */ /* 0x000fe200078e0208 */
[----:B----4-:R-:W-:-:S02]  /*b9c0*/  IADD3 R11, R5, 0x60, RZ ;  /* 0x00000060050b7810 */ /* 0x010fc40007ffe0ff */
[----:B------:R-:W-:Y:S02]  /*b9d0*/  IADD3 R10, R5, 0x68, RZ ;  /* 0x00000068050a7810 */ /* 0x000fe40007ffe0ff */
[----:B------:R-:W-:Y:S02]  /*b9e0*/  ISETP.GE.AND P3, PT, R11, c[0x0][0x3c8], PT ;  /* 0x0000f2000b007a0c */ /* 0x000fe40003f66270 */
[----:B------:R-:W-:-:S03]  /*b9f0*/  ISETP.GE.AND P2, PT, R10, c[0x0][0x3c8], PT ;  /* 0x0000f2000a007a0c */ /* 0x000fc60003f46270 */
[----:B------:R-:W-:Y:S02]  /*ba00*/  @!P4 LEA.HI R2, R2, R2, RZ, 0x1 ;  /* 0x000000020202c211 */ /* 0x000fe400078f08ff */
[----:B------:R-:W-:Y:S02]  /*ba10*/  @!P0 LEA.HI R4, R4, R4, RZ, 0x1 ;  /* 0x0000000404048211 */ /* 0x000fe400078f08ff */
[----:B------:R-:W-:Y:S02]  /*ba20*/  @!P4 LOP3.LUT R2, R2, 0xfffffffe, RZ, 0xc0, !PT ;  /* 0xfffffffe0202c812 */ /* 0x000fe400078ec0ff */
[----:B------:R-:W-:Y:S02]  /*ba30*/  @!P0 LOP3.LUT R4, R4, 0xfffffffe, RZ, 0xc0, !PT ;  /* 0xfffffffe04048812 */ /* 0x000fe400078ec0ff */
[----:B------:R-:W-:Y:S01]  /*ba40*/  @!P3 LEA.HI R11, R11, R11, RZ, 0x1 ;  /* 0x0000000b0b0bb211 */ /* 0x000fe200078f08ff */
[----:B------:R-:W-:Y:S01]  /*ba50*/  @!P4 IMAD.WIDE R14, R2, 0x4, R8 ;  /* 0x00000004020ec825 */ /* 0x000fe200078e0208 */
[----:B------:R-:W-:-:S02]  /*ba60*/  @!P2 LEA.HI R10, R10, R10, RZ, 0x1 ;  /* 0x0000000a0a0aa211 */ /* 0x000fc400078f08ff */
[----:B------:R-:W-:Y:S02]  /*ba70*/  @!P3 LOP3.LUT R11, R11, 0xfffffffe, RZ, 0xc0, !PT ;  /* 0xfffffffe0b0bb812 */ /* 0x000fe400078ec0ff */
[----:B------:R-:W-:Y:S01]  /*ba80*/  @!P2 LOP3.LUT R10, R10, 0xfffffffe, RZ, 0xc0, !PT ;  /* 0xfffffffe0a0aa812 */ /* 0x000fe200078ec0ff */
[----:B-1----:R-:W-:-:S04]  /*ba90*/  @!P5 IMAD.WIDE R12, R0, 0x4, R8 ;  /* 0x00000004000cd825 */ /* 0x002fc800078e0208 */
        /* <DEDUP_REMOVED lines=9> */
.L_x_162:
[----:B------:R-:W-:Y:S05]  /*bb30*/  BSYNC B0 ;  /* 0x0000000000007941 */ /* 0x000fea0003800000 */
.L_x_161:
[----:B------:R2:W4:Y:S04]  /*bb40*/  SHFL.IDX PT, R7, R3, 0x3, 0x1c1f ;  /* 0x007c1f0003077f89 */ /* 0x00052800000e0000 */
[----:B-12---:R-:W1:Y:S01]  /*bb50*/  SHFL.IDX PT, R6, R6, 0x3, 0x1c1f ;  /* 0x007c1f0006067f89 */ /* 0x006e6200000e0000 */
        /* <DEDUP_REMOVED lines=8> */
[C---:B-1--4-:R-:W-:Y:S01]  /*bbe0*/  @!P0 IMAD.WIDE R8, R5.reuse, 0x4, R6 ;  /* 0x0000000405088825 */ /* 0x052fe200078e0206 */
        /* <DEDUP_REMOVED lines=39> */
[----:B----4-:R-:W-:-:S02]  /*be60*/  IADD3 R10, R5, 0x50, RZ ;  /* 0x00000050050a7810 */ /* 0x010fc40007ffe0ff */
        /* <DEDUP_REMOVED lines=25> */
[----:B----4-:R-:W-:Y:S01]  /*c000*/  @!P5 IMAD.WIDE R14, R0, 0x4, R6 ;  /* 0x00000004000ed825 */ /* 0x010fe200078e0206 */
        /* <DEDUP_REMOVED lines=21> */
.L_x_156:
        /* <DEDUP_REMOVED lines=13> */
[----:B------:R-:W3:Y:S01]  /*c230*/  S2R R3, SR_CTAID.Y ;  /* 0x0000000000037919 */ /* 0x000ee20000002600 */
[----:B------:R-:W-:Y:S01]  /*c240*/  UIMAD UR6, UR6, UR4, URZ ;  /* 0x00000004060672a4 */ /* 0x000fe2000f8e023f */
[----:B------:R-:W-:Y:S01]  /*c250*/  IADD3 R2, RZ, -UR10, RZ ;  /* 0x8000000aff027c10 */ /* 0x000fe2000fffe0ff */
[----:B--2---:R-:W-:Y:S01]  /*c260*/  UIMAD.WIDE.U32 UR8, UR10, UR4, URZ ;  /* 0x000000040a0872a5 */ /* 0x004fe2000f8e003f */
        /* <DEDUP_REMOVED lines=11> */
[----:B---3--:R-:W-:Y:S02]  /*c320*/  IMAD R2, R2, c[0x0][0x550], R3 ;  /* 0x0001540002027a24 */ /* 0x008fe400078e0203 */
        /* <DEDUP_REMOVED lines=21> */
.L_x_163:
        /* <DEDUP_REMOVED lines=16> */
.L_x_1789:


//--------------------- .text._ZN7cutlass13device_kernelIN5flash19enable_sm80_to_sm89INS1_16FlashAttnFwdSm80INS1_25CollectiveMainloopFwdSm80ILi8ELi1ELb1EN4cute5tupleIJNS5_1CILi128EEENS7_ILi112EEES8_EEELi128ENS_10bfloat16_tEfNS_4arch4Sm80ELb0ELb0ELb0ELb1ELb1ELb0ELb1ELb1EEENS1_21CollectiveEpilogueFwdINS6_IJS8_S8_S9_EEENS6_IJNS7_ILi1EEESH_SH_EEESB_SD_Li256ELb1ELb1ELb1ELb0EEENS1_36VarlenDynamicPersistentTileSchedulerILi128ELi112ELi256ELi256ELb1ELb1ELb0ELb0ELb1ELb1EEEEEEEEEvNT_6ParamsE --------------------------
	.section	.text._ZN7cutlass13device_kernelIN5flash19enable_sm80_to_sm89INS1_16FlashAttnFwdSm80INS1_25CollectiveMainloopFwdSm80ILi8ELi1ELb1EN4cute5tupleIJNS5_1CILi128EEENS7_ILi112EEES8_EEELi128ENS_10bfloat16_tEfNS_4arch4Sm80ELb0ELb0ELb0ELb1ELb1ELb0ELb1ELb1EEENS1_21CollectiveEpilogueFwdINS6_IJS8_S8_S9_EEENS6_IJNS7_ILi1EEESH_SH_EEESB_SD_Li256ELb1ELb1ELb1ELb0EEENS1_36VarlenDynamicPersistentTileSchedulerILi128ELi112ELi256ELi256ELb1ELb1ELb0ELb0ELb1ELb1EEEEEEEEEvNT_6ParamsE,"ax",@progbits
	.sectioninfo	@"SHI_REGISTERS=255"
	.align	128
.text._ZN7cutlass13device_kernelIN5flash19enable_sm80_to_sm89INS1_16FlashAttnFwdSm80INS1_25CollectiveMainloopFwdSm80ILi8ELi1ELb1EN4cute5tupleIJNS5_1CILi128EEENS7_ILi112EEES8_EEELi128ENS_10bfloat16_tEfNS_4arch4Sm80ELb0ELb0ELb0ELb1ELb1ELb0ELb1ELb1EEENS1_21CollectiveEpilogueFwdINS6_IJS8_S8_S9_EEENS6_IJNS7_ILi1EEESH_SH_EEESB_SD_Li256ELb1ELb1ELb1ELb0EEENS1_36VarlenDynamicPersistentTileSchedulerILi128ELi112ELi256ELi256ELb1ELb1ELb0ELb0ELb1ELb1EEEEEEEEEvNT_6ParamsE:
        .type           _ZN7cutlass13device_kernelIN5flash19enable_sm80_to_sm89INS1_16FlashAttnFwdSm80INS1_25CollectiveMainloopFwdSm80ILi8ELi1ELb1EN4cute5tupleIJNS5_1CILi128EEENS7_ILi112EEES8_EEELi128ENS_10bfloat16_tEfNS_4arch4Sm80ELb0ELb0ELb0ELb1ELb1ELb0ELb1ELb1EEENS1_21CollectiveEpilogueFwdINS6_IJS8_S8_S9_EEENS6_IJNS7_ILi1EEESH_SH_EEESB_SD_Li256ELb1ELb1ELb1ELb0EEENS1_36VarlenDynamicPersistentTileSchedulerILi128ELi112ELi256ELi256ELb1ELb1ELb0ELb0ELb1ELb1EEEEEEEEEvNT_6ParamsE,@function
        .size           _ZN7cutlass13device_kernelIN5flash19enable_sm80_to_sm89INS1_16FlashAttnFwdSm80INS1_25CollectiveMainloopFwdSm80ILi8ELi1ELb1EN4cute5tupleIJNS5_1CILi128EEENS7_ILi112EEES8_EEELi128ENS_10bfloat16_tEfNS_4arch4Sm80ELb0ELb0ELb0ELb1ELb1ELb0ELb1ELb1EEENS1_21CollectiveEpilogueFwdINS6_IJS8_S8_S9_EEENS6_IJNS7_ILi1EEESH_SH_EEESB_SD_Li256ELb1ELb1ELb1ELb0EEENS1_36VarlenDynamicPersistentTileSchedulerILi128ELi112ELi256ELi256ELb1ELb1ELb0ELb0ELb1ELb1EEEEEEEEEvNT_6ParamsE,(.L_x_1790 - _ZN7cutlass13device_kernelIN5flash19enable_sm80_to_sm89INS1_16FlashAttnFwdSm80INS1_25CollectiveMainloopFwdSm80ILi8ELi1ELb1EN4cute5tupleIJNS5_1CILi128EEENS7_ILi112EEES8_EEELi128ENS_10bfloat16_tEfNS_4arch4Sm80ELb0ELb0ELb0ELb1ELb1ELb0ELb1ELb1EEENS1_21CollectiveEpilogueFwdINS6_IJS8_S8_S9_EEENS6_IJNS7_ILi1EEESH_SH_EEESB_SD_Li256ELb1ELb1ELb1ELb0EEENS1_36VarlenDynamicPersistentTileSchedulerILi128ELi112ELi256ELi256ELb1ELb1ELb0ELb0ELb1ELb1EEEEEEEEEvNT_6ParamsE)
        .other          _ZN7cutlass13device_kernelIN5flash19enable_sm80_to_sm89INS1_16FlashAttnFwdSm80INS1_25CollectiveMainloopFwdSm80ILi8ELi1ELb1EN4cute5tupleIJNS5_1CILi128EEENS7_ILi112EEES8_EEELi128ENS_10bfloat16_tEfNS_4arch4Sm80ELb0ELb0ELb0ELb1ELb1ELb0ELb1ELb1EEENS1_21CollectiveEpilogueFwdINS6_IJS8_S8_S9_EEENS6_IJNS7_ILi1EEESH_SH_EEESB_SD_Li256ELb1ELb1ELb1ELb0EEENS1_36VarlenDynamicPersistentTileSchedulerILi128ELi112ELi256ELi256ELb1ELb1ELb0ELb0ELb1ELb1EEEEEEEEEvNT_6ParamsE,@"STO_CUDA_ENTRY STV_DEFAULT"
_ZN7cutlass13device_kernelIN5flash19enable_sm80_to_sm89INS1_16FlashAttnFwdSm80INS1_25CollectiveMainloopFwdSm80ILi8ELi1ELb1EN4cute5tupleIJNS5_1CILi128EEENS7_ILi112EEES8_EEELi128ENS_10bfloat16_tEfNS_4arch4Sm80ELb0ELb0ELb0ELb1ELb1ELb0ELb1ELb1EEENS1_21CollectiveEpilogueFwdINS6_IJS8_S8_S9_EEENS6_IJNS7_ILi1EEESH_SH_EEESB_SD_Li256ELb1ELb1ELb1ELb0EEENS1_36VarlenDynamicPersistentTileSchedulerILi128ELi112ELi256ELi256ELb1ELb1ELb0ELb0ELb1ELb1EEEEEEEEEvNT_6ParamsE:
[----:B------:R-:W-:Y:S02]  /*0000*/  MOV R1, c[0x0][0x28] ;  /* 0x00000a0000017a02 */ /* 0x000fe40000000f00 */
[----:B------:R-:W1:Y:S01]  /*0010*/  S2R R2, SR_TID.X ;  /* 0x0000000000027919 */ /* 0x000e620000002100 */
[----:B------:R-:W-:Y:S01]  /*0020*/  ULDC.64 UR8, c[0x0][0x118] ;  /* 0x0000460000087ab9 */ /* 0x000fe20000000a00 */
[----:B------:R-:W-:Y:S02]  /*0030*/  IADD3 R1, R1, -0xc0, RZ ;  /* 0xffffff4001017810 */ /* 0x000fe40007ffe0ff */
[----:B-1----:R-:W-:-:S06]  /*0040*/  SHF.R.U32.HI R0, RZ, 0x5, R2 ;  /* 0x00000005ff007819 */ /* 0x002fcc0000011602 */
[----:B------:R-:W1:Y:S02]  /*0050*/  SHFL.IDX PT, R0, R0, RZ, 0x1f ;  /* 0x00001fff00007589 */ /* 0x000e6400000e0000 */
[----:B-1----:R-:W1:Y:S02]  /*0060*/  R2UR UR6, R0 ;  /* 0x00000000000673c2 */ /* 0x002e6400000e0000 */
[----:B-1----:R-:W-:-:S13]  /*0070*/  ISETP.NE.AND P0, PT, RZ, UR6, PT ;  /* 0x00000006ff007c0c */ /* 0x002fda000bf05270 */
[----:B------:R-:W-:Y:S06]  /*0080*/  @P0 BAR.SYNC.DEFER_BLOCKING 0x5, 0x100 ;  /* 0x0144000000000b1d */ /* 0x000fec0000010000 */
[----:B------:R-:W1:Y:S04]  /*0090*/  @P0 LDS.128 R248, [0xf100] ;  /* 0x00f10000fff80984 */ /* 0x000e680000000c00 */
[----:B------:R-:W-:Y:S06]  /*00a0*/  @P0 BAR.ARV 0x4, 0x100 ;  /* 0x0104000000000b1d */ /* 0x000fec0000002000 */
[----:B------:R-:W-:Y:S05]  /*00b0*/  @P0 BRA `(.L_x_164) ;  /* 0x00000a7000000947 */ /* 0x000fea0003800000 */
[----:B------:R-:W-:Y:S01]  /*00c0*/  LOP3.LUT R13, R2, 0x1f, RZ, 0xc0, !PT ;  /* 0x0000001f020d7812 */ /* 0x000fe200078ec0ff */
[----:B------:R-:W-:Y:S01]  /*00d0*/  CS2R R8, SRZ ;  /* 0x0000000000087805 */ /* 0x000fe2000001ff00 */
[----:B------:R-:W-:-:S02]  /*00e0*/  IMAD.MOV.U32 R7, RZ, RZ, RZ ;  /* 0x000000ffff077224 */ /* 0x000fc400078e00ff */
[----:B------:R-:W-:-:S04]  /*00f0*/  ISETP.NE.AND P6, PT, R13, 0x1f, PT ;  /* 0x0000001f0d00780c */ /* 0x000fc80003fc5270 */
[----:B------:R-:W-:-:S13]  /*0100*/  ISETP.GE.OR P0, PT, R13, c[0x0][0x53c], !P6 ;  /* 0x00014f000d007a0c */ /* 0x000fda0007706670 */
[----:B------:R-:W-:Y:S02]  /*0110*/  @!P0 IMAD.MOV.U32 R4, RZ, RZ, 0x4 ;  /* 0x00000004ff048424 */ /* 0x000fe400078e00ff */
[----:B------:R-:W-:Y:S02]  /*0120*/  @!P0 IMAD.MOV.U32 R2, RZ, RZ, 0x4 ;  /* 0x00000004ff028424 */ /* 0x000fe400078e00ff */
[----:B------:R-:W-:-:S04]  /*0130*/  @!P0 IMAD.WIDE.U32 R4, R13, R4, c[0x0][0x580] ;  /* 0x000160000d048625 */ /* 0x000fc800078e0004 */
[C---:B------:R-:W-:Y:S01]  /*0140*/  @!P0 IMAD.WIDE.U32 R2, R13.reuse, R2, c[0x0][0x578] ;  /* 0x00015e000d028625 */ /* 0x040fe200078e0002 */
[----:B------:R-:W2:Y:S04]  /*0150*/  @!P0 LDG.E R8, [R4.64] ;  /* 0x0000000804088981 */ /* 0x000ea8000c1e1900 */
[----:B------:R-:W2:Y:S01]  /*0160*/  @!P0 LDG.E R7, [R2.64] ;  /* 0x0000000802078981 */ /* 0x000ea2000c1e1900 */
[C---:B------:R-:W-:Y:S01]  /*0170*/  ISETP.NE.AND P5, PT, R13.reuse, RZ, PT ;  /* 0x000000ff0d00720c */ /* 0x040fe20003fa5270 */
[----:B------:R-:W3:Y:S01]  /*0180*/  S2UR UR4, SR_CTAID.X ;  /* 0x00000000000479c3 */ /* 0x000ee20000002500 */
[C---:B------:R-:W-:Y:S02]  /*0190*/  ISETP.GE.U32.AND P4, PT, R13.reuse, 0x2, PT ;  /* 0x000000020d00780c */ /* 0x040fe40003f86070 */
[----:B------:R-:W-:-:S02]  /*01a0*/  ISETP.GE.U32.AND P3, PT, R13, 0x4, PT ;  /* 0x000000040d00780c */ /* 0x000fc40003f66070 */
[C---:B------:R-:W-:Y:S02]  /*01b0*/  ISETP.GE.U32.AND P2, PT, R13.reuse, 0x8, PT ;  /* 0x000000080d00780c */ /* 0x040fe40003f46070 */
[----:B------:R-:W-:Y:S01]  /*01c0*/  ISETP.GE.U32.AND P1, PT, R13, 0x10, PT ;  /* 0x000000100d00780c */ /* 0x000fe20003f26070 */
[----:B--2---:R-:W-:-:S05]  /*01d0*/  IMAD R4, R8, R7, RZ ;  /* 0x0000000708047224 */ /* 0x004fca00078e02ff */
[----:B------:R-:W2:Y:S02]  /*01e0*/  SHFL.UP PT, R0, R4, 0x1, RZ ;  /* 0x0420000004007989 */ /* 0x000ea400000e00ff */
[----:B--2---:R-:W-:-:S05]  /*01f0*/  SEL R0, R0, RZ, P5 ;  /* 0x000000ff00007207 */ /* 0x004fca0002800000 */
[----:B------:R-:W-:-:S05]  /*0200*/  IMAD.IADD R4, R4, 0x1, R0 ;  /* 0x0000000104047824 */ /* 0x000fca00078e0200 */
        /* <DEDUP_REMOVED lines=12> */
[----:B------:R-:W2:Y:S02]  /*02d0*/  SHFL.IDX PT, R6, R4, 0x1f, 0x1f ;  /* 0x03e01f0004067f89 */ /* 0x000ea400000e0000 */
[----:B--2---:R-:W-:-:S04]  /*02e0*/  IMAD R6, R6, c[0x0][0x538], RZ ;  /* 0x00014e0006067a24 */ /* 0x004fc800078e02ff */
[----:B------:R-:W-:Y:S01]  /*02f0*/  IMAD.MOV.U32 R0, RZ, RZ, R6 ;  /* 0x000000ffff007224 */ /* 0x000fe200078e0006 */
[----:B---3--:R-:W-:-:S13]  /*0300*/  ISETP.GT.AND P0, PT, R6, UR4, PT ;  /* 0x0000000406007c0c */ /* 0x008fda000bf04270 */
[----:B------:R-:W-:Y:S05]  /*0310*/  @P0 BRA `(.L_x_165) ;  /* 0x0000027000000947 */ /* 0x000fea0003800000 */
[----:B------:R-:W-:Y:S02]  /*0320*/  MOV R6, R0 ;  /* 0x0000000000067202 */ /* 0x000fe40000000f00 */
[----:B------:R-:W-:-:S04]  /*0330*/  MOV R9, RZ ;  /* 0x000000ff00097202 */ /* 0x000fc80000000f00 */
.L_x_169:
[----:B------:R-:W-:-:S04]  /*0340*/  IADD3 R0, R9, 0x1f, RZ ;  /* 0x0000001f09007810 */ /* 0x000fc80007ffe0ff */
[----:B------:R-:W-:-:S13]  /*0350*/  ISETP.GE.AND P0, PT, R0, c[0x0][0x53c], PT ;  /* 0x00014f0000007a0c */ /* 0x000fda0003f06270 */
[----:B------:R-:W-:Y:S05]  /*0360*/  @P0 BRA `(.L_x_166) ;  /* 0x0000074000000947 */ /* 0x000fea0003800000 */
[----:B------:R-:W-:Y:S01]  /*0370*/  MOV R9, R0 ;  /* 0x0000000000097202 */ /* 0x000fe20000000f00 */
[----:B------:R-:W-:Y:S01]  /*0380*/  IMAD.MOV.U32 R7, RZ, RZ, RZ ;  /* 0x000000ffff077224 */ /* 0x000fe200078e00ff */
[----:B------:R-:W-:Y:S02]  /*0390*/  MOV R8, RZ ;  /* 0x000000ff00087202 */ /* 0x000fe40000000f00 */
[----:B------:R-:W-:-:S04]  /*03a0*/  IADD3 R0, R13, R9, RZ ;  /* 0x000000090d007210 */ /* 0x000fc80007ffe0ff */
[----:B------:R-:W-:-:S13]  /*03b0*/  ISETP.GE.OR P0, PT, R0, c[0x0][0x53c], !P6 ;  /* 0x00014f0000007a0c */ /* 0x000fda0007706670 */
[----:B------:R-:W-:Y:S01]  /*03c0*/  @!P0 MOV R2, 0x4 ;  /* 0x0000000400028802 */ /* 0x000fe20000000f00 */
[----:B------:R-:W-:-:S04]  /*03d0*/  @!P0 IMAD.MOV.U32 R3, RZ, RZ, 0x4 ;  /* 0x00000004ff038424 */ /* 0x000fc800078e00ff */
[----:B------:R-:W-:-:S04]  /*03e0*/  @!P0 IMAD.WIDE R4, R0, R2, c[0x0][0x580] ;  /* 0x0001600000048625 */ /* 0x000fc800078e0202 */
[----:B------:R-:W-:Y:S01]  /*03f0*/  @!P0 IMAD.WIDE R2, R0, R3, c[0x0][0x578] ;  /* 0x00015e0000028625 */ /* 0x000fe200078e0203 */
[----:B------:R-:W2:Y:S04]  /*0400*/  @!P0 LDG.E R8, [R4.64] ;  /* 0x0000000804088981 */ /* 0x000ea8000c1e1900 */
[----:B------:R-:W2:Y:S02]  /*0410*/  @!P0 LDG.E R7, [R2.64] ;  /* 0x0000000802078981 */ /* 0x000ea4000c1e1900 */
[----:B--2---:R-:W-:Y:S01]  /*0420*/  IMAD R5, R8, R7, RZ ;  /* 0x0000000708057224 */ /* 0x004fe200078e02ff */
[----:B------:R-:W-:Y:S05]  /*0430*/  BRA.DIV ~URZ, `(.L_x_167) ;  /* 0x0000d5027f007947 */ /* 0x000fea000b800000 */
[----:B------:R2:W3:Y:S02]  /*0440*/  SHFL.UP PT, R0, R5, 0x1, RZ ;  /* 0x0420000005007989 */ /* 0x0004e400000e00ff */
.L_x_276:
[----:B---3--:R-:W-:-:S04]  /*0450*/  SEL R0, R0, RZ, P5 ;  /* 0x000000ff00007207 */ /* 0x008fc80002800000 */
[----:B--2---:R-:W-:Y:S01]  /*0460*/  IADD3 R5, R5, R0, RZ ;  /* 0x0000000005057210 */ /* 0x004fe20007ffe0ff */
[----:B------:R-:W-:Y:S05]  /*0470*/  BRA.DIV ~URZ, `(.L_x_168) ;  /* 0x0000d5227f007947 */ /* 0x000fea000b800000 */
        /* <DEDUP_REMOVED lines=12> */
[----:B------:R2:W3:Y:S02]  /*0540*/  SHFL.IDX PT, R0, R4, 0x1f, 0x1f ;  /* 0x03e01f0004007f89 */ /* 0x0004e400000e0000 */
.L_x_277:
[----:B---3--:R-:W-:-:S05]  /*0550*/  IMAD R0, R0, c[0x0][0x538], RZ ;  /* 0x00014e0000007a24 */ /* 0x008fca00078e02ff */
[----:B------:R-:W-:-:S04]  /*0560*/  IADD3 R6, R0, R6, RZ ;  /* 0x0000000600067210 */ /* 0x000fc80007ffe0ff */
[----:B------:R-:W-:-:S13]  /*0570*/  ISETP.GT.AND P0, PT, R6, UR4, PT ;  /* 0x0000000406007c0c */ /* 0x000fda000bf04270 */
[----:B-12---:R-:W-:Y:S05]  /*0580*/  @!P0 BRA `(.L_x_169) ;  /* 0xfffffdb000008947 */ /* 0x006fea000383ffff */
.L_x_165:
[----:B------:R-:W-:-:S05]  /*0590*/  IADD3 R12, -R0, R6, RZ ;  /* 0x00000006000c7210 */ /* 0x000fca0007ffe1ff */
[----:B------:R-:W-:-:S05]  /*05a0*/  IMAD R0, R4, c[0x0][0x538], R12 ;  /* 0x00014e0004007a24 */ /* 0x000fca00078e020c */
[----:B------:R-:W-:Y:S01]  /*05b0*/  ISETP.GT.AND P0, PT, R0, UR4, PT ;  /* 0x0000000400007c0c */ /* 0x000fe2000bf04270 */
[----:B------:R-:W-:-:S12]  /*05c0*/  BRA.DIV ~URZ, `(.L_x_170) ;  /* 0x0000d5927f007947 */ /* 0x000fd8000b800000 */
[----:B------:R-:W-:-:S04]  /*05d0*/  VOTE.ANY R0, PT, !P0 ;  /* 0x0000000000007806 */ /* 0x000fc800040e0100 */
.L_x_278:
[----:B-1----:R1:W2:Y:S01]  /*05e0*/  POPC R251, R0 ;  /* 0x0000000000fb7309 */ /* 0x0022a20000000000 */
[----:B------:R-:W-:Y:S05]  /*05f0*/  BRA.DIV ~URZ, `(.L_x_171) ;  /* 0x0000d5a27f007947 */ /* 0x000fea000b800000 */
[----:B--2---:R2:W3:Y:S01]  /*0600*/  SHFL.IDX PT, R11, R8, R251, 0x1f ;  /* 0x00001ffb080b7589 */ /* 0x0044e200000e0000 */
[----:B------:R-:W-:-:S03]  /*0610*/  MOV R6, RZ ;  /* 0x000000ff00067202 */ /* 0x000fc60000000f00 */
[----:B------:R2:W4:Y:S04]  /*0620*/  SHFL.IDX PT, R10, R7, R251, 0x1f ;  /* 0x00001ffb070a7589 */ /* 0x00052800000e0000 */
.L_x_279:
[----:B------:R-:W-:Y:S01]  /*0630*/  ISETP.NE.AND P0, PT, R0, RZ, PT ;  /* 0x000000ff0000720c */ /* 0x000fe20003f05270 */
[----:B------:R-:W-:-:S12]  /*0640*/  BSSY B0, `(.L_x_172) ;  /* 0x0000005000007945 */ /* 0x000fd80003800000 */
[----:B------:R-:W-:Y:S05]  /*0650*/  @!P0 BRA `(.L_x_173) ;  /* 0x0000003000008947 */ /* 0x000fea0003800000 */
[----:B------:R-:W-:Y:S01]  /*0660*/  IADD3 R206, R251, -0x1, RZ ;  /* 0xfffffffffbce7810 */ /* 0x000fe20007ffe0ff */
[----:B------:R-:W-:Y:S05]  /*0670*/  BRA.DIV ~URZ, `(.L_x_174) ;  /* 0x0000d6027f007947 */ /* 0x000fea000b800000 */
[----:B------:R1:W2:Y:S02]  /*0680*/  SHFL.IDX PT, R6, R4, R206, 0x1f ;  /* 0x00001fce04067589 */ /* 0x0002a400000e0000 */
.L_x_173:
[----:B------:R-:W-:Y:S05]  /*0690*/  BSYNC B0 ;  /* 0x0000000000007941 */ /* 0x000fea0003800000 */
.L_x_172:
[----:B-1-3--:R-:W-:Y:S01]  /*06a0*/  IABS R0, R11 ;  /* 0x0000000b00007213 */ /* 0x00afe20000000000 */
[----:B--2---:R-:W-:Y:S02]  /*06b0*/  IMAD R248, R6, c[0x0][0x538], R12 ;  /* 0x00014e0006f87a24 */ /* 0x004fe400078e020c */
[----:B------:R-:W-:Y:S02]  /*06c0*/  IMAD.IADD R251, R251, 0x1, R9 ;  /* 0x00000001fbfb7824 */ /* 0x000fe400078e0209 */
[----:B------:R-:W-:Y:S01]  /*06d0*/  IMAD.MOV.U32 R5, RZ, RZ, R0 ;  /* 0x000000ffff057224 */ /* 0x000fe200078e0000 */
[----:B----4-:R-:W-:Y:S02]  /*06e0*/  IABS R0, R10 ;  /* 0x0000000a00007213 */ /* 0x010fe40000000000 */
[----:B------:R-:W-:Y:S01]  /*06f0*/  IADD3 R249, -R248, UR4, RZ ;  /* 0x00000004f8f97c10 */ /* 0x000fe2000fffe1ff */
[----:B------:R-:W1:Y:S02]  /*0700*/  I2F.RP R2, R5 ;  /* 0x0000000500027306 */ /* 0x000e640000209400 */
[----:B------:R-:W-:Y:S01]  /*0710*/  IMAD.MOV.U32 R7, RZ, RZ, R0 ;  /* 0x000000ffff077224 */ /* 0x000fe200078e0000 */
[----:B------:R-:W-:-:S02]  /*0720*/  IABS R6, R249 ;  /* 0x000000f900067213 */ /* 0x000fc40000000000 */
[----:B------:R-:W-:-:S03]  /*0730*/  IABS R0, R11 ;  /* 0x0000000b00007213 */ /* 0x000fc60000000000 */
[----:B------:R-:W-:Y:S01]  /*0740*/  I2F.RP R8, R7 ;  /* 0x0000000700087306 */ /* 0x000fe20000209400 */
[----:B------:R-:W-:-:S07]  /*0750*/  IADD3 R0, RZ, -R0, RZ ;  /* 0x80000000ff007210 */ /* 0x000fce0007ffe0ff */
[----:B-1----:R-:W1:Y:S02]  /*0760*/  MUFU.RCP R2, R2 ;  /* 0x0000000200027308 */ /* 0x002e640000001000 */
[----:B-1----:R-:W-:-:S06]  /*0770*/  IADD3 R2, R2, 0xffffffe, RZ ;  /* 0x0ffffffe02027810 */ /* 0x002fcc0007ffe0ff */
[----:B------:R-:W1:Y:S02]  /*0780*/  F2I.FTZ.U32.TRUNC.NTZ R3, R2 ;  /* 0x0000000200037305 */ /* 0x000e64000021f000 */
[----:B-1----:R-:W-:-:S04]  /*0790*/  IMAD.MOV R2, RZ, RZ, -R3 ;  /* 0x000000ffff027224 */ /* 0x002fc800078e0a03 */
[----:B------:R-:W-:Y:S02]  /*07a0*/  IMAD R4, R2, R5, RZ ;  /* 0x0000000502047224 */ /* 0x000fe400078e02ff */
[----:B------:R-:W-:-:S04]  /*07b0*/  IMAD.MOV.U32 R2, RZ, RZ, RZ ;  /* 0x000000ffff027224 */ /* 0x000fc800078e00ff */
[----:B------:R-:W-:-:S04]  /*07c0*/  IMAD.HI.U32 R2, R3, R4, R2 ;  /* 0x0000000403027227 */ /* 0x000fc800078e0002 */
[----:B------:R-:W-:-:S04]  /*07d0*/  IMAD.MOV.U32 R3, RZ, RZ, R6 ;  /* 0x000000ffff037224 */ /* 0x000fc800078e0006 */
[----:B------:R-:W-:-:S04]  /*07e0*/  IMAD.HI.U32 R2, R2, R3, RZ ;  /* 0x0000000302027227 */ /* 0x000fc800078e00ff */
[----:B------:R-:W-:Y:S02]  /*07f0*/  IMAD R0, R2, R0, R3 ;  /* 0x0000000002007224 */ /* 0x000fe400078e0203 */
[----:B------:R-:W1:Y:S03]  /*0800*/  MUFU.RCP R3, R8 ;  /* 0x0000000800037308 */ /* 0x000e660000001000 */
[----:B------:R-:W-:Y:S02]  /*0810*/  ISETP.GT.U32.AND P1, PT, R5, R0, PT ;  /* 0x000000000500720c */ /* 0x000fe40003f24070 */
[----:B-1----:R-:W-:-:S11]  /*0820*/  IADD3 R3, R3, 0xffffffe, RZ ;  /* 0x0ffffffe03037810 */ /* 0x002fd60007ffe0ff */
[----:B------:R-:W-:Y:S01]  /*0830*/  @!P1 IMAD.IADD R0, R0, 0x1, -R5 ;  /* 0x0000000100009824 */ /* 0x000fe200078e0a05 */
[----:B------:R-:W-:Y:S02]  /*0840*/  @!P1 IADD3 R2, R2, 0x1, RZ ;  /* 0x0000000102029810 */ /* 0x000fe40007ffe0ff */
[----:B------:R-:W-:Y:S01]  /*0850*/  ISETP.NE.AND P1, PT, R11, RZ, PT ;  /* 0x000000ff0b00720c */ /* 0x000fe20003f25270 */
[----:B------:R-:W1:Y:S01]  /*0860*/  F2I.FTZ.U32.TRUNC.NTZ R3, R3 ;  /* 0x0000000300037305 */ /* 0x000e62000021f000 */
[----:B------:R-:W-:Y:S02]  /*0870*/  ISETP.GE.U32.AND P2, PT, R0, R5, PT ;  /* 0x000000050000720c */ /* 0x000fe40003f46070 */
[----:B------:R-:W-:-:S04]  /*0880*/  LOP3.LUT R0, R249, R11, RZ, 0x3c, !PT ;  /* 0x0000000bf9007212 */ /* 0x000fc800078e3cff */
[----:B------:R-:W-:-:S07]  /*0890*/  ISETP.GE.AND P0, PT, R0, RZ, PT ;  /* 0x000000ff0000720c */ /* 0x000fce0003f06270 */
[----:B------:R-:W-:Y:S02]  /*08a0*/  @P2 IADD3 R2, R2, 0x1, RZ ;  /* 0x0000000102022810 */ /* 0x000fe40007ffe0ff */
[----:B-1----:R-:W-:-:S03]  /*08b0*/  IADD3 R0, RZ, -R3, RZ ;  /* 0x80000003ff007210 */ /* 0x002fc60007ffe0ff */
[----:B------:R-:W-:Y:S02]  /*08c0*/  IMAD.MOV.U32 R4, RZ, RZ, R2 ;  /* 0x000000ffff047224 */ /* 0x000fe400078e0002 */
[----:B------:R-:W-:Y:S01]  /*08d0*/  IMAD.MOV.U32 R2, RZ, RZ, R0 ;  /* 0x000000ffff027224 */ /* 0x000fe200078e0000 */
[----:B------:R-:W-:Y:S01]  /*08e0*/  IABS R0, R10 ;  /* 0x0000000a00007213 */ /* 0x000fe20000000000 */
[----:B------:R-:W-:Y:S01]  /*08f0*/  @!P0 IMAD.MOV R4, RZ, RZ, -R4 ;  /* 0x000000ffff048224 */ /* 0x000fe200078e0a04 */
[----:B------:R-:W-:Y:S01]  /*0900*/  @!P1 LOP3.LUT R4, RZ, R11, RZ, 0x33, !PT ;  /* 0x0000000bff049212 */ /* 0x000fe200078e33ff */
[----:B------:R-:W-:Y:S01]  /*0910*/  IMAD R5, R2, R7, RZ ;  /* 0x0000000702057224 */ /* 0x000fe200078e02ff */
[----:B------:R-:W-:Y:S01]  /*0920*/  MOV R2, RZ ;  /* 0x000000ff00027202 */ /* 0x000fe20000000f00 */
[----:B------:R-:W-:Y:S01]  /*0930*/  IMAD.MOV R6, RZ, RZ, -R0 ;  /* 0x000000ffff067224 */ /* 0x000fe200078e0a00 */
[----:B------:R-:W-:-:S03]  /*0940*/  IABS R8, R4 ;  /* 0x0000000400087213 */ /* 0x000fc60000000000 */
[----:B------:R-:W-:-:S04]  /*0950*/  IMAD.HI.U32 R0, R3, R5, R2 ;  /* 0x0000000503007227 */ /* 0x000fc800078e0002 */
[----:B------:R-:W-:Y:S02]  /*0960*/  IMAD.MOV.U32 R2, RZ, RZ, R8 ;  /* 0x000000ffff027224 */ /* 0x000fe400078e0008 */
[----:B------:R-:W-:Y:S02]  /*0970*/  IMAD.MOV.U32 R3, RZ, RZ, R6 ;  /* 0x000000ffff037224 */ /* 0x000fe400078e0006 */
[----:B------:R-:W-:-:S04]  /*0980*/  IMAD.HI.U32 R0, R0, R2, RZ ;  /* 0x0000000200007227 */ /* 0x000fc800078e00ff */
[----:B------:R-:W-:Y:S02]  /*0990*/  IMAD R2, R0, R3, R2 ;  /* 0x0000000300027224 */ /* 0x000fe400078e0202 */
[----:B------:R-:W-:-:S03]  /*09a0*/  IMAD R3, R4, R11, RZ ;  /* 0x0000000b04037224 */ /* 0x000fc600078e02ff */
[----:B------:R-:W-:Y:S02]  /*09b0*/  ISETP.GT.U32.AND P1, PT, R7, R2, PT ;  /* 0x000000020700720c */ /* 0x000fe40003f24070 */
[----:B------:R-:W-:-:S11]  /*09c0*/  IADD3 R249, R249, -R3, RZ ;  /* 0x80000003f9f97210 */ /* 0x000fd60007ffe0ff */
[----:B------:R-:W-:Y:S01]  /*09d0*/  @!P1 IMAD.IADD R2, R2, 0x1, -R7 ;  /* 0x0000000102029824 */ /* 0x000fe200078e0a07 */
[----:B------:R-:W-:Y:S02]  /*09e0*/  @!P1 IADD3 R0, R0, 0x1, RZ ;  /* 0x0000000100009810 */ /* 0x000fe40007ffe0ff */
[----:B------:R-:W-:Y:S02]  /*09f0*/  ISETP.NE.AND P1, PT, R10, RZ, PT ;  /* 0x000000ff0a00720c */ /* 0x000fe40003f25270 */
[----:B------:R-:W-:Y:S02]  /*0a00*/  ISETP.GE.U32.AND P2, PT, R2, R7, PT ;  /* 0x000000070200720c */ /* 0x000fe40003f46070 */
[----:B------:R-:W-:-:S04]  /*0a10*/  LOP3.LUT R2, R4, R10, RZ, 0x3c, !PT ;  /* 0x0000000a04027212 */ /* 0x000fc800078e3cff */
[----:B------:R-:W-:-:S07]  /*0a20*/  ISETP.GE.AND P0, PT, R2, RZ, PT ;  /* 0x000000ff0200720c */ /* 0x000fce0003f06270 */
[----:B------:R-:W-:-:S06]  /*0a30*/  @P2 IADD3 R0, R0, 0x1, RZ ;  /* 0x0000000100002810 */ /* 0x000fcc0007ffe0ff */
[----:B------:R-:W-:Y:S02]  /*0a40*/  @!P0 IADD3 R0, -R0, RZ, RZ ;  /* 0x000000ff00008210 */ /* 0x000fe40007ffe1ff */
[----:B------:R-:W-:-:S05]  /*0a50*/  @!P1 LOP3.LUT R0, RZ, R10, RZ, 0x33, !PT ;  /* 0x0000000aff009212 */ /* 0x000fca00078e33ff */
[--C-:B------:R-:W-:Y:S02]  /*0a60*/  IMAD.MOV R2, RZ, RZ, -R0.reuse ;  /* 0x000000ffff027224 */ /* 0x100fe400078e0a00 */
[C---:B------:R-:W-:Y:S02]  /*0a70*/  IMAD R0, R10.reuse, 0x1000000, R0 ;  /* 0x010000000a007824 */ /* 0x040fe400078e0200 */
[----:B------:R-:W-:-:S04]  /*0a80*/  IMAD R2, R10, R2, R4 ;  /* 0x000000020a027224 */ /* 0x000fc800078e0204 */
[----:B------:R-:W-:Y:S01]  /*0a90*/  IMAD R250, R2, 0x10000, R0 ;  /* 0x0001000002fa7824 */ /* 0x000fe200078e0200 */
[----:B------:R-:W-:Y:S05]  /*0aa0*/  BRA `(.L_x_175) ;  /* 0x0000004000007947 */ /* 0x000fea0003800000 */
.L_x_166:
[----:B-1----:R-:W-:Y:S01]  /*0ab0*/  IMAD.MOV.U32 R249, RZ, RZ, RZ ;  /* 0x000000fffff97224 */ /* 0x002fe200078e00ff */
[----:B------:R-:W-:Y:S01]  /*0ac0*/  MOV R250, RZ ;  /* 0x000000ff00fa7202 */ /* 0x000fe20000000f00 */
[----:B------:R-:W-:Y:S01]  /*0ad0*/  IMAD.U32 R248, RZ, RZ, UR4 ;  /* 0x00000004fff87e24 */ /* 0x000fe2000f8e00ff */
[----:B------:R-:W-:Y:S02]  /*0ae0*/  MOV R251, c[0x0][0x53c] ;  /* 0x00014f0000fb7a02 */ /* 0x000fe40000000f00 */
.L_x_175:
[----:B------:R-:W-:Y:S01]  /*0af0*/  ISETP.NE.AND P0, PT, R13, RZ, PT ;  /* 0x000000ff0d00720c */ /* 0x000fe20003f05270 */
[----:B------:R-:W-:-:S12]  /*0b00*/  WARPSYNC 0xffffffff ;  /* 0xffffffff00007948 */ /* 0x000fd80003800000 */
[----:B------:R1:W-:Y:S04]  /*0b10*/  @!P0 STS.128 [0xf100], R248 ;  /* 0x00f100f8ff008388 */ /* 0x0003e80000000c00 */
[----:B------:R-:W-:Y:S06]  /*0b20*/  BAR.ARV 0x5, 0x100 ;  /* 0x0144000000007b1d */ /* 0x000fec0000002000 */
.L_x_164:
[----:B-1----:R-:W-:-:S13]  /*0b30*/  ISETP.GE.AND P0, PT, R251, c[0x0][0x53c], PT ;  /* 0x00014f00fb007a0c */ /* 0x002fda0003f06270 */
[----:B------:R-:W-:Y:S05]  /*0b40*/  @P0 EXIT ;  /* 0x000000000000094d */ /* 0x000fea0003800000 */
[----:B------:R-:W1:Y:S01]  /*0b50*/  S2R R16, SR_TID.X ;  /* 0x0000000000107919 */ /* 0x000e620000002100 */
[----:B------:R-:W-:Y:S02]  /*0b60*/  ULDC UR5, c[0x0][0x2ac] ;  /* 0x0000ab0000057ab9 */ /* 0x000fe40000000800 */
[----:B------:R-:W-:Y:S02]  /*0b70*/  ULDC UR4, c[0x0][0x1d0] ;  /* 0x0000740000047ab9 */ /* 0x000fe40000000800 */
[----:B------:R-:W-:Y:S01]  /*0b80*/  UIMAD UR5, UR5, UR4, URZ ;  /* 0x00000004050572a4 */ /* 0x000fe2000f8e023f */
[----:B-1----:R-:W-:-:S04]  /*0b90*/  SHF.R.S32.HI R7, RZ, 0x1f, R16 ;  /* 0x0000001fff077819 */ /* 0x002fc80000011410 */
[CC--:B------:R-:W-:Y:S02]  /*0ba0*/  LEA.HI R2, R7.reuse, R16.reuse, RZ, 0x4 ;  /* 0x0000001007027211 */ /* 0x0c0fe400078f20ff */
[----:B------:R-:W-:Y:S02]  /*0bb0*/  LEA.HI R15, R7, R16, RZ, 0x2 ;  /* 0x00000010070f7211 */ /* 0x000fe400078f10ff */
[----:B------:R-:W-:Y:S02]  /*0bc0*/  SHF.R.S32.HI R3, RZ, 0x4, R2 ;  /* 0x00000004ff037819 */ /* 0x000fe40000011402 */
[--C-:B------:R-:W-:Y:S02]  /*0bd0*/  SHF.R.S32.HI R8, RZ, 0x2, R15.reuse ;  /* 0x00000002ff087819 */ /* 0x100fe4000001140f */
[----:B------:R-:W-:Y:S02]  /*0be0*/  LEA.HI R0, R2, R3, RZ, 0x1 ;  /* 0x0000000302007211 */ /* 0x000fe400078f08ff */
[----:B------:R-:W-:-:S02]  /*0bf0*/  SHF.R.S32.HI R4, RZ, 0x1f, R15 ;  /* 0x0000001fff047819 */ /* 0x000fc4000001140f */
[----:B------:R-:W-:Y:S02]  /*0c00*/  LOP3.LUT R0, R0, 0xfffffffe, RZ, 0xc0, !PT ;  /* 0xfffffffe00007812 */ /* 0x000fe400078ec0ff */
[CC--:B------:R-:W-:Y:S02]  /*0c10*/  LEA.HI R9, R7.reuse, R16.reuse, RZ, 0x3 ;  /* 0x0000001007097211 */ /* 0x0c0fe400078f18ff */
[----:B------:R-:W-:Y:S01]  /*0c20*/  LEA.HI R10, R7, R16, RZ, 0x5 ;  /* 0x00000010070a7211 */ /* 0x000fe200078f28ff */
[----:B------:R-:W-:Y:S01]  /*0c30*/  IMAD.IADD R13, R3, 0x1, -R0 ;  /* 0x00000001030d7824 */ /* 0x000fe200078e0a00 */
[----:B------:R-:W-:Y:S02]  /*0c40*/  LOP3.LUT R0, R2, 0xfffffff0, RZ, 0xc0, !PT ;  /* 0xfffffff002007812 */ /* 0x000fe400078ec0ff */
[----:B------:R-:W-:Y:S02]  /*0c50*/  LEA.HI R2, R4, R8, RZ, 0x3 ;  /* 0x0000000804027211 */ /* 0x000fe400078f18ff */
[----:B------:R-:W-:Y:S01]  /*0c60*/  LOP3.LUT R4, R9, 0xfffffff8, RZ, 0xc0, !PT ;  /* 0xfffffff809047812 */ /* 0x000fe200078ec0ff */
[----:B------:R-:W-:Y:S01]  /*0c70*/  IMAD.IADD R0, R16, 0x1, -R0 ;  /* 0x0000000110007824 */ /* 0x000fe200078e0a00 */
[----:B------:R-:W-:-:S02]  /*0c80*/  SHF.R.S32.HI R235, RZ, 0x3, R9 ;  /* 0x00000003ffeb7819 */ /* 0x000fc40000011409 */
[----:B------:R-:W-:Y:S01]  /*0c90*/  LOP3.LUT R2, R2, 0xfffffff8, RZ, 0xc0, !PT ;  /* 0xfffffff802027812 */ /* 0x000fe200078ec0ff */
[----:B------:R-:W-:Y:S01]  /*0ca0*/  IMAD.IADD R234, R16, 0x1, -R4 ;  /* 0x0000000110ea7824 */ /* 0x000fe200078e0a04 */
[----:B------:R-:W-:Y:S01]  /*0cb0*/  SHF.R.S32.HI R4, RZ, 0x1f, R0 ;  /* 0x0000001fff047819 */ /* 0x000fe20000011400 */
[----:B------:R-:W-:Y:S01]  /*0cc0*/  IMAD.SHL.U32 R3, R235, 0x40, RZ ;  /* 0x00000040eb037824 */ /* 0x000fe200078e00ff */
[----:B------:R-:W-:Y:S01]  /*0cd0*/  LEA.HI R7, R7, R16, RZ, 0x6 ;  /* 0x0000001007077211 */ /* 0x000fe200078f30ff */
[----:B------:R-:W-:Y:S01]  /*0ce0*/  IMAD.IADD R8, R8, 0x1, -R2 ;  /* 0x0000000108087824 */ /* 0x000fe200078e0a02 */
[----:B------:R-:W-:Y:S01]  /*0cf0*/  LEA.HI R14, R4, R0, RZ, 0x3 ;  /* 0x00000000040e7211 */ /* 0x000fe200078f18ff */
[C---:B------:R-:W-:Y:S01]  /*0d00*/  IMAD.SHL.U32 R231, R234.reuse, 0x8, RZ ;  /* 0x00000008eae77824 */ /* 0x040fe200078e00ff */
[----:B------:R-:W-:Y:S01]  /*0d10*/  LOP3.LUT R2, R3, 0x1c0, RZ, 0xc0, !PT ;  /* 0x000001c003027812 */ /* 0x000fe200078ec0ff */
[----:B------:R-:W-:Y:S01]  /*0d20*/  IMAD.SHL.U32 R5, R234, 0x40, RZ ;  /* 0x00000040ea057824 */ /* 0x000fe200078e00ff */
[----:B------:R-:W-:Y:S01]  /*0d30*/  LOP3.LUT R4, R14, 0xfffffff8, RZ, 0xc0, !PT ;  /* 0xfffffff80e047812 */ /* 0x000fe200078ec0ff */
[----:B------:R-:W-:Y:S01]  /*0d40*/  IMAD.SHL.U32 R7, R7, 0x8, RZ ;  /* 0x0000000807077824 */ /* 0x000fe200078e00ff */
[----:B------:R-:W-:-:S02]  /*0d50*/  SHF.R.U32.HI R6, RZ, 0x3, R2 ;  /* 0x00000003ff067819 */ /* 0x000fc40000011602 */
[----:B------:R-:W-:Y:S01]  /*0d60*/  LOP3.LUT R3, R2, 0x38, R231, 0xf8, !PT ;  /* 0x0000003802037812 */ /* 0x000fe200078ef8e7 */
[----:B------:R-:W-:Y:S01]  /*0d70*/  IMAD.IADD R0, R0, 0x1, -R4 ;  /* 0x0000000100007824 */ /* 0x000fe200078e0a04 */
[----:B------:R-:W-:Y:S02]  /*0d80*/  LOP3.LUT R4, R10, 0xffffffe0, RZ, 0xc0, !PT ;  /* 0xffffffe00a047812 */ /* 0x000fe400078ec0ff */
[----:B------:R-:W-:Y:S02]  /*0d90*/  LOP3.LUT R2, R5, 0x1c0, RZ, 0xc0, !PT ;  /* 0x000001c005027812 */ /* 0x000fe400078ec0ff */
[----:B------:R-:W-:Y:S01]  /*0da0*/  LOP3.LUT R12, R3, R6, RZ, 0x3c, !PT ;  /* 0x00000006030c7212 */ /* 0x000fe200078e3cff */
[----:B------:R-:W-:Y:S01]  /*0db0*/  IMAD.IADD R18, R16, 0x1, -R4 ;  /* 0x0000000110127824 */ /* 0x000fe200078e0a04 */
[----:B------:R-:W-:Y:S02]  /*0dc0*/  LOP3.LUT R5, R2, 0x8, R9, 0xf8, !PT ;  /* 0x0000000802057812 */ /* 0x000fe400078ef809 */
[----:B------:R-:W-:-:S02]  /*0dd0*/  SHF.R.U32.HI R3, RZ, 0x3, R2 ;  /* 0x00000003ff037819 */ /* 0x000fc40000011602 */
[--C-:B------:R-:W-:Y:S02]  /*0de0*/  SHF.R.S32.HI R9, RZ, 0x5, R10.reuse ;  /* 0x00000005ff097819 */ /* 0x100fe4000001140a */
[----:B------:R-:W-:Y:S02]  /*0df0*/  SHF.R.S32.HI R2, RZ, 0x1f, R10 ;  /* 0x0000001fff027819 */ /* 0x000fe4000001140a */
[----:B------:R-:W-:Y:S02]  /*0e00*/  SHF.R.S32.HI R11, RZ, 0x1f, R18 ;  /* 0x0000001fff0b7819 */ /* 0x000fe40000011412 */
[----:B------:R-:W-:Y:S02]  /*0e10*/  LEA.HI R2, R2, R9, RZ, 0x3 ;  /* 0x0000000902027211 */ /* 0x000fe400078f18ff */
[----:B------:R-:W-:Y:S01]  /*0e20*/  LOP3.LUT R4, R15, 0xfffffffc, RZ, 0xc0, !PT ;  /* 0xfffffffc0f047812 */ /* 0x000fe200078ec0ff */
[----:B------:R-:W-:Y:S01]  /*0e30*/  IMAD.MOV.U32 R15, RZ, RZ, 0x20 ;  /* 0x00000020ff0f7424 */ /* 0x000fe200078e00ff */
[----:B------:R-:W-:-:S02]  /*0e40*/  LOP3.LUT R10, R5, R3, RZ, 0x3c, !PT ;  /* 0x00000003050a7212 */ /* 0x000fc400078e3cff */
[----:B------:R-:W-:Y:S01]  /*0e50*/  LOP3.LUT R3, R2, 0xffffff8, RZ, 0xc0, !PT ;  /* 0x0ffffff802037812 */ /* 0x000fe200078ec0ff */
[----:B------:R-:W-:Y:S01]  /*0e60*/  IMAD.IADD R2, R16, 0x1, -R4 ;  /* 0x0000000110027824 */ /* 0x000fe200078e0a04 */
[----:B------:R-:W-:Y:S01]  /*0e70*/  LEA.HI R11, R11, R18, RZ, 0x2 ;  /* 0x000000120b0b7211 */ /* 0x000fe200078f10ff */
[----:B------:R-:W-:Y:S01]  /*0e80*/  IMAD.MOV.U32 R16, RZ, RZ, 0x10 ;  /* 0x00000010ff107424 */ /* 0x000fe200078e00ff */
[----:B------:R-:W-:Y:S01]  /*0e90*/  LOP3.LUT R6, R8, 0x1, RZ, 0xc0, !PT ;  /* 0x0000000108067812 */ /* 0x000fe200078ec0ff */
[----:B------:R-:W-:Y:S01]  /*0ea0*/  IMAD.IADD R5, R9, 0x1, -R3 ;  /* 0x0000000109057824 */ /* 0x000fe200078e0a03 */
[----:B------:R-:W-:Y:S02]  /*0eb0*/  SHF.R.S32.HI R4, RZ, 0x2, R11 ;  /* 0x00000002ff047819 */ /* 0x000fe4000001140b */
[----:B------:R-:W-:Y:S02]  /*0ec0*/  LEA.HI R3, R2, R2, RZ, 0x1 ;  /* 0x0000000202037211 */ /* 0x000fe400078f08ff */
[----:B------:R-:W-:Y:S01]  /*0ed0*/  ISETP.NE.U32.AND P0, PT, R6, 0x1, PT ;  /* 0x000000010600780c */ /* 0x000fe20003f05070 */
[----:B------:R-:W-:Y:S01]  /*0ee0*/  IMAD R17, R5, 0x10, R4 ;  /* 0x0000001005117824 */ /* 0x000fe200078e0204 */
[----:B------:R-:W-:Y:S01]  /*0ef0*/  LOP3.LUT R5, R3, 0x1ffffffe, RZ, 0xc0, !PT ;  /* 0x1ffffffe03057812 */ /* 0x000fe200078ec0ff */
[----:B------:R-:W-:Y:S01]  /*0f00*/  IMAD.SHL.U32 R4, R8, 0x40, RZ ;  /* 0x0000004008047824 */ /* 0x000fe200078e00ff */
[----:B------:R-:W-:Y:S01]  /*0f10*/  LOP3.LUT R12, R12, 0x7ffffe00, R7, 0xf8, !PT ;  /* 0x7ffffe000c0c7812 */ /* 0x000fe200078ef807 */
[----:B------:R-:W-:Y:S01]  /*0f20*/  IMAD R7, R9, 0x200, R2 ;  /* 0x0000020009077824 */ /* 0x000fe200078e0202 */
[----:B------:R-:W-:Y:S01]  /*0f30*/  R2P PR, R8, 0x6 ;  /* 0x0000000608007804 */ /* 0x000fe20000000000 */
[----:B------:R-:W-:Y:S01]  /*0f40*/  IMAD.IADD R8, R2, 0x1, -R5 ;  /* 0x0000000102087824 */ /* 0x000fe200078e0a05 */
[----:B------:R-:W-:Y:S01]  /*0f50*/  LOP3.LUT R4, R4, 0x1c0, RZ, 0xc0, !PT ;  /* 0x000001c004047812 */ /* 0x000fe200078ec0ff */
[----:B------:R-:W-:Y:S01]  /*0f60*/  IMAD.SHL.U32 R3, R0, 0x40, RZ ;  /* 0x0000004000037824 */ /* 0x000fe200078e00ff */
[----:B------:R1:W-:Y:S01]  /*0f70*/  STL [R1+0xb8], R17 ;  /* 0x0000b81101007387 */ /* 0x0003e20000100800 */
[----:B------:R-:W-:Y:S01]  /*0f80*/  IMAD.SHL.U32 R6, R13, 0x8, RZ ;  /* 0x000000080d067824 */ /* 0x000fe200078e00ff */
[----:B------:R-:W-:Y:S01]  /*0f90*/  LEA.HI R2, R4, R4, RZ, 0x1d ;  /* 0x0000000404027211 */ /* 0x000fe200078fe8ff */
[----:B------:R-:W-:Y:S01]  /*0fa0*/  IMAD R8, R8, 0x8, R17 ;  /* 0x0000000808087824 */ /* 0x000fe200078e0211 */
[----:B------:R-:W-:Y:S01]  /*0fb0*/  LOP3.LUT R3, R3, 0x1c0, RZ, 0xc0, !PT ;  /* 0x000001c003037812 */ /* 0x000fe200078ec0ff */
[----:B------:R-:W-:Y:S01]  /*0fc0*/  IMAD.SHL.U32 R201, R12, 0x2, RZ ;  /* 0x000000020cc97824 */ /* 0x000fe200078e00ff */
[----:B------:R-:W-:Y:S01]  /*0fd0*/  LOP3.LUT P4, RZ, R0, 0x2, RZ, 0xc0, !PT ;  /* 0x0000000200ff7812 */ /* 0x000fe2000788c0ff */
[----:B------:R-:W-:Y:S01]  /*0fe0*/  IMAD.U32 R7, R7, 0x2, R2 ;  /* 0x0000000207077824 */ /* 0x000fe200078e0002 */
[----:B------:R-:W-:Y:S01]  /*0ff0*/  LOP3.LUT R2, R11, 0x7ffffffc, RZ, 0xc0, !PT ;  /* 0x7ffffffc0b027812 */ /* 0x000fe200078ec0ff */
[----:B------:R2:W-:Y:S01]  /*1000*/  STL [R1+0xbc], R8 ;  /* 0x0000bc0801007387 */ /* 0x0005e20000100800 */
[----:B------:R-:W-:-:S02]  /*1010*/  LOP3.LUT R6, R3, 0x8, R6, 0xf8, !PT ;  /* 0x0000000803067812 */ /* 0x000fc400078ef806 */
[----:B------:R-:W-:Y:S01]  /*1020*/  SHF.R.U32.HI R3, RZ, 0x3, R3 ;  /* 0x00000003ff037819 */ /* 0x000fe20000011603 */
[----:B------:R-:W-:Y:S01]  /*1030*/  IMAD.IADD R2, R18, 0x1, -R2 ;  /* 0x0000000112027824 */ /* 0x000fe200078e0a02 */
[----:B------:R-:W-:Y:S01]  /*1040*/  LOP3.LUT P3, RZ, R0, 0x4, RZ, 0xc0, !PT ;  /* 0x0000000400ff7812 */ /* 0x000fe2000786c0ff */
[----:B------:R-:W-:Y:S01]  /*1050*/  IMAD R0, R13, 0x200, R10 ;  /* 0x000002000d007824 */ /* 0x000fe200078e020a */
[----:B------:R-:W-:Y:S01]  /*1060*/  LOP3.LUT R3, R6, R3, RZ, 0x3c, !PT ;  /* 0x0000000306037212 */ /* 0x000fe200078e3cff */
[----:B------:R-:W-:Y:S01]  /*1070*/  IMAD.SHL.U32 R26, R2, 0x2, RZ ;  /* 0x00000002021a7824 */ /* 0x000fe200078e00ff */
[----:B------:R-:W-:Y:S01]  /*1080*/  IADD3 R238, R231, 0x40, RZ ;  /* 0x00000040e7ee7810 */ /* 0x000fe20007ffe0ff */
[----:B------:R-:W-:Y:S01]  /*1090*/  IMAD.SHL.U32 R6, R14, 0x40, RZ ;  /* 0x000000400e067824 */ /* 0x000fe200078e00ff */
[----:B------:R-:W-:Y:S01]  /*10a0*/  SEL R5, R16, 0xfffffff0, !P4 ;  /* 0xfffffff010057807 */ /* 0x000fe20006000000 */
[----:B------:R-:W-:Y:S01]  /*10b0*/  IMAD.MOV.U32 R10, RZ, RZ, 0x40 ;  /* 0x00000040ff0a7424 */ /* 0x000fe200078e00ff */
[C---:B------:R-:W-:Y:S01]  /*10c0*/  IADD3 R25, R26.reuse, 0x8, RZ ;  /* 0x000000081a197810 */ /* 0x040fe20007ffe0ff */
[----:B------:R-:W-:Y:S01]  /*10d0*/  STL [R1+0x58], R26 ;  /* 0x0000581a01007387 */ /* 0x000fe20000100800 */
[----:B------:R-:W-:-:S02]  /*10e0*/  IADD3 R24, R26, 0x10, RZ ;  /* 0x000000101a187810 */ /* 0x000fc40007ffe0ff */
[C---:B------:R-:W-:Y:S01]  /*10f0*/  IADD3 R23, R26.reuse, 0x18, RZ ;  /* 0x000000181a177810 */ /* 0x040fe20007ffe0ff */
[----:B------:R-:W-:Y:S01]  /*1100*/  STL [R1+0x54], R25 ;  /* 0x0000541901007387 */ /* 0x000fe20000100800 */
[C---:B------:R-:W-:Y:S02]  /*1110*/  IADD3 R22, R26.reuse, 0x20, RZ ;  /* 0x000000201a167810 */ /* 0x040fe40007ffe0ff */
[C---:B------:R-:W-:Y:S01]  /*1120*/  IADD3 R21, R26.reuse, 0x28, RZ ;  /* 0x000000281a157810 */ /* 0x040fe20007ffe0ff */
[----:B------:R-:W-:Y:S01]  /*1130*/  STL [R1+0x50], R24 ;  /* 0x0000501801007387 */ /* 0x000fe20000100800 */
[C---:B------:R-:W-:Y:S02]  /*1140*/  IADD3 R20, R26.reuse, 0x30, RZ ;  /* 0x000000301a147810 */ /* 0x040fe40007ffe0ff */
[C---:B------:R-:W-:Y:S01]  /*1150*/  IADD3 R19, R26.reuse, 0x38, RZ ;  /* 0x000000381a137810 */ /* 0x040fe20007ffe0ff */
[----:B------:R-:W-:Y:S01]  /*1160*/  STL [R1+0x4c], R23 ;  /* 0x00004c1701007387 */ /* 0x000fe20000100800 */
[----:B------:R-:W-:-:S02]  /*1170*/  IADD3 R18, R26, 0x40, RZ ;  /* 0x000000401a127810 */ /* 0x000fc40007ffe0ff */
[C---:B-1----:R-:W-:Y:S01]  /*1180*/  IADD3 R17, R26.reuse, 0x48, RZ ;  /* 0x000000481a117810 */ /* 0x042fe20007ffe0ff */
[----:B------:R-:W-:Y:S01]  /*1190*/  STL [R1+0x48], R22 ;  /* 0x0000481601007387 */ /* 0x000fe20000100800 */
[C---:B------:R-:W-:Y:S02]  /*11a0*/  IADD3 R16, R26.reuse, 0x50, RZ ;  /* 0x000000501a107810 */ /* 0x040fe40007ffe0ff */
[----:B------:R-:W-:Y:S01]  /*11b0*/  SEL R4, R15, 0xffffffe0, !P3 ;  /* 0xffffffe00f047807 */ /* 0x000fe20005800000 */
[----:B------:R-:W-:Y:S01]  /*11c0*/  STL [R1+0x44], R21 ;  /* 0x0000441501007387 */ /* 0x000fe20000100800 */
[----:B------:R-:W-:Y:S02]  /*11d0*/  LOP3.LUT R3, R3, 0x7ffffe00, R6, 0xf8, !PT ;  /* 0x7ffffe0003037812 */ /* 0x000fe400078ef806 */
[----:B------:R-:W-:Y:S01]  /*11e0*/  IADD3 R14, R26, 0x58, RZ ;  /* 0x000000581a0e7810 */ /* 0x000fe20007ffe0ff */
[----:B------:R1:W-:Y:S01]  /*11f0*/  STL [R1+0x40], R20 ;  /* 0x0000401401007387 */ /* 0x0003e20000100800 */
[----:B------:R-:W-:Y:S01]  /*1200*/  SHF.R.S32.HI R6, RZ, 0x1f, R238 ;  /* 0x0000001fff067819 */ /* 0x000fe200000114ee */
[----:B------:R-:W-:Y:S01]  /*1210*/  IMAD.IADD R4, R5, 0x1, R4 ;  /* 0x0000000105047824 */ /* 0x000fe200078e0204 */
[----:B------:R-:W-:Y:S01]  /*1220*/  LEA R188, R0, 0x8100, 0x1 ;  /* 0x0000810000bc7811 */ /* 0x000fe200078e08ff */
[----:B------:R-:W-:Y:S01]  /*1230*/  STL [R1+0x3c], R19 ;  /* 0x00003c1301007387 */ /* 0x000fe20000100800 */
[----:B------:R-:W-:-:S02]  /*1240*/  IADD3 R13, R26, 0x60, RZ ;  /* 0x000000601a0d7810 */ /* 0x000fc40007ffe0ff */
[C---:B------:R-:W-:Y:S01]  /*1250*/  SEL R6, R10.reuse, 0xffffffc0, !P2 ;  /* 0xffffffc00a067807 */ /* 0x040fe20005000000 */
[----:B------:R-:W-:Y:S01]  /*1260*/  STL [R1+0x38], R18 ;  /* 0x0000381201007387 */ /* 0x000fe20000100800 */
[----:B------:R-:W-:Y:S02]  /*1270*/  SEL R0, R10, 0xffffffc0, !P3 ;  /* 0xffffffc00a007807 */ /* 0x000fe40005800000 */
[C---:B------:R-:W-:Y:S01]  /*1280*/  IADD3 R12, R26.reuse, 0x68, RZ ;  /* 0x000000681a0c7810 */ /* 0x040fe20007ffe0ff */
[----:B------:R3:W-:Y:S01]  /*1290*/  STL [R1+0x34], R17 ;  /* 0x0000341101007387 */ /* 0x0007e20000100800 */
[----:B------:R-:W-:Y:S02]  /*12a0*/  IADD3 R11, R26, 0x70, RZ ;  /* 0x000000701a0b7810 */ /* 0x000fe40007ffe0ff */
[----:B------:R-:W-:Y:S01]  /*12b0*/  LEA R10, R7, 0x80, 0x1 ;  /* 0x00000080070a7811 */ /* 0x000fe200078e08ff */
[----:B------:R-:W-:Y:S01]  /*12c0*/  STL [R1+0x30], R16 ;  /* 0x0000301001007387 */ /* 0x000fe20000100800 */
[----:B------:R-:W-:-:S02]  /*12d0*/  SHF.R.S32.HI R7, RZ, 0x1f, R25 ;  /* 0x0000001fff077819 */ /* 0x000fc40000011419 */
[----:B------:R-:W-:Y:S01]  /*12e0*/  SHF.R.S32.HI R5, RZ, 0x1f, R231 ;  /* 0x0000001fff057819 */ /* 0x000fe200000114e7 */
[----:B------:R-:W-:Y:S01]  /*12f0*/  STL [R1+0x2c], R14 ;  /* 0x00002c0e01007387 */ /* 0x000fe20000100800 */
[C---:B------:R-:W-:Y:S02]  /*1300*/  SEL R5, R15.reuse, 0xffffffe0, !P1 ;  /* 0xffffffe00f057807 */ /* 0x040fe40004800000 */
[----:B------:R-:W-:Y:S01]  /*1310*/  SEL R2, R15, 0xffffffe0, !P4 ;  /* 0xffffffe00f027807 */ /* 0x000fe20006000000 */
[----:B------:R-:W-:Y:S01]  /*1320*/  STL [R1+0x28], R13 ;  /* 0x0000280d01007387 */ /* 0x000fe20000100800 */
[----:B--2---:R-:W-:Y:S02]  /*1330*/  IADD3 R8, R26, 0x78, RZ ;  /* 0x000000781a087810 */ /* 0x004fe40007ffe0ff */
[----:B------:R-:W-:Y:S01]  /*1340*/  SHF.R.S32.HI R15, RZ, 0x1f, R24 ;  /* 0x0000001fff0f7819 */ /* 0x000fe20000011418 */
[----:B------:R-:W-:Y:S01]  /*1350*/  STL [R1+0x24], R12 ;  /* 0x0000240c01007387 */ /* 0x000fe20000100800 */
[----:B-1----:R-:W-:-:S02]  /*1360*/  SHF.R.S32.HI R20, RZ, 0x1f, R20 ;  /* 0x0000001fff147819 */ /* 0x002fc40000011414 */
[----:B------:R-:W-:Y:S01]  /*1370*/  LEA R190, R3, 0x100, 0x1 ;  /* 0x0000010003be7811 */ /* 0x000fe200078e08ff */
[----:B------:R-:W-:Y:S03]  /*1380*/  STL [R1+0x20], R11 ;  /* 0x0000200b01007387 */ /* 0x000fe60000100800 */
[----:B------:R-:W-:Y:S01]  /*1390*/  IADD3 R193, R0, R190, R2 ;  /* 0x000000be00c17210 */ /* 0x000fe20007ffe002 */
[----:B------:R1:W-:Y:S01]  /*13a0*/  STL [R1+0xb4], R7 ;  /* 0x0000b40701007387 */ /* 0x0003e20000100800 */
[----:B---3--:R-:W-:Y:S01]  /*13b0*/  SHF.R.S32.HI R17, RZ, 0x1f, R17 ;  /* 0x0000001fff117819 */ /* 0x008fe20000011411 */
[----:B------:R-:W-:Y:S02]  /*13c0*/  IMAD R196, R9, 0x800, R190 ;  /* 0x0000080009c47824 */ /* 0x000fe400078e02be */
[----:B------:R-:W-:Y:S01]  /*13d0*/  STL [R1+0x1c], R8 ;  /* 0x00001c0801007387 */ /* 0x000fe20000100800 */
[----:B------:R-:W-:-:S02]  /*13e0*/  IMAD.IADD R192, R190, 0x1, R2 ;  /* 0x00000001bec07824 */ /* 0x000fc400078e0202 */
[----:B------:R-:W-:Y:S01]  /*13f0*/  IMAD.IADD R197, R2, 0x1, R196 ;  /* 0x0000000102c57824 */ /* 0x000fe200078e02c4 */
[----:B------:R2:W-:Y:S01]  /*1400*/  STL [R1+0xb0], R15 ;  /* 0x0000b00f01007387 */ /* 0x0005e20000100800 */
[----:B------:R-:W-:Y:S02]  /*1410*/  IMAD R195, R4, 0x2, R190 ;  /* 0x0000000204c37824 */ /* 0x000fe400078e02be */
[----:B------:R-:W-:Y:S01]  /*1420*/  IMAD.IADD R191, R190, 0x1, R0 ;  /* 0x00000001bebf7824 */ /* 0x000fe200078e0200 */
[----:B------:R-:W-:Y:S01]  /*1430*/  STL [R1+0x5c], R10 ;  /* 0x00005c0a01007387 */ /* 0x000fe20000100800 */
[C---:B------:R-:W-:Y:S02]  /*1440*/  IMAD.IADD R199, R0.reuse, 0x1, R196 ;  /* 0x0000000100c77824 */ /* 0x040fe400078e02c4 */
[----:B------:R-:W-:Y:S01]  /*1450*/  IMAD.IADD R198, R0, 0x1, R197 ;  /* 0x0000000100c67824 */ /* 0x000fe200078e02c5 */
[----:B-1----:R-:W-:-:S05]  /*1460*/  SHF.R.S32.HI R7, RZ, 0x1f, R23 ;  /* 0x0000001fff077819 */ /* 0x002fca0000011417 */
[----:B------:R1:W-:Y:S01]  /*1470*/  STL [R1+0xac], R7 ;  /* 0x0000ac0701007387 */ /* 0x0003e20000100800 */
[----:B--2---:R-:W-:-:S05]  /*1480*/  SHF.R.S32.HI R15, RZ, 0x1f, R22 ;  /* 0x0000001fff0f7819 */ /* 0x004fca0000011416 */
[----:B------:R2:W-:Y:S01]  /*1490*/  STL [R1+0xa8], R15 ;  /* 0x0000a80f01007387 */ /* 0x0005e20000100800 */
[----:B-1----:R-:W-:-:S05]  /*14a0*/  SHF.R.S32.HI R7, RZ, 0x1f, R21 ;  /* 0x0000001fff077819 */ /* 0x002fca0000011415 */
[----:B------:R1:W-:Y:S01]  /*14b0*/  STL [R1+0xa4], R7 ;  /* 0x0000a40701007387 */ /* 0x0003e20000100800 */
[----:B--2---:R-:W-:-:S03]  /*14c0*/  SHF.R.S32.HI R15, RZ, 0x1f, R19 ;  /* 0x0000001fff0f7819 */ /* 0x004fc60000011413 */
[----:B------:R-:W-:Y:S04]  /*14d0*/  STL [R1+0xa0], R20 ;  /* 0x0000a01401007387 */ /* 0x000fe80000100800 */
[----:B------:R2:W-:Y:S01]  /*14e0*/  STL [R1+0x9c], R15 ;  /* 0x00009c0f01007387 */ /* 0x0005e20000100800 */
[----:B-1----:R-:W-:-:S05]  /*14f0*/  SHF.R.S32.HI R7, RZ, 0x1f, R18 ;  /* 0x0000001fff077819 */ /* 0x002fca0000011412 */
[----:B------:R1:W-:Y:S01]  /*1500*/  STL [R1+0x98], R7 ;  /* 0x0000980701007387 */ /* 0x0003e20000100800 */
[----:B--2---:R-:W-:-:S03]  /*1510*/  SHF.R.S32.HI R15, RZ, 0x1f, R16 ;  /* 0x0000001fff0f7819 */ /* 0x004fc60000011410 */
[----:B------:R-:W-:Y:S04]  /*1520*/  STL [R1+0x94], R17 ;  /* 0x0000941101007387 */ /* 0x000fe80000100800 */
[----:B------:R-:W-:Y:S01]  /*1530*/  STL [R1+0x90], R15 ;  /* 0x0000900f01007387 */ /* 0x000fe20000100800 */
[----:B-1----:R-:W-:Y:S02]  /*1540*/  SHF.R.S32.HI R7, RZ, 0x1f, R14 ;  /* 0x0000001fff077819 */ /* 0x002fe4000001140e */
[----:B------:R-:W-:Y:S02]  /*1550*/  SHF.R.S32.HI R14, RZ, 0x1f, R13 ;  /* 0x0000001fff0e7819 */ /* 0x000fe4000001140d */
[----:B------:R-:W-:Y:S01]  /*1560*/  SHF.R.S32.HI R13, RZ, 0x1f, R12 ;  /* 0x0000001fff0d7819 */ /* 0x000fe2000001140c */
[----:B------:R1:W-:Y:S01]  /*1570*/  STL [R1+0x8c], R7 ;  /* 0x00008c0701007387 */ /* 0x0003e20000100800 */
[----:B------:R-:W-:-:S02]  /*1580*/  SHF.R.S32.HI R12, RZ, 0x1f, R11 ;  /* 0x0000001fff0c7819 */ /* 0x000fc4000001140b */
[----:B------:R-:W-:Y:S01]  /*1590*/  SHF.R.S32.HI R11, RZ, 0x1f, R8 ;  /* 0x0000001fff0b7819 */ /* 0x000fe20000011408 */
[C---:B------:R-:W-:Y:S01]  /*15a0*/  IMAD.IADD R8, R10.reuse, 0x1, R5 ;  /* 0x000000010a087824 */ /* 0x040fe200078e0205 */
[----:B------:R-:W-:Y:S04]  /*15b0*/  STL [R1+0x88], R14 ;  /* 0x0000880e01007387 */ /* 0x000fe80000100800 */
[----:B------:R-:W-:Y:S04]  /*15c0*/  STL [R1+0x84], R13 ;  /* 0x0000840d01007387 */ /* 0x000fe80000100800 */
[----:B------:R-:W-:Y:S04]  /*15d0*/  STL [R1+0x80], R12 ;  /* 0x0000800c01007387 */ /* 0x000fe80000100800 */
[----:B------:R-:W-:Y:S04]  /*15e0*/  STL [R1+0x7c], R11 ;  /* 0x00007c0b01007387 */ /* 0x000fe80000100800 */
[----:B------:R2:W-:Y:S01]  /*15f0*/  STL [R1+0x68], R8 ;  /* 0x0000680801007387 */ /* 0x0005e20000100800 */
[----:B-1----:R-:W-:-:S02]  /*1600*/  IADD3 R7, R10, -0x10, RZ ;  /* 0xfffffff00a077810 */ /* 0x002fc40007ffe0ff */
[C---:B------:R-:W-:Y:S01]  /*1610*/  @P0 IADD3 R7, R10.reuse, 0x10, RZ ;  /* 0x000000100a070810 */ /* 0x040fe20007ffe0ff */
[----:B------:R-:W-:-:S04]  /*1620*/  IMAD.IADD R10, R10, 0x1, R6 ;  /* 0x000000010a0a7824 */ /* 0x000fc800078e0206 */
[--C-:B------:R-:W-:Y:S01]  /*1630*/  IMAD.IADD R3, R5, 0x1, R7.reuse ;  /* 0x0000000105037824 */ /* 0x100fe200078e0207 */
[----:B------:R1:W-:Y:S01]  /*1640*/  STL [R1+0x78], R10 ;  /* 0x0000780a01007387 */ /* 0x0003e20000100800 */
[----:B------:R-:W-:Y:S02]  /*1650*/  IMAD.IADD R5, R6, 0x1, R7 ;  /* 0x0000000106057824 */ /* 0x000fe400078e0207 */
[--C-:B------:R-:W-:Y:S01]  /*1660*/  IMAD.IADD R2, R3, 0x1, R6.reuse ;  /* 0x0000000103027824 */ /* 0x100fe200078e0206 */
[----:B------:R1:W-:Y:S01]  /*1670*/  STL [R1+0x60], R7 ;  /* 0x0000600701007387 */ /* 0x0003e20000100800 */
[----:B--2---:R-:W-:-:S05]  /*1680*/  IMAD.IADD R8, R8, 0x1, R6 ;  /* 0x0000000108087824 */ /* 0x004fca00078e0206 */
[----:B------:R1:W-:Y:S04]  /*1690*/  STL [R1+0x74], R8 ;  /* 0x0000740801007387 */ /* 0x0003e80000100800 */
[----:B------:R1:W-:Y:S04]  /*16a0*/  STL [R1+0x70], R5 ;  /* 0x0000700501007387 */ /* 0x0003e80000100800 */
[----:B------:R1:W-:Y:S04]  /*16b0*/  STL [R1+0x64], R3 ;  /* 0x0000640301007387 */ /* 0x0003e80000100800 */
[----:B------:R1:W-:Y:S02]  /*16c0*/  STL [R1+0x6c], R2 ;  /* 0x00006c0201007387 */ /* 0x0003e40000100800 */
.L_x_275:
[----:B-1----:R-:W-:-:S04]  /*16d0*/  IMAD.MOV.U32 R8, RZ, RZ, 0x4 ;  /* 0x00000004ff087424 */ /* 0x002fc800078e00ff */
[----:B------:R-:W-:-:S05]  /*16e0*/  IMAD.WIDE R2, R251, R8, c[0x0][0x588] ;  /* 0x00016200fb027625 */ /* 0x000fca00078e0208 */
[----:B------:R-:W2:Y:S01]  /*16f0*/  LDG.E R13, [R2.64] ;  /* 0x00000008020d7981 */ /* 0x000ea2000c1e1900 */
[----:B------:R-:W-:Y:S01]  /*1700*/  ISETP.NE.U32.AND P4, PT, RZ, c[0x0][0x370], PT ;  /* 0x0000dc00ff007a0c */ /* 0x000fe20003f85070 */
[----:B------:R-:W-:Y:S01]  /*1710*/  IMAD.MOV.U32 R240, RZ, RZ, RZ ;  /* 0x000000fffff07224 */ /* 0x000fe200078e00ff */
[----:B------:R-:W-:Y:S01]  /*1720*/  ISETP.NE.U32.AND P2, PT, RZ, c[0x0][0x360], PT ;  /* 0x0000d800ff007a0c */ /* 0x000fe20003f45070 */
[----:B------:R-:W-:Y:S01]  /*1730*/  IMAD.MOV.U32 R11, RZ, RZ, RZ ;  /* 0x000000ffff0b7224 */ /* 0x000fe200078e00ff */
[----:B------:R-:W-:Y:S02]  /*1740*/  ISETP.NE.AND.EX P4, PT, RZ, c[0x0][0x374], PT, P4 ;  /* 0x0000dd00ff007a0c */ /* 0x000fe40003f85340 */
[----:B------:R-:W-:Y:S02]  /*1750*/  ISETP.NE.AND.EX P2, PT, RZ, c[0x0][0x364], PT, P2 ;  /* 0x0000d900ff007a0c */ /* 0x000fe40003f45320 */
[----:B------:R-:W-:-:S04]  /*1760*/  ISETP.NE.U32.AND P3, PT, RZ, c[0x0][0x348], PT ;  /* 0x0000d200ff007a0c */ /* 0x000fc80003f65070 */
[----:B------:R-:W-:Y:S02]  /*1770*/  ISETP.NE.AND.EX P3, PT, RZ, c[0x0][0x34c], PT, P3 ;  /* 0x0000d300ff007a0c */ /* 0x000fe40003f65330 */
[----:B--2---:R-:W-:Y:S01]  /*1780*/  SHF.R.S32.HI R14, RZ, 0x1f, R13 ;  /* 0x0000001fff0e7819 */ /* 0x004fe2000001140d */
[C---:B------:R-:W-:Y:S02]  /*1790*/  IMAD.SHL.U32 R16, R13.reuse, 0x4, RZ ;  /* 0x000000040d107824 */ /* 0x040fe400078e00ff */
[C---:B------:R-:W-:Y:S01]  /*17a0*/  @P4 LEA R6, P1, R13.reuse, c[0x0][0x370], 0x2 ;  /* 0x0000dc000d064a11 */ /* 0x040fe200078210ff */
[----:B------:R1:W-:Y:S01]  /*17b0*/  STL [R1+0x4], R13 ;  /* 0x0000040d01007387 */ /* 0x0003e20000100800 */
[C-C-:B------:R-:W-:Y:S02]  /*17c0*/  SHF.L.U64.HI R15, R13.reuse, 0x2, R14.reuse ;  /* 0x000000020d0f7819 */ /* 0x140fe4000001020e */
[----:B------:R-:W-:Y:S01]  /*17d0*/  @P4 LEA.HI.X R7, R13, c[0x0][0x374], R14, 0x2, P1 ;  /* 0x0000dd000d074a11 */ /* 0x000fe200008f140e */
[----:B------:R1:W-:Y:S01]  /*17e0*/  STL [R1+0x14], R14 ;  /* 0x0000140e01007387 */ /* 0x0003e20000100800 */
[----:B------:R-:W-:-:S02]  /*17f0*/  @P2 IADD3 R4, P0, R16, c[0x0][0x360], RZ ;  /* 0x0000d80010042a10 */ /* 0x000fc40007f1e0ff */
[----:B------:R-:W-:Y:S01]  /*1800*/  IADD3 R2, P1, R16, c[0x0][0x348], RZ ;  /* 0x0000d20010027a10 */ /* 0x000fe20007f3e0ff */
[----:B------:R1:W5:Y:S01]  /*1810*/  @P4 LDG.E R240, [R6.64] ;  /* 0x0000000806f04981 */ /* 0x000362000c1e1900 */
[C---:B------:R-:W-:Y:S02]  /*1820*/  @P2 IADD3.X R5, R15.reuse, c[0x0][0x364], RZ, P0, !PT ;  /* 0x0000d9000f052a10 */ /* 0x040fe400007fe4ff */
[----:B------:R-:W-:Y:S01]  /*1830*/  IADD3.X R3, R15, c[0x0][0x34c], RZ, P1, !PT ;  /* 0x0000d3000f037a10 */ /* 0x000fe20000ffe4ff */
[----:B------:R1:W-:Y:S04]  /*1840*/  STL [R1+0x8], R16 ;  /* 0x0000081001007387 */ /* 0x0003e80000100800 */
[----:B------:R1:W5:Y:S04]  /*1850*/  @P2 LDG.E R12, [R4.64] ;  /* 0x00000008040c2981 */ /* 0x000368000c1e1900 */
[----:B------:R1:W5:Y:S04]  /*1860*/  @P3 LDG.E R11, [R2.64] ;  /* 0x00000008020b3981 */ /* 0x000368000c1e1900 */
[----:B------:R1:W-:Y:S01]  /*1870*/  STL [R1+0xc], R15 ;  /* 0x00000c0f01007387 */ /* 0x0003e20000100800 */
[----:B------:R-:W-:Y:S01]  /*1880*/  YIELD ;  /* 0x0000000000007946 */ /* 0x000fe20003800000 */
[----:B------:R-:W-:Y:S05]  /*1890*/  @P2 BRA `(.L_x_176) ;  /* 0x0000005000002947 */ /* 0x000fea0003800000 */
[----:B-----5:R-:W-:Y:S01]  /*18a0*/  MOV R12, c[0x0][0x168] ;  /* 0x00005a00000c7a02 */ /* 0x020fe20000000f00 */
[----:B------:R-:W-:Y:S05]  /*18b0*/  @!P3 BRA `(.L_x_176) ;  /* 0x000000300000b947 */ /* 0x000fea0003800000 */
[----:B------:R2:W3:Y:S04]  /*18c0*/  LDG.E R0, [R2.64] ;  /* 0x0000000802007981 */ /* 0x0004e8000c1e1900 */
[----:B-12---:R-:W3:Y:S02]  /*18d0*/  LDG.E R2, [R2.64+0x4] ;  /* 0x0000040802027981 */ /* 0x006ee4000c1e1900 */
[----:B---3--:R-:W-:-:S02]  /*18e0*/  IADD3 R12, -R0, R2, RZ ;  /* 0x00000002000c7210 */ /* 0x008fc40007ffe1ff */
.L_x_176:
[----:B------:R-:W-:-:S04]  /*18f0*/  ISETP.NE.U32.AND P0, PT, RZ, c[0x0][0x368], PT ;  /* 0x0000da00ff007a0c */ /* 0x000fc80003f05070 */
[----:B------:R-:W-:-:S13]  /*1900*/  ISETP.NE.AND.EX P0, PT, RZ, c[0x0][0x36c], PT, P0 ;  /* 0x0000db00ff007a0c */ /* 0x000fda0003f05300 */
[----:B------:R-:W-:Y:S05]  /*1910*/  @!P0 BRA `(.L_x_177) ;  /* 0x0000004000008947 */ /* 0x000fea0003800000 */
[----:B-1----:R-:W-:-:S04]  /*1920*/  IADD3 R2, P0, R16, c[0x0][0x368], RZ ;  /* 0x0000da0010027a10 */ /* 0x002fc80007f1e0ff */
[----:B------:R-:W-:-:S05]  /*1930*/  IADD3.X R3, R15, c[0x0][0x36c], RZ, P0, !PT ;  /* 0x0000db000f037a10 */ /* 0x000fca00007fe4ff */
[----:B------:R1:W5:Y:S01]  /*1940*/  LDG.E R0, [R2.64] ;  /* 0x0000000802007981 */ /* 0x000362000c1e1900 */
[----:B------:R-:W-:Y:S05]  /*1950*/  BRA `(.L_x_178) ;  /* 0x0000008000007947 */ /* 0x000fea0003800000 */
.L_x_177:
[----:B------:R-:W-:Y:S01]  /*1960*/  ISETP.NE.U32.AND P0, PT, RZ, c[0x0][0x350], PT ;  /* 0x0000d400ff007a0c */ /* 0x000fe20003f05070 */
[----:B------:R-:W-:-:S03]  /*1970*/  IMAD.U32 R0, RZ, RZ, UR5 ;  /* 0x00000005ff007e24 */ /* 0x000fc6000f8e00ff */
[----:B------:R-:W-:-:S13]  /*1980*/  ISETP.NE.AND.EX P0, PT, RZ, c[0x0][0x354], PT, P0 ;  /* 0x0000d500ff007a0c */ /* 0x000fda0003f05300 */
[----:B------:R-:W-:Y:S05]  /*1990*/  @!P0 BRA `(.L_x_178) ;  /* 0x0000004000008947 */ /* 0x000fea0003800000 */
[----:B-1----:R-:W-:-:S05]  /*19a0*/  IMAD.WIDE R2, R13, R8, c[0x0][0x350] ;  /* 0x0000d4000d027625 */ /* 0x002fca00078e0208 */
[----:B------:R-:W2:Y:S04]  /*19b0*/  LDG.E R4, [R2.64] ;  /* 0x0000000802047981 */ /* 0x000ea8000c1e1900 */
[----:B------:R-:W2:Y:S02]  /*19c0*/  LDG.E R0, [R2.64+0x4] ;  /* 0x0000040802007981 */ /* 0x000ea4000c1e1900 */
[----:B--2---:R-:W-:-:S05]  /*19d0*/  IADD3 R0, -R4, R0, RZ ;  /* 0x0000000004007210 */ /* 0x004fca0007ffe1ff */
.L_x_178:
[----:B-----5:R-:W-:Y:S01]  /*19e0*/  IMAD.IADD R21, R0, 0x1, -R240 ;  /* 0x0000000100157824 */ /* 0x020fe200078e0af0 */
[C---:B------:R-:W-:Y:S01]  /*19f0*/  LOP3.LUT R0, R250.reuse, 0xff000000, RZ, 0xc0, !PT ;  /* 0xff000000fa007812 */ /* 0x040fe200078ec0ff */
[----:B-1----:R-:W-:Y:S01]  /*1a00*/  IMAD.MOV.U32 R2, RZ, RZ, RZ ;  /* 0x000000ffff027224 */ /* 0x002fe200078e00ff */
[----:B------:R-:W-:Y:S01]  /*1a10*/  LOP3.LUT R4, R250, 0xff0000, RZ, 0xc0, !PT ;  /* 0x00ff0000fa047812 */ /* 0x000fe200078ec0ff */
[----:B------:R-:W-:Y:S01]  /*1a20*/  BSSY B0, `(.L_x_179) ;  /* 0x000002c000007945 */ /* 0x000fe20003800000 */
[----:B------:R-:W-:-:S02]  /*1a30*/  SHF.R.U32.HI R0, RZ, 0x8, R0 ;  /* 0x00000008ff007819 */ /* 0x000fc40000011600 */
[C---:B------:R-:W-:Y:S02]  /*1a40*/  IADD3 R3, R21.reuse, 0x6f, RZ ;  /* 0x0000006f15037810 */ /* 0x040fe40007ffe0ff */
[----:B------:R-:W-:Y:S02]  /*1a50*/  LEA.HI R0, R4, R0, RZ, 0x10 ;  /* 0x0000000004007211 */ /* 0x000fe400078f80ff */
[----:B------:R-:W-:Y:S01]  /*1a60*/  ISETP.GE.AND P0, PT, R21, 0x1, PT ;  /* 0x000000011500780c */ /* 0x000fe20003f06270 */
[----:B------:R-:W-:Y:S01]  /*1a70*/  IMAD.HI R2, R3, -0x6db6db6d, R2 ;  /* 0x9249249303027827 */ /* 0x000fe200078e0202 */
[----:B------:R-:W-:Y:S02]  /*1a80*/  LOP3.LUT R17, R0, 0xff, RZ, 0xc0, !PT ;  /* 0x000000ff00117812 */ /* 0x000fe400078ec0ff */
[----:B------:R-:W-:Y:S02]  /*1a90*/  SHF.R.U32.HI R5, RZ, 0x10, R0 ;  /* 0x00000010ff057819 */ /* 0x000fe40000011600 */
[----:B------:R-:W-:Y:S01]  /*1aa0*/  SHF.R.U32.HI R3, RZ, 0x1f, R2 ;  /* 0x0000001fff037819 */ /* 0x000fe20000011602 */
[----:B------:R1:W-:Y:S03]  /*1ab0*/  STL [R1+0x18], R17 ;  /* 0x0000181101007387 */ /* 0x0003e60000100800 */
[----:B------:R-:W-:Y:S01]  /*1ac0*/  LEA.HI.SX32 R10, R2, R3, 0x1a ;  /* 0x00000003020a7211 */ /* 0x000fe200078fd2ff */
[----:B------:R1:W-:Y:S01]  /*1ad0*/  STL [R1+0x10], R5 ;  /* 0x0000100501007387 */ /* 0x0003e20000100800 */
[----:B------:R-:W-:Y:S01]  /*1ae0*/  IMAD.MOV.U32 R2, RZ, RZ, RZ ;  /* 0x000000ffff027224 */ /* 0x000fe200078e00ff */
[----:B------:R-:W-:Y:S05]  /*1af0*/  @!P0 BRA `(.L_x_180) ;  /* 0x000001e000008947 */ /* 0x000fea0003800000 */
[----:B------:R-:W-:Y:S01]  /*1b00*/  ISETP.NE.AND P0, PT, R5, RZ, PT ;  /* 0x000000ff0500720c */ /* 0x000fe20003f05270 */
[----:B------:R-:W-:-:S03]  /*1b10*/  IMAD.MOV.U32 R4, RZ, RZ, RZ ;  /* 0x000000ffff047224 */ /* 0x000fc600078e00ff */
[----:B------:R-:W-:-:S04]  /*1b20*/  SEL R0, R5, c[0x0][0x338], P0 ;  /* 0x0000ce0005007a07 */ /* 0x000fc80000000000 */
[----:B------:R-:W-:Y:S02]  /*1b30*/  IABS R3, R0 ;  /* 0x0000000000037213 */ /* 0x000fe40000000000 */
[----:B------:R-:W-:Y:S02]  /*1b40*/  IADD3 R6, R10, -0x1, R0 ;  /* 0xffffffff0a067810 */ /* 0x000fe40007ffe000 */
[----:B------:R-:W2:Y:S02]  /*1b50*/  I2F.RP R2, R3 ;  /* 0x0000000300027306 */ /* 0x000ea40000209400 */
[----:B------:R-:W-:-:S06]  /*1b60*/  IABS R9, R6 ;  /* 0x0000000600097213 */ /* 0x000fcc0000000000 */
[----:B--2---:R-:W2:Y:S02]  /*1b70*/  MUFU.RCP R2, R2 ;  /* 0x0000000200027308 */ /* 0x004ea40000001000 */
[----:B--2---:R-:W-:-:S06]  /*1b80*/  IADD3 R2, R2, 0xffffffe, RZ ;  /* 0x0ffffffe02027810 */ /* 0x004fcc0007ffe0ff */
[----:B-1----:R-:W1:Y:S02]  /*1b90*/  F2I.FTZ.U32.TRUNC.NTZ R5, R2 ;  /* 0x0000000200057305 */ /* 0x002e64000021f000 */
[----:B-1----:R-:W-:-:S04]  /*1ba0*/  IMAD.MOV R2, RZ, RZ, -R5 ;  /* 0x000000ffff027224 */ /* 0x002fc800078e0a05 */
        /* <DEDUP_REMOVED lines=13> */
[----:B------:R-:W-:Y:S02]  /*1c80*/  ISETP.GE.U32.AND P2, PT, R4, R3, PT ;  /* 0x000000030400720c */ /* 0x000fe40003f46070 */
[----:B------:R-:W-:-:S04]  /*1c90*/  LOP3.LUT R3, R6, R0, RZ, 0x3c, !PT ;  /* 0x0000000006037212 */ /* 0x000fc800078e3cff */
[----:B------:R-:W-:-:S07]  /*1ca0*/  ISETP.GE.AND P0, PT, R3, RZ, PT ;  /* 0x000000ff0300720c */ /* 0x000fce0003f06270 */
[----:B------:R-:W-:-:S06]  /*1cb0*/  @P2 IADD3 R2, R2, 0x1, RZ ;  /* 0x0000000102022810 */ /* 0x000fcc0007ffe0ff */
[----:B------:R-:W-:Y:S01]  /*1cc0*/  @!P0 IMAD.MOV R2, RZ, RZ, -R2 ;  /* 0x000000ffff028224 */ /* 0x000fe200078e0a02 */
[----:B------:R-:W-:Y:S02]  /*1cd0*/  @!P1 LOP3.LUT R2, RZ, R0, RZ, 0x33, !PT ;  /* 0x00000000ff029212 */ /* 0x000fe400078e33ff */
.L_x_180:
[----:B------:R-:W-:Y:S05]  /*1ce0*/  BSYNC B0 ;  /* 0x0000000000007941 */ /* 0x000fea0003800000 */
.L_x_179:
[----:B------:R-:W-:Y:S01]  /*1cf0*/  IMAD R239, R17, R2, RZ ;  /* 0x0000000211ef7224 */ /* 0x000fe200078e02ff */
[----:B------:R-:W-:Y:S01]  /*1d00*/  PRMT R0, RZ, 0x7610, R0 ;  /* 0x00007610ff007816 */ /* 0x000fe20000000000 */
[----:B------:R-:W-:Y:S01]  /*1d10*/  CS2R R22, SRZ ;  /* 0x0000000000167805 */ /* 0x000fe2000001ff00 */
[----:B------:R-:W-:Y:S01]  /*1d20*/  CS2R R26, SRZ ;  /* 0x00000000001a7805 */ /* 0x000fe2000001ff00 */
[----:B------:R-:W-:Y:S01]  /*1d30*/  IMAD.IADD R2, R239, 0x1, R2 ;  /* 0x00000001ef027824 */ /* 0x000fe200078e0202 */
[----:B------:R-:W-:Y:S01]  /*1d40*/  CS2R R24, SRZ ;  /* 0x0000000000187805 */ /* 0x000fe2000001ff00 */
        /* <DEDUP_REMOVED lines=33> */
[----:B------:R-:W-:-:S04]  /*1f60*/  ISETP.NE.U32.AND P1, PT, RZ, c[0x0][0x340], PT ;  /* 0x0000d000ff007a0c */ /* 0x000fc80003f25070 */
[----:B------:R-:W-:-:S13]  /*1f70*/  ISETP.NE.AND.EX P1, PT, RZ, c[0x0][0x344], PT, P1 ;  /* 0x0000d100ff007a0c */ /* 0x000fda0003f25310 */
[----:B------:R-:W-:-:S04]  /*1f80*/  @P1 IADD3 R2, P0, R16, c[0x0][0x340], RZ ;  /* 0x0000d00010021a10 */ /* 0x000fc80007f1e0ff */
[----:B------:R-:W-:-:S05]  /*1f90*/  @P1 IADD3.X R3, R15, c[0x0][0x344], RZ, P0, !PT ;  /* 0x0000d1000f031a10 */ /* 0x000fca00007fe4ff */
[----:B------:R2:W3:Y:S01]  /*1fa0*/  @P1 LDG.E R0, [R2.64] ;  /* 0x0000000802001981 */ /* 0x0004e2000c1e1900 */
[----:B------:R-:W-:Y:S01]  /*1fb0*/  IMAD.MOV.U32 R126, RZ, RZ, 0x70 ;  /* 0x00000070ff7e7424 */ /* 0x000fe200078e00ff */
[----:B------:R-:W-:Y:S01]  /*1fc0*/  WARPSYNC 0xffffffff ;  /* 0xffffffff00007948 */ /* 0x000fe20003800000 */
[----:B------:R-:W-:Y:S01]  /*1fd0*/  IMAD R28, R234, 0x20, R235 ;  /* 0x00000020ea1c7824 */ /* 0x000fe200078e02eb */
[----:B------:R-:W-:Y:S01]  /*1fe0*/  BAR.SYNC.DEFER_BLOCKING 0x0 ;  /* 0x0000000000007b1d */ /* 0x000fe20000010000 */
[----:B------:R-:W-:Y:S02]  /*1ff0*/  IMAD R126, R214, R126, -0x70 ;  /* 0xffffff90d67e7424 */ /* 0x000fe400078e027e */
[----:B------:R-:W-:Y:S02]  /*2000*/  IMAD.MOV.U32 R204, RZ, RZ, RZ ;  /* 0x000000ffffcc7224 */ /* 0x000fe400078e00ff */
[----:B--2---:R-:W-:-:S05]  /*2010*/  IMAD.MOV.U32 R2, RZ, RZ, c[0x0][0x2b8] ;  /* 0x0000ae00ff027624 */ /* 0x004fca00078e00ff */
[----:B------:R-:W-:Y:S01]  /*2020*/  ISETP.NE.AND P0, PT, R2, 0x1, PT ;  /* 0x000000010200780c */ /* 0x000fe20003f05270 */
[----:B------:R-:W-:-:S04]  /*2030*/  IMAD.IADD R2, R28, 0x1, R126 ;  /* 0x000000011c027824 */ /* 0x000fc800078e027e */
[C---:B------:R-:W-:Y:S01]  /*2040*/  IMAD.IADD R9, R2.reuse, 0x1, R240 ;  /* 0x0000000102097824 */ /* 0x040fe200078e02f0 */
[----:B------:R-:W-:-:S03]  /*2050*/  ISETP.GE.AND P2, PT, R2, R21, PT ;  /* 0x000000150200720c */ /* 0x000fc60003f46270 */
[----:B------:R-:W-:Y:S01]  /*2060*/  IMAD.MOV.U32 R8, RZ, RZ, R9 ;  /* 0x000000ffff087224 */ /* 0x000fe200078e0009 */
[----:B------:R-:W-:-:S03]  /*2070*/  ISETP.GT.OR P2, PT, R28, 0x6f, P2 ;  /* 0x0000006f1c00780c */ /* 0x000fc60001744670 */
[----:B------:R-:W-:-:S05]  /*2080*/  @P0 IMAD.HI.U32 R3, R9, c[0x0][0x2bc], RZ ;  /* 0x0000af0009030a27 */ /* 0x000fca00078e00ff */
[----:B------:R-:W-:Y:S01]  /*2090*/  @P0 SHF.R.U32.HI R8, RZ, c[0x0][0x2c0], R3 ;  /* 0x0000b000ff080a19 */ /* 0x000fe20000011603 */
[----:B------:R-:W-:Y:S01]  /*20a0*/  IMAD.MOV.U32 R4, RZ, RZ, c[0x0][0x2c4] ;  /* 0x0000b100ff047624 */ /* 0x000fe200078e00ff */
[----:B------:R-:W-:Y:S01]  /*20b0*/  LOP3.LUT R22, R250, 0xffff, RZ, 0xc0, !PT ;  /* 0x0000fffffa167812 */ /* 0x000fe200078ec0ff */
[----:B-1----:R-:W-:Y:S02]  /*20c0*/  IMAD R5, R249, 0x80, R28 ;  /* 0x00000080f9057824 */ /* 0x002fe400078e021c */
[----:B------:R-:W-:-:S04]  /*20d0*/  @!P1 IMAD.MOV.U32 R0, RZ, RZ, R13 ;  /* 0x000000ffff009224 */ /* 0x000fc800078e000d */
[----:B---3--:R-:W-:Y:S01]  /*20e0*/  IMAD.WIDE.U32 R244, R0, c[0x0][0x2b0], RZ ;  /* 0x0000ac0000f47a25 */ /* 0x008fe200078e00ff */
[----:B------:R-:W-:-:S05]  /*20f0*/  SHF.R.S32.HI R2, RZ, 0x1f, R0 ;  /* 0x0000001fff027819 */ /* 0x000fca0000011400 */
[----:B------:R-:W-:-:S04]  /*2100*/  IMAD R2, R2, c[0x0][0x2b0], RZ ;  /* 0x0000ac0002027a24 */ /* 0x000fc800078e02ff */
[----:B------:R-:W-:Y:S01]  /*2110*/  IMAD R2, R0, c[0x0][0x2b4], R2 ;  /* 0x0000ad0000027a24 */ /* 0x000fe200078e0202 */
[----:B------:R-:W-:-:S03]  /*2120*/  @!P2 IADD3 R0, P1, R8, R244, RZ ;  /* 0x000000f40800a210 */ /* 0x000fc60007f3e0ff */
[----:B------:R-:W-:Y:S01]  /*2130*/  IMAD.IADD R252, R245, 0x1, R2 ;  /* 0x00000001f5fc7824 */ /* 0x000fe200078e0202 */
[----:B------:R-:W-:-:S04]  /*2140*/  @!P2 LEA R2, P0, R0, c[0x0][0x2a0], 0x2 ;  /* 0x0000a8000002aa11 */ /* 0x000fc800078010ff */
[----:B------:R-:W-:-:S04]  /*2150*/  @!P2 LEA.HI.X.SX32 R3, R8, R252, 0x1, P1 ;  /* 0x000000fc0803a211 */ /* 0x000fc800008f0eff */
[----:B------:R-:W-:-:S05]  /*2160*/  @!P2 LEA.HI.X R3, R0, c[0x0][0x2a4], R3, 0x2, P0 ;  /* 0x0000a9000003aa11 */ /* 0x000fca00000f1403 */
[----:B------:R1:W2:Y:S01]  /*2170*/  @!P2 LDG.E R204, [R2.64] ;  /* 0x0000000802cca981 */ /* 0x0002a2000c1e1900 */
[----:B------:R-:W-:Y:S01]  /*2180*/  SHF.R.S32.HI R0, RZ, 0x1f, R11 ;  /* 0x0000001fff007819 */ /* 0x000fe2000001140b */
[----:B------:R-:W-:Y:S01]  /*2190*/  IMAD.WIDE.U32 R242, R22, c[0x0][0x1e8], RZ ;  /* 0x00007a0016f27a25 */ /* 0x000fe200078e00ff */
[----:B------:R-:W-:Y:S01]  /*21a0*/  ISETP.NE.AND P0, PT, R4, 0x1, PT ;  /* 0x000000010400780c */ /* 0x000fe20003f05270 */
[----:B------:R-:W-:Y:S01]  /*21b0*/  BSSY B0, `(.L_x_182) ;  /* 0x00000f1000007945 */ /* 0x000fe20003800000 */
[----:B------:R-:W-:Y:S01]  /*21c0*/  SEL R6, R14, RZ, !P3 ;  /* 0x000000ff0e067207 */ /* 0x000fe20005800000 */
[----:B------:R-:W-:Y:S01]  /*21d0*/  IMAD R0, R0, c[0x0][0x178], RZ ;  /* 0x00005e0000007a24 */ /* 0x000fe200078e02ff */
[----:B------:R-:W-:Y:S01]  /*21e0*/  SEL R4, R13, RZ, !P3 ;  /* 0x000000ff0d047207 */ /* 0x000fe20005800000 */
[----:B------:R-:W-:Y:S01]  /*21f0*/  IMAD R241, R22, c[0x0][0x1ec], R243 ;  /* 0x00007b0016f17a24 */ /* 0x000fe200078e02f3 */
[----:B------:R-:W-:Y:S01]  /*2200*/  SHF.R.S32.HI R24, RZ, 0x1f, R231 ;  /* 0x0000001fff187819 */ /* 0x000fe200000114e7 */
[----:B------:R-:W-:Y:S01]  /*2210*/  IMAD R0, R11, c[0x0][0x17c], R0 ;  /* 0x00005f000b007a24 */ /* 0x000fe200078e0200 */
[----:B------:R-:W-:Y:S01]  /*2220*/  SHF.R.S32.HI R23, RZ, 0x1f, R238 ;  /* 0x0000001fff177819 */ /* 0x000fe200000114ee */
[----:B------:R-:W-:Y:S01]  /*2230*/  IMAD R6, R6, c[0x0][0x1c0], RZ ;  /* 0x0000700006067a24 */ /* 0x000fe200078e02ff */
[----:B------:R-:W-:Y:S01]  /*2240*/  ISETP.GE.AND P3, PT, R231, c[0x0][0x198], PT ;  /* 0x00006600e7007a0c */ /* 0x000fe20003f66270 */
[----:B------:R-:W-:Y:S01]  /*2250*/  IMAD.WIDE.U32 R246, R22, c[0x0][0x210], RZ ;  /* 0x0000840016f67a25 */ /* 0x000fe200078e00ff */
[----:B------:R-:W-:-:S02]  /*2260*/  ISETP.GE.AND P2, PT, R238, c[0x0][0x198], PT ;  /* 0x00006600ee007a0c */ /* 0x000fc40003f46270 */
[----:B------:R-:W-:Y:S01]  /*2270*/  IADD3 R125, R214, -0x1, RZ ;  /* 0xffffffffd67d7810 */ /* 0x000fe20007ffe0ff */
[----:B------:R-:W-:Y:S01]  /*2280*/  @P0 IMAD.HI.U32 R7, R5, c[0x0][0x2c8], RZ ;  /* 0x0000b20005070a27 */ /* 0x000fe200078e00ff */
[----:B------:R-:W-:Y:S02]  /*2290*/  SHF.L.U64.HI R202, R231, 0x1, R24 ;  /* 0x00000001e7ca7819 */ /* 0x000fe40000010218 */
[----:B------:R-:W-:Y:S01]  /*22a0*/  SHF.L.U64.HI R203, R238, 0x1, R23 ;  /* 0x00000001eecb7819 */ /* 0x000fe20000010217 */
[----:B------:R-:W-:Y:S02]  /*22b0*/  IMAD R6, R4, c[0x0][0x1c4], R6 ;  /* 0x0000710004067a24 */ /* 0x000fe400078e0206 */
[----:B------:R-:W-:Y:S02]  /*22c0*/  IMAD R124, R125, -0x70, R21 ;  /* 0xffffff907d7c7824 */ /* 0x000fe400078e0215 */
[----:B-1----:R-:W-:-:S04]  /*22d0*/  IMAD.WIDE.U32 R2, R11, c[0x0][0x178], RZ ;  /* 0x00005e000b027a25 */ /* 0x002fc800078e00ff */
[----:B------:R-:W-:Y:S02]  /*22e0*/  IMAD.IADD R3, R3, 0x1, R0 ;  /* 0x0000000103037824 */ /* 0x000fe400078e0200 */
[----:B------:R-:W-:Y:S01]  /*22f0*/  IMAD.MOV.U32 R0, RZ, RZ, R5 ;  /* 0x000000ffff007224 */ /* 0x000fe200078e0005 */
[----:B------:R-:W-:Y:S01]  /*2300*/  @P0 SHF.R.U32.HI R0, RZ, c[0x0][0x2cc], R7 ;  /* 0x0000b300ff000a19 */ /* 0x000fe20000011607 */
[----:B------:R-:W-:-:S03]  /*2310*/  IMAD.WIDE.U32 R2, R22, c[0x0][0x1b8], R2 ;  /* 0x00006e0016027a25 */ /* 0x000fc600078e0002 */
[----:B------:R-:W-:Y:S01]  /*2320*/  SHF.R.S32.HI R7, RZ, 0x1f, R0 ;  /* 0x0000001fff077819 */ /* 0x000fe20000011400 */
[C---:B------:R-:W-:Y:S02]  /*2330*/  IMAD R3, R22.reuse, c[0x0][0x1bc], R3 ;  /* 0x00006f0016037a24 */ /* 0x040fe400078e0203 */
[----:B------:R-:W-:Y:S02]  /*2340*/  IMAD R25, R22, c[0x0][0x214], R247 ;  /* 0x0000850016197a24 */ /* 0x000fe400078e02f7 */
[----:B------:R-:W-:-:S03]  /*2350*/  IMAD.WIDE.U32 R2, R4, c[0x0][0x1c0], R2 ;  /* 0x0000700004027a25 */ /* 0x000fc600078e0002 */
[----:B------:R-:W-:Y:S01]  /*2360*/  STL [R1], R25 ;  /* 0x0000001901007387 */ /* 0x000fe20000100800 */
[----:B------:R-:W-:Y:S02]  /*2370*/  IMAD.MOV R4, RZ, RZ, -R0 ;  /* 0x000000ffff047224 */ /* 0x000fe400078e0a00 */
[----:B------:R-:W-:Y:S02]  /*2380*/  IMAD.IADD R3, R3, 0x1, R6 ;  /* 0x0000000103037824 */ /* 0x000fe400078e0206 */
[----:B------:R-:W-:Y:S02]  /*2390*/  IMAD R4, R4, c[0x0][0x2c4], R5 ;  /* 0x0000b10004047a24 */ /* 0x000fe400078e0205 */
[----:B------:R-:W-:Y:S02]  /*23a0*/  IMAD R5, R7, c[0x0][0x1b0], RZ ;  /* 0x00006c0007057a24 */ /* 0x000fe400078e02ff */
[----:B------:R-:W-:-:S04]  /*23b0*/  IMAD.WIDE.U32 R2, R0, c[0x0][0x1b0], R2 ;  /* 0x00006c0000027a25 */ /* 0x000fc800078e0002 */
[----:B------:R-:W-:Y:S01]  /*23c0*/  IMAD R6, R0, c[0x0][0x1b4], R5 ;  /* 0x00006d0000067a24 */ /* 0x000fe200078e0205 */
[----:B------:R-:W-:-:S03]  /*23d0*/  SHF.R.S32.HI R5, RZ, 0x1f, R4 ;  /* 0x0000001fff057819 */ /* 0x000fc60000011404 */
[----:B------:R-:W-:Y:S02]  /*23e0*/  IMAD.IADD R3, R3, 0x1, R6 ;  /* 0x0000000103037824 */ /* 0x000fe400078e0206 */
[----:B------:R-:W-:Y:S02]  /*23f0*/  IMAD R0, R5, c[0x0][0x1a8], RZ ;  /* 0x00006a0005007a24 */ /* 0x000fe400078e02ff */
[----:B------:R-:W-:-:S04]  /*2400*/  IMAD.WIDE.U32 R2, R4, c[0x0][0x1a8], R2 ;  /* 0x00006a0004027a25 */ /* 0x000fc800078e0002 */
[----:B------:R-:W-:Y:S01]  /*2410*/  IMAD R0, R4, c[0x0][0x1ac], R0 ;  /* 0x00006b0004007a24 */ /* 0x000fe200078e0200 */
[----:B------:R-:W-:-:S03]  /*2420*/  LEA R17, P0, R2, c[0x0][0x160], 0x1 ;  /* 0x0000580002117a11 */ /* 0x000fc600078008ff */
[----:B------:R-:W-:Y:S02]  /*2430*/  IMAD.IADD R0, R3, 0x1, R0 ;  /* 0x0000000103007824 */ /* 0x000fe400078e0200 */
[----:B------:R-:W-:Y:S02]  /*2440*/  IMAD.MOV R3, RZ, RZ, -R8 ;  /* 0x000000ffff037224 */ /* 0x000fe400078e0a08 */
[----:B------:R-:W1:Y:S01]  /*2450*/  SHFL.IDX PT, R8, R17, RZ, 0x181f ;  /* 0x00181fff11087589 */ /* 0x000e6200000e0000 */
[----:B------:R-:W-:Y:S01]  /*2460*/  LEA.HI.X R16, R2, c[0x0][0x164], R0, 0x1, P0 ;  /* 0x0000590002107a11 */ /* 0x000fe200000f0c00 */
[----:B------:R-:W-:Y:S02]  /*2470*/  IMAD R205, R3, c[0x0][0x2b8], R9 ;  /* 0x0000ae0003cd7a24 */ /* 0x000fe400078e0209 */
[----:B------:R-:W-:Y:S01]  /*2480*/  SHFL.IDX PT, R9, R17, 0x1, 0x181f ;  /* 0x00381f0011097f89 */ /* 0x000fe200000e0000 */
[----:B------:R-:W-:Y:S02]  /*2490*/  IMAD R2, R249, 0x80, R235 ;  /* 0x00000080f9027824 */ /* 0x000fe400078e02eb */
[----:B------:R-:W-:Y:S01]  /*24a0*/  IMAD R0, R12, c[0x0][0x2c4], RZ ;  /* 0x0000b1000c007a24 */ /* 0x000fe200078e02ff */
[----:B------:R-:W3:Y:S01]  /*24b0*/  SHFL.IDX PT, R11, R16, RZ, 0x181f ;  /* 0x00181fff100b7589 */ /* 0x000ee200000e0000 */
[----:B------:R-:W-:-:S02]  /*24c0*/  SHF.R.S32.HI R3, RZ, 0x1f, R205 ;  /* 0x0000001fff037819 */ /* 0x000fc400000114cd */
[C---:B------:R-:W-:Y:S01]  /*24d0*/  IADD3 R4, R2.reuse, 0x20, RZ ;  /* 0x0000002002047810 */ /* 0x040fe20007ffe0ff */
[----:B------:R-:W4:Y:S01]  /*24e0*/  SHFL.IDX PT, R18, R16, 0x1, 0x181f ;  /* 0x00381f0010127f89 */ /* 0x000f2200000e0000 */
[-C--:B------:R-:W-:Y:S01]  /*24f0*/  ISETP.GE.AND P4, PT, R2, R0.reuse, PT ;  /* 0x000000000200720c */ /* 0x080fe20003f86270 */
[C---:B------:R-:W-:Y:S01]  /*2500*/  IMAD R6, R3.reuse, c[0x0][0x1e0], RZ ;  /* 0x0000780003067a24 */ /* 0x040fe200078e02ff */
[----:B------:R-:W-:Y:S01]  /*2510*/  ISETP.GE.AND P0, PT, R4, R0, PT ;  /* 0x000000000400720c */ /* 0x000fe20003f06270 */
[----:B------:R-:W-:Y:S01]  /*2520*/  IMAD R10, R3, c[0x0][0x208], RZ ;  /* 0x00008200030a7a24 */ /* 0x000fe200078e02ff */
[----:B------:R-:W-:Y:S01]  /*2530*/  SHFL.IDX PT, R19, R16, 0x2, 0x181f ;  /* 0x00581f0010137f89 */ /* 0x000fe200000e0000 */
[C---:B------:R-:W-:Y:S01]  /*2540*/  IMAD R3, R205.reuse, c[0x0][0x1e4], R6 ;  /* 0x00007900cd037a24 */ /* 0x040fe200078e0206 */
[C---:B------:R-:W-:Y:S01]  /*2550*/  IADD3 R20, R2.reuse, 0x40, RZ ;  /* 0x0000004002147810 */ /* 0x040fe20007ffe0ff */
[----:B------:R-:W-:Y:S01]  /*2560*/  IMAD.WIDE.U32 R4, R205, c[0x0][0x1e0], RZ ;  /* 0x00007800cd047a25 */ /* 0x000fe200078e00ff */
[----:B------:R-:W-:-:S03]  /*2570*/  IADD3 R2, R2, 0x60, RZ ;  /* 0x0000006002027810 */ /* 0x000fc60007ffe0ff */
[----:B------:R-:W-:Y:S02]  /*2580*/  IMAD.WIDE.U32 R6, R205, c[0x0][0x208], RZ ;  /* 0x00008200cd067a25 */ /* 0x000fe400078e00ff */
[-C--:B-1----:R-:W-:Y:S02]  /*2590*/  @!P4 LEA R14, P5, R231, R8.reuse, 0x1 ;  /* 0x00000008e70ec211 */ /* 0x082fe400078a08ff */
[----:B------:R-:W-:Y:S01]  /*25a0*/  IMAD R10, R205, c[0x0][0x20c], R10 ;  /* 0x00008300cd0a7a24 */ /* 0x000fe200078e020a */
[----:B------:R-:W-:Y:S01]  /*25b0*/  @!P4 LEA R12, P1, R238, R8, 0x1 ;  /* 0x00000008ee0cc211 */ /* 0x000fe200078208ff */
[----:B------:R-:W-:Y:S02]  /*25c0*/  IMAD.IADD R3, R5, 0x1, R3 ;  /* 0x0000000105037824 */ /* 0x000fe400078e0203 */
[----:B------:R-:W-:Y:S01]  /*25d0*/  IMAD.IADD R5, R7, 0x1, R10 ;  /* 0x0000000107057824 */ /* 0x000fe200078e020a */
[C---:B---3--:R-:W-:Y:S01]  /*25e0*/  @!P4 LEA.HI.X R15, R231.reuse, R11, R24, 0x1, P5 ;  /* 0x0000000be70fc211 */ /* 0x048fe200028f0c18 */
[----:B------:R-:W1:Y:S01]  /*25f0*/  SHFL.IDX PT, R7, R17, 0x2, 0x181f ;  /* 0x00581f0011077f89 */ /* 0x000e6200000e0000 */
[----:B------:R-:W-:-:S02]  /*2600*/  @!P0 LEA R10, P5, R231, R9, 0x1 ;  /* 0x00000009e70a8211 */ /* 0x000fc400078a08ff */
[----:B------:R-:W-:Y:S01]  /*2610*/  @!P4 LEA.HI.X R13, R238, R11, R23, 0x1, P1 ;  /* 0x0000000bee0dc211 */ /* 0x000fe200008f0c17 */
[----:B------:R2:W-:Y:S01]  /*2620*/  @!P4 LDGSTS.E.BYPASS.LTC128B.128 [R201+0x100], [R14.64], !P3 ;  /* 0x001000000ec9cfae */ /* 0x0005e2000d901d48 */
[----:B----4-:R-:W-:Y:S02]  /*2630*/  @!P0 LEA.HI.X R11, R231, R18, R24, 0x1, P5 ;  /* 0x00000012e70b8211 */ /* 0x010fe400028f0c18 */
[----:B------:R-:W-:Y:S01]  /*2640*/  ISETP.GE.AND P5, PT, R20, R0, PT ;  /* 0x000000001400720c */ /* 0x000fe20003fa6270 */
[----:B------:R3:W-:Y:S01]  /*2650*/  @!P4 LDGSTS.E.BYPASS.LTC128B.128 [R201+0x4100], [R12.64], !P2 ;  /* 0x041000000cc9cfae */ /* 0x0007e2000d101d48 */
[----:B------:R-:W-:-:S03]  /*2660*/  @!P0 LEA R8, P1, R238, R9, 0x1 ;  /* 0x00000009ee088211 */ /* 0x000fc600078208ff */
[----:B------:R4:W-:Y:S01]  /*2670*/  @!P0 LDGSTS.E.BYPASS.LTC128B.128 [R201+0x1100], [R10.64], !P3 ;  /* 0x011000000ac98fae */ /* 0x0009e2000d901d48 */
[----:B------:R-:W-:Y:S02]  /*2680*/  @!P0 LEA.HI.X R9, R238, R18, R23, 0x1, P1 ;  /* 0x00000012ee098211 */ /* 0x000fe400008f0c17 */
[----:B------:R-:W-:Y:S01]  /*2690*/  ISETP.GE.AND P1, PT, R2, R0, PT ;  /* 0x000000000200720c */ /* 0x000fe20003f26270 */
[----:B------:R-:W-:Y:S02]  /*26a0*/  IMAD.MOV.U32 R2, RZ, RZ, R4 ;  /* 0x000000ffff027224 */ /* 0x000fe400078e0004 */
[----:B------:R-:W-:Y:S01]  /*26b0*/  IMAD.MOV.U32 R4, RZ, RZ, R6 ;  /* 0x000000ffff047224 */ /* 0x000fe200078e0006 */
[----:B------:R5:W-:Y:S01]  /*26c0*/  @!P0 LDGSTS.E.BYPASS.LTC128B.128 [R201+0x5100], [R8.64], !P2 ;  /* 0x0510000008c98fae */ /* 0x000be2000d101d48 */
[----:B-1----:R-:W-:-:S03]  /*26d0*/  @!P5 LEA R6, P0, R231, R7, 0x1 ;  /* 0x00000007e706d211 */ /* 0x002fc600078008ff */
[----:B---3--:R-:W-:Y:S04]  /*26e0*/  SHFL.IDX PT, R12, R16, 0x3, 0x181f ;  /* 0x00781f00100c7f89 */ /* 0x008fe800000e0000 */
[----:B----4-:R-:W1:Y:S01]  /*26f0*/  SHFL.IDX PT, R11, R17, 0x3, 0x181f ;  /* 0x00781f00110b7f89 */ /* 0x010e6200000e0000 */
[C---:B-----5:R-:W-:Y:S02]  /*2700*/  @!P5 LEA R8, P4, R238.reuse, R7, 0x1 ;  /* 0x00000007ee08d211 */ /* 0x060fe400078808ff */
[-C--:B------:R-:W-:Y:S02]  /*2710*/  @!P5 LEA.HI.X R7, R231, R19.reuse, R24, 0x1, P0 ;  /* 0x00000013e707d211 */ /* 0x080fe400000f0c18 */
[----:B------:R-:W-:-:S03]  /*2720*/  @!P5 LEA.HI.X R9, R238, R19, R23, 0x1, P4 ;  /* 0x00000013ee09d211 */ /* 0x000fc600020f0c17 */
[----:B------:R3:W-:Y:S04]  /*2730*/  @!P5 LDGSTS.E.BYPASS.LTC128B.128 [R201+0x2100], [R6.64], !P3 ;  /* 0x0210000006c9dfae */ /* 0x0007e8000d901d48 */
[----:B------:R4:W-:Y:S01]  /*2740*/  @!P5 LDGSTS.E.BYPASS.LTC128B.128 [R201+0x6100], [R8.64], !P2 ;  /* 0x0610000008c9dfae */ /* 0x0009e2000d101d48 */
[----:B--2---:R-:W-:Y:S01]  /*2750*/  SHF.R.S32.HI R15, RZ, 0x1f, R204 ;  /* 0x0000001fff0f7819 */ /* 0x004fe200000114cc */
[----:B------:R-:W-:-:S04]  /*2760*/  IMAD.WIDE.U32 R2, R204, c[0x0][0x1f0], R2 ;  /* 0x00007c00cc027a25 */ /* 0x000fc800078e0002 */
[C---:B------:R-:W-:Y:S01]  /*2770*/  IMAD R0, R15.reuse, c[0x0][0x1f0], RZ ;  /* 0x00007c000f007a24 */ /* 0x040fe200078e02ff */
[----:B------:R-:W-:Y:S01]  /*2780*/  IADD3 R2, P0, R2, R242, RZ ;  /* 0x000000f202027210 */ /* 0x000fe20007f1e0ff */
[----:B----4-:R-:W-:Y:S02]  /*2790*/  IMAD R9, R15, c[0x0][0x218], RZ ;  /* 0x000086000f097a24 */ /* 0x010fe400078e02ff */
[----:B------:R-:W-:-:S05]  /*27a0*/  IMAD R0, R204, c[0x0][0x1f4], R0 ;  /* 0x00007d00cc007a24 */ /* 0x000fca00078e0200 */
[----:B---3--:R-:W-:Y:S02]  /*27b0*/  IADD3.X R6, R241, R3, R0, P0, !PT ;  /* 0x00000003f1067210 */ /* 0x008fe400007fe400 */
[----:B------:R-:W-:Y:S02]  /*27c0*/  LEA R0, P0, R2, c[0x0][0x1c8], 0x1 ;  /* 0x0000720002007a11 */ /* 0x000fe400078008ff */
[----:B------:R-:W-:Y:S02]  /*27d0*/  IMNMX R3, R124, 0x70, PT ;  /* 0x000000707c037817 */ /* 0x000fe40003800200 */
[----:B------:R-:W-:Y:S01]  /*27e0*/  LEA.HI.X R18, R2, c[0x0][0x1cc], R6, 0x1, P0 ;  /* 0x0000730002127a11 */ /* 0x000fe200000f0c06 */
[----:B------:R-:W-:Y:S01]  /*27f0*/  SHFL.IDX PT, R10, R0, RZ, 0x181f ;  /* 0x00181fff000a7589 */ /* 0x000fe200000e0000 */
[-C--:B-1----:R-:W-:Y:S01]  /*2800*/  @!P1 LEA R6, P4, R231, R11.reuse, 0x1 ;  /* 0x0000000be7069211 */ /* 0x082fe200078808ff */
[----:B------:R-:W-:Y:S02]  /*2810*/  IMAD.IADD R8, R3, 0x1, -R235 ;  /* 0x0000000103087824 */ /* 0x000fe400078e0aeb */
[----:B------:R-:W-:Y:S01]  /*2820*/  SHFL.IDX PT, R16, R18, RZ, 0x181f ;  /* 0x00181fff12107589 */ /* 0x000fe200000e0000 */
[----:B------:R-:W-:Y:S01]  /*2830*/  IMAD.WIDE.U32 R2, R204, c[0x0][0x218], R4 ;  /* 0x00008600cc027a25 */ /* 0x000fe200078e0004 */
[----:B------:R-:W-:-:S02]  /*2840*/  @!P1 LEA R4, P0, R238, R11, 0x1 ;  /* 0x0000000bee049211 */ /* 0x000fc400078008ff */
[----:B------:R-:W1:Y:S01]  /*2850*/  SHFL.IDX PT, R13, R0, 0x1, 0x181f ;  /* 0x00381f00000d7f89 */ /* 0x000e6200000e0000 */
[C---:B------:R-:W-:Y:S02]  /*2860*/  ISETP.GE.AND P6, PT, R8.reuse, 0x1, PT ;  /* 0x000000010800780c */ /* 0x040fe40003fc6270 */
[----:B------:R-:W-:Y:S01]  /*2870*/  ISETP.GE.AND P5, PT, R8, 0x21, PT ;  /* 0x000000210800780c */ /* 0x000fe20003fa6270 */
[----:B------:R-:W2:Y:S01]  /*2880*/  SHFL.IDX PT, R14, R18, 0x1, 0x181f ;  /* 0x00381f00120e7f89 */ /* 0x000ea200000e0000 */
[CC--:B------:R-:W-:Y:S02]  /*2890*/  @!P1 LEA.HI.X R7, R231.reuse, R12.reuse, R24, 0x1, P4 ;  /* 0x0000000ce7079211 */ /* 0x0c0fe400020f0c18 */
[----:B------:R-:W-:Y:S02]  /*28a0*/  @!P1 LEA.HI.X R5, R238, R12, R23, 0x1, P0 ;  /* 0x0000000cee059211 */ /* 0x000fe400000f0c17 */
[----:B------:R-:W-:Y:S01]  /*28b0*/  IADD3 R15, P0, R2, R246, RZ ;  /* 0x000000f6020f7210 */ /* 0x000fe20007f1e0ff */
[----:B------:R-:W-:Y:S01]  /*28c0*/  IMAD R2, R204, c[0x0][0x21c], R9 ;  /* 0x00008700cc027a24 */ /* 0x000fe200078e0209 */
[----:B------:R3:W-:Y:S01]  /*28d0*/  @!P1 LDGSTS.E.BYPASS.LTC128B.128 [R201+0x3100], [R6.64], !P3 ;  /* 0x0310000006c99fae */ /* 0x0007e2000d901d48 */
[----:B------:R-:W-:-:S02]  /*28e0*/  ISETP.GE.AND P3, PT, R231, c[0x0][0x1d4], PT ;  /* 0x00007500e7007a0c */ /* 0x000fc40003f66270 */
[----:B------:R-:W-:Y:S01]  /*28f0*/  ISETP.GE.AND P4, PT, R8, 0x41, PT ;  /* 0x000000410800780c */ /* 0x000fe20003f86270 */
[----:B------:R-:W4:Y:S01]  /*2900*/  SHFL.IDX PT, R9, R0, 0x2, 0x181f ;  /* 0x00581f0000097f89 */ /* 0x000f2200000e0000 */
[----:B------:R-:W-:-:S03]  /*2910*/  IADD3.X R17, R25, R3, R2, P0, !PT ;  /* 0x0000000319117210 */ /* 0x000fc600007fe402 */
[----:B------:R5:W-:Y:S04]  /*2920*/  @!P1 LDGSTS.E.BYPASS.LTC128B.128 [R201+0x7100], [R4.64], !P2 ;  /* 0x0710000004c99fae */ /* 0x000be8000d101d48 */
[----:B------:R-:W-:Y:S01]  /*2930*/  SHFL.IDX PT, R12, R0, 0x3, 0x181f ;  /* 0x00781f00000c7f89 */ /* 0x000fe200000e0000 */
[----:B-1----:R-:W-:-:S03]  /*2940*/  @P5 LEA R2, P2, R231, R13, 0x1 ;  /* 0x0000000de7025211 */ /* 0x002fc600078408ff */
[----:B------:R-:W1:Y:S01]  /*2950*/  SHFL.IDX PT, R0, R18, 0x2, 0x181f ;  /* 0x00581f0012007f89 */ /* 0x000e6200000e0000 */
[C---:B--2---:R-:W-:Y:S02]  /*2960*/  @P5 LEA.HI.X R3, R231.reuse, R14, R24, 0x1, P2 ;  /* 0x0000000ee7035211 */ /* 0x044fe400010f0c18 */
[----:B------:R-:W-:Y:S01]  /*2970*/  ISETP.GE.AND P2, PT, R8, 0x61, PT ;  /* 0x000000610800780c */ /* 0x000fe20003f46270 */
[----:B------:R-:W0:Y:S01]  /*2980*/  LDGDEPBAR ;  /* 0x00000000000079af */ /* 0x000e220000000000 */
[----:B---3--:R-:W-:-:S04]  /*2990*/  @P6 LEA R6, P1, R231, R10, 0x1 ;  /* 0x0000000ae7066211 */ /* 0x008fc800078208ff */
[----:B------:R-:W-:Y:S02]  /*29a0*/  @P6 LEA.HI.X R7, R231, R16, R24, 0x1, P1 ;  /* 0x00000010e7076211 */ /* 0x000fe400008f0c18 */
[----:B-----5:R-:W-:-:S03]  /*29b0*/  @P6 LEA R4, P0, R238, R10, 0x1 ;  /* 0x0000000aee046211 */ /* 0x020fc600078008ff */
[----:B------:R2:W-:Y:S01]  /*29c0*/  @P6 LDGSTS.E.BYPASS.LTC128B.128 [R201+0x8100], [R6.64], !P3 ;  /* 0x0810000006c96fae */ /* 0x0005e2000d901d48 */
[C---:B------:R-:W-:Y:S02]  /*29d0*/  @P5 LEA R10, P1, R238.reuse, R13, 0x1 ;  /* 0x0000000dee0a5211 */ /* 0x040fe400078208ff */
[C-C-:B------:R-:W-:Y:S01]  /*29e0*/  @P6 LEA.HI.X R5, R238.reuse, R16, R23.reuse, 0x1, P0 ;  /* 0x00000010ee056211 */ /* 0x140fe200000f0c17 */
[----:B------:R-:W3:Y:S01]  /*29f0*/  SHFL.IDX PT, R13, R18, 0x3, 0x181f ;  /* 0x00781f00120d7f89 */ /* 0x000ee200000e0000 */
[C---:B------:R-:W-:Y:S02]  /*2a00*/  ISETP.GE.AND P0, PT, R238.reuse, c[0x0][0x1d4], PT ;  /* 0x00007500ee007a0c */ /* 0x040fe40003f06270 */
[----:B------:R-:W-:Y:S02]  /*2a10*/  @P5 LEA.HI.X R11, R238, R14, R23, 0x1, P1 ;  /* 0x0000000eee0b5211 */ /* 0x000fe400008f0c17 */
[----:B------:R-:W-:-:S04]  /*2a20*/  LEA R14, P1, R15, c[0x0][0x1f8], 0x1 ;  /* 0x00007e000f0e7a11 */ /* 0x000fc800078208ff */
[----:B------:R-:W-:Y:S02]  /*2a30*/  LEA.HI.X R15, R15, c[0x0][0x1fc], R17, 0x1, P1 ;  /* 0x00007f000f0f7a11 */ /* 0x000fe400008f0c11 */
[----:B----4-:R-:W-:-:S03]  /*2a40*/  @P4 LEA R8, P1, R231, R9, 0x1 ;  /* 0x00000009e7084211 */ /* 0x010fc600078208ff */
[----:B------:R4:W-:Y:S01]  /*2a50*/  @P6 LDGSTS.E.BYPASS.LTC128B.128 [R201+0xb900], [R4.64], !P0 ;  /* 0x0b90000004c96fae */ /* 0x0009e2000c101d48 */
[----:B------:R-:W-:-:S03]  /*2a60*/  ISETP.GE.AND P6, PT, R231, c[0x0][0x1d4], PT ;  /* 0x00007500e7007a0c */ /* 0x000fc60003fc6270 */
[----:B------:R5:W-:Y:S04]  /*2a70*/  @P5 LDGSTS.E.BYPASS.LTC128B.128 [R201+0x9100], [R2.64], !P3 ;  /* 0x0910000002c95fae */ /* 0x000be8000d901d48 */
[----:B------:R3:W-:Y:S01]  /*2a80*/  @P5 LDGSTS.E.BYPASS.LTC128B.128 [R201+0xc900], [R10.64], !P0 ;  /* 0x0c9000000ac95fae */ /* 0x0007e2000c101d48 */
[C---:B--2---:R-:W-:Y:S02]  /*2a90*/  @P4 LEA R6, P5, R238.reuse, R9, 0x1 ;  /* 0x00000009ee064211 */ /* 0x044fe400078a08ff */
[CC--:B-1----:R-:W-:Y:S02]  /*2aa0*/  @P4 LEA.HI.X R9, R231.reuse, R0.reuse, R24, 0x1, P1 ;  /* 0x00000000e7094211 */ /* 0x0c2fe400008f0c18 */
[----:B------:R-:W-:Y:S02]  /*2ab0*/  @P4 LEA.HI.X R7, R238, R0, R23, 0x1, P5 ;  /* 0x00000000ee074211 */ /* 0x000fe400028f0c17 */
[----:B------:R-:W-:Y:S01]  /*2ac0*/  IADD3 R0, R188, 0x20, RZ ;  /* 0x00000020bc007810 */ /* 0x000fe20007ffe0ff */
[----:B------:R1:W-:Y:S04]  /*2ad0*/  @P4 LDGSTS.E.BYPASS.LTC128B.128 [R201+0xa100], [R8.64], !P3 ;  /* 0x0a10000008c94fae */ /* 0x0003e8000d901d48 */
[----:B------:R2:W-:Y:S01]  /*2ae0*/  @P4 LDGSTS.E.BYPASS.LTC128B.128 [R201+0xd900], [R6.64], !P0 ;  /* 0x0d90000006c94fae */ /* 0x0005e2000c101d48 */
[----:B----4-:R-:W-:-:S02]  /*2af0*/  @P2 LEA R4, P1, R231, R12, 0x1 ;  /* 0x0000000ce7042211 */ /* 0x010fc400078208ff */
[C---:B-----5:R-:W-:Y:S01]  /*2b00*/  @P2 LEA R2, P5, R238.reuse, R12, 0x1 ;  /* 0x0000000cee022211 */ /* 0x060fe200078a08ff */
[C---:B------:R-:W-:Y:S01]  /*2b10*/  IMAD.SHL.U32 R12, R238.reuse, 0x2, RZ ;  /* 0x00000002ee0c7824 */ /* 0x040fe200078e00ff */
[CC--:B---3--:R-:W-:Y:S02]  /*2b20*/  @P2 LEA.HI.X R5, R231.reuse, R13.reuse, R24, 0x1, P1 ;  /* 0x0000000de7052211 */ /* 0x0c8fe400008f0c18 */
[----:B------:R-:W-:Y:S01]  /*2b30*/  @P2 LEA.HI.X R3, R238, R13, R23, 0x1, P5 ;  /* 0x0000000dee032211 */ /* 0x000fe200028f0c17 */
[----:B------:R-:W3:Y:S01]  /*2b40*/  SHFL.IDX PT, R10, R14, RZ, 0x181f ;  /* 0x00181fff0e0a7589 */ /* 0x000ee200000e0000 */
[----:B------:R-:W-:Y:S01]  /*2b50*/  LOP3.LUT P1, RZ, R234, 0x2, RZ, 0xc0, !PT ;  /* 0x00000002eaff7812 */ /* 0x000fe2000782c0ff */
[----:B------:R-:W-:Y:S01]  /*2b60*/  IMAD.SHL.U32 R13, R231, 0x2, RZ ;  /* 0x00000002e70d7824 */ /* 0x000fe200078e00ff */
[----:B------:R-:W-:Y:S01]  /*2b70*/  ISETP.GE.AND P5, PT, R238, c[0x0][0x1d4], PT ;  /* 0x00007500ee007a0c */ /* 0x000fe20003fa6270 */
[----:B------:R4:W-:Y:S04]  /*2b80*/  @P2 LDGSTS.E.BYPASS.LTC128B.128 [R201+0xb100], [R4.64], !P3 ;  /* 0x0b10000004c92fae */ /* 0x0009e8000d901d48 */
[----:B------:R3:W-:Y:S04]  /*2b90*/  @P2 LDGSTS.E.BYPASS.LTC128B.128 [R201+0xe900], [R2.64], !P0 ;  /* 0x0e90000002c92fae */ /* 0x0007e8000c101d48 */
[----:B------:R-:W0:Y:S02]  /*2ba0*/  LDGDEPBAR ;  /* 0x00000000000079af */ /* 0x000e240000000000 */
[----:B------:R-:W-:-:S02]  /*2bb0*/  @P1 IADD3 R0, R188, -0x20, RZ ;  /* 0xffffffe0bc001810 */ /* 0x000fc40007ffe0ff */
[----:B-1----:R-:W1:Y:S04]  /*2bc0*/  SHFL.IDX PT, R8, R15, RZ, 0x181f ;  /* 0x00181fff0f087589 */ /* 0x002e6800000e0000 */
[----:B------:R-:W-:Y:S04]  /*2bd0*/  SHFL.IDX PT, R9, R15, 0x1, 0x181f ;  /* 0x00381f000f097f89 */ /* 0x000fe800000e0000 */
[----:B------:R-:W-:Y:S04]  /*2be0*/  SHFL.IDX PT, R11, R15, 0x2, 0x181f ;  /* 0x00581f000f0b7f89 */ /* 0x000fe800000e0000 */
[----:B----4-:R-:W4:Y:S01]  /*2bf0*/  SHFL.IDX PT, R5, R14, 0x1, 0x181f ;  /* 0x00381f000e057f89 */ /* 0x010f2200000e0000 */
[----:B------:R-:W-:Y:S01]  /*2c00*/  IMAD.IADD R4, R124, 0x1, -R235 ;  /* 0x000000017c047824 */ /* 0x000fe200078e0aeb */
[----:B---3--:R-:W-:Y:S01]  /*2c10*/  IADD3 R2, P1, R10, R13, RZ ;  /* 0x0000000d0a027210 */ /* 0x008fe20007f3e0ff */
[----:B------:R-:W-:-:S04]  /*2c20*/  DEPBAR.LE SB0, 0x1 ;  /* 0x000080400000791a */ /* 0x000fc80000000000 */
[----:B------:R-:W-:Y:S01]  /*2c30*/  BAR.SYNC.DEFER_BLOCKING 0x0 ;  /* 0x0000000000007b1d */ /* 0x000fe20000010000 */
[----:B------:R-:W-:Y:S01]  /*2c40*/  ISETP.LT.OR P4, PT, R4, 0x1, P6 ;  /* 0x000000010400780c */ /* 0x000fe20003781670 */
[----:B-1----:R-:W-:Y:S01]  /*2c50*/  IMAD.X R3, R8, 0x1, R202, P1 ;  /* 0x0000000108037824 */ /* 0x002fe200008e06ca */
[----:B--2---:R-:W-:Y:S02]  /*2c60*/  IADD3 R6, P1, R10, R12, RZ ;  /* 0x0000000c0a067210 */ /* 0x004fe40007f3e0ff */
[----:B------:R-:W-:Y:S01]  /*2c70*/  ISETP.LT.OR P2, PT, R4, 0x1, P5 ;  /* 0x000000010400780c */ /* 0x000fe20002f41670 */
[----:B------:R-:W1:Y:S02]  /*2c80*/  SHFL.IDX PT, R10, R14, 0x2, 0x181f ;  /* 0x00581f000e0a7f89 */ /* 0x000e6400000e0000 */
[----:B------:R-:W-:Y:S02]  /*2c90*/  IMAD.X R7, R8, 0x1, R203, P1 ;  /* 0x0000000108077824 */ /* 0x000fe400008e06cb */
[----:B------:R2:W3:Y:S04]  /*2ca0*/  LDSM.16.M88.4 R128, [R196] ;  /* 0x00000000c480783b */ /* 0x0004e80000000200 */
[----:B------:R2:W1:Y:S04]  /*2cb0*/  LDSM.16.M88.4 R132, [R197] ;  /* 0x00000000c584783b */ /* 0x0004680000000200 */
[----:B------:R2:W1:Y:S04]  /*2cc0*/  LDSM.16.M88.4 R164, [R199] ;  /* 0x00000000c7a4783b */ /* 0x0004680000000200 */
[----:B------:R2:W1:Y:S04]  /*2cd0*/  LDSM.16.M88.4 R168, [R198] ;  /* 0x00000000c6a8783b */ /* 0x0004680000000200 */
[----:B------:R2:W1:Y:S04]  /*2ce0*/  LDSM.16.M88.4 R172, [R196+0x4000] ;  /* 0x00400000c4ac783b */ /* 0x0004680000000200 */
[----:B------:R2:W1:Y:S04]  /*2cf0*/  LDSM.16.M88.4 R176, [R197+0x4000] ;  /* 0x00400000c5b0783b */ /* 0x0004680000000200 */
[----:B------:R2:W1:Y:S04]  /*2d00*/  LDSM.16.M88.4 R180, [R199+0x4000] ;  /* 0x00400000c7b4783b */ /* 0x0004680000000200 */
[----:B------:R2:W1:Y:S04]  /*2d10*/  LDSM.16.M88.4 R184, [R198+0x4000] ;  /* 0x00400000c6b8783b */ /* 0x0004680000000200 */
[----:B------:R-:W-:Y:S06]  /*2d20*/  BAR.SYNC.DEFER_BLOCKING 0x0 ;  /* 0x0000000000007b1d */ /* 0x000fec0000010000 */
[----:B------:R-:W-:-:S04]  /*2d30*/  DEPBAR.LE SB0, 0x0 ;  /* 0x000080000000791a */ /* 0x000fc80000000000 */
[----:B------:R-:W-:Y:S06]  /*2d40*/  BAR.SYNC.DEFER_BLOCKING 0x0 ;  /* 0x0000000000007b1d */ /* 0x000fec0000010000 */
[----:B------:R2:W1:Y:S04]  /*2d50*/  LDSM.16.M88.4 R20, [R0] ;  /* 0x000000000014783b */ /* 0x0004680000000200 */
[----:B------:R2:W1:Y:S04]  /*2d60*/  LDSM.16.M88.4 R68, [R0+0x800] ;  /* 0x000800000044783b */ /* 0x0004680000000200 */
[----:B------:R2:W1:Y:S04]  /*2d70*/  LDSM.16.M88.4 R64, [R0+0x1000] ;  /* 0x001000000040783b */ /* 0x0004680000000200 */
[----:B------:R2:W1:Y:S04]  /*2d80*/  LDSM.16.M88.4 R52, [R0+0x1800] ;  /* 0x001800000034783b */ /* 0x0004680000000200 */
[----:B------:R2:W1:Y:S04]  /*2d90*/  LDSM.16.M88.4 R80, [R0+0x2000] ;  /* 0x002000000050783b */ /* 0x0004680000000200 */
[----:B------:R2:W1:Y:S04]  /*2da0*/  LDSM.16.M88.4 R92, [R0+0x2800] ;  /* 0x00280000005c783b */ /* 0x0004680000000200 */
[----:B------:R2:W1:Y:S04]  /*2db0*/  LDSM.16.M88.4 R96, [R0+0x3000] ;  /* 0x003000000060783b */ /* 0x0004680000000200 */
[----:B------:R2:W1:Y:S04]  /*2dc0*/  LDSM.16.M88.4 R16, [R188] ;  /* 0x00000000bc10783b */ /* 0x0004680000000200 */
[----:B------:R2:W1:Y:S04]  /*2dd0*/  LDSM.16.M88.4 R32, [R188+0x800] ;  /* 0x00080000bc20783b */ /* 0x0004680000000200 */
[----:B------:R2:W1:Y:S04]  /*2de0*/  LDSM.16.M88.4 R24, [R188+0x1000] ;  /* 0x00100000bc18783b */ /* 0x0004680000000200 */
[----:B------:R2:W1:Y:S04]  /*2df0*/  LDSM.16.M88.4 R36, [R188+0x1800] ;  /* 0x00180000bc24783b */ /* 0x0004680000000200 */
[----:B------:R2:W1:Y:S04]  /*2e00*/  LDSM.16.M88.4 R40, [R188+0x2000] ;  /* 0x00200000bc28783b */ /* 0x0004680000000200 */
[----:B------:R2:W1:Y:S04]  /*2e10*/  LDSM.16.M88.4 R44, [R188+0x2800] ;  /* 0x00280000bc2c783b */ /* 0x0004680000000200 */
[----:B------:R2:W1:Y:S04]  /*2e20*/  LDSM.16.M88.4 R48, [R188+0x3000] ;  /* 0x00300000bc30783b */ /* 0x0004680000000200 */
[----:B------:R-:W-:Y:S01]  /*2e30*/  @!PT LDS RZ, [RZ] ;  /* 0x00000000fffff984 */ /* 0x000fe20000000800 */
[----:B------:R-:W-:Y:S01]  /*2e40*/  @!PT LDS RZ, [RZ] ;  /* 0x00000000fffff984 */ /* 0x000fe20000000800 */
[----:B------:R-:W-:Y:S01]  /*2e50*/  @!PT LDS RZ, [RZ] ;  /* 0x00000000fffff984 */ /* 0x000fe20000000800 */
[----:B------:R4:W-:Y:S01]  /*2e60*/  LDGSTS.E.BYPASS.LTC128B.128 [R201+0x100], [R2.64], !P4 ;  /* 0x0010000002c97fae */ /* 0x0009e2000e101d48 */
[----:B------:R-:W-:-:S03]  /*2e70*/  ISETP.LT.OR P4, PT, R4, 0x21, P6 ;  /* 0x000000210400780c */ /* 0x000fc60003781670 */
[----:B------:R1:W-:Y:S01]  /*2e80*/  LDGSTS.E.BYPASS.LTC128B.128 [R201+0x3900], [R6.64], !P2 ;  /* 0x0390000006c97fae */ /* 0x0003e2000d101d48 */
[----:B------:R-:W-:Y:S02]  /*2e90*/  ISETP.LT.OR P2, PT, R4, 0x21, P5 ;  /* 0x000000210400780c */ /* 0x000fe40002f41670 */
[----:B----4-:R-:W-:-:S05]  /*2ea0*/  IADD3 R2, P1, R5, R13, RZ ;  /* 0x0000000d05027210 */ /* 0x010fca0007f3e0ff */
[----:B------:R-:W-:Y:S01]  /*2eb0*/  IMAD.X R3, R9, 0x1, R202, P1 ;  /* 0x0000000109037824 */ /* 0x000fe200008e06ca */
[----:B------:R-:W-:-:S04]  /*2ec0*/  IADD3 R8, P1, R5, R12, RZ ;  /* 0x0000000c05087210 */ /* 0x000fc80007f3e0ff */
[----:B------:R4:W-:Y:S01]  /*2ed0*/  LDGSTS.E.BYPASS.LTC128B.128 [R201+0x1100], [R2.64], !P4 ;  /* 0x0110000002c97fae */ /* 0x0009e2000e101d48 */
[----:B------:R-:W-:Y:S01]  /*2ee0*/  IMAD.X R9, R9, 0x1, R203, P1 ;  /* 0x0000000109097824 */ /* 0x000fe200008e06cb */
[----:B-1----:R-:W-:Y:S02]  /*2ef0*/  IADD3 R6, P1, R10, R13, RZ ;  /* 0x0000000d0a067210 */ /* 0x002fe40007f3e0ff */
[C---:B------:R-:W-:Y:S02]  /*2f00*/  ISETP.LT.OR P4, PT, R4.reuse, 0x41, P6 ;  /* 0x000000410400780c */ /* 0x040fe40003781670 */
[----:B------:R2:W-:Y:S01]  /*2f10*/  LDGSTS.E.BYPASS.LTC128B.128 [R201+0x4900], [R8.64], !P2 ;  /* 0x0490000008c97fae */ /* 0x0005e2000d101d48 */
[----:B------:R-:W-:Y:S01]  /*2f20*/  IMAD.X R7, R11, 0x1, R202, P1 ;  /* 0x000000010b077824 */ /* 0x000fe200008e06ca */
[----:B------:R-:W-:-:S09]  /*2f30*/  ISETP.LT.OR P2, PT, R4, 0x41, P5 ;  /* 0x000000410400780c */ /* 0x000fd20002f41670 */
[----:B------:R2:W-:Y:S01]  /*2f40*/  LDGSTS.E.BYPASS.LTC128B.128 [R201+0x2100], [R6.64], !P4 ;  /* 0x0210000006c97fae */ /* 0x0005e2000e101d48 */
[----:B------:R-:W-:Y:S02]  /*2f50*/  ISETP.GT.AND P4, PT, R28, 0x6f, PT ;  /* 0x0000006f1c00780c */ /* 0x000fe40003f84270 */
[----:B----4-:R-:W-:Y:S02]  /*2f60*/  IADD3 R2, P1, R10, R12, RZ ;  /* 0x0000000c0a027210 */ /* 0x010fe40007f3e0ff */
[----:B------:R-:W1:Y:S03]  /*2f70*/  S2R R12, SR_TID.X ;  /* 0x00000000000c7919 */ /* 0x000e660000002100 */
[----:B------:R-:W-:-:S05]  /*2f80*/  IMAD.X R3, R11, 0x1, R203, P1 ;  /* 0x000000010b037824 */ /* 0x000fca00008e06cb */
[----:B------:R2:W-:Y:S01]  /*2f90*/  LDGSTS.E.BYPASS.LTC128B.128 [R201+0x5900], [R2.64], !P2 ;  /* 0x0590000002c97fae */ /* 0x0005e2000d101d48 */
[----:B-1----:R-:W-:-:S13]  /*2fa0*/  ISETP.GT.AND P1, PT, R12, 0x7f, PT ;  /* 0x0000007f0c00780c */ /* 0x002fda0003f24270 */
[----:B------:R-:W-:Y:S05]  /*2fb0*/  @P1 BRA `(.L_x_183) ;  /* 0x0000010000001947 */ /* 0x000fea0003800000 */
[----:B--23--:R-:W-:Y:S05]  /*2fc0*/  BRA.DIV ~URZ, `(.L_x_184) ;  /* 0x0000ad127f007947 */ /* 0x00cfea000b800000 */
[----:B------:R1:W2:Y:S04]  /*2fd0*/  SHFL.IDX PT, R0, R15, 0x3, 0x181f ;  /* 0x00781f000f007f89 */ /* 0x0002a800000e0000 */
[----:B------:R1:W3:Y:S02]  /*2fe0*/  SHFL.IDX PT, R2, R14, 0x3, 0x181f ;  /* 0x00781f000e027f89 */ /* 0x0002e400000e0000 */
.L_x_280:
[----:B------:R-:W-:Y:S01]  /*2ff0*/  IMAD.SHL.U32 R5, R231, 0x2, RZ ;  /* 0x00000002e7057824 */ /* 0x000fe200078e00ff */
[----:B------:R-:W-:Y:S01]  /*3000*/  ISETP.LT.OR P6, PT, R4, 0x61, P6 ;  /* 0x000000610400780c */ /* 0x000fe200037c1670 */
[----:B------:R-:W-:Y:S01]  /*3010*/  IMAD.SHL.U32 R3, R238, 0x2, RZ ;  /* 0x00000002ee037824 */ /* 0x000fe200078e00ff */
[----:B------:R-:W-:Y:S02]  /*3020*/  ISETP.LT.OR P5, PT, R4, 0x61, P5 ;  /* 0x000000610400780c */ /* 0x000fe40002fa1670 */
[C---:B---3--:R-:W-:Y:S02]  /*3030*/  IADD3 R4, P2, R2.reuse, R5, RZ ;  /* 0x0000000502047210 */ /* 0x048fe40007f5e0ff */
[----:B------:R-:W-:-:S03]  /*3040*/  IADD3 R2, P1, R2, R3, RZ ;  /* 0x0000000302027210 */ /* 0x000fc60007f3e0ff */
[C---:B--2---:R-:W-:Y:S02]  /*3050*/  IMAD.X R5, R0.reuse, 0x1, R202, P2 ;  /* 0x0000000100057824 */ /* 0x044fe400010e06ca */
[----:B------:R-:W-:-:S03]  /*3060*/  IMAD.X R3, R0, 0x1, R203, P1 ;  /* 0x0000000100037824 */ /* 0x000fc600008e06cb */
[----:B------:R-:W-:Y:S01]  /*3070*/  @!PT LDS RZ, [RZ] ;  /* 0x00000000fffff984 */ /* 0x000fe20000000800 */
[----:B------:R-:W-:Y:S01]  /*3080*/  @!PT LDS RZ, [RZ] ;  /* 0x00000000fffff984 */ /* 0x000fe20000000800 */
[----:B------:R-:W-:Y:S01]  /*3090*/  @!PT LDS RZ, [RZ] ;  /* 0x00000000fffff984 */ /* 0x000fe20000000800 */
[----:B------:R2:W-:Y:S04]  /*30a0*/  LDGSTS.E.BYPASS.LTC128B.128 [R201+0x3100], [R4.64], !P6 ;  /* 0x0310000004c97fae */ /* 0x0005e8000f101d48 */
[----:B------:R2:W-:Y:S02]  /*30b0*/  LDGSTS.E.BYPASS.LTC128B.128 [R201+0x6900], [R2.64], !P5 ;  /* 0x0690000002c97fae */ /* 0x0005e4000e901d48 */
.L_x_183:
[----:B--23--:R-:W-:Y:S05]  /*30c0*/  BSYNC B0 ;  /* 0x0000000000007941 */ /* 0x00cfea0003800000 */
.L_x_182:
[----:B------:R-:W-:Y:S01]  /*30d0*/  R2P PR, R234, 0x6 ;  /* 0x00000006ea007804 */ /* 0x000fe20000000000 */
[----:B------:R-:W-:Y:S01]  /*30e0*/  IMAD.MOV.U32 R0, RZ, RZ, 0x40 ;  /* 0x00000040ff007424 */ /* 0x000fe200078e00ff */
[----:B-1----:R-:W-:Y:S01]  /*30f0*/  HMMA.16816.F32.BF16 R12, R128, R16, RZ ;  /* 0x00000010800c723c */ /* 0x002fe200000418ff */
[----:B------:R-:W-:Y:S01]  /*3100*/  IADD3 R194, R188, 0x20, RZ ;  /* 0x00000020bcc27810 */ /* 0x000fe20007ffe0ff */
[----:B------:R-:W0:Y:S01]  /*3110*/  LDGDEPBAR ;  /* 0x00000000000079af */ /* 0x000e220000000000 */
[----:B------:R-:W-:Y:S01]  /*3120*/  BSSY B1, `(.L_x_185) ;  /* 0x000010a000017945 */ /* 0x000fe20003800000 */
[----:B------:R-:W-:-:S04]  /*3130*/  SEL R0, R0, 0xffffffc0, !P2 ;  /* 0xffffffc000007807 */ /* 0x000fc80005000000 */
[C---:B------:R-:W-:Y:S01]  /*3140*/  HMMA.16816.F32.BF16 R8, R128.reuse, R18, RZ ;  /* 0x000000128008723c */ /* 0x040fe200000418ff */
[C---:B------:R-:W-:Y:S02]  /*3150*/  IMAD.IADD R2, R188.reuse, 0x1, R0 ;  /* 0x00000001bc027824 */ /* 0x040fe400078e0200 */
[----:B------:R-:W-:Y:S02]  /*3160*/  @P1 IADD3 R194, R188, -0x20, RZ ;  /* 0xffffffe0bcc21810 */ /* 0x000fe40007ffe0ff */
[----:B------:R-:W-:Y:S01]  /*3170*/  ISETP.GT.AND P1, PT, R125, R239, PT ;  /* 0x000000ef7d00720c */ /* 0x000fe20003f24270 */
[----:B------:R-:W1:Y:S02]  /*3180*/  LDSM.16.M88.4 R76, [R2+0x1000] ;  /* 0x00100000024c783b */ /* 0x000e640000000200 */
[C---:B------:R-:W-:Y:S01]  /*3190*/  HMMA.16816.F32.BF16 R28, R128.reuse, R24, RZ ;  /* 0x00000018801c723c */ /* 0x040fe200000418ff */
[----:B------:R-:W-:Y:S01]  /*31a0*/  IMAD.IADD R189, R0, 0x1, R194 ;  /* 0x0000000100bd7824 */ /* 0x000fe200078e02c2 */
[----:B------:R-:W2:Y:S04]  /*31b0*/  LDSM.16.M88.4 R72, [R2+0x800] ;  /* 0x000800000248783b */ /* 0x000ea80000000200 */
[----:B------:R-:W3:Y:S02]  /*31c0*/  LDSM.16.M88.4 R56, [R2] ;  /* 0x000000000238783b */ /* 0x000ee40000000200 */
[----:B------:R-:W-:Y:S02]  /*31d0*/  HMMA.16816.F32.BF16 R4, R128, R32, RZ ;  /* 0x000000208004723c */ /* 0x000fe400000418ff */
[----:B------:R-:W-:Y:S06]  /*31e0*/  LDSM.16.M88.4 R120, [R189+0x6000] ;  /* 0x00600000bd78783b */ /* 0x000fec0000000200 */
[C---:B------:R-:W-:Y:S08]  /*31f0*/  HMMA.16816.F32.BF16 R84, R132.reuse, R20, R12 ;  /* 0x000000148454723c */ /* 0x040ff0000004180c */
[----:B------:R-:W-:Y:S08]  /*3200*/  HMMA.16816.F32.BF16 R100, R132, R22, R8 ;  /* 0x000000168464723c */ /* 0x000ff00000041808 */
[C---:B------:R-:W-:Y:S08]  /*3210*/  HMMA.16816.F32.BF16 R24, R128.reuse, R26, RZ ;  /* 0x0000001a8018723c */ /* 0x040ff000000418ff */
[C---:B------:R-:W-:Y:S08]  /*3220*/  HMMA.16816.F32.BF16 R20, R128.reuse, R36, RZ ;  /* 0x000000248014723c */ /* 0x040ff000000418ff */
[----:B------:R-:W-:Y:S08]  /*3230*/  HMMA.16816.F32.BF16 R16, R128, R38, RZ ;  /* 0x000000268010723c */ /* 0x000ff000000418ff */
[C---:B------:R-:W-:Y:S08]  /*3240*/  HMMA.16816.F32.BF16 R28, R132.reuse, R64, R28 ;  /* 0x00000040841c723c */ /* 0x040ff0000004181c */
[----:B------:R-:W-:Y:S08]  /*3250*/  HMMA.16816.F32.BF16 R88, R132, R68, R4 ;  /* 0x000000448458723c */ /* 0x000ff00000041804 */
[C---:B------:R-:W-:Y:S08]  /*3260*/  HMMA.16816.F32.BF16 R12, R128.reuse, R40, RZ ;  /* 0x00000028800c723c */ /* 0x040ff000000418ff */
[C---:B------:R-:W-:Y:S08]  /*3270*/  HMMA.16816.F32.BF16 R4, R128.reuse, R44, RZ ;  /* 0x0000002c8004723c */ /* 0x040ff000000418ff */
[C---:B------:R-:W-:Y:S08]  /*3280*/  HMMA.16816.F32.BF16 R36, R128.reuse, R46, RZ ;  /* 0x0000002e8024723c */ /* 0x040ff000000418ff */
[C---:B------:R-:W-:Y:S08]  /*3290*/  HMMA.16816.F32.BF16 R44, R128.reuse, R48, RZ ;  /* 0x00000030802c723c */ /* 0x040ff000000418ff */
[C---:B------:R-:W-:Y:S08]  /*32a0*/  HMMA.16816.F32.BF16 R32, R128.reuse, R34, RZ ;  /* 0x000000228020723c */ /* 0x040ff000000418ff */
[----:B------:R-:W-:Y:S08]  /*32b0*/  HMMA.16816.F32.BF16 R8, R128, R42, RZ ;  /* 0x0000002a8008723c */ /* 0x000ff000000418ff */
[C---:B------:R-:W-:Y:S01]  /*32c0*/  HMMA.16816.F32.BF16 R64, R132.reuse, R66, R24 ;  /* 0x000000428440723c */ /* 0x040fe20000041818 */
[----:B------:R-:W4:Y:S07]  /*32d0*/  LDSM.16.M88.4 R24, [R2+0x1800] ;  /* 0x001800000218783b */ /* 0x000f2e0000000200 */
[C---:B------:R-:W-:Y:S01]  /*32e0*/  HMMA.16816.F32.BF16 R60, R132.reuse, R52, R20 ;  /* 0x00000034843c723c */ /* 0x040fe20000041814 */
[----:B------:R-:W-:Y:S07]  /*32f0*/  LDSM.16.M88.4 R20, [R2+0x2000] ;  /* 0x002000000214783b */ /* 0x000fee0000000200 */
[----:B------:R-:W-:Y:S01]  /*3300*/  HMMA.16816.F32.BF16 R52, R132, R54, R16 ;  /* 0x000000368434723c */ /* 0x000fe20000041810 */
[----:B------:R-:W5:Y:S07]  /*3310*/  LDSM.16.M88.4 R16, [R2+0x2800] ;  /* 0x002800000210783b */ /* 0x000f6e0000000200 */
[----:B-1----:R-:W-:Y:S01]  /*3320*/  HMMA.16816.F32.BF16 R104, R164, R76, R28 ;  /* 0x0000004ca468723c */ /* 0x002fe2000004181c */
[----:B------:R-:W1:Y:S07]  /*3330*/  LDSM.16.M88.4 R28, [R2+0x3000] ;  /* 0x00300000021c783b */ /* 0x000e6e0000000200 */
[C---:B------:R-:W-:Y:S08]  /*3340*/  HMMA.16816.F32.BF16 R40, R132.reuse, R80, R12 ;  /* 0x000000508428723c */ /* 0x040ff0000004180c */
[----:B------:R-:W-:Y:S08]  /*3350*/  HMMA.16816.F32.BF16 R12, R132, R92, R4 ;  /* 0x0000005c840c723c */ /* 0x000ff00000041804 */
[----:B------:R-:W-:Y:S08]  /*3360*/  HMMA.16816.F32.BF16 R48, R128, R50, RZ ;  /* 0x000000328030723c */ /* 0x000ff000000418ff */
[C---:B------:R-:W-:Y:S08]  /*3370*/  HMMA.16816.F32.BF16 R4, R132.reuse, R96, R44 ;  /* 0x000000608404723c */ /* 0x040ff0000004182c */
[C---:B------:R-:W-:Y:S08]  /*3380*/  HMMA.16816.F32.BF16 R68, R132.reuse, R70, R32 ;  /* 0x000000468444723c */ /* 0x040ff00000041820 */
[C---:B------:R-:W-:Y:S08]  /*3390*/  HMMA.16816.F32.BF16 R32, R132.reuse, R82, R8 ;  /* 0x000000528420723c */ /* 0x040ff00000041808 */
[----:B------:R-:W-:Y:S01]  /*33a0*/  HMMA.16816.F32.BF16 R8, R132, R94, R36 ;  /* 0x0000005e8408723c */ /* 0x000fe20000041824 */
[----:B------:R-:W1:Y:S07]  /*33b0*/  LDSM.16.M88.4 R36, [R189] ;  /* 0x00000000bd24783b */ /* 0x000e6e0000000200 */
[C---:B--2---:R-:W-:Y:S08]  /*33c0*/  HMMA.16816.F32.BF16 R92, R164.reuse, R72, R88 ;  /* 0x00000048a45c723c */ /* 0x044ff00000041858 */
[C---:B------:R-:W-:Y:S08]  /*33d0*/  HMMA.16816.F32.BF16 R88, R164.reuse, R78, R64 ;  /* 0x0000004ea458723c */ /* 0x040ff00000041840 */
[C---:B---3--:R-:W-:Y:S08]  /*33e0*/  HMMA.16816.F32.BF16 R84, R164.reuse, R56, R84 ;  /* 0x00000038a454723c */ /* 0x048ff00000041854 */
[C---:B------:R-:W-:Y:S01]  /*33f0*/  HMMA.16816.F32.BF16 R100, R164.reuse, R58, R100 ;  /* 0x0000003aa464723c */ /* 0x040fe20000041864 */
[----:B------:R-:W2:Y:S07]  /*3400*/  LDSM.16.M88.4 R56, [R189+0x800] ;  /* 0x00080000bd38783b */ /* 0x000eae0000000200 */
[----:B----4-:R-:W-:Y:S08]  /*3410*/  HMMA.16816.F32.BF16 R76, R164, R24, R60 ;  /* 0x00000018a44c723c */ /* 0x010ff0000004183c */
[----:B------:R-:W-:Y:S01]  /*3420*/  HMMA.16816.F32.BF16 R80, R132, R98, R48 ;  /* 0x000000628450723c */ /* 0x000fe20000041830 */
[----:B------:R-:W3:Y:S07]  /*3430*/  LDSM.16.M88.4 R48, [R189+0x1000] ;  /* 0x00100000bd30783b */ /* 0x000eee0000000200 */
[C---:B-----5:R-:W-:Y:S01]  /*3440*/  HMMA.16816.F32.BF16 R60, R164.reuse, R16, R12 ;  /* 0x00000010a43c723c */ /* 0x060fe2000004180c */
[----:B------:R-:W-:Y:S07]  /*3450*/  LDSM.16.M88.4 R12, [R189+0x2000] ;  /* 0x00200000bd0c783b */ /* 0x000fee0000000200 */
[C---:B-1----:R-:W-:Y:S01]  /*3460*/  HMMA.16816.F32.BF16 R44, R164.reuse, R28, R4 ;  /* 0x0000001ca42c723c */ /* 0x042fe20000041804 */
[----:B------:R-:W1:Y:S07]  /*3470*/  LDSM.16.M88.4 R4, [R189+0x1800] ;  /* 0x00180000bd04783b */ /* 0x000e6e0000000200 */
[C---:B------:R-:W-:Y:S08]  /*3480*/  HMMA.16816.F32.BF16 R96, R164.reuse, R74, R68 ;  /* 0x0000004aa460723c */ /* 0x040ff00000041844 */
[C---:B------:R-:W-:Y:S01]  /*3490*/  HMMA.16816.F32.BF16 R68, R164.reuse, R20, R40 ;  /* 0x00000014a444723c */ /* 0x040fe20000041828 */
[----:B------:R-:W4:Y:S07]  /*34a0*/  LDSM.16.M88.4 R40, [R189+0x2800] ;  /* 0x00280000bd28783b */ /* 0x000f2e0000000200 */
[C---:B------:R-:W-:Y:S08]  /*34b0*/  HMMA.16816.F32.BF16 R72, R164.reuse, R26, R52 ;  /* 0x0000001aa448723c */ /* 0x040ff00000041834 */
[C---:B------:R-:W-:Y:S08]  /*34c0*/  HMMA.16816.F32.BF16 R64, R164.reuse, R22, R32 ;  /* 0x00000016a440723c */ /* 0x040ff00000041820 */
[----:B------:R-:W-:Y:S01]  /*34d0*/  HMMA.16816.F32.BF16 R52, R164, R18, R8 ;  /* 0x00000012a434723c */ /* 0x000fe20000041808 */
[----:B------:R-:W-:Y:S07]  /*34e0*/  LDSM.16.M88.4 R8, [R188+0x4000] ;  /* 0x00400000bc08783b */ /* 0x000fee0000000200 */
[C---:B------:R-:W-:Y:S08]  /*34f0*/  HMMA.16816.F32.BF16 R24, R168.reuse, R36, R84 ;  /* 0x00000024a818723c */ /* 0x040ff00000041854 */
[----:B------:R-:W-:Y:S01]  /*3500*/  HMMA.16816.F32.BF16 R20, R168, R38, R100 ;  /* 0x00000026a814723c */ /* 0x000fe20000041864 */
[----:B------:R-:W5:Y:S07]  /*3510*/  LDSM.16.M88.4 R36, [R189+0x3000] ;  /* 0x00300000bd24783b */ /* 0x000f6e0000000200 */
[----:B------:R-:W-:Y:S01]  /*3520*/  HMMA.16816.F32.BF16 R32, R164, R30, R80 ;  /* 0x0000001ea420723c */ /* 0x000fe20000041850 */
[----:B------:R-:W4:Y:S07]  /*3530*/  LDSM.16.M88.4 R28, [R188+0x3800] ;  /* 0x00380000bc1c783b */ /* 0x000f2e0000000200 */
[C---:B--2---:R-:W-:Y:S08]  /*3540*/  HMMA.16816.F32.BF16 R80, R168.reuse, R58, R96 ;  /* 0x0000003aa850723c */ /* 0x044ff00000041860 */
[C---:B---3--:R-:W-:Y:S08]  /*3550*/  HMMA.16816.F32.BF16 R96, R168.reuse, R48, R104 ;  /* 0x00000030a860723c */ /* 0x048ff00000041868 */
[C---:B-1----:R-:W-:Y:S08]  /*3560*/  HMMA.16816.F32.BF16 R116, R168.reuse, R4, R76 ;  /* 0x00000004a874723c */ /* 0x042ff0000004184c */
[C---:B------:R-:W-:Y:S01]  /*3570*/  HMMA.16816.F32.BF16 R112, R168.reuse, R6, R72 ;  /* 0x00000006a870723c */ /* 0x040fe20000041848 */
[----:B------:R-:W1:Y:S04]  /*3580*/  LDSM.16.M88.4 R4, [R188+0x4800] ;  /* 0x00480000bc04783b */ /* 0x000e680000000200 */
[----:B------:R-:W-:Y:S03]  /*3590*/  LDSM.16.M88.4 R72, [R194+0x3800] ;  /* 0x00380000c248783b */ /* 0x000fe60000000200 */
[C---:B------:R-:W-:Y:S08]  /*35a0*/  HMMA.16816.F32.BF16 R108, R168.reuse, R12, R68 ;  /* 0x0000000ca86c723c */ /* 0x040ff00000041844 */
[C---:B------:R-:W-:Y:S01]  /*35b0*/  HMMA.16816.F32.BF16 R100, R168.reuse, R14, R64 ;  /* 0x0000000ea864723c */ /* 0x040fe20000041840 */
[----:B------:R-:W2:Y:S04]  /*35c0*/  LDSM.16.M88.4 R12, [R188+0x5000] ;  /* 0x00500000bc0c783b */ /* 0x000ea80000000200 */
[----:B------:R-:W-:Y:S03]  /*35d0*/  LDSM.16.M88.4 R64, [R188+0x6800] ;  /* 0x00680000bc40783b */ /* 0x000fe60000000200 */
[C---:B------:R-:W-:Y:S01]  /*35e0*/  HMMA.16816.F32.BF16 R16, R168.reuse, R56, R92 ;  /* 0x00000038a810723c */ /* 0x040fe2000004185c */
[----:B------:R-:W-:Y:S07]  /*35f0*/  LDSM.16.M88.4 R56, [R194+0x4000] ;  /* 0x00400000c238783b */ /* 0x000fee0000000200 */
[C---:B------:R-:W-:Y:S01]  /*3600*/  HMMA.16816.F32.BF16 R104, R168.reuse, R50, R88 ;  /* 0x00000032a868723c */ /* 0x040fe20000041858 */
[----:B------:R-:W-:Y:S07]  /*3610*/  LDSM.16.M88.4 R48, [R188+0x6000] ;  /* 0x00600000bc30783b */ /* 0x000fee0000000200 */
[C---:B----4-:R-:W-:Y:S08]  /*3620*/  HMMA.16816.F32.BF16 R92, R168.reuse, R40, R60 ;  /* 0x00000028a85c723c */ /* 0x050ff0000004183c */
[C---:B------:R-:W-:Y:S01]  /*3630*/  HMMA.16816.F32.BF16 R88, R168.reuse, R42, R52 ;  /* 0x0000002aa858723c */ /* 0x040fe20000041834 */
[----:B------:R-:W3:Y:S07]  /*3640*/  LDSM.16.M88.4 R40, [R188+0x5800] ;  /* 0x00580000bc28783b */ /* 0x000eee0000000200 */
[C---:B-----5:R-:W-:Y:S08]  /*3650*/  HMMA.16816.F32.BF16 R60, R168.reuse, R36, R44 ;  /* 0x00000024a83c723c */ /* 0x060ff0000004182c */
[----:B------:R-:W-:Y:S01]  /*3660*/  HMMA.16816.F32.BF16 R84, R168, R38, R32 ;  /* 0x00000026a854723c */ /* 0x000fe20000041820 */
[----:B------:R-:W4:Y:S07]  /*3670*/  LDSM.16.M88.4 R36, [R194+0x4800] ;  /* 0x00480000c224783b */ /* 0x000f2e0000000200 */
[C---:B------:R-:W-:Y:S01]  /*3680*/  HMMA.16816.F32.BF16 R76, R172.reuse, R28, R24 ;  /* 0x0000001cac4c723c */ /* 0x040fe20000041818 */
[----:B------:R-:W-:Y:S07]  /*3690*/  LDSM.16.M88.4 R24, [R194+0x5800] ;  /* 0x00580000c218783b */ /* 0x000fee0000000200 */
[C---:B------:R-:W-:Y:S01]  /*36a0*/  HMMA.16816.F32.BF16 R68, R172.reuse, R30, R20 ;  /* 0x0000001eac44723c */ /* 0x040fe20000041814 */
[----:B------:R-:W5:Y:S07]  /*36b0*/  LDSM.16.M88.4 R28, [R194+0x5000] ;  /* 0x00500000c21c783b */ /* 0x000f6e0000000200 */
[C---:B------:R-:W-:Y:S08]  /*36c0*/  HMMA.16816.F32.BF16 R52, R172.reuse, R8, R16 ;  /* 0x00000008ac34723c */ /* 0x040ff00000041810 */
[C---:B------:R-:W-:Y:S01]  /*36d0*/  HMMA.16816.F32.BF16 R44, R172.reuse, R10, R80 ;  /* 0x0000000aac2c723c */ /* 0x040fe20000041850 */
[----:B------:R-:W-:Y:S07]  /*36e0*/  LDSM.16.M88.4 R80, [R194+0x6000] ;  /* 0x00600000c250783b */ /* 0x000fee0000000200 */
[C---:B-1----:R-:W-:Y:S08]  /*36f0*/  HMMA.16816.F32.BF16 R20, R172.reuse, R6, R104 ;  /* 0x00000006ac14723c */ /* 0x042ff00000041868 */
[C---:B--2---:R-:W-:Y:S08]  /*3700*/  HMMA.16816.F32.BF16 R16, R172.reuse, R12, R116 ;  /* 0x0000000cac10723c */ /* 0x044ff00000041874 */
[C---:B------:R-:W-:Y:S01]  /*3710*/  HMMA.16816.F32.BF16 R32, R172.reuse, R4, R96 ;  /* 0x00000004ac20723c */ /* 0x040fe20000041860 */
[----:B------:R-:W1:Y:S07]  /*3720*/  LDSM.16.M88.4 R96, [R194+0x6800] ;  /* 0x00680000c260783b */ /* 0x000e6e0000000200 */
[C---:B------:R-:W-:Y:S01]  /*3730*/  HMMA.16816.F32.BF16 R12, R172.reuse, R14, R112 ;  /* 0x0000000eac0c723c */ /* 0x040fe20000041870 */
[----:B------:R-:W-:Y:S07]  /*3740*/  LDSM.16.M88.4 R112, [R2+0x4000] ;  /* 0x004000000270783b */ /* 0x000fee0000000200 */
[C---:B---3--:R-:W-:Y:S08]  /*3750*/  HMMA.16816.F32.BF16 R8, R172.reuse, R40, R108 ;  /* 0x00000028ac08723c */ /* 0x048ff0000004186c */
[C---:B------:R-:W-:Y:S08]  /*3760*/  HMMA.16816.F32.BF16 R60, R172.reuse, R64, R60 ;  /* 0x00000040ac3c723c */ /* 0x040ff0000004183c */
[C---:B------:R-:W-:Y:S01]  /*3770*/  HMMA.16816.F32.BF16 R84, R172.reuse, R66, R84 ;  /* 0x00000042ac54723c */ /* 0x040fe20000041854 */
[----:B------:R-:W2:Y:S07]  /*3780*/  LDSM.16.M88.4 R64, [R2+0x3800] ;  /* 0x003800000240783b */ /* 0x000eae0000000200 */
[C---:B------:R-:W-:Y:S01]  /*3790*/  HMMA.16816.F32.BF16 R4, R172.reuse, R42, R100 ;  /* 0x0000002aac04723c */ /* 0x040fe20000041864 */
[----:B------:R-:W-:Y:S07]  /*37a0*/  LDSM.16.M88.4 R100, [R189+0x3800] ;  /* 0x00380000bd64783b */ /* 0x000fee0000000200 */
[C---:B------:R-:W-:Y:S08]  /*37b0*/  HMMA.16816.F32.BF16 R40, R172.reuse, R48, R92 ;  /* 0x00000030ac28723c */ /* 0x040ff0000004185c */
[----:B------:R-:W-:Y:S01]  /*37c0*/  HMMA.16816.F32.BF16 R48, R172, R50, R88 ;  /* 0x00000032ac30723c */ /* 0x000fe20000041858 */
[----:B------:R-:W-:Y:S07]  /*37d0*/  LDSM.16.M88.4 R88, [R2+0x6800] ;  /* 0x006800000258783b */ /* 0x000fee0000000200 */
[C---:B------:R-:W-:Y:S08]  /*37e0*/  HMMA.16816.F32.BF16 R52, R176.reuse, R56, R52 ;  /* 0x00000038b034723c */ /* 0x040ff00000041834 */
[C---:B------:R-:W-:Y:S08]  /*37f0*/  HMMA.16816.F32.BF16 R116, R176.reuse, R58, R44 ;  /* 0x0000003ab074723c */ /* 0x040ff0000004182c */
[C---:B----4-:R-:W-:Y:S08]  /*3800*/  HMMA.16816.F32.BF16 R108, R176.reuse, R38, R20 ;  /* 0x00000026b06c723c */ /* 0x050ff00000041814 */
[C---:B------:R-:W-:Y:S08]  /*3810*/  HMMA.16816.F32.BF16 R56, R176.reuse, R36, R32 ;  /* 0x00000024b038723c */ /* 0x040ff00000041820 */
[C---:B-----5:R-:W-:Y:S01]  /*3820*/  HMMA.16816.F32.BF16 R20, R176.reuse, R30, R12 ;  /* 0x0000001eb014723c */ /* 0x060fe2000004180c */
[----:B------:R-:W3:Y:S07]  /*3830*/  LDSM.16.M88.4 R12, [R2+0x5000] ;  /* 0x00500000020c783b */ /* 0x000eee0000000200 */
[C---:B------:R-:W-:Y:S08]  /*3840*/  HMMA.16816.F32.BF16 R76, R176.reuse, R72, R76 ;  /* 0x00000048b04c723c */ /* 0x040ff0000004184c */
[C---:B------:R-:W-:Y:S01]  /*3850*/  HMMA.16816.F32.BF16 R68, R176.reuse, R74, R68 ;  /* 0x0000004ab044723c */ /* 0x040fe20000041844 */
[----:B------:R-:W-:Y:S07]  /*3860*/  LDSM.16.M88.4 R72, [R189+0x5800] ;  /* 0x00580000bd48783b */ /* 0x000fee0000000200 */
[C---:B------:R-:W-:Y:S01]  /*3870*/  HMMA.16816.F32.BF16 R104, R176.reuse, R28, R16 ;  /* 0x0000001cb068723c */ /* 0x040fe20000041810 */
[----:B------:R-:W4:Y:S04]  /*3880*/  LDSM.16.M88.4 R16, [R2+0x4800] ;  /* 0x004800000210783b */ /* 0x000f280000000200 */
[----:B------:R-:W-:Y:S03]  /*3890*/  LDSM.16.M88.4 R28, [R2+0x6000] ;  /* 0x00600000021c783b */ /* 0x000fe60000000200 */
[C---:B------:R-:W-:Y:S01]  /*38a0*/  HMMA.16816.F32.BF16 R36, R176.reuse, R24, R8 ;  /* 0x00000018b024723c */ /* 0x040fe20000041808 */
[----:B------:R-:W5:Y:S07]  /*38b0*/  LDSM.16.M88.4 R8, [R2+0x5800] ;  /* 0x005800000208783b */ /* 0x000f6e0000000200 */
[C---:B------:R-:W-:Y:S08]  /*38c0*/  HMMA.16816.F32.BF16 R4, R176.reuse, R26, R4 ;  /* 0x0000001ab004723c */ /* 0x040ff00000041804 */
[C---:B-1----:R-:W-:Y:S08]  /*38d0*/  HMMA.16816.F32.BF16 R44, R176.reuse, R96, R60 ;  /* 0x00000060b02c723c */ /* 0x042ff0000004183c */
[C---:B------:R-:W-:Y:S08]  /*38e0*/  HMMA.16816.F32.BF16 R24, R176.reuse, R80, R40 ;  /* 0x00000050b018723c */ /* 0x040ff00000041828 */
[C---:B------:R-:W-:Y:S01]  /*38f0*/  HMMA.16816.F32.BF16 R32, R176.reuse, R82, R48 ;  /* 0x00000052b020723c */ /* 0x040fe20000041830 */
[----:B------:R-:W-:Y:S07]  /*3900*/  LDSM.16.M88.4 R80, [R189+0x4800] ;  /* 0x00480000bd50783b */ /* 0x000fee0000000200 */
[----:B------:R-:W-:Y:S01]  /*3910*/  HMMA.16816.F32.BF16 R96, R176, R98, R84 ;  /* 0x00000062b060723c */ /* 0x000fe20000041854 */
[----:B------:R-:W-:Y:S07]  /*3920*/  LDSM.16.M88.4 R84, [R189+0x4000] ;  /* 0x00400000bd54783b */ /* 0x000fee0000000200 */
[C---:B--2---:R-:W-:Y:S01]  /*3930*/  HMMA.16816.F32.BF16 R92, R180.reuse, R64, R76 ;  /* 0x00000040b45c723c */ /* 0x044fe2000004184c */
[----:B------:R-:W1:Y:S07]  /*3940*/  LDSM.16.M88.4 R76, [R189+0x5000] ;  /* 0x00500000bd4c783b */ /* 0x000e6e0000000200 */
[C---:B------:R-:W-:Y:S08]  /*3950*/  HMMA.16816.F32.BF16 R68, R180.reuse, R66, R68 ;  /* 0x00000042b444723c */ /* 0x040ff00000041844 */
[C---:B------:R-:W-:Y:S08]  /*3960*/  HMMA.16816.F32.BF16 R64, R180.reuse, R112, R52 ;  /* 0x00000070b440723c */ /* 0x040ff00000041834 */
[----:B------:R-:W-:Y:S01]  /*3970*/  HMMA.16816.F32.BF16 R60, R180, R114, R116 ;  /* 0x00000072b43c723c */ /* 0x000fe20000041874 */
[----:B------:R-:W2:Y:S01]  /*3980*/  LDSM.16.M88.4 R112, [R189+0x6800] ;  /* 0x00680000bd70783b */ /* 0x000ea20000000200 */
[----:B------:R-:W-:-:S06]  /*3990*/  DEPBAR.LE SB0, 0x0 ;  /* 0x000080000000791a */ /* 0x000fcc0000000000 */
[C---:B---3--:R-:W-:Y:S08]  /*39a0*/  HMMA.16816.F32.BF16 R40, R180.reuse, R14, R20 ;  /* 0x0000000eb428723c */ /* 0x048ff00000041814 */
[C---:B----4-:R-:W-:Y:S08]  /*39b0*/  HMMA.16816.F32.BF16 R56, R180.reuse, R16, R56 ;  /* 0x00000010b438723c */ /* 0x050ff00000041838 */
[C---:B------:R-:W-:Y:S08]  /*39c0*/  HMMA.16816.F32.BF16 R52, R180.reuse, R18, R108 ;  /* 0x00000012b434723c */ /* 0x040ff0000004186c */
[C---:B------:R-:W-:Y:S08]  /*39d0*/  HMMA.16816.F32.BF16 R48, R180.reuse, R12, R104 ;  /* 0x0000000cb430723c */ /* 0x040ff00000041868 */
[C---:B-----5:R-:W-:Y:S08]  /*39e0*/  HMMA.16816.F32.BF16 R36, R180.reuse, R8, R36 ;  /* 0x00000008b424723c */ /* 0x060ff00000041824 */
        /* <DEDUP_REMOVED lines=17> */
[C---:B--2---:R-:W-:Y:S08]  /*3b00*/  HMMA.16816.F32.BF16 R44, R184.reuse, R112, R8 ;  /* 0x00000070b82c723c */ /* 0x044ff00000041808 */
[----:B------:R-:W-:Y:S01]  /*3b10*/  HMMA.16816.F32.BF16 R32, R184, R114, R4 ;  /* 0x00000072b820723c */ /* 0x000fe20000041804 */
[----:B------:R-:W-:Y:S06]  /*3b20*/  BAR.SYNC.DEFER_BLOCKING 0x0 ;  /* 0x0000000000007b1d */ /* 0x000fec0000010000 */
[----:B------:R-:W-:Y:S01]  /*3b30*/  @!UPT UIADD3 URZ, URZ, URZ, URZ ;  /* 0x0000003f3f3ff290 */ /* 0x000fe2000fffe03f */
[----:B------:R-:W-:Y:S11]  /*3b40*/  @!P1 BRA `(.L_x_186) ;  /* 0x0000067000009947 */ /* 0x000ff60003800000 */
[----:B------:R-:W-:Y:S02]  /*3b50*/  IMAD.MOV.U32 R0, RZ, RZ, c[0x0][0x2b8] ;  /* 0x0000ae00ff007624 */ /* 0x000fe400078e00ff */
[----:B------:R-:W-:-:S02]  /*3b60*/  IMAD R2, R234, 0x20, R235 ;  /* 0x00000020ea027824 */ /* 0x000fc400078e02eb */
[----:B------:R-:W-:Y:S01]  /*3b70*/  IMAD.MOV.U32 R204, RZ, RZ, RZ ;  /* 0x000000ffffcc7224 */ /* 0x000fe200078e00ff */
[----:B------:R-:W-:Y:S02]  /*3b80*/  ISETP.NE.AND P1, PT, R0, 0x1, PT ;  /* 0x000000010000780c */ /* 0x000fe40003f25270 */
[----:B------:R-:W-:-:S04]  /*3b90*/  IADD3 R2, R2, R126, R240 ;  /* 0x0000007e02027210 */ /* 0x000fc80007ffe0f0 */
[----:B------:R-:W-:-:S05]  /*3ba0*/  IADD3 R2, R2, -0x70, RZ ;  /* 0xffffff9002027810 */ /* 0x000fca0007ffe0ff */
[----:B------:R-:W-:Y:S02]  /*3bb0*/  IMAD.MOV.U32 R0, RZ, RZ, R2 ;  /* 0x000000ffff007224 */ /* 0x000fe400078e0002 */
[----:B------:R-:W-:-:S05]  /*3bc0*/  @P1 IMAD.HI.U32 R3, R2, c[0x0][0x2bc], RZ ;  /* 0x0000af0002031a27 */ /* 0x000fca00078e00ff */
[----:B------:R-:W-:-:S04]  /*3bd0*/  @P1 SHF.R.U32.HI R0, RZ, c[0x0][0x2c0], R3 ;  /* 0x0000b000ff001a19 */ /* 0x000fc80000011603 */
[----:B------:R-:W-:-:S04]  /*3be0*/  @!P4 IADD3 R3, P1, R0, R244, RZ ;  /* 0x000000f40003c210 */ /* 0x000fc80007f3e0ff */
[----:B------:R-:W-:Y:S02]  /*3bf0*/  @!P4 LEA.HI.X.SX32 R5, R0, R252, 0x1, P1 ;  /* 0x000000fc0005c211 */ /* 0x000fe400008f0eff */
[----:B------:R-:W-:-:S04]  /*3c00*/  @!P4 LEA R4, P1, R3, c[0x0][0x2a0], 0x2 ;  /* 0x0000a8000304ca11 */ /* 0x000fc800078210ff */
[----:B------:R-:W-:-:S05]  /*3c10*/  @!P4 LEA.HI.X R5, R3, c[0x0][0x2a4], R5, 0x2, P1 ;  /* 0x0000a9000305ca11 */ /* 0x000fca00008f1405 */
[----:B------:R-:W2:Y:S01]  /*3c20*/  @!P4 LDG.E R204, [R4.64] ;  /* 0x0000000804ccc981 */ /* 0x000ea2000c1e1900 */
[----:B------:R-:W-:Y:S01]  /*3c30*/  IMAD.MOV R0, RZ, RZ, -R0 ;  /* 0x000000ffff007224 */ /* 0x000fe200078e0a00 */
[----:B------:R-:W-:-:S03]  /*3c40*/  IADD3 R8, -R235, 0x70, RZ ;  /* 0x00000070eb087810 */ /* 0x000fc60007ffe1ff */
[----:B------:R-:W-:Y:S01]  /*3c50*/  IMAD R205, R0, c[0x0][0x2b8], R2 ;  /* 0x0000ae0000cd7a24 */ /* 0x000fe200078e0202 */
[----:B------:R-:W-:-:S03]  /*3c60*/  ISETP.GE.AND P5, PT, R8, 0x1, PT ;  /* 0x000000010800780c */ /* 0x000fc60003fa6270 */
        /* <DEDUP_REMOVED lines=15> */
.L_x_281:
[----:B------:R-:W-:Y:S05]  /*3d60*/  BRA.DIV ~URZ, `(.L_x_188) ;  /* 0x0000a0b27f007947 */ /* 0x000fea000b800000 */
[----:B------:R3:W4:Y:S02]  /*3d70*/  SHFL.IDX PT, R2, R4, RZ, 0x181f ;  /* 0x00181fff04027589 */ /* 0x00072400000e0000 */
.L_x_282:
[----:B------:R-:W-:Y:S01]  /*3d80*/  BSSY B0, `(.L_x_189) ;  /* 0x000000d000007945 */ /* 0x000fe20003800000 */
[----:B------:R-:W-:Y:S05]  /*3d90*/  @!P5 BRA `(.L_x_190) ;  /* 0x000000b00000d947 */ /* 0x000fea0003800000 */
[----:B------:R-:W-:Y:S02]  /*3da0*/  IMAD.SHL.U32 R6, R231, 0x2, RZ ;  /* 0x00000002e7067824 */ /* 0x000fe400078e00ff */
[----:B------:R-:W-:-:S03]  /*3db0*/  IMAD.SHL.U32 R3, R238, 0x2, RZ ;  /* 0x00000002ee037824 */ /* 0x000fc600078e00ff */
[C---:B----4-:R-:W-:Y:S02]  /*3dc0*/  IADD3 R6, P2, R2.reuse, R6, RZ ;  /* 0x0000000602067210 */ /* 0x050fe40007f5e0ff */
[----:B------:R-:W-:Y:S02]  /*3dd0*/  IADD3 R2, P1, R2, R3, RZ ;  /* 0x0000000302027210 */ /* 0x000fe40007f3e0ff */
[----:B--2---:R-:W-:-:S03]  /*3de0*/  IADD3.X R7, R5, R202, RZ, P2, !PT ;  /* 0x000000ca05077210 */ /* 0x004fc600017fe4ff */
[----:B------:R-:W-:Y:S02]  /*3df0*/  IMAD.X R3, R5, 0x1, R203, P1 ;  /* 0x0000000105037824 */ /* 0x000fe400008e06cb */
[----:B------:R-:W-:Y:S01]  /*3e00*/  @!PT LDS RZ, [RZ] ;  /* 0x00000000fffff984 */ /* 0x000fe20000000800 */
[----:B------:R-:W-:Y:S01]  /*3e10*/  @!PT LDS RZ, [RZ] ;  /* 0x00000000fffff984 */ /* 0x000fe20000000800 */
[----:B------:R-:W-:Y:S01]  /*3e20*/  @!PT LDS RZ, [RZ] ;  /* 0x00000000fffff984 */ /* 0x000fe20000000800 */
[----:B------:R2:W-:Y:S04]  /*3e30*/  LDGSTS.E.BYPASS.LTC128B.128 [R201+0x8100], [R6.64], !P3 ;  /* 0x0810000006c97fae */ /* 0x0005e8000d901d48 */
[----:B------:R2:W-:Y:S02]  /*3e40*/  LDGSTS.E.BYPASS.LTC128B.128 [R201+0xb900], [R2.64], !P0 ;  /* 0x0b90000002c97fae */ /* 0x0005e4000c101d48 */
.L_x_190:
[----:B------:R-:W-:Y:S05]  /*3e50*/  BSYNC B0 ;  /* 0x0000000000007941 */ /* 0x000fea0003800000 */
.L_x_189:
[----:B------:R-:W-:Y:S01]  /*3e60*/  ISETP.GE.AND P1, PT, R8, 0x21, PT ;  /* 0x000000210800780c */ /* 0x000fe20003f26270 */
[----:B------:R-:W-:Y:S06]  /*3e70*/  BRA.DIV ~URZ, `(.L_x_191) ;  /* 0x0000a0127f007947 */ /* 0x000fec000b800000 */
[----:B--2---:R2:W1:Y:S04]  /*3e80*/  SHFL.IDX PT, R5, R0, 0x1, 0x181f ;  /* 0x00381f0000057f89 */ /* 0x00446800000e0000 */
[----:B----4-:R2:W4:Y:S02]  /*3e90*/  SHFL.IDX PT, R2, R4, 0x1, 0x181f ;  /* 0x00381f0004027f89 */ /* 0x01052400000e0000 */
.L_x_283:
[----:B------:R-:W-:Y:S01]  /*3ea0*/  BSSY B0, `(.L_x_192) ;  /* 0x000000d000007945 */ /* 0x000fe20003800000 */
[----:B------:R-:W-:Y:S05]  /*3eb0*/  @!P1 BRA `(.L_x_193) ;  /* 0x000000b000009947 */ /* 0x000fea0003800000 */
[----:B------:R-:W-:Y:S02]  /*3ec0*/  IMAD.SHL.U32 R6, R231, 0x2, RZ ;  /* 0x00000002e7067824 */ /* 0x000fe400078e00ff */
[----:B------:R-:W-:-:S03]  /*3ed0*/  IMAD.SHL.U32 R3, R238, 0x2, RZ ;  /* 0x00000002ee037824 */ /* 0x000fc600078e00ff */
[C---:B----4-:R-:W-:Y:S02]  /*3ee0*/  IADD3 R6, P2, R2.reuse, R6, RZ ;  /* 0x0000000602067210 */ /* 0x050fe40007f5e0ff */
[----:B------:R-:W-:Y:S02]  /*3ef0*/  IADD3 R2, P1, R2, R3, RZ ;  /* 0x0000000302027210 */ /* 0x000fe40007f3e0ff */
[----:B-1----:R-:W-:-:S03]  /*3f00*/  IADD3.X R7, R5, R202, RZ, P2, !PT ;  /* 0x000000ca05077210 */ /* 0x002fc600017fe4ff */
[----:B------:R-:W-:Y:S02]  /*3f10*/  IMAD.X R3, R5, 0x1, R203, P1 ;  /* 0x0000000105037824 */ /* 0x000fe400008e06cb */
[----:B------:R-:W-:Y:S01]  /*3f20*/  @!PT LDS RZ, [RZ] ;  /* 0x00000000fffff984 */ /* 0x000fe20000000800 */
[----:B------:R-:W-:Y:S01]  /*3f30*/  @!PT LDS RZ, [RZ] ;  /* 0x00000000fffff984 */ /* 0x000fe20000000800 */
[----:B------:R-:W-:Y:S01]  /*3f40*/  @!PT LDS RZ, [RZ] ;  /* 0x00000000fffff984 */ /* 0x000fe20000000800 */
[----:B------:R1:W-:Y:S04]  /*3f50*/  LDGSTS.E.BYPASS.LTC128B.128 [R201+0x9100], [R6.64], !P3 ;  /* 0x0910000006c97fae */ /* 0x0003e8000d901d48 */
[----:B------:R1:W-:Y:S02]  /*3f60*/  LDGSTS.E.BYPASS.LTC128B.128 [R201+0xc900], [R2.64], !P0 ;  /* 0x0c90000002c97fae */ /* 0x0003e4000c101d48 */
.L_x_193:
[----:B------:R-:W-:Y:S05]  /*3f70*/  BSYNC B0 ;  /* 0x0000000000007941 */ /* 0x000fea0003800000 */
.L_x_192:
[----:B------:R-:W-:-:S04]  /*3f80*/  IADD3 R8, -R235, 0x70, RZ ;  /* 0x00000070eb087810 */ /* 0x000fc80007ffe1ff */
[----:B------:R-:W-:Y:S01]  /*3f90*/  ISETP.GE.AND P1, PT, R8, 0x41, PT ;  /* 0x000000410800780c */ /* 0x000fe20003f26270 */
[----:B------:R-:W-:Y:S10]  /*3fa0*/  BRA.DIV ~URZ, `(.L_x_194) ;  /* 0x00009fb27f007947 */ /* 0x000ff4000b800000 */
[----:B-1----:R1:W2:Y:S02]  /*3fb0*/  SHFL.IDX PT, R5, R0, 0x2, 0x181f ;  /* 0x00581f0000057f89 */ /* 0x0022a400000e0000 */
.L_x_284:
[----:B------:R-:W-:Y:S05]  /*3fc0*/  BRA.DIV ~URZ, `(.L_x_195) ;  /* 0x0000a0027f007947 */ /* 0x000fea000b800000 */
[----:B----4-:R4:W1:Y:S02]  /*3fd0*/  SHFL.IDX PT, R2, R4, 0x2, 0x181f ;  /* 0x00581f0004027f89 */ /* 0x01086400000e0000 */
.L_x_285:
[----:B------:R-:W-:Y:S01]  /*3fe0*/  BSSY B0, `(.L_x_196) ;  /* 0x000000d000007945 */ /* 0x000fe20003800000 */
[----:B------:R-:W-:Y:S05]  /*3ff0*/  @!P1 BRA `(.L_x_197) ;  /* 0x000000b000009947 */ /* 0x000fea0003800000 */
[----:B------:R-:W-:Y:S02]  /*4000*/  IMAD.SHL.U32 R6, R231, 0x2, RZ ;  /* 0x00000002e7067824 */ /* 0x000fe400078e00ff */
[----:B------:R-:W-:-:S03]  /*4010*/  IMAD.SHL.U32 R3, R238, 0x2, RZ ;  /* 0x00000002ee037824 */ /* 0x000fc600078e00ff */
[C---:B-1----:R-:W-:Y:S02]  /*4020*/  IADD3 R6, P2, R2.reuse, R6, RZ ;  /* 0x0000000602067210 */ /* 0x042fe40007f5e0ff */
        /* <DEDUP_REMOVED lines=8> */
.L_x_197:
[----:B------:R-:W-:Y:S05]  /*40b0*/  BSYNC B0 ;  /* 0x0000000000007941 */ /* 0x000fea0003800000 */
.L_x_196:
[----:B------:R-:W-:Y:S01]  /*40c0*/  ISETP.GE.AND P1, PT, R8, 0x61, PT ;  /* 0x000000610800780c */ /* 0x000fe20003f26270 */
[----:B------:R-:W-:Y:S06]  /*40d0*/  BRA.DIV ~URZ, `(.L_x_198) ;  /* 0x00009f627f007947 */ /* 0x000fec000b800000 */
[----:B-1----:R1:W3:Y:S04]  /*40e0*/  SHFL.IDX PT, R6, R0, 0x3, 0x181f ;  /* 0x00781f0000067f89 */ /* 0x0022e800000e0000 */
[----:B--2---:R1:W2:Y:S02]  /*40f0*/  SHFL.IDX PT, R0, R4, 0x3, 0x181f ;  /* 0x00781f0004007f89 */ /* 0x0042a400000e0000 */
.L_x_286:
[----:B------:R-:W-:Y:S05]  /*4100*/  @!P1 BRA `(.L_x_186) ;  /* 0x000000b000009947 */ /* 0x000fea0003800000 */
[----:B------:R-:W-:Y:S02]  /*4110*/  IMAD.SHL.U32 R3, R231, 0x2, RZ ;  /* 0x00000002e7037824 */ /* 0x000fe400078e00ff */
[----:B------:R-:W-:-:S03]  /*4120*/  IMAD.SHL.U32 R2, R238, 0x2, RZ ;  /* 0x00000002ee027824 */ /* 0x000fc600078e00ff */
[C---:B-1234-:R-:W-:Y:S02]  /*4130*/  IADD3 R4, P2, R0.reuse, R3, RZ ;  /* 0x0000000300047210 */ /* 0x05efe40007f5e0ff */
[----:B------:R-:W-:Y:S02]  /*4140*/  IADD3 R2, P1, R0, R2, RZ ;  /* 0x0000000200027210 */ /* 0x000fe40007f3e0ff */
[----:B------:R-:W-:-:S03]  /*4150*/  IADD3.X R5, R6, R202, RZ, P2, !PT ;  /* 0x000000ca06057210 */ /* 0x000fc600017fe4ff */
[----:B------:R-:W-:Y:S02]  /*4160*/  IMAD.X R3, R6, 0x1, R203, P1 ;  /* 0x0000000106037824 */ /* 0x000fe400008e06cb */
[----:B------:R-:W-:Y:S01]  /*4170*/  @!PT LDS RZ, [RZ] ;  /* 0x00000000fffff984 */ /* 0x000fe20000000800 */
[----:B------:R-:W-:Y:S01]  /*4180*/  @!PT LDS RZ, [RZ] ;  /* 0x00000000fffff984 */ /* 0x000fe20000000800 */
[----:B------:R-:W-:Y:S01]  /*4190*/  @!PT LDS RZ, [RZ] ;  /* 0x00000000fffff984 */ /* 0x000fe20000000800 */
[----:B------:R1:W-:Y:S04]  /*41a0*/  LDGSTS.E.BYPASS.LTC128B.128 [R201+0xb100], [R4.64], !P3 ;  /* 0x0b10000004c97fae */ /* 0x0003e8000d901d48 */
[----:B------:R1:W-:Y:S02]  /*41b0*/  LDGSTS.E.BYPASS.LTC128B.128 [R201+0xe900], [R2.64], !P0 ;  /* 0x0e90000002c97fae */ /* 0x0003e4000c101d48 */
.L_x_186:
[----:B------:R-:W-:Y:S05]  /*41c0*/  BSYNC B1 ;  /* 0x0000000000017941 */ /* 0x000fea0003800000 */
.L_x_185:
[----:B-12---:R-:W2:Y:S04]  /*41d0*/  LDL R0, [R1+0x58] ;  /* 0x0000580001007983 */ /* 0x006ea80000100800 */
[----:B------:R-:W0:Y:S01]  /*41e0*/  LDGDEPBAR ;  /* 0x00000000000079af */ /* 0x000e220000000000 */
[----:B--2---:R-:W-:-:S05]  /*41f0*/  IMAD.IADD R0, R124, 0x1, -R0 ;  /* 0x000000017c007824 */ /* 0x004fca00078e0a00 */
[C---:B------:R-:W-:Y:S02]  /*4200*/  ISETP.GT.AND P5, PT, R0.reuse, RZ, PT ;  /* 0x000000ff0000720c */ /* 0x040fe40003fa4270 */
[C---:B------:R-:W-:Y:S02]  /*4210*/  ISETP.GT.AND P2, PT, R0.reuse, 0x1, PT ;  /* 0x000000010000780c */ /* 0x040fe40003f44270 */
[----:B------:R-:W-:Y:S02]  /*4220*/  ISETP.GT.AND P1, PT, R0, 0x8, PT ;  /* 0x000000080000780c */ /* 0x000fe40003f24270 */
[----:B---3--:R-:W-:Y:S02]  /*4230*/  FSEL R6, R92, -INF , P5 ;  /* 0xff8000005c067808 */ /* 0x008fe40002800000 */
[----:B------:R-:W-:Y:S02]  /*4240*/  FSEL R7, R93, -INF , P2 ;  /* 0xff8000005d077808 */ /* 0x000fe40001000000 */
[----:B------:R-:W-:-:S02]  /*4250*/  FSEL R11, R94, -INF , P5 ;  /* 0xff8000005e0b7808 */ /* 0x000fc40002800000 */
[----:B------:R-:W-:Y:S02]  /*4260*/  FSEL R16, R95, -INF , P2 ;  /* 0xff8000005f107808 */ /* 0x000fe40001000000 */
[----:B------:R-:W-:Y:S02]  /*4270*/  ISETP.GT.AND P0, PT, R0, 0x9, PT ;  /* 0x000000090000780c */ /* 0x000fe40003f04270 */
[----:B------:R-:W-:Y:S02]  /*4280*/  FSEL R8, R68, -INF , P1 ;  /* 0xff80000044087808 */ /* 0x000fe40000800000 */
[----:B------:R-:W-:Y:S02]  /*4290*/  FMNMX.FTZ R2, R6, R7, !PT ;  /* 0x0000000706027209 */ /* 0x000fe40007810000 */
[----:B------:R-:W-:Y:S02]  /*42a0*/  FSEL R17, R70, -INF , P1 ;  /* 0xff80000046117808 */ /* 0x000fe40000800000 */
[----:B------:R-:W-:-:S02]  /*42b0*/  FMNMX.FTZ R3, R11, R16, !PT ;  /* 0x000000100b037209 */ /* 0x000fc40007810000 */
[----:B------:R-:W-:Y:S02]  /*42c0*/  FSEL R9, R69, -INF , P0 ;  /* 0xff80000045097808 */ /* 0x000fe40000000000 */
[----:B------:R-:W-:Y:S02]  /*42d0*/  ISETP.GT.AND P5, PT, R0, 0x10, PT ;  /* 0x000000100000780c */ /* 0x000fe40003fa4270 */
[----:B------:R-:W-:Y:S02]  /*42e0*/  FMNMX.FTZ R2, R8, R2, !PT ;  /* 0x0000000208027209 */ /* 0x000fe40007810000 */
[----:B------:R-:W-:Y:S02]  /*42f0*/  FSEL R18, R71, -INF , P0 ;  /* 0xff80000047127808 */ /* 0x000fe40000000000 */
[----:B------:R-:W-:Y:S02]  /*4300*/  FMNMX.FTZ R3, R17, R3, !PT ;  /* 0x0000000311037209 */ /* 0x000fe40007810000 */
[----:B------:R-:W-:-:S02]  /*4310*/  ISETP.GT.AND P2, PT, R0, 0x11, PT ;  /* 0x000000110000780c */ /* 0x000fc40003f44270 */
[----:B------:R-:W-:Y:S02]  /*4320*/  FSEL R10, R64, -INF , P5 ;  /* 0xff800000400a7808 */ /* 0x000fe40002800000 */
[----:B------:R-:W-:Y:S02]  /*4330*/  FMNMX.FTZ R2, R9, R2, !PT ;  /* 0x0000000209027209 */ /* 0x000fe40007810000 */
[----:B------:R-:W-:Y:S02]  /*4340*/  FSEL R21, R66, -INF , P5 ;  /* 0xff80000042157808 */ /* 0x000fe40002800000 */
[----:B------:R-:W-:Y:S02]  /*4350*/  FMNMX.FTZ R3, R18, R3, !PT ;  /* 0x0000000312037209 */ /* 0x000fe40007810000 */
[----:B------:R-:W-:Y:S02]  /*4360*/  ISETP.GT.AND P1, PT, R0, 0x18, PT ;  /* 0x000000180000780c */ /* 0x000fe40003f24270 */
[----:B------:R-:W-:-:S02]  /*4370*/  FSEL R12, R65, -INF , P2 ;  /* 0xff800000410c7808 */ /* 0x000fc40001000000 */
[----:B------:R-:W-:Y:S02]  /*4380*/  FMNMX.FTZ R2, R10, R2, !PT ;  /* 0x000000020a027209 */ /* 0x000fe40007810000 */
        /* <DEDUP_REMOVED lines=8> */
[----:B------:R-:W-:Y:S02]  /*4410*/  ISETP.GT.AND P5, PT, R0, 0x20, PT ;  /* 0x000000200000780c */ /* 0x000fe40003fa4270 */
[----:B------:R-:W-:Y:S02]  /*4420*/  FMNMX.FTZ R2, R19, R2, !PT ;  /* 0x0000000213027209 */ /* 0x000fe40007810000 */
[----:B------:R-:W-:-:S02]  /*4430*/  FSEL R40, R63, -INF , P0 ;  /* 0xff8000003f287808 */ /* 0x000fc40000000000 */
[----:B------:R-:W-:Y:S02]  /*4440*/  FMNMX.FTZ R3, R23, R3, !PT ;  /* 0x0000000317037209 */ /* 0x000fe40007810000 */
[----:B------:R-:W-:Y:S02]  /*4450*/  ISETP.GT.AND P2, PT, R0, 0x21, PT ;  /* 0x000000210000780c */ /* 0x000fe40003f44270 */
[----:B------:R-:W-:Y:S02]  /*4460*/  FSEL R114, R56, -INF , P5 ;  /* 0xff80000038727808 */ /* 0x000fe40002800000 */
[----:B------:R-:W-:Y:S02]  /*4470*/  FMNMX.FTZ R2, R20, R2, !PT ;  /* 0x0000000214027209 */ /* 0x000fe40007810000 */
[----:B------:R-:W-:Y:S02]  /*4480*/  FSEL R118, R58, -INF , P5 ;  /* 0xff8000003a767808 */ /* 0x000fe40002800000 */
[----:B------:R-:W-:-:S02]  /*4490*/  FMNMX.FTZ R3, R40, R3, !PT ;  /* 0x0000000328037209 */ /* 0x000fc40007810000 */
[----:B------:R-:W-:Y:S02]  /*44a0*/  ISETP.GT.AND P1, PT, R0, 0x28, PT ;  /* 0x000000280000780c */ /* 0x000fe40003f24270 */
[----:B------:R-:W-:Y:S02]  /*44b0*/  FSEL R113, R57, -INF , P2 ;  /* 0xff80000039717808 */ /* 0x000fe40001000000 */
        /* <DEDUP_REMOVED lines=8> */
[----:B------:R-:W-:Y:S02]  /*4540*/  FSEL R71, R53, -INF , P0 ;  /* 0xff80000035477808 */ /* 0x000fe40000000000 */
[----:B------:R-:W-:-:S02]  /*4550*/  ISETP.GT.AND P1, PT, R0, 0x30, PT ;  /* 0x000000300000780c */ /* 0x000fc40003f24270 */
        /* <DEDUP_REMOVED lines=39> */
[----:B------:R-:W-:Y:S02]  /*47d0*/  FSEL R127, R73, -INF , P0 ;  /* 0xff800000497f7808 */ /* 0x000fe40000000000 */
[----:B------:R-:W-:Y:S02]  /*47e0*/  ISETP.GT.AND P1, PT, R0, 0x50, PT ;  /* 0x000000500000780c */ /* 0x000fe40003f24270 */
[----:B------:R-:W-:-:S02]  /*47f0*/  FMNMX.FTZ R2, R136, R2, !PT ;  /* 0x0000000288027209 */ /* 0x000fc40007810000 */
[----:B------:R-:W-:Y:S02]  /*4800*/  ISETP.GT.AND P0, PT, R0, 0x51, PT ;  /* 0x000000510000780c */ /* 0x000fe40003f04270 */
[----:B------:R-:W-:Y:S02]  /*4810*/  FMNMX.FTZ R3, R139, R3, !PT ;  /* 0x000000038b037209 */ /* 0x000fe40007810000 */
[----:B------:R-:W-:Y:S02]  /*4820*/  FSEL R151, R24, -INF , P1 ;  /* 0xff80000018977808 */ /* 0x000fe40000800000 */
[----:B------:R-:W-:Y:S02]  /*4830*/  FMNMX.FTZ R2, R127, R2, !PT ;  /* 0x000000027f027209 */ /* 0x000fe40007810000 */
[----:B------:R-:W-:Y:S02]  /*4840*/  FSEL R155, R26, -INF , P1 ;  /* 0xff8000001a9b7808 */ /* 0x000fe40000800000 */
[----:B------:R-:W-:-:S02]  /*4850*/  FSEL R153, R27, -INF , P0 ;  /* 0xff8000001b997808 */ /* 0x000fc40000000000 */
[----:B------:R-:W-:Y:S02]  /*4860*/  FSEL R148, R25, -INF , P0 ;  /* 0xff80000019947808 */ /* 0x000fe40000000000 */
[----:B------:R-:W-:Y:S02]  /*4870*/  FMNMX.FTZ R3, R142, R3, !PT ;  /* 0x000000038e037209 */ /* 0x000fe40007810000 */
[----:B------:R-:W-:Y:S02]  /*4880*/  ISETP.GT.AND P0, PT, R0, 0x58, PT ;  /* 0x000000580000780c */ /* 0x000fe40003f04270 */
[----:B------:R-:W-:Y:S02]  /*4890*/  FMNMX.FTZ R2, R151, R2, !PT ;  /* 0x0000000297027209 */ /* 0x000fe40007810000 */
[----:B------:R-:W-:Y:S02]  /*48a0*/  FMNMX.FTZ R3, R155, R3, !PT ;  /* 0x000000039b037209 */ /* 0x000fe40007810000 */
[----:B------:R-:W-:-:S02]  /*48b0*/  FSEL R149, R30, -INF , P0 ;  /* 0xff8000001e957808 */ /* 0x000fc40000000000 */
[----:B------:R-:W-:Y:S02]  /*48c0*/  FSEL R145, R28, -INF , P0 ;  /* 0xff8000001c917808 */ /* 0x000fe40000000000 */
[C---:B------:R-:W-:Y:S02]  /*48d0*/  ISETP.GT.AND P6, PT, R0.reuse, 0x59, PT ;  /* 0x000000590000780c */ /* 0x040fe40003fc4270 */
[C---:B------:R-:W-:Y:S02]  /*48e0*/  ISETP.GT.AND P5, PT, R0.reuse, 0x60, PT ;  /* 0x000000600000780c */ /* 0x040fe40003fa4270 */
[C---:B------:R-:W-:Y:S02]  /*48f0*/  ISETP.GT.AND P2, PT, R0.reuse, 0x61, PT ;  /* 0x000000610000780c */ /* 0x040fe40003f44270 */
[C---:B------:R-:W-:Y:S02]  /*4900*/  ISETP.GT.AND P1, PT, R0.reuse, 0x68, PT ;  /* 0x000000680000780c */ /* 0x040fe40003f24270 */
[----:B------:R-:W-:-:S02]  /*4910*/  ISETP.GT.AND P0, PT, R0, 0x69, PT ;  /* 0x000000690000780c */ /* 0x000fc40003f04270 */
[----:B------:R-:W-:Y:S02]  /*4920*/  FMNMX.FTZ R0, R148, R2, !PT ;  /* 0x0000000294007209 */ /* 0x000fe40007810000 */
[----:B------:R-:W-:Y:S02]  /*4930*/  FMNMX.FTZ R2, R153, R3, !PT ;  /* 0x0000000399027209 */ /* 0x000fe40007810000 */
[----:B------:R-:W-:Y:S02]  /*4940*/  FSEL R146, R31, -INF , P6 ;  /* 0xff8000001f927808 */ /* 0x000fe40003000000 */
[----:B------:R-:W-:Y:S02]  /*4950*/  FSEL R144, R29, -INF , P6 ;  /* 0xff8000001d907808 */ /* 0x000fe40003000000 */
[----:B------:R-:W-:Y:S02]  /*4960*/  FMNMX.FTZ R0, R145, R0, !PT ;  /* 0x0000000091007209 */ /* 0x000fe40007810000 */
[----:B------:R-:W-:-:S02]  /*4970*/  FMNMX.FTZ R2, R149, R2, !PT ;  /* 0x0000000295027209 */ /* 0x000fc40007810000 */
[----:B------:R-:W-:Y:S02]  /*4980*/  FSEL R157, R46, -INF , P5 ;  /* 0xff8000002e9d7808 */ /* 0x000fe40002800000 */
[----:B------:R-:W-:Y:S02]  /*4990*/  FSEL R154, R44, -INF , P5 ;  /* 0xff8000002c9a7808 */ /* 0x000fe40002800000 */
[----:B------:R-:W-:Y:S02]  /*49a0*/  FMNMX.FTZ R0, R144, R0, !PT ;  /* 0x0000000090007209 */ /* 0x000fe40007810000 */
[----:B------:R-:W-:Y:S02]  /*49b0*/  FMNMX.FTZ R2, R146, R2, !PT ;  /* 0x0000000292027209 */ /* 0x000fe40007810000 */
[----:B------:R-:W-:Y:S02]  /*49c0*/  FSEL R156, R47, -INF , P2 ;  /* 0xff8000002f9c7808 */ /* 0x000fe40001000000 */
[----:B------:R-:W-:-:S02]  /*49d0*/  FSEL R152, R45, -INF , P2 ;  /* 0xff8000002d987808 */ /* 0x000fc40001000000 */
        /* <DEDUP_REMOVED lines=10> */
[----:B----4-:R-:W-:Y:S02]  /*4a80*/  FMNMX.FTZ R4, R147, R0, !PT ;  /* 0x0000000093047209 */ /* 0x010fe40007810000 */
[----:B------:R-:W-:Y:S01]  /*4a90*/  FMNMX.FTZ R5, R158, R2, !PT ;  /* 0x000000029e057209 */ /* 0x000fe20007810000 */
[----:B------:R-:W-:Y:S05]  /*4aa0*/  BRA.DIV ~URZ, `(.L_x_199) ;  /* 0x000096627f007947 */ /* 0x000fea000b800000 */
[----:B------:R1:W2:Y:S02]  /*4ab0*/  SHFL.BFLY PT, R0, R4, 0x2, 0x1f ;  /* 0x0c401f0004007f89 */ /* 0x0002a400000e0000 */
.L_x_287:
[----:B-12---:R-:W-:Y:S01]  /*4ac0*/  FMNMX.FTZ R4, R4, R0, !PT ;  /* 0x0000000004047209 */ /* 0x006fe20007810000 */
[----:B------:R-:W-:Y:S05]  /*4ad0*/  BRA.DIV ~URZ, `(.L_x_200) ;  /* 0x000096827f007947 */ /* 0x000fea000b800000 */
[----:B------:R-:W1:Y:S04]  /*4ae0*/  SHFL.BFLY PT, R0, R5, 0x2, 0x1f ;  /* 0x0c401f0005007f89 */ /* 0x000e6800000e0000 */
[----:B------:R-:W2:Y:S01]  /*4af0*/  SHFL.BFLY PT, R2, R4, 0x1, 0x1f ;  /* 0x0c201f0004027f89 */ /* 0x000ea200000e0000 */
[----:B-1----:R-:W-:-:S02]  /*4b00*/  FMNMX.FTZ R5, R5, R0, !PT ;  /* 0x0000000005057209 */ /* 0x002fc40007810000 */
[----:B--2---:R-:W-:-:S03]  /*4b10*/  FMNMX.FTZ R70, R4, R2, !PT ;  /* 0x0000000204467209 */ /* 0x004fc60007810000 */
[----:B------:R1:W2:Y:S04]  /*4b20*/  SHFL.BFLY PT, R3, R5, 0x1, 0x1f ;  /* 0x0c201f0005037f89 */ /* 0x0002a800000e0000 */
.L_x_288:
[C---:B------:R-:W-:Y:S01]  /*4b30*/  FMUL.FTZ R2, R70.reuse, c[0x0][0x2d0] ;  /* 0x0000b40046027a20 */ /* 0x040fe20000410000 */
[----:B------:R-:W-:Y:S01]  /*4b40*/  FSETP.NEU.FTZ.AND P0, PT, R70, -INF , PT ;  /* 0xff8000004600780b */ /* 0x000fe20003f1d000 */
[----:B------:R-:W-:Y:S01]  /*4b50*/  WARPSYNC 0xffffffff ;  /* 0xffffffff00007948 */ /* 0x000fe20003800000 */
[----:B--2---:R-:W-:Y:S01]  /*4b60*/  FMNMX.FTZ R69, R3, R5, !PT ;  /* 0x0000000503457209 */ /* 0x004fe20007810000 */
[----:B------:R-:W-:Y:S01]  /*4b70*/  LDSM.16.MT88.4 R28, [R192+0x800] ;  /* 0x00080000c01c783b */ /* 0x000fe20000004200 */
[----:B------:R-:W-:Y:S02]  /*4b80*/  FSEL R2, R2, RZ, P0 ;  /* 0x000000ff02027208 */ /* 0x000fe40000000000 */
[----:B------:R-:W-:Y:S01]  /*4b90*/  FSETP.NEU.FTZ.AND P0, PT, R69, -INF , PT ;  /* 0xff8000004500780b */ /* 0x000fe20003f1d000 */
[----:B------:R-:W-:Y:S01]  /*4ba0*/  LDSM.16.MT88.4 R44, [R191] ;  /* 0x00000000bf2c783b */ /* 0x000fe20000004200 */
[----:B------:R-:W-:Y:S01]  /*4bb0*/  IADD3 R214, R214, -0x2, RZ ;  /* 0xfffffffed6d67810 */ /* 0x000fe20007ffe0ff */
[----:B------:R-:W-:-:S02]  /*4bc0*/  FFMA.FTZ R0, R6, c[0x0][0x2d0], -R2 ;  /* 0x0000b40006007a23 */ /* 0x000fc40000010802 */
[--C-:B------:R-:W-:Y:S01]  /*4bd0*/  FFMA.FTZ R3, R10, c[0x0][0x2d0], -R2.reuse ;  /* 0x0000b4000a037a23 */ /* 0x100fe20000010802 */
[----:B------:R-:W-:Y:S01]  /*4be0*/  LDSM.16.MT88.4 R32, [R190+0x800] ;  /* 0x00080000be20783b */ /* 0x000fe20000004200 */
[----:B------:R2:W-:Y:S03]  /*4bf0*/  MUFU.EX2 R59, R0 ;  /* 0x00000000003b7308 */ /* 0x0005e60000000800 */
[----:B------:R-:W-:Y:S04]  /*4c00*/  LDSM.16.MT88.4 R48, [R191+0x800] ;  /* 0x00080000bf30783b */ /* 0x000fe80000004200 */
[----:B------:R-:W-:Y:S01]  /*4c10*/  LDSM.16.MT88.4 R52, [R190+0x3800] ;  /* 0x00380000be34783b */ /* 0x000fe20000004200 */
[----:B------:R3:W-:Y:S01]  /*4c20*/  MUFU.EX2 R200, R3 ;  /* 0x0000000300c87308 */ /* 0x0007e20000000800 */
[----:B--2---:R-:W-:-:S02]  /*4c30*/  FFMA.FTZ R0, R7, c[0x0][0x2d0], -R2 ;  /* 0x0000b40007007a23 */ /* 0x004fc40000010802 */
[----:B-1----:R-:W1:Y:S05]  /*4c40*/  LDSM.16.MT88.4 R4, [R192] ;  /* 0x00000000c004783b */ /* 0x002e6a0000004200 */
[----:B------:R2:W4:Y:S01]  /*4c50*/  MUFU.EX2 R57, R0 ;  /* 0x0000000000397308 */ /* 0x0005220000000800 */
[--C-:B---3--:R-:W-:Y:S02]  /*4c60*/  FFMA.FTZ R3, R12, c[0x0][0x2d0], -R2.reuse ;  /* 0x0000b4000c037a23 */ /* 0x108fe40000010802 */
[----:B------:R-:W3:Y:S05]  /*4c70*/  LDSM.16.MT88.4 R12, [R190] ;  /* 0x00000000be0c783b */ /* 0x000eea0000004200 */
[----:B------:R-:W-:Y:S01]  /*4c80*/  MUFU.EX2 R225, R3 ;  /* 0x0000000300e17308 */ /* 0x000fe20000000800 */
[----:B--2---:R-:W-:Y:S01]  /*4c90*/  FFMA.FTZ R0, R8, c[0x0][0x2d0], -R2 ;  /* 0x0000b40008007a23 */ /* 0x004fe20000010802 */
[----:B----4-:R-:W-:-:S06]  /*4ca0*/  F2FP.BF16.PACK_AB R8, R57, R59 ;  /* 0x0000003b3908723e */ /* 0x010fcc00000010ff */
[----:B------:R2:W-:Y:S02]  /*4cb0*/  MUFU.EX2 R68, R0 ;  /* 0x0000000000447308 */ /* 0x0005e40000000800 */
[----:B--2---:R-:W-:-:S06]  /*4cc0*/  FFMA.FTZ R0, R9, c[0x0][0x2d0], -R2 ;  /* 0x0000b40009007a23 */ /* 0x004fcc0000010802 */
[----:B------:R2:W4:Y:S02]  /*4cd0*/  MUFU.EX2 R163, R0 ;  /* 0x0000000000a37308 */ /* 0x0005240000000800 */
[----:B--2---:R-:W-:Y:S01]  /*4ce0*/  FMUL.FTZ R0, R69, c[0x0][0x2d0] ;  /* 0x0000b40045007a20 */ /* 0x004fe20000410000 */
[----:B----4-:R-:W-:-:S04]  /*4cf0*/  F2FP.BF16.PACK_AB R10, R163, R68 ;  /* 0x00000044a30a723e */ /* 0x010fc800000010ff */
[----:B------:R-:W-:Y:S02]  /*4d00*/  FSEL R0, R0, RZ, P0 ;  /* 0x000000ff00007208 */ /* 0x000fe40000000000 */
[----:B------:R-:W-:-:S03]  /*4d10*/  ISETP.GE.AND P0, PT, R214, R239, PT ;  /* 0x000000efd600720c */ /* 0x000fc60003f06270 */
[----:B------:R-:W-:-:S04]  /*4d20*/  FFMA.FTZ R3, R11, c[0x0][0x2d0], -R0 ;  /* 0x0000b4000b037a23 */ /* 0x000fc80000010800 */
[----:B------:R2:W-:Y:S02]  /*4d30*/  MUFU.EX2 R58, R3 ;  /* 0x00000003003a7308 */ /* 0x0005e40000000800 */
[----:B--2---:R-:W-:-:S06]  /*4d40*/  FFMA.FTZ R3, R16, c[0x0][0x2d0], -R0 ;  /* 0x0000b40010037a23 */ /* 0x004fcc0000010800 */
[----:B------:R2:W4:Y:S02]  /*4d50*/  MUFU.EX2 R56, R3 ;  /* 0x0000000300387308 */ /* 0x0005240000000800 */
[----:B--2---:R-:W-:Y:S01]  /*4d60*/  FFMA.FTZ R3, R17, c[0x0][0x2d0], -R0 ;  /* 0x0000b40011037a23 */ /* 0x004fe20000010800 */
[----:B----4-:R-:W-:Y:S01]  /*4d70*/  F2FP.BF16.PACK_AB R9, R56, R58 ;  /* 0x0000003a3809723e */ /* 0x010fe200000010ff */
[----:B------:R-:W-:-:S04]  /*4d80*/  FADD.FTZ R143, R58, R56 ;  /* 0x000000383a8f7221 */ /* 0x000fc80000010000 */
[----:B------:R2:W-:Y:S02]  /*4d90*/  MUFU.EX2 R161, R3 ;  /* 0x0000000300a17308 */ /* 0x0005e40000000800 */
[----:B--2---:R-:W-:-:S06]  /*4da0*/  FFMA.FTZ R3, R18, c[0x0][0x2d0], -R0 ;  /* 0x0000b40012037a23 */ /* 0x004fcc0000010800 */
[----:B------:R2:W4:Y:S02]  /*4db0*/  MUFU.EX2 R162, R3 ;  /* 0x0000000300a27308 */ /* 0x0005240000000800 */
[----:B--2---:R-:W-:Y:S01]  /*4dc0*/  FFMA.FTZ R3, R19, c[0x0][0x2d0], -R2 ;  /* 0x0000b40013037a23 */ /* 0x004fe20000010802 */
[----:B----4-:R-:W-:-:S05]  /*4dd0*/  F2FP.BF16.PACK_AB R11, R162, R161 ;  /* 0x000000a1a20b723e */ /* 0x010fca00000010ff */
[----:B------:R2:W-:Y:S02]  /*4de0*/  MUFU.EX2 R223, R3 ;  /* 0x0000000300df7308 */ /* 0x0005e40000000800 */
[C---:B-1----:R-:W-:Y:S08]  /*4df0*/  HMMA.16816.F32.BF16 R16, R8.reuse, R6, RZ ;  /* 0x000000060810723c */ /* 0x042ff000000418ff */
[----:B---3--:R-:W-:Y:S01]  /*4e00*/  HMMA.16816.F32.BF16 R36, R8, R12, RZ ;  /* 0x0000000c0824723c */ /* 0x008fe200000418ff */
[----:B--2---:R-:W-:-:S04]  /*4e10*/  FFMA.FTZ R3, R20, c[0x0][0x2d0], -R2 ;  /* 0x0000b40014037a23 */ /* 0x004fc80000010802 */
[----:B------:R1:W2:Y:S03]  /*4e20*/  MUFU.EX2 R226, R3 ;  /* 0x0000000300e27308 */ /* 0x0002a60000000800 */
[C---:B------:R-:W-:Y:S08]  /*4e30*/  HMMA.16816.F32.BF16 R24, R8.reuse, R14, RZ ;  /* 0x0000000e0818723c */ /* 0x040ff000000418ff */
[----:B------:R-:W-:Y:S01]  /*4e40*/  HMMA.16816.F32.BF16 R12, R8, R44, RZ ;  /* 0x0000002c080c723c */ /* 0x000fe200000418ff */
[----:B-1----:R-:W-:Y:S01]  /*4e50*/  FFMA.FTZ R3, R21, c[0x0][0x2d0], -R0 ;  /* 0x0000b40015037a23 */ /* 0x002fe20000010800 */
[----:B--2---:R-:W-:-:S03]  /*4e60*/  F2FP.BF16.PACK_AB R6, R226, R223 ;  /* 0x000000dfe206723e */ /* 0x004fc600000010ff */
[----:B------:R1:W-:Y:S02]  /*4e70*/  MUFU.EX2 R221, R3 ;  /* 0x0000000300dd7308 */ /* 0x0003e40000000800 */
[----:B-1----:R-:W-:-:S06]  /*4e80*/  FFMA.FTZ R3, R22, c[0x0][0x2d0], -R0 ;  /* 0x0000b40016037a23 */ /* 0x002fcc0000010800 */
[----:B------:R1:W2:Y:S02]  /*4e90*/  MUFU.EX2 R220, R3 ;  /* 0x0000000300dc7308 */ /* 0x0002a40000000800 */
[----:B-1----:R-:W-:Y:S02]  /*4ea0*/  FFMA.FTZ R3, R23, c[0x0][0x2d0], -R0 ;  /* 0x0000b40017037a23 */ /* 0x002fe40000010800 */
[----:B------:R-:W-:Y:S04]  /*4eb0*/  HMMA.16816.F32.BF16 R20, R8, R4, RZ ;  /* 0x000000040814723c */ /* 0x000fe800000418ff */
[----:B------:R1:W-:Y:S03]  /*4ec0*/  MUFU.EX2 R224, R3 ;  /* 0x0000000300e07308 */ /* 0x0003e60000000800 */
[----:B------:R-:W-:-:S02]  /*4ed0*/  F2FP.BF16.PACK_AB R4, R225, R200 ;  /* 0x000000c8e104723e */ /* 0x000fc400000010ff */
[----:B--2---:R-:W-:Y:S01]  /*4ee0*/  F2FP.BF16.PACK_AB R5, R220, R221 ;  /* 0x000000dddc05723e */ /* 0x004fe200000010ff */
[----:B-1----:R-:W-:Y:S02]  /*4ef0*/  FFMA.FTZ R3, R40, c[0x0][0x2d0], -R0 ;  /* 0x0000b40028037a23 */ /* 0x002fe40000010800 */
[----:B------:R-:W1:Y:S02]  /*4f00*/  LDSM.16.MT88.4 R40, [R195] ;  /* 0x00000000c328783b */ /* 0x000e640000004200 */
[----:B------:R-:W2:Y:S02]  /*4f10*/  MUFU.EX2 R222, R3 ;  /* 0x0000000300de7308 */ /* 0x000ea40000000800 */
[----:B--2---:R-:W-:Y:S01]  /*4f20*/  F2FP.BF16.PACK_AB R7, R222, R224 ;  /* 0x000000e0de07723e */ /* 0x004fe200000010ff */
[----:B------:R-:W-:-:S04]  /*4f30*/  FADD.FTZ R3, R59, R57 ;  /* 0x000000393b037221 */ /* 0x000fc80000010000 */
[----:B------:R-:W-:-:S03]  /*4f40*/  FADD.FTZ R68, R68, R3 ;  /* 0x0000000344447221 */ /* 0x000fc60000010000 */
[----:B------:R-:W-:Y:S01]  /*4f50*/  HMMA.16816.F32.BF16 R100, R4, R28, R20 ;  /* 0x0000001c0464723c */ /* 0x000fe20000041814 */
[----:B------:R-:W-:-:S04]  /*4f60*/  FFMA.FTZ R3, R114, c[0x0][0x2d0], -R2 ;  /* 0x0000b40072037a23 */ /* 0x000fc80000010802 */
[----:B------:R2:W-:Y:S03]  /*4f70*/  MUFU.EX2 R160, R3 ;  /* 0x0000000300a07308 */ /* 0x0005e60000000800 */
[C---:B------:R-:W-:Y:S01]  /*4f80*/  HMMA.16816.F32.BF16 R88, R4.reuse, R30, R16 ;  /* 0x0000001e0458723c */ /* 0x040fe20000041810 */
[----:B------:R-:W3:Y:S07]  /*4f90*/  LDSM.16.MT88.4 R28, [R193+0x800] ;  /* 0x00080000c11c783b */ /* 0x000eee0000004200 */
[----:B------:R-:W-:Y:S01]  /*4fa0*/  HMMA.16816.F32.BF16 R108, R4, R32, R36 ;  /* 0x00000020046c723c */ /* 0x000fe20000041824 */
[----:B------:R-:W-:Y:S01]  /*4fb0*/  LDSM.16.MT88.4 R36, [R192+0x3800] ;  /* 0x00380000c024783b */ /* 0x000fe20000004200 */
[----:B--2---:R-:W-:-:S06]  /*4fc0*/  FFMA.FTZ R3, R113, c[0x0][0x2d0], -R2 ;  /* 0x0000b40071037a23 */ /* 0x004fcc0000010802 */
[----:B------:R-:W-:Y:S01]  /*4fd0*/  HMMA.16816.F32.BF16 R92, R4, R34, R24 ;  /* 0x00000022045c723c */ /* 0x000fe20000041818 */
[----:B------:R-:W2:Y:S01]  /*4fe0*/  LDSM.16.MT88.4 R32, [R190+0x4000] ;  /* 0x00400000be20783b */ /* 0x000ea20000004200 */
[----:B------:R4:W5:Y:S06]  /*4ff0*/  MUFU.EX2 R210, R3 ;  /* 0x0000000300d27308 */ /* 0x00096c0000000800 */
[----:B-1----:R-:W-:Y:S08]  /*5000*/  HMMA.16816.F32.BF16 R20, R8, R40, RZ ;  /* 0x000000280814723c */ /* 0x002ff000000418ff */
[----:B------:R-:W-:Y:S01]  /*5010*/  HMMA.16816.F32.BF16 R96, R4, R48, R12 ;  /* 0x000000300460723c */ /* 0x000fe2000004180c */
[----:B----4-:R-:W-:-:S04]  /*5020*/  FFMA.FTZ R3, R112, c[0x0][0x2d0], -R2 ;  /* 0x0000b40070037a23 */ /* 0x010fc80000010802 */
[----:B------:R1:W-:Y:S03]  /*5030*/  MUFU.EX2 R211, R3 ;  /* 0x0000000300d37308 */ /* 0x0003e60000000800 */
[----:B------:R-:W-:Y:S08]  /*5040*/  HMMA.16816.F32.BF16 R12, R8, R52, RZ ;  /* 0x00000034080c723c */ /* 0x000ff000000418ff */
[----:B---3--:R-:W-:Y:S01]  /*5050*/  HMMA.16816.F32.BF16 R84, R4, R28, R20 ;  /* 0x0000001c0454723c */ /* 0x008fe20000041814 */
[----:B------:R-:W3:Y:S01]  /*5060*/  LDSM.16.MT88.4 R20, [R192+0x4000] ;  /* 0x00400000c014783b */ /* 0x000ee20000004200 */
[----:B-1----:R-:W-:-:S06]  /*5070*/  FFMA.FTZ R3, R71, c[0x0][0x2d0], -R2 ;  /* 0x0000b40047037a23 */ /* 0x002fcc0000010802 */
[C---:B------:R-:W-:Y:S01]  /*5080*/  HMMA.16816.F32.BF16 R16, R8.reuse, R42, RZ ;  /* 0x0000002a0810723c */ /* 0x040fe200000418ff */
[----:B------:R1:W4:Y:S07]  /*5090*/  MUFU.EX2 R219, R3 ;  /* 0x0000000300db7308 */ /* 0x00032e0000000800 */
[----:B------:R-:W-:Y:S08]  /*50a0*/  HMMA.16816.F32.BF16 R24, R8, R46, RZ ;  /* 0x0000002e0818723c */ /* 0x000ff000000418ff */
[----:B--2---:R-:W-:Y:S01]  /*50b0*/  HMMA.16816.F32.BF16 R104, R4, R32, R12 ;  /* 0x000000200468723c */ /* 0x004fe2000004180c */
[----:B-1----:R-:W-:-:S04]  /*50c0*/  FFMA.FTZ R3, R118, c[0x0][0x2d0], -R0 ;  /* 0x0000b40076037a23 */ /* 0x002fc80000010800 */
[----:B------:R1:W-:Y:S03]  /*50d0*/  MUFU.EX2 R208, R3 ;  /* 0x0000000300d07308 */ /* 0x0003e60000000800 */
[----:B------:R-:W-:Y:S08]  /*50e0*/  HMMA.16816.F32.BF16 R12, R8, R36, RZ ;  /* 0x00000024080c723c */ /* 0x000ff000000418ff */
[----:B------:R-:W-:Y:S01]  /*50f0*/  HMMA.16816.F32.BF16 R76, R4, R30, R16 ;  /* 0x0000001e044c723c */ /* 0x000fe20000041810 */
[----:B-1----:R-:W-:-:S07]  /*5100*/  FFMA.FTZ R3, R117, c[0x0][0x2d0], -R0 ;  /* 0x0000b40075037a23 */ /* 0x002fce0000010800 */
[----:B------:R-:W-:Y:S01]  /*5110*/  HMMA.16816.F32.BF16 R80, R4, R50, R24 ;  /* 0x000000320450723c */ /* 0x000fe20000041818 */
[----:B------:R-:W1:Y:S01]  /*5120*/  LDSM.16.MT88.4 R24, [R191+0x3800] ;  /* 0x00380000bf18783b */ /* 0x000e620000004200 */
[----:B------:R2:W1:Y:S06]  /*5130*/  MUFU.EX2 R209, R3 ;  /* 0x0000000300d17308 */ /* 0x00046c0000000800 */
[----:B------:R-:W-:Y:S08]  /*5140*/  HMMA.16816.F32.BF16 R16, R8, R54, RZ ;  /* 0x000000360810723c */ /* 0x000ff000000418ff */
[----:B---3--:R-:W-:Y:S01]  /*5150*/  HMMA.16816.F32.BF16 R64, R4, R20, R12 ;  /* 0x000000140440723c */ /* 0x008fe2000004180c */
[----:B--2---:R-:W-:-:S04]  /*5160*/  FFMA.FTZ R3, R116, c[0x0][0x2d0], -R0 ;  /* 0x0000b40074037a23 */ /* 0x004fc80000010800 */
[----:B------:R2:W-:Y:S03]  /*5170*/  MUFU.EX2 R217, R3 ;  /* 0x0000000300d97308 */ /* 0x0005e60000000800 */
[----:B------:R-:W-:Y:S08]  /*5180*/  HMMA.16816.F32.BF16 R12, R8, R38, RZ ;  /* 0x00000026080c723c */ /* 0x000ff000000418ff */
[----:B------:R-:W-:Y:S01]  /*5190*/  HMMA.16816.F32.BF16 R72, R4, R34, R16 ;  /* 0x000000220448723c */ /* 0x000fe20000041810 */
[----:B------:R-:W3:Y:S01]  /*51a0*/  LDSM.16.MT88.4 R16, [R191+0x4000] ;  /* 0x00400000bf10783b */ /* 0x000ee20000004200 */
[----:B--2---:R-:W-:-:S04]  /*51b0*/  FFMA.FTZ R3, R115, c[0x0][0x2d0], -R0 ;  /* 0x0000b40073037a23 */ /* 0x004fc80000010800 */
[----:B------:R2:W2:Y:S10]  /*51c0*/  MUFU.EX2 R228, R3 ;  /* 0x0000000300e47308 */ /* 0x0004b40000000800 */
[----:B------:R-:W-:Y:S08]  /*51d0*/  HMMA.16816.F32.BF16 R60, R4, R22, R12 ;  /* 0x00000016043c723c */ /* 0x000ff0000004180c */
[----:B-1----:R-:W-:Y:S01]  /*51e0*/  HMMA.16816.F32.BF16 R12, R8, R24, RZ ;  /* 0x00000018080c723c */ /* 0x002fe200000418ff */
[----:B--2---:R-:W-:-:S04]  /*51f0*/  FFMA.FTZ R3, R122, c[0x0][0x2d0], -R2 ;  /* 0x0000b4007a037a23 */ /* 0x004fc80000010802 */
[----:B------:R1:W-:Y:S02]  /*5200*/  MUFU.EX2 R122, R3 ;  /* 0x00000003007a7308 */ /* 0x0003e40000000800 */
[--C-:B-1----:R-:W-:Y:S11]  /*5210*/  FFMA.FTZ R3, R121, c[0x0][0x2d0], -R2.reuse ;  /* 0x0000b40079037a23 */ /* 0x102ff60000010802 */
[----:B------:R-:W-:Y:S06]  /*5220*/  @!UPT UIADD3 URZ, URZ, URZ, URZ ;  /* 0x0000003f3f3ff290 */ /* 0x000fec000fffe03f */
[----:B---3--:R-:W-:Y:S01]  /*5230*/  HMMA.16816.F32.BF16 R56, R4, R16, R12 ;  /* 0x000000100438723c */ /* 0x008fe2000004180c */
[----:B------:R1:W-:Y:S07]  /*5240*/  MUFU.EX2 R121, R3 ;  /* 0x0000000300797308 */ /* 0x0003ee0000000800 */
[----:B------:R-:W-:Y:S01]  /*5250*/  HMMA.16816.F32.BF16 R12, R8, R26, RZ ;  /* 0x0000001a080c723c */ /* 0x000fe200000418ff */
[----:B-1----:R-:W-:-:S04]  /*5260*/  FFMA.FTZ R3, R120, c[0x0][0x2d0], -R2 ;  /* 0x0000b40078037a23 */ /* 0x002fc80000010802 */
[----:B------:R1:W-:Y:S11]  /*5270*/  MUFU.EX2 R216, R3 ;  /* 0x0000000300d87308 */ /* 0x0003f60000000800 */
[----:B------:R-:W-:Y:S08]  /*5280*/  @!UPT UIADD3 URZ, URZ, URZ, URZ ;  /* 0x0000003f3f3ff290 */ /* 0x000ff0000fffe03f */
[----:B------:R-:W-:Y:S01]  /*5290*/  HMMA.16816.F32.BF16 R52, R4, R18, R12 ;  /* 0x000000120434723c */ /* 0x000fe2000004180c */
[----:B------:R-:W2:Y:S01]  /*52a0*/  LDSM.16.MT88.4 R12, [R193+0x3800] ;  /* 0x00380000c10c783b */ /* 0x000ea20000004200 */
[----:B-1----:R-:W-:-:S04]  /*52b0*/  FFMA.FTZ R3, R119, c[0x0][0x2d0], -R2 ;  /* 0x0000b40077037a23 */ /* 0x002fc80000010802 */
[----:B------:R1:W3:Y:S02]  /*52c0*/  MUFU.EX2 R218, R3 ;  /* 0x0000000300da7308 */ /* 0x0002e40000000800 */
[----:B-1----:R-:W-:-:S06]  /*52d0*/  FFMA.FTZ R3, R126, c[0x0][0x2d0], -R0 ;  /* 0x0000b4007e037a23 */ /* 0x002fcc0000010800 */
[----:B------:R1:W-:Y:S01]  /*52e0*/  MUFU.EX2 R215, R3 ;  /* 0x0000000300d77308 */ /* 0x0003e20000000800 */
[----:B--2---:R-:W-:Y:S01]  /*52f0*/  HMMA.16816.F32.BF16 R16, R8, R12, RZ ;  /* 0x0000000c0810723c */ /* 0x004fe200000418ff */
[----:B-1----:R-:W-:-:S07]  /*5300*/  FFMA.FTZ R3, R125, c[0x0][0x2d0], -R0 ;  /* 0x0000b4007d037a23 */ /* 0x002fce0000010800 */
[----:B------:R-:W-:Y:S01]  /*5310*/  HMMA.16816.F32.BF16 R8, R8, R14, RZ ;  /* 0x0000000e0808723c */ /* 0x000fe200000418ff */
[----:B------:R-:W1:Y:S01]  /*5320*/  LDSM.16.MT88.4 R12, [R193+0x4000] ;  /* 0x00400000c10c783b */ /* 0x000e620000004200 */
[----:B------:R2:W-:Y:S02]  /*5330*/  MUFU.EX2 R212, R3 ;  /* 0x0000000300d47308 */ /* 0x0005e40000000800 */
[----:B--2---:R-:W-:-:S06]  /*5340*/  FFMA.FTZ R3, R124, c[0x0][0x2d0], -R0 ;  /* 0x0000b4007c037a23 */ /* 0x004fcc0000010800 */
[----:B------:R2:W-:Y:S02]  /*5350*/  MUFU.EX2 R213, R3 ;  /* 0x0000000300d57308 */ /* 0x0005e40000000800 */
[----:B--2---:R-:W-:-:S04]  /*5360*/  FFMA.FTZ R3, R123, c[0x0][0x2d0], -R0 ;  /* 0x0000b4007b037a23 */ /* 0x004fc80000010800 */
[C---:B-1----:R-:W-:Y:S02]  /*5370*/  HMMA.16816.F32.BF16 R48, R4.reuse, R12, R16 ;  /* 0x0000000c0430723c */ /* 0x042fe40000041810 */
[----:B------:R1:W2:Y:S06]  /*5380*/  MUFU.EX2 R227, R3 ;  /* 0x0000000300e37308 */ /* 0x0002ac0000000800 */
[----:B------:R-:W-:Y:S01]  /*5390*/  HMMA.16816.F32.BF16 R12, R4, R14, R8 ;  /* 0x0000000e040c723c */ /* 0x000fe20000041808 */
[----:B------:R-:W2:Y:S06]  /*53a0*/  LDSM.16.MT88.4 R8, [R190+0x1000] ;  /* 0x00100000be08783b */ /* 0x000eac0000004200 */
[----:B-----5:R-:W-:-:S02]  /*53b0*/  F2FP.BF16.PACK_AB R4, R210, R160 ;  /* 0x000000a0d204723e */ /* 0x020fc400000010ff */
[----:B----4-:R-:W-:Y:S01]  /*53c0*/  F2FP.BF16.PACK_AB R6, R219, R211 ;  /* 0x000000d3db06723e */ /* 0x010fe200000010ff */
[----:B-1----:R-:W-:Y:S01]  /*53d0*/  FFMA.FTZ R3, R138, c[0x0][0x2d0], -R2 ;  /* 0x0000b4008a037a23 */ /* 0x002fe20000010802 */
[----:B------:R-:W-:Y:S02]  /*53e0*/  F2FP.BF16.PACK_AB R5, R209, R208 ;  /* 0x000000d0d105723e */ /* 0x000fe400000010ff */
[----:B------:R-:W-:-:S07]  /*53f0*/  F2FP.BF16.PACK_AB R7, R228, R217 ;  /* 0x000000d9e407723e */ /* 0x000fce00000010ff */
[C---:B--2---:R-:W-:Y:S08]  /*5400*/  HMMA.16816.F32.BF16 R44, R4.reuse, R8, R108 ;  /* 0x00000008042c723c */ /* 0x044ff0000004186c */
        /* <DEDUP_REMOVED lines=23> */
[----:B------:R-:W-:Y:S01]  /*5580*/  FADD.FTZ R4, R163, R68 ;  /* 0x00000044a3047221 */ /* 0x000fe20000010000 */
[----:B---3--:R-:W-:Y:S01]  /*5590*/  F2FP.BF16.PACK_AB R6, R218, R216 ;  /* 0x000000d8da06723e */ /* 0x008fe200000010ff */
[----:B------:R-:W-:Y:S01]  /*55a0*/  FADD.FTZ R5, R161, R143 ;  /* 0x0000008fa1057221 */ /* 0x000fe20000010000 */
[----:B------:R-:W-:Y:S01]  /*55b0*/  F2FP.BF16.PACK_AB R7, R227, R213 ;  /* 0x000000d5e307723e */ /* 0x000fe200000010ff */
[----:B------:R-:W-:Y:S01]  /*55c0*/  FADD.FTZ R68, R200, R4 ;  /* 0x00000004c8447221 */ /* 0x000fe20000010000 */
[----:B------:R-:W-:Y:S01]  /*55d0*/  F2FP.BF16.PACK_AB R4, R121, R122 ;  /* 0x0000007a7904723e */ /* 0x000fe200000010ff */
[----:B------:R-:W-:Y:S01]  /*55e0*/  FADD.FTZ R71, R162, R5 ;  /* 0x00000005a2477221 */ /* 0x000fe20000010000 */
[----:B------:R-:W-:Y:S01]  /*55f0*/  F2FP.BF16.PACK_AB R5, R212, R215 ;  /* 0x000000d7d405723e */ /* 0x000fe200000010ff */
[----:B------:R2:W-:Y:S02]  /*5600*/  MUFU.EX2 R163, R3 ;  /* 0x0000000300a37308 */ /* 0x0005e40000000800 */
[----:B--2---:R-:W-:-:S06]  /*5610*/  FFMA.FTZ R3, R137, c[0x0][0x2d0], -R2 ;  /* 0x0000b40089037a23 */ /* 0x004fcc0000010802 */
[----:B------:R2:W-:Y:S01]  /*5620*/  MUFU.EX2 R206, R3 ;  /* 0x0000000300ce7308 */ /* 0x0005e20000000800 */
[C---:B-1----:R-:W-:Y:S08]  /*5630*/  HMMA.16816.F32.BF16 R112, R4.reuse, R8, R44 ;  /* 0x000000080470723c */ /* 0x042ff0000004182c */
[----:B------:R-:W-:Y:S01]  /*5640*/  HMMA.16816.F32.BF16 R108, R4, R10, R28 ;  /* 0x0000000a046c723c */ /* 0x000fe2000004181c */
[----:B------:R-:W1:Y:S01]  /*5650*/  LDSM.16.MT88.4 R8, [R192+0x1800] ;  /* 0x00180000c008783b */ /* 0x000e620000004200 */
[----:B--2---:R-:W-:-:S04]  /*5660*/  FFMA.FTZ R3, R136, c[0x0][0x2d0], -R2 ;  /* 0x0000b40088037a23 */ /* 0x004fc80000010802 */
[----:B------:R2:W-:Y:S02]  /*5670*/  MUFU.EX2 R200, R3 ;  /* 0x0000000300c87308 */ /* 0x0005e40000000800 */
[----:B--2---:R-:W-:-:S06]  /*5680*/  FFMA.FTZ R3, R127, c[0x0][0x2d0], -R2 ;  /* 0x0000b4007f037a23 */ /* 0x004fcc0000010802 */
[----:B------:R2:W3:Y:S01]  /*5690*/  MUFU.EX2 R207, R3 ;  /* 0x0000000300cf7308 */ /* 0x0004e20000000800 */
[----:B-1----:R-:W-:Y:S01]  /*56a0*/  HMMA.16816.F32.BF16 R76, R4, R8, R40 ;  /* 0x00000008044c723c */ /* 0x002fe20000041828 */
[----:B--2---:R-:W-:-:S06]  /*56b0*/  FFMA.FTZ R3, R141, c[0x0][0x2d0], -R0 ;  /* 0x0000b4008d037a23 */ /* 0x004fcc0000010800 */
[----:B------:R1:W-:Y:S01]  /*56c0*/  MUFU.EX2 R161, R3 ;  /* 0x0000000300a17308 */ /* 0x0003e20000000800 */
[----:B------:R-:W-:Y:S01]  /*56d0*/  HMMA.16816.F32.BF16 R64, R4, R10, R24 ;  /* 0x0000000a0440723c */ /* 0x000fe20000041818 */
[----:B------:R-:W2:Y:S01]  /*56e0*/  LDSM.16.MT88.4 R8, [R191+0x1800] ;  /* 0x00180000bf08783b */ /* 0x000ea20000004200 */
[----:B-1----:R-:W-:-:S06]  /*56f0*/  FADD.FTZ R3, R225, R68 ;  /* 0x00000044e1037221 */ /* 0x002fcc0000010000 */
[C---:B--2---:R-:W-:Y:S08]  /*5700*/  HMMA.16816.F32.BF16 R72, R4.reuse, R8, R36 ;  /* 0x000000080448723c */ /* 0x044ff00000041824 */
[C---:B------:R-:W-:Y:S01]  /*5710*/  HMMA.16816.F32.BF16 R60, R4.reuse, R10, R20 ;  /* 0x0000000a043c723c */ /* 0x040fe20000041814 */
[----:B------:R-:W1:Y:S07]  /*5720*/  LDSM.16.MT88.4 R8, [R193+0x1800] ;  /* 0x00180000c108783b */ /* 0x000e6e0000004200 */
[C---:B-1----:R-:W-:Y:S08]  /*5730*/  HMMA.16816.F32.BF16 R56, R4.reuse, R8, R32 ;  /* 0x000000080438723c */ /* 0x042ff00000041820 */
[C---:B------:R-:W-:Y:S01]  /*5740*/  HMMA.16816.F32.BF16 R28, R4.reuse, R10, R16 ;  /* 0x0000000a041c723c */ /* 0x040fe20000041810 */
[----:B------:R-:W1:Y:S07]  /*5750*/  LDSM.16.MT88.4 R8, [R190+0x5000] ;  /* 0x00500000be08783b */ /* 0x000e6e0000004200 */
[C---:B-1----:R-:W-:Y:S01]  /*5760*/  HMMA.16816.F32.BF16 R52, R4.reuse, R8, R104 ;  /* 0x000000080434723c */ /* 0x042fe20000041868 */
[----:B------:R-:W-:Y:S07]  /*5770*/  LDSM.16.MT88.4 R104, [R191+0x3000] ;  /* 0x00300000bf68783b */ /* 0x000fee0000004200 */
[C---:B------:R-:W-:Y:S01]  /*5780*/  HMMA.16816.F32.BF16 R44, R4.reuse, R10, R88 ;  /* 0x0000000a042c723c */ /* 0x040fe20000041858 */
[----:B------:R-:W1:Y:S04]  /*5790*/  LDSM.16.MT88.4 R8, [R192+0x5000] ;  /* 0x00500000c008783b */ /* 0x000e680000004200 */
[----:B------:R-:W-:Y:S03]  /*57a0*/  LDSM.16.MT88.4 R88, [R190+0x6800] ;  /* 0x00680000be58783b */ /* 0x000fe60000004200 */
[C---:B-1----:R-:W-:Y:S08]  /*57b0*/  HMMA.16816.F32.BF16 R36, R4.reuse, R8, R100 ;  /* 0x000000080424723c */ /* 0x042ff00000041864 */
[C---:B------:R-:W-:Y:S01]  /*57c0*/  HMMA.16816.F32.BF16 R24, R4.reuse, R10, R84 ;  /* 0x0000000a0418723c */ /* 0x040fe20000041854 */
[----:B------:R-:W1:Y:S07]  /*57d0*/  LDSM.16.MT88.4 R8, [R191+0x5000] ;  /* 0x00500000bf08783b */ /* 0x000e6e0000004200 */
[C---:B-1----:R-:W-:Y:S01]  /*57e0*/  HMMA.16816.F32.BF16 R48, R4.reuse, R8, R96 ;  /* 0x000000080430723c */ /* 0x042fe20000041860 */
[----:B------:R-:W-:Y:S07]  /*57f0*/  LDSM.16.MT88.4 R96, [R193+0x3000] ;  /* 0x00300000c160783b */ /* 0x000fee0000004200 */
[C---:B------:R-:W-:Y:S01]  /*5800*/  HMMA.16816.F32.BF16 R40, R4.reuse, R10, R80 ;  /* 0x0000000a0428723c */ /* 0x040fe20000041850 */
[----:B------:R-:W1:Y:S07]  /*5810*/  LDSM.16.MT88.4 R8, [R193+0x5000] ;  /* 0x00500000c108783b */ /* 0x000e6e0000004200 */
[C---:B-1----:R-:W-:Y:S08]  /*5820*/  HMMA.16816.F32.BF16 R32, R4.reuse, R8, R92 ;  /* 0x000000080420723c */ /* 0x042ff0000004185c */
[----:B------:R-:W-:Y:S01]  /*5830*/  HMMA.16816.F32.BF16 R20, R4, R10, R12 ;  /* 0x0000000a0414723c */ /* 0x000fe2000004180c */
[----:B------:R-:W1:Y:S04]  /*5840*/  LDSM.16.MT88.4 R12, [R190+0x2000] ;  /* 0x00200000be0c783b */ /* 0x000e680000004200 */
[----:B------:R-:W2:Y:S02]  /*5850*/  LDSM.16.MT88.4 R8, [R192+0x2000] ;  /* 0x00200000c008783b */ /* 0x000ea40000004200 */
[----:B------:R-:W-:Y:S01]  /*5860*/  FFMA.FTZ R4, R140, c[0x0][0x2d0], -R0 ;  /* 0x0000b4008c047a23 */ /* 0x000fe20000010800 */
[----:B---3--:R-:W-:Y:S01]  /*5870*/  F2FP.BF16.PACK_AB R6, R207, R200 ;  /* 0x000000c8cf06723e */ /* 0x008fe200000010ff */
[----:B------:R-:W-:-:S02]  /*5880*/  FADD.FTZ R5, R221, R71 ;  /* 0x00000047dd057221 */ /* 0x000fc40000010000 */
[----:B------:R3:W-:Y:S02]  /*5890*/  MUFU.EX2 R162, R4 ;  /* 0x0000000400a27308 */ /* 0x0007e40000000800 */
[----:B------:R-:W-:Y:S02]  /*58a0*/  FADD.FTZ R5, R220, R5 ;  /* 0x00000005dc057221 */ /* 0x000fe40000010000 */
[----:B---3--:R-:W-:Y:S02]  /*58b0*/  FADD.FTZ R4, R223, R3 ;  /* 0x00000003df047221 */ /* 0x008fe40000010000 */
[----:B------:R-:W-:-:S04]  /*58c0*/  FFMA.FTZ R3, R139, c[0x0][0x2d0], -R0 ;  /* 0x0000b4008b037a23 */ /* 0x000fc80000010800 */
[----:B------:R3:W-:Y:S02]  /*58d0*/  MUFU.EX2 R143, R3 ;  /* 0x00000003008f7308 */ /* 0x0007e40000000800 */
[----:B---3--:R-:W-:-:S06]  /*58e0*/  FFMA.FTZ R3, R142, c[0x0][0x2d0], -R0 ;  /* 0x0000b4008e037a23 */ /* 0x008fcc0000010800 */
[----:B------:R3:W4:Y:S02]  /*58f0*/  MUFU.EX2 R142, R3 ;  /* 0x00000003008e7308 */ /* 0x0007240000000800 */
[----:B---3--:R-:W-:Y:S01]  /*5900*/  FADD.FTZ R3, R226, R4 ;  /* 0x00000004e2037221 */ /* 0x008fe20000010000 */
[----:B----4-:R-:W-:Y:S01]  /*5910*/  F2FP.BF16.PACK_AB R7, R142, R143 ;  /* 0x0000008f8e07723e */ /* 0x010fe200000010ff */
[----:B------:R-:W-:Y:S01]  /*5920*/  FADD.FTZ R4, R224, R5 ;  /* 0x00000005e0047221 */ /* 0x000fe20000010000 */
[----:B------:R-:W-:Y:S01]  /*5930*/  F2FP.BF16.PACK_AB R5, R162, R161 ;  /* 0x000000a1a205723e */ /* 0x000fe200000010ff */
[----:B------:R-:W-:Y:S02]  /*5940*/  FADD.FTZ R16, R160, R3 ;  /* 0x00000003a0107221 */ /* 0x000fe40000010000 */
[----:B------:R-:W-:Y:S01]  /*5950*/  FADD.FTZ R17, R222, R4 ;  /* 0x00000004de117221 */ /* 0x000fe20000010000 */
[----:B------:R-:W-:Y:S01]  /*5960*/  F2FP.BF16.PACK_AB R4, R206, R163 ;  /* 0x000000a3ce04723e */ /* 0x000fe200000010ff */
[----:B------:R-:W-:-:S04]  /*5970*/  FFMA.FTZ R3, R151, c[0x0][0x2d0], -R2 ;  /* 0x0000b40097037a23 */ /* 0x000fc80000010802 */
[----:B------:R3:W-:Y:S02]  /*5980*/  MUFU.EX2 R138, R3 ;  /* 0x00000003008a7308 */ /* 0x0007e40000000800 */
[C---:B-1----:R-:W-:Y:S08]  /*5990*/  HMMA.16816.F32.BF16 R112, R4.reuse, R12, R112 ;  /* 0x0000000c0470723c */ /* 0x042ff00000041870 */
[----:B------:R-:W-:Y:S01]  /*59a0*/  HMMA.16816.F32.BF16 R108, R4, R14, R108 ;  /* 0x0000000e046c723c */ /* 0x000fe2000004186c */
[----:B------:R-:W1:Y:S01]  /*59b0*/  LDSM.16.MT88.4 R12, [R191+0x2000] ;  /* 0x00200000bf0c783b */ /* 0x000e620000004200 */
[----:B---3--:R-:W-:-:S06]  /*59c0*/  FFMA.FTZ R3, R148, c[0x0][0x2d0], -R2 ;  /* 0x0000b40094037a23 */ /* 0x008fcc0000010802 */
[C---:B--2---:R-:W-:Y:S01]  /*59d0*/  HMMA.16816.F32.BF16 R116, R4.reuse, R8, R76 ;  /* 0x000000080474723c */ /* 0x044fe2000004184c */
[----:B------:R2:W-:Y:S07]  /*59e0*/  MUFU.EX2 R140, R3 ;  /* 0x00000003008c7308 */ /* 0x0005ee0000000800 */
[----:B------:R-:W-:Y:S01]  /*59f0*/  HMMA.16816.F32.BF16 R76, R4, R10, R64 ;  /* 0x0000000a044c723c */ /* 0x000fe20000041840 */
[----:B------:R-:W3:Y:S01]  /*5a00*/  LDSM.16.MT88.4 R8, [R193+0x2000] ;  /* 0x00200000c108783b */ /* 0x000ee20000004200 */
[----:B--2---:R-:W-:-:S04]  /*5a10*/  FFMA.FTZ R3, R145, c[0x0][0x2d0], -R2 ;  /* 0x0000b40091037a23 */ /* 0x004fc80000010802 */
[----:B------:R2:W-:Y:S02]  /*5a20*/  MUFU.EX2 R139, R3 ;  /* 0x00000003008b7308 */ /* 0x0005e40000000800 */
[----:B-1----:R-:W-:Y:S01]  /*5a30*/  HMMA.16816.F32.BF16 R64, R4, R14, R60 ;  /* 0x0000000e0440723c */ /* 0x002fe2000004183c */
[----:B--2---:R-:W-:-:S07]  /*5a40*/  FFMA.FTZ R3, R144, c[0x0][0x2d0], -R2 ;  /* 0x0000b40090037a23 */ /* 0x004fce0000010802 */
[C---:B------:R-:W-:Y:S01]  /*5a50*/  HMMA.16816.F32.BF16 R72, R4.reuse, R12, R72 ;  /* 0x0000000c0448723c */ /* 0x040fe20000041848 */
[----:B------:R-:W1:Y:S01]  /*5a60*/  LDSM.16.MT88.4 R12, [R190+0x5800] ;  /* 0x00580000be0c783b */ /* 0x000e620000004200 */
[----:B------:R2:W-:Y:S06]  /*5a70*/  MUFU.EX2 R141, R3 ;  /* 0x00000003008d7308 */ /* 0x0005ec0000000800 */
[C---:B---3--:R-:W-:Y:S08]  /*5a80*/  HMMA.16816.F32.BF16 R100, R4.reuse, R8, R56 ;  /* 0x000000080464723c */ /* 0x048ff00000041838 */
[----:B------:R-:W-:Y:S01]  /*5a90*/  HMMA.16816.F32.BF16 R60, R4, R10, R28 ;  /* 0x0000000a043c723c */ /* 0x000fe2000004181c */
[----:B------:R-:W3:Y:S01]  /*5aa0*/  LDSM.16.MT88.4 R8, [R192+0x5800] ;  /* 0x00580000c008783b */ /* 0x000ee20000004200 */
[----:B--2---:R-:W-:-:S04]  /*5ab0*/  FFMA.FTZ R3, R155, c[0x0][0x2d0], -R0 ;  /* 0x0000b4009b037a23 */ /* 0x004fc80000010800 */
[----:B------:R2:W-:Y:S02]  /*5ac0*/  MUFU.EX2 R71, R3 ;  /* 0x0000000300477308 */ /* 0x0005e40000000800 */
[----:B--2---:R-:W-:Y:S01]  /*5ad0*/  FADD.FTZ R3, R210, R16 ;  /* 0x00000010d2037221 */ /* 0x004fe20000010000 */
[----:B-1----:R-:W-:Y:S03]  /*5ae0*/  HMMA.16816.F32.BF16 R92, R4, R12, R52 ;  /* 0x0000000c045c723c */ /* 0x002fe60000041834 */
[----:B------:R-:W-:-:S04]  /*5af0*/  FADD.FTZ R3, R211, R3 ;  /* 0x00000003d3037221 */ /* 0x000fc80000010000 */
[----:B------:R-:W-:Y:S01]  /*5b00*/  FADD.FTZ R3, R219, R3 ;  /* 0x00000003db037221 */ /* 0x000fe20000010000 */
[----:B------:R-:W-:Y:S01]  /*5b10*/  HMMA.16816.F32.BF16 R84, R4, R14, R44 ;  /* 0x0000000e0454723c */ /* 0x000fe2000004182c */
[----:B------:R-:W1:Y:S02]  /*5b20*/  LDSM.16.MT88.4 R12, [R191+0x5800] ;  /* 0x00580000bf0c783b */ /* 0x000e640000004200 */
[----:B------:R-:W-:-:S04]  /*5b30*/  FADD.FTZ R3, R122, R3 ;  /* 0x000000037a037221 */ /* 0x000fc80000010000 */
[----:B------:R-:W-:Y:S01]  /*5b40*/  FADD.FTZ R3, R121, R3 ;  /* 0x0000000379037221 */ /* 0x000fe20000010000 */
[----:B---3--:R-:W-:Y:S01]  /*5b50*/  HMMA.16816.F32.BF16 R80, R4, R8, R36 ;  /* 0x000000080450723c */ /* 0x008fe20000041824 */
[----:B------:R-:W-:Y:S02]  /*5b60*/  LDSM.16.MT88.4 R120, [R190+0x3000] ;  /* 0x00300000be78783b */ /* 0x000fe40000004200 */
[----:B------:R-:W-:-:S04]  /*5b70*/  FADD.FTZ R3, R216, R3 ;  /* 0x00000003d8037221 */ /* 0x000fc80000010000 */
[----:B------:R-:W-:Y:S01]  /*5b80*/  FADD.FTZ R3, R218, R3 ;  /* 0x00000003da037221 */ /* 0x000fe20000010000 */
[----:B------:R-:W-:Y:S01]  /*5b90*/  HMMA.16816.F32.BF16 R56, R4, R10, R24 ;  /* 0x0000000a0438723c */ /* 0x000fe20000041818 */
[----:B------:R-:W2:Y:S06]  /*5ba0*/  LDSM.16.MT88.4 R8, [R193+0x5800] ;  /* 0x00580000c108783b */ /* 0x000eac0000004200 */
[--C-:B------:R-:W-:Y:S02]  /*5bb0*/  FFMA.FTZ R27, R154, c[0x0][0x2d0], -R2.reuse ;  /* 0x0000b4009a1b7a23 */ /* 0x100fe40000010802 */
[----:B------:R-:W-:-:S02]  /*5bc0*/  FFMA.FTZ R26, R152, c[0x0][0x2d0], -R2 ;  /* 0x0000b400981a7a23 */ /* 0x000fc40000010802 */
[--C-:B------:R-:W-:Y:S02]  /*5bd0*/  FFMA.FTZ R25, R150, c[0x0][0x2d0], -R2.reuse ;  /* 0x0000b40096197a23 */ /* 0x100fe40000010802 */
[----:B------:R-:W-:Y:S01]  /*5be0*/  FFMA.FTZ R2, R147, c[0x0][0x2d0], -R2 ;  /* 0x0000b40093027a23 */ /* 0x000fe20000010802 */
[----:B------:R-:W-:Y:S08]  /*5bf0*/  MUFU.EX2 R27, R27 ;  /* 0x0000001b001b7308 */ /* 0x000ff00000000800 */
[----:B------:R-:W-:Y:S01]  /*5c00*/  MUFU.EX2 R26, R26 ;  /* 0x0000001a001a7308 */ /* 0x000fe20000000800 */
[C---:B-1----:R-:W-:Y:S07]  /*5c10*/  HMMA.16816.F32.BF16 R48, R4.reuse, R12, R48 ;  /* 0x0000000c0430723c */ /* 0x042fee0000041830 */
[----:B------:R-:W-:Y:S01]  /*5c20*/  MUFU.EX2 R25, R25 ;  /* 0x0000001900197308 */ /* 0x000fe20000000800 */
[C---:B------:R-:W-:Y:S01]  /*5c30*/  HMMA.16816.F32.BF16 R40, R4.reuse, R14, R40 ;  /* 0x0000000e0428723c */ /* 0x040fe20000041828 */
[----:B------:R-:W-:Y:S07]  /*5c40*/  LDSM.16.MT88.4 R12, [R191+0x2800] ;  /* 0x00280000bf0c783b */ /* 0x000fee0000004200 */
[C---:B--2---:R-:W-:Y:S08]  /*5c50*/  HMMA.16816.F32.BF16 R32, R4.reuse, R8, R32 ;  /* 0x000000080420723c */ /* 0x044ff00000041820 */
[----:B------:R-:W-:Y:S01]  /*5c60*/  HMMA.16816.F32.BF16 R28, R4, R10, R20 ;  /* 0x0000000a041c723c */ /* 0x000fe20000041814 */
[----:B------:R-:W1:Y:S04]  /*5c70*/  LDSM.16.MT88.4 R8, [R193+0x2800] ;  /* 0x00280000c108783b */ /* 0x000e680000004200 */
[----:B------:R-:W2:Y:S02]  /*5c80*/  LDSM.16.MT88.4 R20, [R190+0x2800] ;  /* 0x00280000be14783b */ /* 0x000ea40000004200 */
[----:B------:R-:W-:-:S02]  /*5c90*/  FADD.FTZ R5, R208, R17 ;  /* 0x00000011d0057221 */ /* 0x000fc40000010000 */
[----:B------:R-:W3:Y:S01]  /*5ca0*/  LDSM.16.MT88.4 R16, [R192+0x2800] ;  /* 0x00280000c010783b */ /* 0x000ee20000004200 */
[--C-:B------:R-:W-:Y:S02]  /*5cb0*/  FFMA.FTZ R4, R153, c[0x0][0x2d0], -R0.reuse ;  /* 0x0000b40099047a23 */ /* 0x100fe40000010800 */
[----:B------:R-:W-:Y:S02]  /*5cc0*/  FFMA.FTZ R6, R149, c[0x0][0x2d0], -R0 ;  /* 0x0000b40095067a23 */ /* 0x000fe40000010800 */
[----:B------:R4:W5:Y:S01]  /*5cd0*/  MUFU.EX2 R136, R4 ;  /* 0x0000000400887308 */ /* 0x0009620000000800 */
[----:B------:R-:W-:-:S04]  /*5ce0*/  FADD.FTZ R5, R209, R5 ;  /* 0x00000005d1057221 */ /* 0x000fc80000010000 */
[----:B------:R-:W-:-:S03]  /*5cf0*/  FADD.FTZ R24, R217, R5 ;  /* 0x00000005d9187221 */ /* 0x000fc60000010000 */
[----:B------:R1:W-:Y:S01]  /*5d00*/  MUFU.EX2 R68, R6 ;  /* 0x0000000600447308 */ /* 0x0003e20000000800 */
[----:B----4-:R-:W-:Y:S01]  /*5d10*/  FFMA.FTZ R4, R146, c[0x0][0x2d0], -R0 ;  /* 0x0000b40092047a23 */ /* 0x010fe20000010800 */
[----:B-----5:R-:W-:-:S06]  /*5d20*/  F2FP.BF16.PACK_AB R5, R136, R71 ;  /* 0x000000478805723e */ /* 0x020fcc00000010ff */
[----:B------:R4:W-:Y:S01]  /*5d30*/  MUFU.EX2 R209, R2 ;  /* 0x0000000200d17308 */ /* 0x0009e20000000800 */
[----:B-1----:R-:W-:-:S07]  /*5d40*/  F2FP.BF16.PACK_AB R6, R141, R139 ;  /* 0x0000008b8d06723e */ /* 0x002fce00000010ff */
[----:B------:R1:W5:Y:S01]  /*5d50*/  MUFU.EX2 R137, R4 ;  /* 0x0000000400897308 */ /* 0x0003620000000800 */
[----:B----4-:R-:W-:Y:S01]  /*5d60*/  FFMA.FTZ R2, R157, c[0x0][0x2d0], -R0 ;  /* 0x0000b4009d027a23 */ /* 0x010fe20000010800 */
[----:B-1----:R-:W-:Y:S02]  /*5d70*/  F2FP.BF16.PACK_AB R4, R140, R138 ;  /* 0x0000008a8c04723e */ /* 0x002fe400000010ff */
[----:B-----5:R-:W-:-:S07]  /*5d80*/  F2FP.BF16.PACK_AB R7, R137, R68 ;  /* 0x000000448907723e */ /* 0x020fce00000010ff */
[C---:B------:R-:W-:Y:S08]  /*5d90*/  HMMA.16816.F32.BF16 R100, R4.reuse, R8, R100 ;  /* 0x000000080464723c */ /* 0x040ff00000041864 */
[C---:B------:R-:W-:Y:S01]  /*5da0*/  HMMA.16816.F32.BF16 R60, R4.reuse, R10, R60 ;  /* 0x0000000a043c723c */ /* 0x040fe2000004183c */
[----:B------:R-:W1:Y:S07]  /*5db0*/  LDSM.16.MT88.4 R8, [R193+0x6000] ;  /* 0x00600000c108783b */ /* 0x000e6e0000004200 */
[C---:B--2---:R-:W-:Y:S01]  /*5dc0*/  HMMA.16816.F32.BF16 R124, R4.reuse, R20, R112 ;  /* 0x00000014047c723c */ /* 0x044fe20000041870 */
[----:B------:R-:W-:Y:S07]  /*5dd0*/  LDSM.16.MT88.4 R112, [R192+0x3000] ;  /* 0x00300000c070783b */ /* 0x000fee0000004200 */
[C---:B------:R-:W-:Y:S01]  /*5de0*/  HMMA.16816.F32.BF16 R36, R4.reuse, R22, R108 ;  /* 0x000000160424723c */ /* 0x040fe2000004186c */
[----:B------:R-:W2:Y:S07]  /*5df0*/  LDSM.16.MT88.4 R20, [R190+0x6000] ;  /* 0x00600000be14783b */ /* 0x000eae0000004200 */
[C---:B---3--:R-:W-:Y:S08]  /*5e00*/  HMMA.16816.F32.BF16 R116, R4.reuse, R16, R116 ;  /* 0x000000100474723c */ /* 0x048ff00000041874 */
[C---:B------:R-:W-:Y:S01]  /*5e10*/  HMMA.16816.F32.BF16 R44, R4.reuse, R18, R76 ;  /* 0x00000012042c723c */ /* 0x040fe2000004184c */
[----:B------:R-:W3:Y:S07]  /*5e20*/  LDSM.16.MT88.4 R16, [R192+0x6000] ;  /* 0x00600000c010783b */ /* 0x000eee0000004200 */
[C---:B------:R-:W-:Y:S01]  /*5e30*/  HMMA.16816.F32.BF16 R108, R4.reuse, R12, R72 ;  /* 0x0000000c046c723c */ /* 0x040fe20000041848 */
[----:B------:R-:W-:Y:S07]  /*5e40*/  LDSM.16.MT88.4 R72, [R191+0x6800] ;  /* 0x00680000bf48783b */ /* 0x000fee0000004200 */
[C---:B------:R-:W-:Y:S01]  /*5e50*/  HMMA.16816.F32.BF16 R52, R4.reuse, R14, R64 ;  /* 0x0000000e0434723c */ /* 0x040fe20000041840 */
[----:B------:R-:W4:Y:S06]  /*5e60*/  LDSM.16.MT88.4 R12, [R191+0x6000] ;  /* 0x00600000bf0c783b */ /* 0x000f2c0000004200 */
[----:B------:R-:W-:Y:S01]  /*5e70*/  F2FP.BF16.PACK_AB R64, R26, R27 ;  /* 0x0000001b1a40723e */ /* 0x000fe200000010ff */
[----:B-1----:R-:W-:Y:S01]  /*5e80*/  HMMA.16816.F32.BF16 R28, R4, R10, R28 ;  /* 0x0000000a041c723c */ /* 0x002fe2000004181c */
[----:B------:R1:W-:Y:S01]  /*5e90*/  MUFU.EX2 R10, R2 ;  /* 0x00000002000a7308 */ /* 0x0003e20000000800 */
[----:B------:R-:W-:-:S06]  /*5ea0*/  F2FP.BF16.PACK_AB R66, R209, R25 ;  /* 0x00000019d142723e */ /* 0x000fcc00000010ff */
[C---:B--2---:R-:W-:Y:S08]  /*5eb0*/  HMMA.16816.F32.BF16 R92, R4.reuse, R20, R92 ;  /* 0x00000014045c723c */ /* 0x044ff0000004185c */
[----:B------:R-:W-:Y:S01]  /*5ec0*/  HMMA.16816.F32.BF16 R20, R4, R22, R84 ;  /* 0x000000160414723c */ /* 0x000fe20000041854 */
[----:B-1----:R-:W-:-:S07]  /*5ed0*/  FFMA.FTZ R2, R156, c[0x0][0x2d0], -R0 ;  /* 0x0000b4009c027a23 */ /* 0x002fce0000010800 */
[C---:B---3--:R-:W-:Y:S01]  /*5ee0*/  HMMA.16816.F32.BF16 R84, R4.reuse, R16, R80 ;  /* 0x000000100454723c */ /* 0x048fe20000041850 */
[----:B------:R-:W1:Y:S07]  /*5ef0*/  LDSM.16.MT88.4 R80, [R192+0x6800] ;  /* 0x00680000c050783b */ /* 0x000e6e0000004200 */
[C---:B------:R-:W-:Y:S08]  /*5f00*/  HMMA.16816.F32.BF16 R56, R4.reuse, R18, R56 ;  /* 0x000000120438723c */ /* 0x040ff00000041838 */
[C---:B----4-:R-:W-:Y:S08]  /*5f10*/  HMMA.16816.F32.BF16 R48, R4.reuse, R12, R48 ;  /* 0x0000000c0430723c */ /* 0x050ff00000041830 */
[C---:B------:R-:W-:Y:S08]  /*5f20*/  HMMA.16816.F32.BF16 R40, R4.reuse, R14, R40 ;  /* 0x0000000e0428723c */ /* 0x040ff00000041828 */
[----:B------:R-:W-:Y:S01]  /*5f30*/  HMMA.16816.F32.BF16 R32, R4, R8, R32 ;  /* 0x000000080420723c */ /* 0x000fe20000041820 */
[----:B------:R2:W3:Y:S06]  /*5f40*/  MUFU.EX2 R9, R2 ;  /* 0x0000000200097308 */ /* 0x0004ec0000000800 */
[----:B------:R-:W-:-:S04]  /*5f50*/  FADD.FTZ R4, R228, R24 ;  /* 0x00000018e4047221 */ /* 0x000fc80000010000 */
[----:B------:R-:W-:Y:S02]  /*5f60*/  FADD.FTZ R4, R215, R4 ;  /* 0x00000004d7047221 */ /* 0x000fe40000010000 */
[----:B--2---:R-:W-:Y:S01]  /*5f70*/  FFMA.FTZ R2, R159, c[0x0][0x2d0], -R0 ;  /* 0x0000b4009f027a23 */ /* 0x004fe20000010800 */
[----:B---3--:R-:W-:-:S03]  /*5f80*/  F2FP.BF16.PACK_AB R65, R9, R10 ;  /* 0x0000000a0941723e */ /* 0x008fc600000010ff */
[----:B------:R2:W-:Y:S02]  /*5f90*/  MUFU.EX2 R8, R2 ;  /* 0x0000000200087308 */ /* 0x0005e40000000800 */
[----:B--2---:R-:W-:Y:S02]  /*5fa0*/  FFMA.FTZ R2, R158, c[0x0][0x2d0], -R0 ;  /* 0x0000b4009e027a23 */ /* 0x004fe40000010800 */
[----:B------:R-:W-:-:S04]  /*5fb0*/  FADD.FTZ R0, R212, R4 ;  /* 0x00000004d4007221 */ /* 0x000fc80000010000 */
[----:B------:R2:W3:Y:S01]  /*5fc0*/  MUFU.EX2 R230, R2 ;  /* 0x0000000200e67308 */ /* 0x0004e20000000800 */
[----:B------:R-:W4:Y:S01]  /*5fd0*/  LDSM.16.MT88.4 R4, [R193+0x6800] ;  /* 0x00680000c104783b */ /* 0x000f220000004200 */
[----:B------:R-:W-:-:S04]  /*5fe0*/  FADD.FTZ R0, R213, R0 ;  /* 0x00000000d5007221 */ /* 0x000fc80000010000 */
[----:B------:R-:W-:-:S04]  /*5ff0*/  FADD.FTZ R0, R227, R0 ;  /* 0x00000000e3007221 */ /* 0x000fc80000010000 */
[----:B------:R-:W-:-:S04]  /*6000*/  FADD.FTZ R0, R161, R0 ;  /* 0x00000000a1007221 */ /* 0x000fc80000010000 */
[----:B------:R-:W-:Y:S02]  /*6010*/  FADD.FTZ R0, R162, R0 ;  /* 0x00000000a2007221 */ /* 0x000fe40000010000 */
[----:B--2---:R-:W-:Y:S01]  /*6020*/  FADD.FTZ R2, R163, R3 ;  /* 0x00000003a3027221 */ /* 0x004fe20000010000 */
[----:B---3--:R-:W-:Y:S01]  /*6030*/  F2FP.BF16.PACK_AB R67, R230, R8 ;  /* 0x00000008e643723e */ /* 0x008fe200000010ff */
[----:B------:R-:W-:Y:S02]  /*6040*/  FADD.FTZ R0, R143, R0 ;  /* 0x000000008f007221 */ /* 0x000fe40000010000 */
[----:B------:R-:W-:Y:S02]  /*6050*/  FADD.FTZ R2, R206, R2 ;  /* 0x00000002ce027221 */ /* 0x000fe40000010000 */
[----:B------:R-:W-:Y:S02]  /*6060*/  FADD.FTZ R0, R142, R0 ;  /* 0x000000008e007221 */ /* 0x000fe40000010000 */
[----:B------:R-:W-:Y:S01]  /*6070*/  FADD.FTZ R2, R200, R2 ;  /* 0x00000002c8027221 */ /* 0x000fe20000010000 */
[----:B------:R-:W-:Y:S01]  /*6080*/  HMMA.16816.F32.BF16 R100, R64, R96, R100 ;  /* 0x000000604064723c */ /* 0x000fe20000041864 */
[----:B------:R-:W-:-:S02]  /*6090*/  FADD.FTZ R0, R71, R0 ;  /* 0x0000000047007221 */ /* 0x000fc40000010000 */
[----:B------:R-:W-:Y:S02]  /*60a0*/  FADD.FTZ R2, R207, R2 ;  /* 0x00000002cf027221 */ /* 0x000fe40000010000 */
[----:B------:R-:W-:Y:S02]  /*60b0*/  FADD.FTZ R0, R136, R0 ;  /* 0x0000000088007221 */ /* 0x000fe40000010000 */
[----:B------:R-:W-:Y:S01]  /*60c0*/  FADD.FTZ R2, R138, R2 ;  /* 0x000000028a027221 */ /* 0x000fe20000010000 */
[----:B------:R-:W-:Y:S01]  /*60d0*/  HMMA.16816.F32.BF16 R124, R64, R120, R124 ;  /* 0x00000078407c723c */ /* 0x000fe2000004187c */
[----:B------:R-:W-:Y:S02]  /*60e0*/  FADD.FTZ R0, R68, R0 ;  /* 0x0000000044007221 */ /* 0x000fe40000010000 */
[----:B------:R-:W-:Y:S02]  /*60f0*/  FADD.FTZ R2, R140, R2 ;  /* 0x000000028c027221 */ /* 0x000fe40000010000 */
[----:B------:R-:W-:-:S02]  /*6100*/  FADD.FTZ R0, R137, R0 ;  /* 0x0000000089007221 */ /* 0x000fc40000010000 */
[----:B------:R-:W-:Y:S01]  /*6110*/  FADD.FTZ R2, R139, R2 ;  /* 0x000000028b027221 */ /* 0x000fe20000010000 */
[C---:B------:R-:W-:Y:S01]  /*6120*/  HMMA.16816.F32.BF16 R116, R64.reuse, R112, R116 ;  /* 0x000000704074723c */ /* 0x040fe20000041874 */
        /* <DEDUP_REMOVED lines=9> */
[----:B------:R-:W-:Y:S03]  /*61c0*/  HMMA.16816.F32.BF16 R96, R64, R98, R60 ;  /* 0x000000624060723c */ /* 0x000fe6000004183c */
[----:B------:R-:W-:-:S05]  /*61d0*/  FADD.FTZ R209, R209, R2 ;  /* 0x00000002d1d17221 */ /* 0x000fca0000010000 */
        /* <DEDUP_REMOVED lines=10> */
[----:B------:R-:W-:Y:S01]  /*6280*/  HMMA.16816.F32.BF16 R64, R64, R6, R28 ;  /* 0x000000064040723c */ /* 0x000fe2000004181c */
[----:B------:R-:W-:Y:S07]  /*6290*/  @!UPT UIADD3 URZ, URZ, URZ, URZ ;  /* 0x0000003f3f3ff290 */ /* 0x000fee000fffe03f */
[----:B------:R-:W-:Y:S11]  /*62a0*/  @!P0 BRA `(.L_x_201) ;  /* 0x000037c000008947 */ /* 0x000ff60003800000 */
.L_x_216:
[----:B------:R-:W2:Y:S01]  /*62b0*/  LDL R5, [R1] ;  /* 0x0000000001057983 */ /* 0x000ea20000100800 */
[----:B------:R-:W-:Y:S04]  /*62c0*/  DEPBAR.LE SB0, 0x0 ;  /* 0x000080000000791a */ /* 0x000fe80000000000 */
[----:B------:R-:W-:Y:S01]  /*62d0*/  WARPSYNC 0xffffffff ;  /* 0xffffffff00007948 */ /* 0x000fe20003800000 */
[----:B------:R-:W-:Y:S01]  /*62e0*/  BAR.SYNC.DEFER_BLOCKING 0x0 ;  /* 0x0000000000007b1d */ /* 0x000fe20000010000 */
[----:B------:R-:W-:Y:S01]  /*62f0*/  SHF.R.S32.HI R0, RZ, 0x1f, R205 ;  /* 0x0000001fff007819 */ /* 0x000fe200000114cd */
[C---:B------:R-:W-:Y:S01]  /*6300*/  IMAD.WIDE.U32 R2, R205.reuse, c[0x0][0x208], RZ ;  /* 0x00008200cd027a25 */ /* 0x040fe200078e00ff */
[----:B------:R-:W-:Y:S02]  /*6310*/  LOP3.LUT P0, RZ, R234, 0x2, RZ, 0xc0, !PT ;  /* 0x00000002eaff7812 */ /* 0x000fe4000780c0ff */
[----:B------:R-:W-:Y:S01]  /*6320*/  SHF.R.S32.HI R4, RZ, 0x1f, R204 ;  /* 0x0000001fff047819 */ /* 0x000fe200000114cc */
[----:B------:R-:W-:Y:S02]  /*6330*/  IMAD R0, R0, c[0x0][0x208], RZ ;  /* 0x0000820000007a24 */ /* 0x000fe400078e02ff */
[----:B------:R-:W-:Y:S02]  /*6340*/  IMAD.MOV.U32 R71, RZ, RZ, R70 ;  /* 0x000000ffff477224 */ /* 0x000fe400078e0046 */
[----:B------:R-:W-:Y:S02]  /*6350*/  IMAD R0, R205, c[0x0][0x20c], R0 ;  /* 0x00008300cd007a24 */ /* 0x000fe400078e0200 */
[----:B------:R-:W-:Y:S02]  /*6360*/  IMAD R4, R4, c[0x0][0x218], RZ ;  /* 0x0000860004047a24 */ /* 0x000fe400078e02ff */
[----:B------:R-:W-:Y:S01]  /*6370*/  IMAD.IADD R3, R3, 0x1, R0 ;  /* 0x0000000103037824 */ /* 0x000fe200078e0200 */
[----:B------:R-:W-:Y:S01]  /*6380*/  IADD3 R0, R188, 0x20, RZ ;  /* 0x00000020bc007810 */ /* 0x000fe20007ffe0ff */
[----:B------:R-:W-:Y:S01]  /*6390*/  IMAD R4, R204, c[0x0][0x21c], R4 ;  /* 0x00008700cc047a24 */ /* 0x000fe200078e0204 */
[----:B------:R-:W-:Y:S01]  /*63a0*/  @P0 IADD3 R0, R188, -0x20, RZ ;  /* 0xffffffe0bc000810 */ /* 0x000fe20007ffe0ff */
[----:B------:R-:W-:Y:S05]  /*63b0*/  IMAD.WIDE.U32 R2, R204, c[0x0][0x218], R2 ;  /* 0x00008600cc027a25 */ /* 0x000fea00078e0002 */
[----:B------:R-:W-:Y:S01]  /*63c0*/  IADD3 R2, P1, R246, R2, RZ ;  /* 0x00000002f6027210 */ /* 0x000fe20007f3e0ff */
[----:B------:R1:W3:Y:S04]  /*63d0*/  LDSM.16.M88.4 R136, [R0] ;  /* 0x000000000088783b */ /* 0x0002e80000000200 */
[----:B------:R1:W4:Y:S04]  /*63e0*/  LDSM.16.M88.4 R140, [R0+0x800] ;  /* 0x00080000008c783b */ /* 0x0003280000000200 */
        /* <DEDUP_REMOVED lines=11> */
[----:B------:R1:W1:Y:S01]  /*64a0*/  LDSM.16.M88.4 R56, [R188+0x3000] ;  /* 0x00300000bc38783b */ /* 0x0002620000000200 */
[----:B--2---:R-:W-:Y:S02]  /*64b0*/  IADD3.X R3, R5, R3, R4, P1, !PT ;  /* 0x0000000305037210 */ /* 0x004fe40000ffe404 */
[C---:B------:R-:W-:Y:S04]  /*64c0*/  LEA R5, P0, R2.reuse, c[0x0][0x1f8], 0x1 ;  /* 0x00007e0002057a11 */ /* 0x040fe800078008ff */
[----:B------:R-:W-:Y:S02]  /*64d0*/  LEA.HI.X R4, R2, c[0x0][0x1fc], R3, 0x1, P0 ;  /* 0x00007f0002047a11 */ /* 0x000fe400000f0c03 */
[----:B------:R-:W-:Y:S01]  /*64e0*/  ISETP.GE.AND P0, PT, R238, c[0x0][0x1d4], PT ;  /* 0x00007500ee007a0c */ /* 0x000fe20003f06270 */
[----:B------:R-:W-:-:S10]  /*64f0*/  BRA.DIV ~URZ, `(.L_x_202) ;  /* 0x00007d627f007947 */ /* 0x000fd4000b800000 */
[----:B-1-34-:R1:W2:Y:S02]  /*6500*/  SHFL.IDX PT, R0, R4, RZ, 0x181f ;  /* 0x00181fff04007589 */ /* 0x01a2a400000e0000 */
.L_x_289:
[----:B------:R-:W3:Y:S01]  /*6510*/  SHFL.IDX PT, R2, R5, RZ, 0x181f ;  /* 0x00181fff05027589 */ /* 0x000ee200000e0000 */
[----:B------:R-:W-:Y:S01]  /*6520*/  IMAD.SHL.U32 R13, R231, 0x2, RZ ;  /* 0x00000002e70d7824 */ /* 0x000fe200078e00ff */
[----:B------:R-:W-:Y:S01]  /*6530*/  SEL R208, RZ, 0x10, P3 ;  /* 0x00000010ffd07807 */ /* 0x000fe20001800000 */
[----:B------:R-:W-:Y:S01]  /*6540*/  IMAD.SHL.U32 R12, R238, 0x2, RZ ;  /* 0x00000002ee0c7824 */ /* 0x000fe200078e00ff */
[----:B------:R-:W-:Y:S01]  /*6550*/  SEL R200, RZ, 0x10, P0 ;  /* 0x00000010ffc87807 */ /* 0x000fe20000000000 */
[----:B------:R-:W-:Y:S01]  /*6560*/  BSSY B0, `(.L_x_203) ;  /* 0x0000037000007945 */ /* 0x000fe20003800000 */
[----:B------:R-:W-:Y:S02]  /*6570*/  ISETP.NE.U32.AND P5, PT, R208, RZ, PT ;  /* 0x000000ffd000720c */ /* 0x000fe40003fa5070 */
[-C--:B---3--:R-:W-:Y:S05]  /*6580*/  IADD3 R6, P1, R2, R13.reuse, RZ ;  /* 0x0000000d02067210 */ /* 0x088fea0007f3e0ff */
[--C-:B--2---:R-:W-:Y:S01]  /*6590*/  IMAD.X R7, R0, 0x1, R202.reuse, P1 ;  /* 0x0000000100077824 */ /* 0x104fe200008e06ca */
[-C--:B------:R-:W-:Y:S04]  /*65a0*/  IADD3 R2, P1, R2, R12.reuse, RZ ;  /* 0x0000000c02027210 */ /* 0x080fe80007f3e0ff */
[----:B------:R-:W-:Y:S01]  /*65b0*/  @!PT LDS RZ, [RZ] ;  /* 0x00000000fffff984 */ /* 0x000fe20000000800 */
[----:B------:R-:W-:Y:S01]  /*65c0*/  @!PT LDS RZ, [RZ] ;  /* 0x00000000fffff984 */ /* 0x000fe20000000800 */
[----:B------:R2:W-:Y:S01]  /*65d0*/  LDGSTS.E.BYPASS.LTC128B.128 [R201+0x100], [R6.64], !P3 ;  /* 0x0010000006c97fae */ /* 0x0005e2000d901d48 */
[--C-:B------:R-:W-:Y:S03]  /*65e0*/  IMAD.X R3, R0, 0x1, R203.reuse, P1 ;  /* 0x0000000100037824 */ /* 0x100fe600008e06cb */
[----:B------:R-:W3:Y:S04]  /*65f0*/  SHFL.IDX PT, R0, R5, 0x1, 0x181f ;  /* 0x00381f0005007f89 */ /* 0x000ee800000e0000 */
[----:B------:R3:W-:Y:S04]  /*6600*/  LDGSTS.E.BYPASS.LTC128B.128 [R201+0x3900], [R2.64], !P0 ;  /* 0x0390000002c97fae */ /* 0x0007e8000c101d48 */
[----:B--2---:R-:W2:Y:S01]  /*6610*/  SHFL.IDX PT, R6, R4, 0x1, 0x181f ;  /* 0x00381f0004067f89 */ /* 0x004ea200000e0000 */
[----:B---3--:R-:W-:Y:S05]  /*6620*/  IADD3 R2, P1, R0, R13, RZ ;  /* 0x0000000d00027210 */ /* 0x008fea0007f3e0ff */
[--C-:B--2---:R-:W-:Y:S05]  /*6630*/  IMAD.X R3, R6, 0x1, R202.reuse, P1 ;  /* 0x0000000106037824 */ /* 0x104fea00008e06ca */
[----:B------:R2:W-:Y:S02]  /*6640*/  LDGSTS.E.BYPASS.LTC128B.128 [R201+0x1100], [R2.64], !P3 ;  /* 0x0110000002c97fae */ /* 0x0005e4000d901d48 */
[----:B--2---:R-:W-:Y:S02]  /*6650*/  IADD3 R2, P1, R0, R12, RZ ;  /* 0x0000000c00027210 */ /* 0x004fe40007f3e0ff */
[----:B------:R-:W2:Y:S03]  /*6660*/  SHFL.IDX PT, R0, R5, 0x2, 0x181f ;  /* 0x00581f0005007f89 */ /* 0x000ea600000e0000 */
[----:B------:R-:W-:Y:S02]  /*6670*/  IMAD.X R3, R6, 0x1, R203, P1 ;  /* 0x0000000106037824 */ /* 0x000fe400008e06cb */
[----:B------:R-:W3:Y:S04]  /*6680*/  SHFL.IDX PT, R6, R4, 0x2, 0x181f ;  /* 0x00581f0004067f89 */ /* 0x000ee800000e0000 */
[----:B------:R4:W-:Y:S02]  /*6690*/  LDGSTS.E.BYPASS.LTC128B.128 [R201+0x4900], [R2.64], !P0 ;  /* 0x0490000002c97fae */ /* 0x0009e4000c101d48 */
[----:B----4-:R-:W-:Y:S04]  /*66a0*/  IADD3 R2, -R208, 0x10, RZ ;  /* 0x00000010d0027810 */ /* 0x010fe80007ffe1ff */
[----:B------:R-:W-:Y:S04]  /*66b0*/  LOP3.LUT R2, R2, 0xf, RZ, 0xc0, !PT ;  /* 0x0000000f02027812 */ /* 0x000fe800078ec0ff */
[----:B--2---:R-:W-:Y:S04]  /*66c0*/  IADD3 R2, P2, P1, R2, R0, R13 ;  /* 0x0000000002027210 */ /* 0x004fe8000795e00d */
[----:B---3--:R-:W-:Y:S02]  /*66d0*/  IADD3.X R3, RZ, R6, R202, P2, P1 ;  /* 0x00000006ff037210 */ /* 0x008fe400017e24ca */
[C---:B------:R-:W-:Y:S03]  /*66e0*/  ISETP.NE.U32.AND P2, PT, R200.reuse, RZ, PT ;  /* 0x000000ffc800720c */ /* 0x040fe60003f45070 */
[----:B------:R2:W-:Y:S02]  /*66f0*/  LDGSTS.E.BYPASS.LTC128B.128.ZFILL [R201+0x2100], [R2.64], P5 ;  /* 0x0210000002c97fae */ /* 0x0005e4000a941d48 */
[----:B--2---:R-:W-:Y:S04]  /*6700*/  IADD3 R2, -R200, 0x10, RZ ;  /* 0x00000010c8027810 */ /* 0x004fe80007ffe1ff */
[----:B------:R-:W-:Y:S04]  /*6710*/  LOP3.LUT R2, R2, 0xf, RZ, 0xc0, !PT ;  /* 0x0000000f02027812 */ /* 0x000fe800078ec0ff */
[----:B------:R-:W-:Y:S02]  /*6720*/  IADD3 R2, P1, P0, R2, R0, R12 ;  /* 0x0000000002027210 */ /* 0x000fe4000783e00c */
[----:B------:R-:W2:Y:S02]  /*6730*/  S2R R12, SR_TID.X ;  /* 0x00000000000c7919 */ /* 0x000ea40000002100 */
[----:B------:R-:W-:Y:S05]  /*6740*/  IADD3.X R3, RZ, R6, R203, P1, P0 ;  /* 0x00000006ff037210 */ /* 0x000fea0000fe04cb */
[----:B------:R3:W-:Y:S01]  /*6750*/  LDGSTS.E.BYPASS.LTC128B.128.ZFILL [R201+0x5900], [R2.64], P2 ;  /* 0x0590000002c97fae */ /* 0x0007e20009141d48 */
[----:B--2---:R-:W-:Y:S11]  /*6760*/  ISETP.GT.AND P0, PT, R12, 0x7f, PT ;  /* 0x0000007f0c00780c */ /* 0x004ff60003f04270 */
[----:B------:R-:W-:Y:S02]  /*6770*/  @!UPT UIADD3 URZ, URZ, URZ, URZ ;  /* 0x0000003f3f3ff290 */ /* 0x000fe4000fffe03f */
[----:B------:R-:W-:-:S05]  /*6780*/  @P0 BRA `(.L_x_204) ;  /* 0x0000014000000947 */ /* 0x000fca0003800000 */
[----:B---3--:R-:W-:-:S05]  /*6790*/  BRA.DIV ~URZ, `(.L_x_205) ;  /* 0x00007b327f007947 */ /* 0x008fca000b800000 */
[----:B-1----:R-:W1:Y:S04]  /*67a0*/  SHFL.IDX PT, R4, R4, 0x3, 0x181f ;  /* 0x00781f0004047f89 */ /* 0x002e6800000e0000 */
[----:B------:R2:W3:Y:S02]  /*67b0*/  SHFL.IDX PT, R0, R5, 0x3, 0x181f ;  /* 0x00781f0005007f89 */ /* 0x0004e400000e0000 */
.L_x_290:
[C---:B------:R-:W-:Y:S01]  /*67c0*/  IADD3 R2, -R208.reuse, 0x10, RZ ;  /* 0x00000010d0027810 */ /* 0x040fe20007ffe1ff */
[----:B------:R-:W-:Y:S01]  /*67d0*/  IMAD.SHL.U32 R3, R231, 0x2, RZ ;  /* 0x00000002e7037824 */ /* 0x000fe200078e00ff */
[----:B------:R-:W-:Y:S01]  /*67e0*/  ISETP.NE.U32.AND P0, PT, R208, RZ, PT ;  /* 0x000000ffd000720c */ /* 0x000fe20003f05070 */
[----:B--2---:R-:W-:Y:S01]  /*67f0*/  IMAD.SHL.U32 R5, R238, 0x2, RZ ;  /* 0x00000002ee057824 */ /* 0x004fe200078e00ff */
[----:B------:R-:W-:Y:S04]  /*6800*/  LOP3.LUT R2, R2, 0xf, RZ, 0xc0, !PT ;  /* 0x0000000f02027812 */ /* 0x000fe800078ec0ff */
[----:B---3--:R-:W-:Y:S04]  /*6810*/  IADD3 R2, P2, P1, R2, R0, R3 ;  /* 0x0000000002027210 */ /* 0x008fe8000795e003 */
[----:B-1----:R-:W-:Y:S05]  /*6820*/  IADD3.X R3, RZ, R4, R202, P2, P1 ;  /* 0x00000004ff037210 */ /* 0x002fea00017e24ca */
[----:B------:R-:W-:Y:S01]  /*6830*/  @!PT LDS RZ, [RZ] ;  /* 0x00000000fffff984 */ /* 0x000fe20000000800 */
[----:B------:R-:W-:Y:S01]  /*6840*/  @!PT LDS RZ, [RZ] ;  /* 0x00000000fffff984 */ /* 0x000fe20000000800 */
[----:B------:R-:W-:Y:S01]  /*6850*/  @!PT LDS RZ, [RZ] ;  /* 0x00000000fffff984 */ /* 0x000fe20000000800 */
[----:B------:R1:W-:Y:S01]  /*6860*/  LDGSTS.E.BYPASS.LTC128B.128.ZFILL [R201+0x3100], [R2.64], P0 ;  /* 0x0310000002c97fae */ /* 0x0003e20008141d48 */
[C---:B------:R-:W-:Y:S02]  /*6870*/  ISETP.NE.U32.AND P0, PT, R200.reuse, RZ, PT ;  /* 0x000000ffc800720c */ /* 0x040fe40003f05070 */
[----:B-1----:R-:W-:Y:S04]  /*6880*/  IADD3 R2, -R200, 0x10, RZ ;  /* 0x00000010c8027810 */ /* 0x002fe80007ffe1ff */
[----:B------:R-:W-:Y:S04]  /*6890*/  LOP3.LUT R2, R2, 0xf, RZ, 0xc0, !PT ;  /* 0x0000000f02027812 */ /* 0x000fe800078ec0ff */
[----:B------:R-:W-:Y:S04]  /*68a0*/  IADD3 R2, P2, P1, R2, R0, R5 ;  /* 0x0000000002027210 */ /* 0x000fe8000795e005 */
[----:B------:R-:W-:Y:S05]  /*68b0*/  IADD3.X R3, RZ, R4, R203, P2, P1 ;  /* 0x00000004ff037210 */ /* 0x000fea00017e24cb */
[----:B------:R1:W-:Y:S04]  /*68c0*/  LDGSTS.E.BYPASS.LTC128B.128.ZFILL [R201+0x6900], [R2.64], P0 ;  /* 0x0690000002c97fae */ /* 0x0003e80008141d48 */
.L_x_204:
[----:B---3--:R-:W-:Y:S05]  /*68d0*/  BSYNC B0 ;  /* 0x0000000000007941 */ /* 0x008fea0003800000 */
.L_x_203:
[----:B------:R-:W0:Y:S01]  /*68e0*/  LDGDEPBAR ;  /* 0x00000000000079af */ /* 0x000e220000000000 */
[----:B------:R-:W-:Y:S01]  /*68f0*/  WARPSYNC 0xffffffff ;  /* 0xffffffff00007948 */ /* 0x000fe20003800000 */
[C---:B-1----:R-:W-:Y:S01]  /*6900*/  HMMA.16816.F32.BF16 R4, R128.reuse, R8, RZ ;  /* 0x000000088004723c */ /* 0x042fe200000418ff */
[----:B------:R-:W-:Y:S02]  /*6910*/  BSSY B0, `(.L_x_206) ;  /* 0x0000117000007945 */ /* 0x000fe40003800000 */
[----:B------:R-:W-:Y:S02]  /*6920*/  LOP3.LUT P0, RZ, R234, 0x4, RZ, 0xc0, !PT ;  /* 0x00000004eaff7812 */ /* 0x000fe4000780c0ff */
[C---:B------:R-:W-:Y:S03]  /*6930*/  IADD3 R0, R188.reuse, 0x40, RZ ;  /* 0x00000040bc007810 */ /* 0x040fe60007ffe0ff */
[C---:B------:R-:W-:Y:S08]  /*6940*/  HMMA.16816.F32.BF16 R8, R128.reuse, R10, RZ ;  /* 0x0000000a8008723c */ /* 0x040ff000000418ff */
[C---:B------:R-:W-:Y:S01]  /*6950*/  HMMA.16816.F32.BF16 R12, R128.reuse, R16, RZ ;  /* 0x00000010800c723c */ /* 0x040fe200000418ff */
[----:B------:R-:W-:Y:S02]  /*6960*/  @P0 IADD3 R0, R188, -0x40, RZ ;  /* 0xffffffc0bc000810 */ /* 0x000fe40007ffe0ff */
[----:B------:R-:W-:Y:S05]  /*6970*/  ISETP.GT.AND P0, PT, R214, R239, PT ;  /* 0x000000efd600720c */ /* 0x000fea0003f04270 */
        /* <DEDUP_REMOVED lines=16> */
[----:B------:R-:W2:Y:S07]  /*6a80*/  LDSM.16.M88.4 R140, [R0+0x800] ;  /* 0x00080000008c783b */ /* 0x000eae0000000200 */
        /* <DEDUP_REMOVED lines=13> */
[----:B------:R-:W-:Y:S08]  /*6b60*/  HMMA.16816.F32.BF16 R56, R132, R162, R56 ;  /* 0x000000a28438723c */ /* 0x000ff00000041838 */
        /* <DEDUP_REMOVED lines=16> */
[C---:B------:R-:W-:Y:S01]  /*6c70*/  HMMA.16816.F32.BF16 R48, R164.reuse, R158, R48 ;  /* 0x0000009ea430723c */ /* 0x040fe20000041830 */
[----:B------:R-:W4:Y:S07]  /*6c80*/  LDSM.16.M88.4 R156, [R189+0x2000] ;  /* 0x00200000bd9c783b */ /* 0x000f2e0000000200 */
[C---:B-1----:R-:W-:Y:S08]  /*6c90*/  HMMA.16816.F32.BF16 R52, R164.reuse, R136, R52 ;  /* 0x00000088a434723c */ /* 0x042ff00000041834 */
[----:B------:R-:W-:Y:S01]  /*6ca0*/  HMMA.16816.F32.BF16 R56, R164, R138, R56 ;  /* 0x0000008aa438723c */ /* 0x000fe20000041838 */
        /* <DEDUP_REMOVED lines=87> */
[----:B------:R-:W4:Y:S01]  /*7220*/  LDSM.16.M88.4 R156, [R189+0x6800] ;  /* 0x00680000bd9c783b */ /* 0x000f220000000200 */
[----:B------:R-:W-:Y:S06]  /*7230*/  DEPBAR.LE SB0, 0x0 ;  /* 0x000080000000791a */ /* 0x000fec0000000000 */
[C---:B-1----:R-:W-:Y:S01]  /*7240*/  HMMA.16816.F32.BF16 R12, R184.reuse, R136, R12 ;  /* 0x00000088b80c723c */ /* 0x042fe2000004180c */
[----:B------:R-:W-:Y:S07]  /*7250*/  BAR.SYNC.DEFER_BLOCKING 0x0 ;  /* 0x0000000000007b1d */ /* 0x000fee0000010000 */
[C---:B------:R-:W-:Y:S08]  /*7260*/  HMMA.16816.F32.BF16 R16, R184.reuse, R138, R16 ;  /* 0x0000008ab810723c */ /* 0x040ff00000041810 */
[C---:B--2---:R-:W-:Y:S08]  /*7270*/  HMMA.16816.F32.BF16 R20, R184.reuse, R140, R20 ;  /* 0x0000008cb814723c */ /* 0x044ff00000041814 */
[C---:B------:R-:W-:Y:S08]  /*7280*/  HMMA.16816.F32.BF16 R24, R184.reuse, R142, R24 ;  /* 0x0000008eb818723c */ /* 0x040ff00000041818 */
[C---:B---3--:R-:W-:Y:S08]  /*7290*/  HMMA.16816.F32.BF16 R28, R184.reuse, R144, R28 ;  /* 0x00000090b81c723c */ /* 0x048ff0000004181c */
[C---:B------:R-:W-:Y:S08]  /*72a0*/  HMMA.16816.F32.BF16 R32, R184.reuse, R146, R32 ;  /* 0x00000092b820723c */ /* 0x040ff00000041820 */
[C---:B----4-:R-:W-:Y:S08]  /*72b0*/  HMMA.16816.F32.BF16 R36, R184.reuse, R148, R36 ;  /* 0x00000094b824723c */ /* 0x050ff00000041824 */
[C---:B------:R-:W-:Y:S08]  /*72c0*/  HMMA.16816.F32.BF16 R40, R184.reuse, R150, R40 ;  /* 0x00000096b828723c */ /* 0x040ff00000041828 */
[C---:B-----5:R-:W-:Y:S08]  /*72d0*/  HMMA.16816.F32.BF16 R44, R184.reuse, R152, R44 ;  /* 0x00000098b82c723c */ /* 0x060ff0000004182c */
[C---:B------:R-:W-:Y:S08]  /*72e0*/  HMMA.16816.F32.BF16 R48, R184.reuse, R154, R48 ;  /* 0x0000009ab830723c */ /* 0x040ff00000041830 */
[C---:B------:R-:W-:Y:S08]  /*72f0*/  HMMA.16816.F32.BF16 R52, R184.reuse, R156, R52 ;  /* 0x0000009cb834723c */ /* 0x040ff00000041834 */
[----:B------:R-:W-:Y:S01]  /*7300*/  HMMA.16816.F32.BF16 R56, R184, R158, R56 ;  /* 0x0000009eb838723c */ /* 0x000fe20000041838 */
[----:B------:R-:W-:Y:S07]  /*7310*/  @!UPT UIADD3 URZ, URZ, URZ, URZ ;  /* 0x0000003f3f3ff290 */ /* 0x000fee000fffe03f */
[----:B------:R-:W-:-:S11]  /*7320*/  @!P0 BRA `(.L_x_207) ;  /* 0x0000075000008947 */ /* 0x000fd60003800000 */
[----:B------:R-:W-:Y:S01]  /*7330*/  IMAD.MOV.U32 R0, RZ, RZ, c[0x0][0x2b8] ;  /* 0x0000ae00ff007624 */ /* 0x000fe200078e00ff */
[----:B------:R-:W-:Y:S01]  /*7340*/  IADD3 R136, -R235, 0x70, RZ ;  /* 0x00000070eb887810 */ /* 0x000fe20007ffe1ff */
[----:B------:R-:W-:Y:S02]  /*7350*/  IMAD R2, R214, 0x70, R240 ;  /* 0x00000070d6027824 */ /* 0x000fe400078e02f0 */
[----:B------:R-:W-:Y:S01]  /*7360*/  IMAD.MOV.U32 R204, RZ, RZ, RZ ;  /* 0x000000ffffcc7224 */ /* 0x000fe200078e00ff */
[----:B------:R-:W-:Y:S01]  /*7370*/  ISETP.NE.AND P0, PT, R0, 0x1, PT ;  /* 0x000000010000780c */ /* 0x000fe20003f05270 */
[----:B------:R-:W-:Y:S01]  /*7380*/  IMAD R0, R234, 0x20, R235 ;  /* 0x00000020ea007824 */ /* 0x000fe200078e02eb */
[----:B------:R-:W-:Y:S04]  /*7390*/  ISETP.GE.AND P1, PT, R136, 0x1, PT ;  /* 0x000000018800780c */ /* 0x000fe80003f26270 */
[----:B------:R-:W-:Y:S05]  /*73a0*/  IADD3 R2, R2, -0x70, R0 ;  /* 0xffffff9002027810 */ /* 0x000fea0007ffe000 */
[----:B------:R-:W-:Y:S02]  /*73b0*/  IMAD.MOV.U32 R0, RZ, RZ, R2 ;  /* 0x000000ffff007224 */ /* 0x000fe400078e0002 */
[----:B------:R-:W-:Y:S05]  /*73c0*/  @P0 IMAD.HI.U32 R3, R2, c[0x0][0x2bc], RZ ;  /* 0x0000af0002030a27 */ /* 0x000fea00078e00ff */
[----:B------:R-:W-:Y:S04]  /*73d0*/  @P0 SHF.R.U32.HI R0, RZ, c[0x0][0x2c0], R3 ;  /* 0x0000b000ff000a19 */ /* 0x000fe80000011603 */
[C---:B------:R-:W-:Y:S01]  /*73e0*/  @!P4 IADD3 R3, P0, R0.reuse, R244, RZ ;  /* 0x000000f40003c210 */ /* 0x040fe20007f1e0ff */
[----:B------:R-:W-:Y:S03]  /*73f0*/  IMAD.MOV R68, RZ, RZ, -R0 ;  /* 0x000000ffff447224 */ /* 0x000fe600078e0a00 */
[----:B------:R-:W-:Y:S01]  /*7400*/  @!P4 LEA.HI.X.SX32 R0, R0, R252, 0x1, P0 ;  /* 0x000000fc0000c211 */ /* 0x000fe200000f0eff */
[----:B------:R-:W-:Y:S01]  /*7410*/  IMAD R205, R68, c[0x0][0x2b8], R2 ;  /* 0x0000ae0044cd7a24 */ /* 0x000fe200078e0202 */
[C---:B------:R-:W-:Y:S04]  /*7420*/  @!P4 LEA R2, P0, R3.reuse, c[0x0][0x2a0], 0x2 ;  /* 0x0000a8000302ca11 */ /* 0x040fe800078010ff */
[----:B------:R-:W-:Y:S02]  /*7430*/  @!P4 LEA.HI.X R3, R3, c[0x0][0x2a4], R0, 0x2, P0 ;  /* 0x0000a9000303ca11 */ /* 0x000fe400000f1400 */
[----:B------:R-:W-:Y:S03]  /*7440*/  SHF.R.S32.HI R0, RZ, 0x1f, R205 ;  /* 0x0000001fff007819 */ /* 0x000fe600000114cd */
[----:B------:R1:W2:Y:S02]  /*7450*/  @!P4 LDG.E R204, [R2.64] ;  /* 0x0000000802ccc981 */ /* 0x0002a4000c1e1900 */
[----:B------:R-:W-:Y:S04]  /*7460*/  IMAD R0, R0, c[0x0][0x1e0], RZ ;  /* 0x0000780000007a24 */ /* 0x000fe800078e02ff */
[C---:B------:R-:W-:Y:S02]  /*7470*/  IMAD R0, R205.reuse, c[0x0][0x1e4], R0 ;  /* 0x00007900cd007a24 */ /* 0x040fe400078e0200 */
[----:B-1----:R-:W-:Y:S04]  /*7480*/  IMAD.WIDE.U32 R2, R205, c[0x0][0x1e0], RZ ;  /* 0x00007800cd027a25 */ /* 0x002fe800078e00ff */
[----:B------:R-:W-:Y:S01]  /*7490*/  IMAD.IADD R3, R3, 0x1, R0 ;  /* 0x0000000103037824 */ /* 0x000fe200078e0200 */
[----:B--2---:R-:W-:Y:S03]  /*74a0*/  SHF.R.S32.HI R0, RZ, 0x1f, R204 ;  /* 0x0000001fff007819 */ /* 0x004fe600000114cc */
[----:B------:R-:W-:Y:S04]  /*74b0*/  IMAD.WIDE.U32 R2, R204, c[0x0][0x1f0], R2 ;  /* 0x00007c00cc027a25 */ /* 0x000fe800078e0002 */
[----:B------:R-:W-:Y:S01]  /*74c0*/  IMAD R68, R0, c[0x0][0x1f0], RZ ;  /* 0x00007c0000447a24 */ /* 0x000fe200078e02ff */
[----:B------:R-:W-:Y:S03]  /*74d0*/  IADD3 R0, P0, R242, R2, RZ ;  /* 0x00000002f2007210 */ /* 0x000fe60007f1e0ff */
[----:B------:R-:W-:Y:S05]  /*74e0*/  IMAD R68, R204, c[0x0][0x1f4], R68 ;  /* 0x00007d00cc447a24 */ /* 0x000fea00078e0244 */
[----:B------:R-:W-:Y:S02]  /*74f0*/  IADD3.X R2, R241, R3, R68, P0, !PT ;  /* 0x00000003f1027210 */ /* 0x000fe400007fe444 */
[C---:B------:R-:W-:Y:S04]  /*7500*/  LEA R68, P0, R0.reuse, c[0x0][0x1c8], 0x1 ;  /* 0x0000720000447a11 */ /* 0x040fe800078008ff */
[----:B------:R-:W-:Y:S01]  /*7510*/  LEA.HI.X R0, R0, c[0x0][0x1cc], R2, 0x1, P0 ;  /* 0x0000730000007a11 */ /* 0x000fe200000f0c02 */
[----:B------:R-:W-:-:S06]  /*7520*/  BRA.DIV ~URZ, `(.L_x_208) ;  /* 0x00006e727f007947 */ /* 0x000fcc000b800000 */
[----:B------:R1:W2:Y:S02]  /*7530*/  SHFL.IDX PT, R138, R0, RZ, 0x181f ;  /* 0x00181fff008a7589 */ /* 0x0002a400000e0000 */
.L_x_291:
[----:B------:R-:W-:-:S05]  /*7540*/  BRA.DIV ~URZ, `(.L_x_209) ;  /* 0x00006ec27f007947 */ /* 0x000fca000b800000 */
[----:B------:R3:W4:Y:S02]  /*7550*/  SHFL.IDX PT, R137, R68, RZ, 0x181f ;  /* 0x00181fff44897589 */ /* 0x00072400000e0000 */
.L_x_292:
[C---:B------:R-:W-:Y:S01]  /*7560*/  @P1 IADD3 R2, -R208.reuse, 0x10, RZ ;  /* 0x00000010d0021810 */ /* 0x040fe20007ffe1ff */
[----:B------:R-:W-:Y:S01]  /*7570*/  IMAD.SHL.U32 R3, R231, 0x2, RZ ;  /* 0x00000002e7037824 */ /* 0x000fe200078e00ff */
[----:B------:R-:W-:Y:S01]  /*7580*/  @P1 ISETP.NE.U32.AND P0, PT, R208, RZ, PT ;  /* 0x000000ffd000120c */ /* 0x000fe20003f05070 */
[----:B------:R-:W-:Y:S01]  /*7590*/  IMAD.SHL.U32 R139, R238, 0x2, RZ ;  /* 0x00000002ee8b7824 */ /* 0x000fe200078e00ff */
[----:B------:R-:W-:Y:S04]  /*75a0*/  @P1 LOP3.LUT R2, R2, 0xf, RZ, 0xc0, !PT ;  /* 0x0000000f02021812 */ /* 0x000fe800078ec0ff */
[-C--:B----4-:R-:W-:Y:S04]  /*75b0*/  @P1 IADD3 R2, P5, P2, R2, R137.reuse, R3 ;  /* 0x0000008902021210 */ /* 0x090fe80007abe003 */
[-C--:B--2---:R-:W-:Y:S05]  /*75c0*/  @P1 IADD3.X R3, RZ, R138.reuse, R202, P5, P2 ;  /* 0x0000008aff031210 */ /* 0x084fea0002fe44ca */
[----:B------:R-:W-:Y:S01]  /*75d0*/  @!PT LDS RZ, [RZ] ;  /* 0x00000000fffff984 */ /* 0x000fe20000000800 */
[----:B------:R-:W-:Y:S01]  /*75e0*/  @!PT LDS RZ, [RZ] ;  /* 0x00000000fffff984 */ /* 0x000fe20000000800 */
[----:B------:R-:W-:Y:S01]  /*75f0*/  @!PT LDS RZ, [RZ] ;  /* 0x00000000fffff984 */ /* 0x000fe20000000800 */
[----:B------:R2:W-:Y:S01]  /*7600*/  @P1 LDGSTS.E.BYPASS.LTC128B.128.ZFILL [R201+0x8100], [R2.64], P0 ;  /* 0x0810000002c91fae */ /* 0x0005e20008141d48 */
[C---:B------:R-:W-:Y:S02]  /*7610*/  @P1 ISETP.NE.U32.AND P0, PT, R200.reuse, RZ, PT ;  /* 0x000000ffc800120c */ /* 0x040fe40003f05070 */
[----:B--2---:R-:W-:Y:S04]  /*7620*/  @P1 IADD3 R2, -R200, 0x10, RZ ;  /* 0x00000010c8021810 */ /* 0x004fe80007ffe1ff */
[----:B------:R-:W-:Y:S04]  /*7630*/  @P1 LOP3.LUT R2, R2, 0xf, RZ, 0xc0, !PT ;  /* 0x0000000f02021812 */ /* 0x000fe800078ec0ff */
[----:B------:R-:W-:Y:S04]  /*7640*/  @P1 IADD3 R2, P5, P2, R2, R137, R139 ;  /* 0x0000008902021210 */ /* 0x000fe80007abe08b */
[----:B------:R-:W-:Y:S05]  /*7650*/  @P1 IADD3.X R3, RZ, R138, R203, P5, P2 ;  /* 0x0000008aff031210 */ /* 0x000fea0002fe44cb */
[----:B------:R2:W-:Y:S01]  /*7660*/  @P1 LDGSTS.E.BYPASS.LTC128B.128.ZFILL [R201+0xb900], [R2.64], P0 ;  /* 0x0b90000002c91fae */ /* 0x0005e20008141d48 */
[----:B------:R-:W-:Y:S01]  /*7670*/  ISETP.GE.AND P1, PT, R136, 0x21, PT ;  /* 0x000000218800780c */ /* 0x000fe20003f26270 */
[----:B------:R-:W-:-:S06]  /*7680*/  BRA.DIV ~URZ, `(.L_x_210) ;  /* 0x00006df27f007947 */ /* 0x000fcc000b800000 */
[----:B------:R4:W1:Y:S04]  /*7690*/  SHFL.IDX PT, R137, R0, 0x1, 0x181f ;  /* 0x00381f0000897f89 */ /* 0x00086800000e0000 */
[----:B------:R4:W2:Y:S02]  /*76a0*/  SHFL.IDX PT, R136, R68, 0x1, 0x181f ;  /* 0x00381f0044887f89 */ /* 0x0008a400000e0000 */
.L_x_293:
[C---:B--2---:R-:W-:Y:S01]  /*76b0*/  @P1 IADD3 R2, -R208.reuse, 0x10, RZ ;  /* 0x00000010d0021810 */ /* 0x044fe20007ffe1ff */
[----:B------:R-:W-:Y:S01]  /*76c0*/  IMAD.SHL.U32 R3, R231, 0x2, RZ ;  /* 0x00000002e7037824 */ /* 0x000fe200078e00ff */
[----:B------:R-:W-:Y:S01]  /*76d0*/  @P1 ISETP.NE.U32.AND P0, PT, R208, RZ, PT ;  /* 0x000000ffd000120c */ /* 0x000fe20003f05070 */
[----:B------:R-:W-:Y:S01]  /*76e0*/  IMAD.SHL.U32 R138, R238, 0x2, RZ ;  /* 0x00000002ee8a7824 */ /* 0x000fe200078e00ff */
[----:B------:R-:W-:Y:S04]  /*76f0*/  @P1 LOP3.LUT R2, R2, 0xf, RZ, 0xc0, !PT ;  /* 0x0000000f02021812 */ /* 0x000fe800078ec0ff */
[-C--:B------:R-:W-:Y:S04]  /*7700*/  @P1 IADD3 R2, P5, P2, R2, R136.reuse, R3 ;  /* 0x0000008802021210 */ /* 0x080fe80007abe003 */
[-C--:B-1----:R-:W-:Y:S05]  /*7710*/  @P1 IADD3.X R3, RZ, R137.reuse, R202, P5, P2 ;  /* 0x00000089ff031210 */ /* 0x082fea0002fe44ca */
[----:B------:R-:W-:Y:S01]  /*7720*/  @!PT LDS RZ, [RZ] ;  /* 0x00000000fffff984 */ /* 0x000fe20000000800 */
[----:B------:R-:W-:Y:S01]  /*7730*/  @!PT LDS RZ, [RZ] ;  /* 0x00000000fffff984 */ /* 0x000fe20000000800 */
[----:B------:R-:W-:Y:S01]  /*7740*/  @!PT LDS RZ, [RZ] ;  /* 0x00000000fffff984 */ /* 0x000fe20000000800 */
[----:B------:R1:W-:Y:S01]  /*7750*/  @P1 LDGSTS.E.BYPASS.LTC128B.128.ZFILL [R201+0x9100], [R2.64], P0 ;  /* 0x0910000002c91fae */ /* 0x0003e20008141d48 */
[C---:B------:R-:W-:Y:S02]  /*7760*/  @P1 ISETP.NE.U32.AND P0, PT, R200.reuse, RZ, PT ;  /* 0x000000ffc800120c */ /* 0x040fe40003f05070 */
[----:B-1----:R-:W-:Y:S04]  /*7770*/  @P1 IADD3 R2, -R200, 0x10, RZ ;  /* 0x00000010c8021810 */ /* 0x002fe80007ffe1ff */
[----:B------:R-:W-:Y:S04]  /*7780*/  @P1 LOP3.LUT R2, R2, 0xf, RZ, 0xc0, !PT ;  /* 0x0000000f02021812 */ /* 0x000fe800078ec0ff */
[----:B------:R-:W-:Y:S02]  /*7790*/  @P1 IADD3 R2, P5, P2, R2, R136, R138 ;  /* 0x0000008802021210 */ /* 0x000fe40007abe08a */
[----:B------:R-:W-:Y:S02]  /*77a0*/  IADD3 R136, -R235, 0x70, RZ ;  /* 0x00000070eb887810 */ /* 0x000fe40007ffe1ff */
[----:B------:R-:W-:Y:S05]  /*77b0*/  @P1 IADD3.X R3, RZ, R137, R203, P5, P2 ;  /* 0x00000089ff031210 */ /* 0x000fea0002fe44cb */
[----:B------:R1:W-:Y:S01]  /*77c0*/  @P1 LDGSTS.E.BYPASS.LTC128B.128.ZFILL [R201+0xc900], [R2.64], P0 ;  /* 0x0c90000002c91fae */ /* 0x0003e20008141d48 */
[----:B------:R-:W-:Y:S01]  /*77d0*/  ISETP.GE.AND P1, PT, R136, 0x41, PT ;  /* 0x000000418800780c */ /* 0x000fe20003f26270 */
[----:B------:R-:W-:-:S10]  /*77e0*/  BRA.DIV ~URZ, `(.L_x_211) ;  /* 0x00006d627f007947 */ /* 0x000fd4000b800000 */
[----:B------:R2:W1:Y:S02]  /*77f0*/  SHFL.IDX PT, R138, R0, 0x2, 0x181f ;  /* 0x00581f00008a7f89 */ /* 0x00046400000e0000 */
.L_x_294:
[----:B------:R-:W-:-:S05]  /*7800*/  BRA.DIV ~URZ, `(.L_x_212) ;  /* 0x00006db27f007947 */ /* 0x000fca000b800000 */
[----:B------:R2:W3:Y:S02]  /*7810*/  SHFL.IDX PT, R137, R68, 0x2, 0x181f ;  /* 0x00581f0044897f89 */ /* 0x0004e400000e0000 */
.L_x_295:
[C---:B-1----:R-:W-:Y:S01]  /*7820*/  @P1 IADD3 R2, -R208.reuse, 0x10, RZ ;  /* 0x00000010d0021810 */ /* 0x042fe20007ffe1ff */
[----:B------:R-:W-:Y:S01]  /*7830*/  IMAD.SHL.U32 R3, R231, 0x2, RZ ;  /* 0x00000002e7037824 */ /* 0x000fe200078e00ff */
[----:B------:R-:W-:Y:S01]  /*7840*/  @P1 ISETP.NE.U32.AND P0, PT, R208, RZ, PT ;  /* 0x000000ffd000120c */ /* 0x000fe20003f05070 */
[----:B------:R-:W-:Y:S01]  /*7850*/  IMAD.SHL.U32 R139, R238, 0x2, RZ ;  /* 0x00000002ee8b7824 */ /* 0x000fe200078e00ff */
[----:B------:R-:W-:Y:S04]  /*7860*/  @P1 LOP3.LUT R2, R2, 0xf, RZ, 0xc0, !PT ;  /* 0x0000000f02021812 */ /* 0x000fe800078ec0ff */
[-C--:B---3--:R-:W-:Y:S04]  /*7870*/  @P1 IADD3 R2, P5, P2, R2, R137.reuse, R3 ;  /* 0x0000008902021210 */ /* 0x088fe80007abe003 */
[-C--:B------:R-:W-:Y:S05]  /*7880*/  @P1 IADD3.X R3, RZ, R138.reuse, R202, P5, P2 ;  /* 0x0000008aff031210 */ /* 0x080fea0002fe44ca */
[----:B------:R-:W-:Y:S01]  /*7890*/  @!PT LDS RZ, [RZ] ;  /* 0x00000000fffff984 */ /* 0x000fe20000000800 */
[----:B------:R-:W-:Y:S01]  /*78a0*/  @!PT LDS RZ, [RZ] ;  /* 0x00000000fffff984 */ /* 0x000fe20000000800 */
[----:B------:R-:W-:Y:S01]  /*78b0*/  @!PT LDS RZ, [RZ] ;  /* 0x00000000fffff984 */ /* 0x000fe20000000800 */
[----:B------:R1:W-:Y:S01]  /*78c0*/  @P1 LDGSTS.E.BYPASS.LTC128B.128.ZFILL [R201+0xa100], [R2.64], P0 ;  /* 0x0a10000002c91fae */ /* 0x0003e20008141d48 */
[C---:B------:R-:W-:Y:S02]  /*78d0*/  @P1 ISETP.NE.U32.AND P0, PT, R200.reuse, RZ, PT ;  /* 0x000000ffc800120c */ /* 0x040fe40003f05070 */
[----:B-1----:R-:W-:Y:S04]  /*78e0*/  @P1 IADD3 R2, -R200, 0x10, RZ ;  /* 0x00000010c8021810 */ /* 0x002fe80007ffe1ff */
[----:B------:R-:W-:Y:S04]  /*78f0*/  @P1 LOP3.LUT R2, R2, 0xf, RZ, 0xc0, !PT ;  /* 0x0000000f02021812 */ /* 0x000fe800078ec0ff */
[----:B------:R-:W-:Y:S04]  /*7900*/  @P1 IADD3 R2, P5, P2, R2, R137, R139 ;  /* 0x0000008902021210 */ /* 0x000fe80007abe08b */
[----:B------:R-:W-:Y:S05]  /*7910*/  @P1 IADD3.X R3, RZ, R138, R203, P5, P2 ;  /* 0x0000008aff031210 */ /* 0x000fea0002fe44cb */
[----:B------:R1:W-:Y:S01]  /*7920*/  @P1 LDGSTS.E.BYPASS.LTC128B.128.ZFILL [R201+0xd900], [R2.64], P0 ;  /* 0x0d90000002c91fae */ /* 0x0003e20008141d48 */
[----:B------:R-:W-:Y:S01]  /*7930*/  ISETP.GE.AND P1, PT, R136, 0x61, PT ;  /* 0x000000618800780c */ /* 0x000fe20003f26270 */
[----:B------:R-:W-:-:S06]  /*7940*/  BRA.DIV ~URZ, `(.L_x_213) ;  /* 0x00006ce27f007947 */ /* 0x000fcc000b800000 */
[----:B------:R3:W1:Y:S04]  /*7950*/  SHFL.IDX PT, R136, R0, 0x3, 0x181f ;  /* 0x00781f0000887f89 */ /* 0x00066800000e0000 */
[----:B--2-4-:R3:W2:Y:S02]  /*7960*/  SHFL.IDX PT, R0, R68, 0x3, 0x181f ;  /* 0x00781f0044007f89 */ /* 0x0146a400000e0000 */
.L_x_296:
[C---:B-1----:R-:W-:Y:S01]  /*7970*/  @P1 IADD3 R2, -R208.reuse, 0x10, RZ ;  /* 0x00000010d0021810 */ /* 0x042fe20007ffe1ff */
[----:B------:R-:W-:Y:S01]  /*7980*/  IMAD.SHL.U32 R3, R231, 0x2, RZ ;  /* 0x00000002e7037824 */ /* 0x000fe200078e00ff */
[----:B------:R-:W-:Y:S01]  /*7990*/  @P1 ISETP.NE.U32.AND P0, PT, R208, RZ, PT ;  /* 0x000000ffd000120c */ /* 0x000fe20003f05070 */
[----:B---3--:R-:W-:Y:S01]  /*79a0*/  IMAD.SHL.U32 R68, R238, 0x2, RZ ;  /* 0x00000002ee447824 */ /* 0x008fe200078e00ff */
[----:B------:R-:W-:Y:S04]  /*79b0*/  @P1 LOP3.LUT R2, R2, 0xf, RZ, 0xc0, !PT ;  /* 0x0000000f02021812 */ /* 0x000fe800078ec0ff */
[----:B--2---:R-:W-:Y:S04]  /*79c0*/  @P1 IADD3 R2, P5, P2, R2, R0, R3 ;  /* 0x0000000002021210 */ /* 0x004fe80007abe003 */
[----:B------:R-:W-:Y:S05]  /*79d0*/  @P1 IADD3.X R3, RZ, R136, R202, P5, P2 ;  /* 0x00000088ff031210 */ /* 0x000fea0002fe44ca */
        /* <DEDUP_REMOVED lines=9> */
[----:B------:R1:W-:Y:S04]  /*7a70*/  @P1 LDGSTS.E.BYPASS.LTC128B.128.ZFILL [R201+0xe900], [R2.64], P0 ;  /* 0x0e90000002c91fae */ /* 0x0003e80008141d48 */
.L_x_207:
[----:B------:R-:W-:Y:S05]  /*7a80*/  BSYNC B0 ;  /* 0x0000000000007941 */ /* 0x000fea0003800000 */
.L_x_206:
        /* <DEDUP_REMOVED lines=58> */
[----:B------:R1:W2:Y:S02]  /*7e30*/  SHFL.BFLY PT, R0, R68, 0x2, 0x1f ;  /* 0x0c401f0044007f89 */ /* 0x0002a400000e0000 */
.L_x_297:
[----:B-12---:R-:W-:Y:S01]  /*7e40*/  FMNMX.FTZ R68, R68, R0, !PT ;  /* 0x0000000044447209 */ /* 0x006fe20007810000 */
[----:B------:R-:W-:-:S05]  /*7e50*/  BRA.DIV ~URZ, `(.L_x_215) ;  /* 0x000068e27f007947 */ /* 0x000fca000b800000 */
[----:B------:R-:W1:Y:S02]  /*7e60*/  SHFL.BFLY PT, R0, R68, 0x1, 0x1f ;  /* 0x0c201f0044007f89 */ /* 0x000e6400000e0000 */
[----:B-1----:R-:W-:Y:S02]  /*7e70*/  FMNMX.FTZ R70, R68, R0, !PT ;  /* 0x0000000044467209 */ /* 0x002fe40007810000 */
[----:B------:R-:W1:Y:S02]  /*7e80*/  SHFL.BFLY PT, R0, R136, 0x2, 0x1f ;  /* 0x0c401f0088007f89 */ /* 0x000e6400000e0000 */
[----:B-1----:R-:W-:Y:S05]  /*7e90*/  FMNMX.FTZ R68, R136, R0, !PT ;  /* 0x0000000088447209 */ /* 0x002fea0007810000 */
[----:B------:R1:W2:Y:S02]  /*7ea0*/  SHFL.BFLY PT, R0, R68, 0x1, 0x1f ;  /* 0x0c201f0044007f89 */ /* 0x0002a400000e0000 */
.L_x_298:
[----:B--2---:R-:W-:Y:S01]  /*7eb0*/  FMNMX.FTZ R3, R0, R68, !PT ;  /* 0x0000004400037209 */ /* 0x004fe20007810000 */
[C---:B-1----:R-:W-:Y:S01]  /*7ec0*/  FMUL.FTZ R68, R70.reuse, c[0x0][0x2d0] ;  /* 0x0000b40046447a20 */ /* 0x042fe20000410000 */
[----:B------:R-:W-:Y:S01]  /*7ed0*/  WARPSYNC 0xffffffff ;  /* 0xffffffff00007948 */ /* 0x000fe20003800000 */
[----:B------:R-:W-:Y:S01]  /*7ee0*/  FADD.FTZ R0, -R70, R71 ;  /* 0x0000004746007221 */ /* 0x000fe20000010100 */
[----:B------:R-:W-:Y:S01]  /*7ef0*/  ISETP.GT.AND P0, PT, R214, R239, PT ;  /* 0x000000efd600720c */ /* 0x000fe20003f04270 */
        /* <DEDUP_REMOVED lines=32> */
[----:B------:R-:W3:Y:S01]  /*8100*/  MUFU.EX2 R9, R9 ;  /* 0x0000000900097308 */ /* 0x000ee20000000800 */
[----:B------:R-:W-:Y:S09]  /*8110*/  FFMA.FTZ R68, R57, c[0x0][0x2d0], -R68 ;  /* 0x0000b40039447a23 */ /* 0x000ff20000010844 */
[----:B------:R-:W-:Y:S01]  /*8120*/  MUFU.EX2 R68, R68 ;  /* 0x0000004400447308 */ /* 0x000fe20000000800 */
[----:B-1----:R-:W-:Y:S01]  /*8130*/  FFMA.FTZ R0, R2, R209, R12 ;  /* 0x000000d102007223 */ /* 0x002fe2000001000c */
[----:B--2---:R-:W-:Y:S01]  /*8140*/  F2FP.BF16.PACK_AB R136, R4, R12 ;  /* 0x0000000c0488723e */ /* 0x004fe200000010ff */
[----:B------:R-:W-:Y:S02]  /*8150*/  FMUL.FTZ R56, R2, R72 ;  /* 0x0000004802387220 */ /* 0x000fe40000410000 */
[----:B------:R-:W-:Y:S02]  /*8160*/  FADD.FTZ R5, R4, R0 ;  /* 0x0000000004057221 */ /* 0x000fe40000010000 */
[C---:B------:R-:W-:Y:S02]  /*8170*/  FADD.FTZ R0, -R3.reuse, R69 ;  /* 0x0000004503007221 */ /* 0x040fe40000010100 */
[----:B------:R-:W-:Y:S01]  /*8180*/  FMUL.FTZ R4, R3, c[0x0][0x2d0] ;  /* 0x0000b40003047a20 */ /* 0x000fe20000410000 */
[----:B------:R-:W-:Y:S01]  /*8190*/  MUFU.EX2 R69, R148 ;  /* 0x0000009400457308 */ /* 0x000fe20000000800 */
[----:B------:R-:W-:Y:S02]  /*81a0*/  FMUL.FTZ R0, R0, c[0x0][0x2d0] ;  /* 0x0000b40000007a20 */ /* 0x000fe40000410000 */
[----:B------:R-:W-:Y:S01]  /*81b0*/  FMUL.FTZ R57, R2, R73 ;  /* 0x0000004902397220 */ /* 0x000fe20000410000 */
[----:B---3--:R-:W-:Y:S01]  /*81c0*/  F2FP.BF16.PACK_AB R138, R9, R8 ;  /* 0x00000008098a723e */ /* 0x008fe200000010ff */
[--C-:B------:R-:W-:Y:S02]  /*81d0*/  FFMA.FTZ R228, R58, c[0x0][0x2d0], -R4.reuse ;  /* 0x0000b4003ae47a23 */ /* 0x100fe40000010804 */
[--C-:B------:R-:W-:Y:S02]  /*81e0*/  FFMA.FTZ R229, R59, c[0x0][0x2d0], -R4.reuse ;  /* 0x0000b4003be57a23 */ /* 0x100fe40000010804 */
[--C-:B------:R-:W-:Y:S01]  /*81f0*/  FFMA.FTZ R6, R6, c[0x0][0x2d0], -R4.reuse ;  /* 0x0000b40006067a23 */ /* 0x100fe20000010804 */
[----:B------:R-:W1:Y:S01]  /*8200*/  MUFU.EX2 R0, R0 ;  /* 0x0000000000007308 */ /* 0x000e620000000800 */
[--C-:B------:R-:W-:Y:S02]  /*8210*/  FFMA.FTZ R7, R7, c[0x0][0x2d0], -R4.reuse ;  /* 0x0000b40007077a23 */ /* 0x100fe40000010804 */
[--C-:B------:R-:W-:Y:S02]  /*8220*/  FFMA.FTZ R71, R10, c[0x0][0x2d0], -R4.reuse ;  /* 0x0000b4000a477a23 */ /* 0x100fe40000010804 */
[--C-:B------:R-:W-:Y:S02]  /*8230*/  FFMA.FTZ R139, R11, c[0x0][0x2d0], -R4.reuse ;  /* 0x0000b4000b8b7a23 */ /* 0x100fe40000010804 */
[C---:B------:R-:W-:Y:S02]  /*8240*/  FMUL.FTZ R20, R2.reuse, R108 ;  /* 0x0000006c02147220 */ /* 0x040fe40000410000 */
[----:B------:R-:W-:Y:S01]  /*8250*/  FMUL.FTZ R21, R2, R109 ;  /* 0x0000006d02157220 */ /* 0x000fe20000410000 */
        /* <DEDUP_REMOVED lines=9> */
[C---:B-1----:R-:W-:Y:S02]  /*82f0*/  FMUL.FTZ R58, R0.reuse, R74 ;  /* 0x0000004a003a7220 */ /* 0x042fe40000410000 */
[----:B------:R-:W-:Y:S02]  /*8300*/  FMUL.FTZ R59, R0, R75 ;  /* 0x0000004b003b7220 */ /* 0x000fe40000410000 */
[----:B------:R-:W1:Y:S01]  /*8310*/  LDSM.16.MT88.4 R72, [R190] ;  /* 0x00000000be48783b */ /* 0x000e620000004200 */
        /* <DEDUP_REMOVED lines=9> */
[----:B--2---:R-:W-:Y:S01]  /*83b0*/  F2FP.BF16.PACK_AB R137, R7, R10 ;  /* 0x0000000a0789723e */ /* 0x004fe200000010ff */
[--C-:B------:R-:W-:Y:S02]  /*83c0*/  FFMA.FTZ R223, R54, c[0x0][0x2d0], -R4.reuse ;  /* 0x0000b40036df7a23 */ /* 0x100fe40000010804 */
[----:B------:R-:W-:Y:S02]  /*83d0*/  FFMA.FTZ R224, R55, c[0x0][0x2d0], -R4 ;  /* 0x0000b40037e07a23 */ /* 0x000fe40000010804 */
[----:B------:R-:W-:Y:S01]  /*83e0*/  FFMA.FTZ R6, R0, R230, R10 ;  /* 0x000000e600067223 */ /* 0x000fe2000001000a */
[----:B------:R-:W-:Y:S01]  /*83f0*/  MUFU.EX2 R71, R145 ;  /* 0x0000009100477308 */ /* 0x000fe20000000800 */
[--C-:B------:R-:W-:Y:S02]  /*8400*/  FFMA.FTZ R141, R14, c[0x0][0x2d0], -R4.reuse ;  /* 0x0000b4000e8d7a23 */ /* 0x100fe40000010804 */
[--C-:B------:R-:W-:Y:S02]  /*8410*/  FFMA.FTZ R140, R15, c[0x0][0x2d0], -R4.reuse ;  /* 0x0000b4000f8c7a23 */ /* 0x100fe40000010804 */
[--C-:B------:R-:W-:Y:S02]  /*8420*/  FFMA.FTZ R150, R22, c[0x0][0x2d0], -R4.reuse ;  /* 0x0000b40016967a23 */ /* 0x100fe40000010804 */
[--C-:B------:R-:W-:Y:S02]  /*8430*/  FFMA.FTZ R149, R23, c[0x0][0x2d0], -R4.reuse ;  /* 0x0000b40017957a23 */ /* 0x100fe40000010804 */
[--C-:B------:R-:W-:Y:S01]  /*8440*/  FFMA.FTZ R158, R30, c[0x0][0x2d0], -R4.reuse ;  /* 0x0000b4001e9e7a23 */ /* 0x100fe20000010804 */
[----:B------:R-:W-:Y:S01]  /*8450*/  MUFU.EX2 R233, R150 ;  /* 0x0000009600e97308 */ /* 0x000fe20000000800 */
[----:B------:R-:W-:Y:S02]  /*8460*/  FFMA.FTZ R157, R31, c[0x0][0x2d0], -R4 ;  /* 0x0000b4001f9d7a23 */ /* 0x000fe40000010804 */
[----:B------:R-:W-:Y:S01]  /*8470*/  FADD.FTZ R4, R8, R5 ;  /* 0x0000000508047221 */ /* 0x000fe20000010000 */
[----:B---3--:R-:W-:Y:S01]  /*8480*/  F2FP.BF16.PACK_AB R139, R109, R108 ;  /* 0x0000006c6d8b723e */ /* 0x008fe200000010ff */
[C---:B------:R-:W-:Y:S02]  /*8490*/  FMUL.FTZ R5, R2.reuse, R125 ;  /* 0x0000007d02057220 */ /* 0x040fe40000410000 */
[----:B------:R-:W-:Y:S02]  /*84a0*/  FADD.FTZ R142, R9, R4 ;  /* 0x00000004098e7221 */ /* 0x000fe40000010000 */
[C---:B------:R-:W-:Y:S01]  /*84b0*/  FMUL.FTZ R4, R2.reuse, R124 ;  /* 0x0000007c02047220 */ /* 0x040fe20000410000 */
[----:B------:R-:W-:Y:S01]  /*84c0*/  MUFU.EX2 R232, R149 ;  /* 0x0000009500e87308 */ /* 0x000fe20000000800 */
[----:B------:R-:W-:Y:S02]  /*84d0*/  FMUL.FTZ R29, R2, R101 ;  /* 0x00000065021d7220 */ /* 0x000fe40000410000 */
[----:B------:R-:W-:Y:S02]  /*84e0*/  FADD.FTZ R101, R7, R6 ;  /* 0x0000000607657221 */ /* 0x000fe40000010000 */
[C---:B------:R-:W-:Y:S02]  /*84f0*/  FMUL.FTZ R6, R0.reuse, R126 ;  /* 0x0000007e00067220 */ /* 0x040fe40000410000 */
[----:B------:R-:W-:Y:S02]  /*8500*/  FMUL.FTZ R7, R0, R127 ;  /* 0x0000007f00077220 */ /* 0x000fe40000410000 */
[C---:B------:R-:W-:Y:S01]  /*8510*/  FMUL.FTZ R8, R2.reuse, R120 ;  /* 0x0000007802087220 */ /* 0x040fe20000410000 */
[----:B------:R-:W-:Y:S01]  /*8520*/  MUFU.EX2 R230, R151 ;  /* 0x0000009700e67308 */ /* 0x000fe20000000800 */
[----:B------:R-:W-:Y:S02]  /*8530*/  FMUL.FTZ R9, R2, R121 ;  /* 0x0000007902097220 */ /* 0x000fe40000410000 */
[C---:B------:R-:W-:Y:S01]  /*8540*/  FMUL.FTZ R10, R0.reuse, R122 ;  /* 0x0000007a000a7220 */ /* 0x040fe20000410000 */
[C---:B-1----:R-:W-:Y:S05]  /*8550*/  HMMA.16816.F32.BF16 R4, R136.reuse, R72, R4 ;  /* 0x000000488804723c */ /* 0x042fea0000041804 */
[----:B------:R-:W-:Y:S01]  /*8560*/  FMUL.FTZ R11, R0, R123 ;  /* 0x0000007b000b7220 */ /* 0x000fe20000410000 */
[----:B------:R-:W-:Y:S01]  /*8570*/  MUFU.EX2 R151, R206 ;  /* 0x000000ce00977308 */ /* 0x000fe20000000800 */
[----:B------:R-:W-:Y:S01]  /*8580*/  LDSM.16.MT88.4 R120, [R190+0x3000] ;  /* 0x00300000be78783b */ /* 0x000fe20000004200 */
[C---:B------:R-:W-:Y:S04]  /*8590*/  FMUL.FTZ R16, R2.reuse, R112 ;  /* 0x0000007002107220 */ /* 0x040fe80000410000 */
[C---:B------:R-:W-:Y:S03]  /*85a0*/  HMMA.16816.F32.BF16 R8, R136.reuse, R74, R8 ;  /* 0x0000004a8808723c */ /* 0x040fe60000041808 */
[----:B------:R-:W1:Y:S01]  /*85b0*/  LDSM.16.MT88.4 R72, [R192] ;  /* 0x00000000c048783b */ /* 0x000e620000004200 */
[C---:B------:R-:W-:Y:S01]  /*85c0*/  FMUL.FTZ R12, R2.reuse, R116 ;  /* 0x00000074020c7220 */ /* 0x040fe20000410000 */
[----:B------:R-:W-:Y:S01]  /*85d0*/  MUFU.EX2 R150, R207 ;  /* 0x000000cf00967308 */ /* 0x000fe20000000800 */
[----:B------:R-:W-:Y:S02]  /*85e0*/  FMUL.FTZ R13, R2, R117 ;  /* 0x00000075020d7220 */ /* 0x000fe40000410000 */
[C---:B------:R-:W-:Y:S04]  /*85f0*/  FMUL.FTZ R14, R0.reuse, R118 ;  /* 0x00000076000e7220 */ /* 0x040fe80000410000 */
[----:B------:R-:W-:Y:S02]  /*8600*/  FMUL.FTZ R15, R0, R119 ;  /* 0x00000077000f7220 */ /* 0x000fe40000410000 */
[----:B------:R-:W-:Y:S01]  /*8610*/  FMUL.FTZ R17, R2, R113 ;  /* 0x0000007102117220 */ /* 0x000fe20000410000 */
[----:B------:R-:W-:Y:S01]  /*8620*/  MUFU.EX2 R149, R208 ;  /* 0x000000d000957308 */ /* 0x000fe20000000800 */
[C---:B------:R-:W-:Y:S02]  /*8630*/  FMUL.FTZ R18, R0.reuse, R114 ;  /* 0x0000007200127220 */ /* 0x040fe40000410000 */
[----:B------:R-:W-:Y:S02]  /*8640*/  FMUL.FTZ R19, R0, R115 ;  /* 0x0000007300137220 */ /* 0x000fe40000410000 */
[----:B------:R-:W-:Y:S01]  /*8650*/  LDSM.16.MT88.4 R112, [R192+0x3000] ;  /* 0x00300000c070783b */ /* 0x000fe20000004200 */
[C---:B------:R-:W-:Y:S02]  /*8660*/  FMUL.FTZ R24, R2.reuse, R104 ;  /* 0x0000006802187220 */ /* 0x040fe40000410000 */
[----:B------:R-:W-:Y:S02]  /*8670*/  FMUL.FTZ R25, R2, R105 ;  /* 0x0000006902197220 */ /* 0x000fe40000410000 */
[C---:B------:R-:W-:Y:S01]  /*8680*/  FMUL.FTZ R26, R0.reuse, R106 ;  /* 0x0000006a001a7220 */ /* 0x040fe20000410000 */
[----:B------:R-:W-:Y:S01]  /*8690*/  MUFU.EX2 R148, R209 ;  /* 0x000000d100947308 */ /* 0x000fe20000000800 */
[----:B------:R-:W-:Y:S02]  /*86a0*/  FMUL.FTZ R27, R0, R107 ;  /* 0x0000006b001b7220 */ /* 0x000fe40000410000 */
[----:B------:R-:W-:Y:S01]  /*86b0*/  LDSM.16.MT88.4 R104, [R191+0x3000] ;  /* 0x00300000bf68783b */ /* 0x000fe20000004200 */
[----:B------:R-:W-:Y:S02]  /*86c0*/  FMUL.FTZ R33, R2, R97 ;  /* 0x0000006102217220 */ /* 0x000fe40000410000 */
[C---:B------:R-:W-:Y:S02]  /*86d0*/  FMUL.FTZ R34, R0.reuse, R98 ;  /* 0x0000006200227220 */ /* 0x040fe40000410000 */
[----:B------:R-:W-:Y:S02]  /*86e0*/  FMUL.FTZ R35, R0, R99 ;  /* 0x0000006300237220 */ /* 0x000fe40000410000 */
[----:B------:R-:W-:Y:S01]  /*86f0*/  FMUL.FTZ R37, R2, R93 ;  /* 0x0000005d02257220 */ /* 0x000fe20000410000 */
[----:B------:R-:W-:Y:S01]  /*8700*/  MUFU.EX2 R237, R143 ;  /* 0x0000008f00ed7308 */ /* 0x000fe20000000800 */
[C---:B------:R-:W-:Y:S02]  /*8710*/  FMUL.FTZ R38, R0.reuse, R94 ;  /* 0x0000005e00267220 */ /* 0x040fe40000410000 */
[----:B------:R-:W-:Y:S02]  /*8720*/  FMUL.FTZ R39, R0, R95 ;  /* 0x0000005f00277220 */ /* 0x000fe40000410000 */
[C---:B------:R-:W-:Y:S01]  /*8730*/  FMUL.FTZ R40, R2.reuse, R88 ;  /* 0x0000005802287220 */ /* 0x040fe20000410000 */
[C---:B-1----:R-:W-:Y:S03]  /*8740*/  HMMA.16816.F32.BF16 R12, R136.reuse, R72, R12 ;  /* 0x00000048880c723c */ /* 0x042fe6000004180c */
[----:B------:R-:W-:Y:S01]  /*8750*/  FMUL.FTZ R41, R2, R89 ;  /* 0x0000005902297220 */ /* 0x000fe20000410000 */
[----:B------:R-:W-:Y:S01]  /*8760*/  MUFU.EX2 R236, R144 ;  /* 0x0000009000ec7308 */ /* 0x000fe20000000800 */
[C---:B------:R-:W-:Y:S02]  /*8770*/  FMUL.FTZ R42, R0.reuse, R90 ;  /* 0x0000005a002a7220 */ /* 0x040fe40000410000 */
[C---:B------:R-:W-:Y:S01]  /*8780*/  FMUL.FTZ R43, R0.reuse, R91 ;  /* 0x0000005b002b7220 */ /* 0x040fe20000410000 */
[C---:B------:R-:W-:Y:S01]  /*8790*/  HMMA.16816.F32.BF16 R16, R136.reuse, R74, R16 ;  /* 0x0000004a8810723c */ /* 0x040fe20000041810 */
[----:B------:R-:W1:Y:S03]  /*87a0*/  LDSM.16.MT88.4 R72, [R191] ;  /* 0x00000000bf48783b */ /* 0x000e660000004200 */
[C---:B------:R-:W-:Y:S02]  /*87b0*/  FMUL.FTZ R22, R0.reuse, R110 ;  /* 0x0000006e00167220 */ /* 0x040fe40000410000 */
[----:B------:R-:W-:Y:S01]  /*87c0*/  FMUL.FTZ R23, R0, R111 ;  /* 0x0000006f00177220 */ /* 0x000fe20000410000 */
[----:B------:R-:W-:Y:S01]  /*87d0*/  MUFU.EX2 R145, R217 ;  /* 0x000000d900917308 */ /* 0x000fe20000000800 */
[----:B------:R-:W-:Y:S01]  /*87e0*/  FMUL.FTZ R45, R2, R85 ;  /* 0x00000055022d7220 */ /* 0x000fe20000410000 */
[----:B------:R-:W-:Y:S03]  /*87f0*/  LDSM.16.MT88.4 R88, [R192+0x1800] ;  /* 0x00180000c058783b */ /* 0x000fe60000004200 */
[C---:B------:R-:W-:Y:S02]  /*8800*/  FMUL.FTZ R46, R0.reuse, R86 ;  /* 0x00000056002e7220 */ /* 0x040fe40000410000 */
[----:B------:R-:W-:Y:S02]  /*8810*/  FMUL.FTZ R47, R0, R87 ;  /* 0x00000057002f7220 */ /* 0x000fe40000410000 */
        /* <DEDUP_REMOVED lines=13> */
[C---:B------:R-:W-:Y:S01]  /*88f0*/  FMUL.FTZ R32, R2.reuse, R96 ;  /* 0x0000006002207220 */ /* 0x040fe20000410000 */
[----:B------:R-:W-:Y:S01]  /*8900*/  MUFU.EX2 R103, R141 ;  /* 0x0000008d00677308 */ /* 0x000fe20000000800 */
[C---:B------:R-:W-:Y:S01]  /*8910*/  FMUL.FTZ R36, R2.reuse, R92 ;  /* 0x0000005c02247220 */ /* 0x040fe20000410000 */
[C---:B-1----:R-:W-:Y:S03]  /*8920*/  HMMA.16816.F32.BF16 R20, R136.reuse, R72, R20 ;  /* 0x000000488814723c */ /* 0x042fe60000041814 */
[C---:B------:R-:W-:Y:S02]  /*8930*/  FMUL.FTZ R44, R2.reuse, R84 ;  /* 0x00000054022c7220 */ /* 0x040fe40000410000 */
[C---:B------:R-:W-:Y:S03]  /*8940*/  FMUL.FTZ R48, R2.reuse, R80 ;  /* 0x0000005002307220 */ /* 0x040fe60000410000 */
[----:B------:R-:W-:Y:S01]  /*8950*/  MUFU.EX2 R80, R146 ;  /* 0x0000009200507308 */ /* 0x000fe20000000800 */
[C---:B------:R-:W-:Y:S01]  /*8960*/  HMMA.16816.F32.BF16 R24, R136.reuse, R74, R24 ;  /* 0x0000004a8818723c */ /* 0x040fe20000041818 */
[----:B------:R-:W1:Y:S02]  /*8970*/  LDSM.16.MT88.4 R72, [R195] ;  /* 0x00000000c348783b */ /* 0x000e640000004200 */
[C---:B------:R-:W-:Y:S02]  /*8980*/  FMUL.FTZ R60, R2.reuse, R60 ;  /* 0x0000003c023c7220 */ /* 0x040fe40000410000 */
[C---:B------:R-:W-:Y:S02]  /*8990*/  FMUL.FTZ R61, R2.reuse, R61 ;  /* 0x0000003d023d7220 */ /* 0x040fe40000410000 */
[C---:B------:R-:W-:Y:S02]  /*89a0*/  FMUL.FTZ R64, R2.reuse, R64 ;  /* 0x0000004002407220 */ /* 0x040fe40000410000 */
[----:B------:R-:W-:Y:S03]  /*89b0*/  MUFU.EX2 R84, R154 ;  /* 0x0000009a00547308 */ /* 0x000fe60000000800 */
[----:B------:R-:W-:Y:S02]  /*89c0*/  FMUL.FTZ R65, R2, R65 ;  /* 0x0000004102417220 */ /* 0x000fe40000410000 */
[C---:B------:R-:W-:Y:S02]  /*89d0*/  FMUL.FTZ R62, R0.reuse, R62 ;  /* 0x0000003e003e7220 */ /* 0x040fe40000410000 */
[C---:B------:R-:W-:Y:S02]  /*89e0*/  FMUL.FTZ R63, R0.reuse, R63 ;  /* 0x0000003f003f7220 */ /* 0x040fe40000410000 */
[C---:B------:R-:W-:Y:S01]  /*89f0*/  FMUL.FTZ R66, R0.reuse, R66 ;  /* 0x0000004200427220 */ /* 0x040fe20000410000 */
[----:B------:R-:W-:Y:S01]  /*8a00*/  MUFU.EX2 R92, R162 ;  /* 0x000000a2005c7308 */ /* 0x000fe20000000800 */
[----:B------:R-:W-:Y:S02]  /*8a10*/  FMUL.FTZ R67, R0, R67 ;  /* 0x0000004300437220 */ /* 0x000fe40000410000 */
[----:B------:R-:W-:Y:S07]  /*8a20*/  FADD.FTZ R0, R69, R142 ;  /* 0x0000008e45007221 */ /* 0x000fee0000010000 */
[----:B------:R-:W-:Y:S10]  /*8a30*/  MUFU.EX2 R154, R157 ;  /* 0x0000009d009a7308 */ /* 0x000ff40000000800 */
[----:B------:R-:W-:Y:S01]  /*8a40*/  MUFU.EX2 R96, R211 ;  /* 0x000000d300607308 */ /* 0x000fe20000000800 */
[C---:B-1----:R-:W-:Y:S08]  /*8a50*/  HMMA.16816.F32.BF16 R28, R136.reuse, R72, R28 ;  /* 0x00000048881c723c */ /* 0x042ff0000004181c */
[C---:B------:R-:W-:Y:S01]  /*8a60*/  HMMA.16816.F32.BF16 R32, R136.reuse, R74, R32 ;  /* 0x0000004a8820723c */ /* 0x040fe20000041820 */
[----:B------:R-:W1:Y:S01]  /*8a70*/  LDSM.16.MT88.4 R72, [R190+0x3800] ;  /* 0x00380000be48783b */ /* 0x000e620000004200 */
[----:B------:R-:W2:Y:S10]  /*8a80*/  MUFU.EX2 R2, R147 ;  /* 0x0000009300027308 */ /* 0x000eb40000000800 */
[----:B------:R-:W3:Y:S10]  /*8a90*/  MUFU.EX2 R102, R140 ;  /* 0x0000008c00667308 */ /* 0x000ef40000000800 */
[----:B------:R-:W-:Y:S01]  /*8aa0*/  MUFU.EX2 R147, R215 ;  /* 0x000000d700937308 */ /* 0x000fe20000000800 */
[----:B--2---:R-:W-:Y:S04]  /*8ab0*/  FADD.FTZ R0, R2, R0 ;  /* 0x0000000002007221 */ /* 0x004fe80000010000 */
[----:B------:R-:W-:Y:S05]  /*8ac0*/  FADD.FTZ R0, R80, R0 ;  /* 0x0000000050007221 */ /* 0x000fea0000010000 */
[----:B------:R-:W-:Y:S01]  /*8ad0*/  MUFU.EX2 R146, R216 ;  /* 0x000000d800927308 */ /* 0x000fe20000000800 */
[C---:B------:R-:W-:Y:S01]  /*8ae0*/  FADD.FTZ R0, R71.reuse, R0 ;  /* 0x0000000047007221 */ /* 0x040fe20000010000 */
[C---:B-1----:R-:W-:Y:S08]  /*8af0*/  HMMA.16816.F32.BF16 R36, R136.reuse, R72, R36 ;  /* 0x000000488824723c */ /* 0x042ff00000041824 */
[----:B------:R-:W-:Y:S01]  /*8b00*/  MUFU.EX2 R100, R226 ;  /* 0x000000e200647308 */ /* 0x000fe20000000800 */
[C---:B------:R-:W-:Y:S01]  /*8b10*/  HMMA.16816.F32.BF16 R40, R136.reuse, R74, R40 ;  /* 0x0000004a8828723c */ /* 0x040fe20000041828 */
[----:B------:R-:W1:Y:S08]  /*8b20*/  LDSM.16.MT88.4 R72, [R192+0x3800] ;  /* 0x00380000c048783b */ /* 0x000e700000004200 */
[----:B------:R-:W2:Y:S10]  /*8b30*/  MUFU.EX2 R142, R224 ;  /* 0x000000e0008e7308 */ /* 0x000eb40000000800 */
[----:B------:R-:W-:Y:S10]  /*8b40*/  MUFU.EX2 R141, R228 ;  /* 0x000000e4008d7308 */ /* 0x000ff40000000800 */
[----:B------:R-:W4:Y:S01]  /*8b50*/  MUFU.EX2 R140, R229 ;  /* 0x000000e5008c7308 */ /* 0x000f220000000800 */
        /* <DEDUP_REMOVED lines=10> */
[----:B---3--:R-:W-:Y:S03]  /*8c00*/  F2FP.BF16.PACK_AB R73, R102, R103 ;  /* 0x000000676649723e */ /* 0x008fe600000010ff */
[----:B------:R-:W-:Y:S02]  /*8c10*/  F2FP.BF16.PACK_AB R74, R71, R80 ;  /* 0x00000050474a723e */ /* 0x000fe400000010ff */
[----:B------:R-:W3:Y:S02]  /*8c20*/  LDSM.16.MT88.4 R80, [R192+0x800] ;  /* 0x00080000c050783b */ /* 0x000ee40000004200 */
[----:B------:R-:W5:Y:S01]  /*8c30*/  MUFU.EX2 R2, R155 ;  /* 0x0000009b00027308 */ /* 0x000f620000000800 */
[----:B------:R-:W-:Y:S02]  /*8c40*/  F2FP.BF16.PACK_AB R75, R236, R237 ;  /* 0x000000edec4b723e */ /* 0x000fe400000010ff */
[----:B--2---:R-:W-:Y:S02]  /*8c50*/  F2FP.BF16.PACK_AB R137, R142, R143 ;  /* 0x0000008f8e89723e */ /* 0x004fe400000010ff */
[----:B----4-:R-:W-:Y:S03]  /*8c60*/  F2FP.BF16.PACK_AB R139, R140, R141 ;  /* 0x0000008d8c8b723e */ /* 0x010fe600000010ff */
[C---:B------:R-:W-:Y:S02]  /*8c70*/  HMMA.16816.F32.BF16 R4, R72.reuse, R76, R4 ;  /* 0x0000004c4804723c */ /* 0x040fe40000041804 */
[----:B------:R-:W2:Y:S03]  /*8c80*/  MUFU.EX2 R71, R153 ;  /* 0x0000009900477308 */ /* 0x000ea60000000800 */
[----:B-1----:R-:W-:Y:S03]  /*8c90*/  FADD.FTZ R0, R69, R0 ;  /* 0x0000000045007221 */ /* 0x002fe60000010000 */
[C---:B------:R-:W-:Y:S01]  /*8ca0*/  HMMA.16816.F32.BF16 R8, R72.reuse, R78, R8 ;  /* 0x0000004e4808723c */ /* 0x040fe20000041808 */
[----:B------:R-:W1:Y:S03]  /*8cb0*/  LDSM.16.MT88.4 R76, [R191+0x800] ;  /* 0x00080000bf4c783b */ /* 0x000e660000004200 */
[----:B------:R-:W4:Y:S01]  /*8cc0*/  MUFU.EX2 R156, R152 ;  /* 0x00000098009c7308 */ /* 0x000f220000000800 */
[----:B-----5:R-:W-:Y:S04]  /*8cd0*/  FADD.FTZ R0, R2, R0 ;  /* 0x0000000002007221 */ /* 0x020fe80000010000 */
[----:B------:R-:W-:Y:S05]  /*8ce0*/  FADD.FTZ R0, R84, R0 ;  /* 0x0000000054007221 */ /* 0x000fea0000010000 */
[----:B------:R-:W-:Y:S01]  /*8cf0*/  MUFU.EX2 R155, R158 ;  /* 0x0000009e009b7308 */ /* 0x000fe20000000800 */
[C---:B--2---:R-:W-:Y:S01]  /*8d00*/  FADD.FTZ R0, R71.reuse, R0 ;  /* 0x0000000047007221 */ /* 0x044fe20000010000 */
[C---:B---3--:R-:W-:Y:S08]  /*8d10*/  HMMA.16816.F32.BF16 R12, R72.reuse, R80, R12 ;  /* 0x00000050480c723c */ /* 0x048ff0000004180c */
[----:B------:R-:W-:Y:S01]  /*8d20*/  MUFU.EX2 R153, R159 ;  /* 0x0000009f00997308 */ /* 0x000fe20000000800 */
[C---:B------:R-:W-:Y:S01]  /*8d30*/  HMMA.16816.F32.BF16 R16, R72.reuse, R82, R16 ;  /* 0x000000524810723c */ /* 0x040fe20000041810 */
[----:B------:R-:W2:Y:S08]  /*8d40*/  LDSM.16.MT88.4 R80, [R193+0x800] ;  /* 0x00080000c150783b */ /* 0x000eb00000004200 */
[----:B------:R-:W-:Y:S01]  /*8d50*/  MUFU.EX2 R152, R160 ;  /* 0x000000a000987308 */ /* 0x000fe20000000800 */
        /* <DEDUP_REMOVED lines=23> */
[----:B----4-:R-:W-:Y:S04]  /*8ed0*/  F2FP.BF16.PACK_AB R75, R156, R230 ;  /* 0x000000e69c4b723e */ /* 0x010fe800000010ff */
        /* <DEDUP_REMOVED lines=14> */
[C---:B------:R-:W-:Y:S04]  /*8fc0*/  FADD.FTZ R0, R71.reuse, R0 ;  /* 0x0000000047007221 */ /* 0x040fe80000010000 */
        /* <DEDUP_REMOVED lines=61> */
[----:B-----5:R-:W-:Y:S03]  /*93a0*/  FADD.FTZ R0, R71, R0 ;  /* 0x0000000047007221 */ /* 0x020fe60000010000 */
[C---:B------:R-:W-:Y:S01]  /*93b0*/  HMMA.16816.F32.BF16 R8, R72.reuse, R86, R8 ;  /* 0x000000564808723c */ /* 0x040fe20000041808 */
[----:B------:R-:W3:Y:S03]  /*93c0*/  LDSM.16.MT88.4 R84, [R192+0x5800] ;  /* 0x00580000c054783b */ /* 0x000ee60000004200 */
[----:B------:R-:W-:Y:S04]  /*93d0*/  FADD.FTZ R0, R69, R0 ;  /* 0x0000000045007221 */ /* 0x000fe80000010000 */
[C---:B------:R-:W-:Y:S04]  /*93e0*/  HMMA.16816.F32.BF16 R12, R72.reuse, R92, R12 ;  /* 0x0000005c480c723c */ /* 0x040fe8000004180c */
[----:B-1----:R-:W-:Y:S04]  /*93f0*/  FADD.FTZ R0, R2, R0 ;  /* 0x0000000002007221 */ /* 0x002fe80000010000 */
[C---:B------:R-:W-:Y:S01]  /*9400*/  HMMA.16816.F32.BF16 R16, R72.reuse, R94, R16 ;  /* 0x0000005e4810723c */ /* 0x040fe20000041810 */
[----:B------:R-:W1:Y:S03]  /*9410*/  LDSM.16.MT88.4 R92, [R191+0x5800] ;  /* 0x00580000bf5c783b */ /* 0x000e660000004200 */
[----:B------:R-:W-:Y:S04]  /*9420*/  FADD.FTZ R0, R100, R0 ;  /* 0x0000000064007221 */ /* 0x000fe80000010000 */
        /* <DEDUP_REMOVED lines=12> */
[----:B------:R-:W2:Y:S01]  /*94f0*/  MUFU.EX2 R69, R227 ;  /* 0x000000e300457308 */ /* 0x000ea20000000800 */
[----:B------:R-:W-:Y:S02]  /*9500*/  FADD.FTZ R2, R108, R101 ;  /* 0x000000656c027221 */ /* 0x000fe40000010000 */
[C---:B------:R-:W-:Y:S01]  /*9510*/  HMMA.16816.F32.BF16 R40, R72.reuse, R82, R40 ;  /* 0x000000524828723c */ /* 0x040fe20000041828 */
[----:B------:R-:W4:Y:S07]  /*9520*/  LDSM.16.MT88.4 R80, [R190+0x2800] ;  /* 0x00280000be50783b */ /* 0x000f2e0000004200 */
[C---:B---3--:R-:W-:Y:S04]  /*9530*/  HMMA.16816.F32.BF16 R44, R72.reuse, R84, R44 ;  /* 0x00000054482c723c */ /* 0x048fe8000004182c */
[C---:B-----5:R-:W-:Y:S01]  /*9540*/  F2FP.BF16.PACK_AB R136, R71.reuse, R100 ;  /* 0x000000644788723e */ /* 0x060fe200000010ff */
[----:B------:R-:W-:Y:S03]  /*9550*/  FADD.FTZ R0, R71, R0 ;  /* 0x0000000047007221 */ /* 0x000fe60000010000 */
[C---:B------:R-:W-:Y:S01]  /*9560*/  HMMA.16816.F32.BF16 R48, R72.reuse, R86, R48 ;  /* 0x000000564830723c */ /* 0x040fe20000041830 */
[----:B------:R-:W3:Y:S03]  /*9570*/  LDSM.16.MT88.4 R84, [R192+0x2800] ;  /* 0x00280000c054783b */ /* 0x000ee60000004200 */
[C---:B--2---:R-:W-:Y:S01]  /*9580*/  F2FP.BF16.PACK_AB R138, R68.reuse, R69 ;  /* 0x00000045448a723e */ /* 0x044fe200000010ff */
[----:B------:R-:W-:Y:S01]  /*9590*/  FADD.FTZ R0, R69, R0 ;  /* 0x0000000045007221 */ /* 0x000fe20000010000 */
[----:B------:R-:W-:Y:S02]  /*95a0*/  MOV R69, R3 ;  /* 0x0000000300457202 */ /* 0x000fe40000000f00 */
[C---:B-1----:R-:W-:Y:S04]  /*95b0*/  HMMA.16816.F32.BF16 R52, R72.reuse, R92, R52 ;  /* 0x0000005c4834723c */ /* 0x042fe80000041834 */
[----:B------:R-:W-:Y:S02]  /*95c0*/  FADD.FTZ R209, R68, R0 ;  /* 0x0000000044d17221 */ /* 0x000fe40000010000 */
[----:B------:R-:W-:Y:S02]  /*95d0*/  FADD.FTZ R0, R109, R2 ;  /* 0x000000026d007221 */ /* 0x000fe40000010000 */
[C---:B------:R-:W-:Y:S01]  /*95e0*/  HMMA.16816.F32.BF16 R56, R72.reuse, R94, R56 ;  /* 0x0000005e4838723c */ /* 0x040fe20000041838 */
[----:B------:R-:W1:Y:S03]  /*95f0*/  LDSM.16.MT88.4 R92, [R191+0x2800] ;  /* 0x00280000bf5c783b */ /* 0x000e660000004200 */
[----:B------:R-:W-:Y:S04]  /*9600*/  FADD.FTZ R0, R103, R0 ;  /* 0x0000000067007221 */ /* 0x000fe80000010000 */
[C---:B----4-:R-:W-:Y:S04]  /*9610*/  HMMA.16816.F32.BF16 R60, R72.reuse, R88, R60 ;  /* 0x00000058483c723c */ /* 0x050fe8000004183c */
[----:B------:R-:W-:Y:S04]  /*9620*/  FADD.FTZ R0, R102, R0 ;  /* 0x0000000066007221 */ /* 0x000fe80000010000 */
[----:B------:R-:W-:Y:S01]  /*9630*/  HMMA.16816.F32.BF16 R64, R72, R90, R64 ;  /* 0x0000005a4840723c */ /* 0x000fe20000041840 */
[----:B------:R-:W2:Y:S03]  /*9640*/  LDSM.16.MT88.4 R72, [R193+0x2800] ;  /* 0x00280000c148783b */ /* 0x000ea60000004200 */
[----:B------:R-:W-:Y:S04]  /*9650*/  FADD.FTZ R0, R237, R0 ;  /* 0x00000000ed007221 */ /* 0x000fe80000010000 */
[C---:B------:R-:W-:Y:S01]  /*9660*/  HMMA.16816.F32.BF16 R4, R76.reuse, R80, R4 ;  /* 0x000000504c04723c */ /* 0x040fe20000041804 */
[----:B------:R-:W4:Y:S04]  /*9670*/  LDSM.16.MT88.4 R88, [R190+0x6000] ;  /* 0x00600000be58783b */ /* 0x000f280000004200 */
[----:B------:R-:W-:Y:S03]  /*9680*/  FADD.FTZ R0, R236, R0 ;  /* 0x00000000ec007221 */ /* 0x000fe60000010000 */
[C---:B------:R-:W-:Y:S01]  /*9690*/  HMMA.16816.F32.BF16 R8, R76.reuse, R82, R8 ;  /* 0x000000524c08723c */ /* 0x040fe20000041808 */
[----:B------:R-:W5:Y:S03]  /*96a0*/  LDSM.16.MT88.4 R80, [R191+0x6000] ;  /* 0x00600000bf50783b */ /* 0x000f660000004200 */
[----:B------:R-:W-:Y:S04]  /*96b0*/  FADD.FTZ R0, R233, R0 ;  /* 0x00000000e9007221 */ /* 0x000fe80000010000 */
[C---:B---3--:R-:W-:Y:S04]  /*96c0*/  HMMA.16816.F32.BF16 R12, R76.reuse, R84, R12 ;  /* 0x000000544c0c723c */ /* 0x048fe8000004180c */
[----:B------:R-:W-:Y:S04]  /*96d0*/  FADD.FTZ R0, R232, R0 ;  /* 0x00000000e8007221 */ /* 0x000fe80000010000 */
[C---:B------:R-:W-:Y:S01]  /*96e0*/  HMMA.16816.F32.BF16 R16, R76.reuse, R86, R16 ;  /* 0x000000564c10723c */ /* 0x040fe20000041810 */
[----:B------:R-:W3:Y:S03]  /*96f0*/  LDSM.16.MT88.4 R84, [R193+0x6000] ;  /* 0x00600000c154783b */ /* 0x000ee60000004200 */
[----:B------:R-:W-:Y:S04]  /*9700*/  FADD.FTZ R0, R230, R0 ;  /* 0x00000000e6007221 */ /* 0x000fe80000010000 */
[C---:B-1----:R-:W-:Y:S04]  /*9710*/  HMMA.16816.F32.BF16 R20, R76.reuse, R92, R20 ;  /* 0x0000005c4c14723c */ /* 0x042fe80000041814 */
[----:B------:R-:W-:Y:S04]  /*9720*/  FADD.FTZ R0, R156, R0 ;  /* 0x000000009c007221 */ /* 0x000fe80000010000 */
[C---:B------:R-:W-:Y:S04]  /*9730*/  HMMA.16816.F32.BF16 R24, R76.reuse, R94, R24 ;  /* 0x0000005e4c18723c */ /* 0x040fe80000041818 */
[----:B------:R-:W-:Y:S04]  /*9740*/  FADD.FTZ R0, R155, R0 ;  /* 0x000000009b007221 */ /* 0x000fe80000010000 */
[C---:B--2---:R-:W-:Y:S04]  /*9750*/  HMMA.16816.F32.BF16 R28, R76.reuse, R72, R28 ;  /* 0x000000484c1c723c */ /* 0x044fe8000004181c */
[----:B------:R-:W-:Y:S04]  /*9760*/  FADD.FTZ R0, R154, R0 ;  /* 0x000000009a007221 */ /* 0x000fe80000010000 */
[C---:B------:R-:W-:Y:S01]  /*9770*/  HMMA.16816.F32.BF16 R32, R76.reuse, R74, R32 ;  /* 0x0000004a4c20723c */ /* 0x040fe20000041820 */
[----:B------:R-:W-:Y:S03]  /*9780*/  LDSM.16.MT88.4 R72, [R191+0x6800] ;  /* 0x00680000bf48783b */ /* 0x000fe60000004200 */
[----:B------:R-:W-:Y:S04]  /*9790*/  FADD.FTZ R0, R153, R0 ;  /* 0x0000000099007221 */ /* 0x000fe80000010000 */
[C---:B----4-:R-:W-:Y:S04]  /*97a0*/  HMMA.16816.F32.BF16 R36, R76.reuse, R88, R36 ;  /* 0x000000584c24723c */ /* 0x050fe80000041824 */
[----:B------:R-:W-:Y:S04]  /*97b0*/  FADD.FTZ R0, R152, R0 ;  /* 0x0000000098007221 */ /* 0x000fe80000010000 */
[C---:B------:R-:W-:Y:S01]  /*97c0*/  HMMA.16816.F32.BF16 R40, R76.reuse, R90, R40 ;  /* 0x0000005a4c28723c */ /* 0x040fe20000041828 */
[----:B------:R-:W-:Y:S03]  /*97d0*/  LDSM.16.MT88.4 R88, [R190+0x6800] ;  /* 0x00680000be58783b */ /* 0x000fe60000004200 */
[----:B------:R-:W-:Y:S04]  /*97e0*/  FADD.FTZ R0, R151, R0 ;  /* 0x0000000097007221 */ /* 0x000fe80000010000 */
[C---:B------:R-:W-:Y:S04]  /*97f0*/  HMMA.16816.F32.BF16 R44, R76.reuse, R96, R44 ;  /* 0x000000604c2c723c */ /* 0x040fe8000004182c */
[----:B------:R-:W-:Y:S04]  /*9800*/  FADD.FTZ R0, R150, R0 ;  /* 0x0000000096007221 */ /* 0x000fe80000010000 */
[C---:B------:R-:W-:Y:S01]  /*9810*/  HMMA.16816.F32.BF16 R48, R76.reuse, R98, R48 ;  /* 0x000000624c30723c */ /* 0x040fe20000041830 */
[----:B------:R-:W1:Y:S03]  /*9820*/  LDSM.16.MT88.4 R96, [R193+0x3000] ;  /* 0x00300000c160783b */ /* 0x000e660000004200 */
[----:B------:R-:W-:Y:S04]  /*9830*/  FADD.FTZ R0, R149, R0 ;  /* 0x0000000095007221 */ /* 0x000fe80000010000 */
[C---:B-----5:R-:W-:Y:S04]  /*9840*/  HMMA.16816.F32.BF16 R52, R76.reuse, R80, R52 ;  /* 0x000000504c34723c */ /* 0x060fe80000041834 */
[----:B------:R-:W-:Y:S04]  /*9850*/  FADD.FTZ R0, R148, R0 ;  /* 0x0000000094007221 */ /* 0x000fe80000010000 */
[C---:B------:R-:W-:Y:S01]  /*9860*/  HMMA.16816.F32.BF16 R56, R76.reuse, R82, R56 ;  /* 0x000000524c38723c */ /* 0x040fe20000041838 */
[----:B------:R-:W2:Y:S03]  /*9870*/  LDSM.16.MT88.4 R80, [R192+0x6800] ;  /* 0x00680000c050783b */ /* 0x000ea60000004200 */
[----:B------:R-:W-:Y:S04]  /*9880*/  FADD.FTZ R0, R147, R0 ;  /* 0x0000000093007221 */ /* 0x000fe80000010000 */
[C---:B---3--:R-:W-:Y:S04]  /*9890*/  HMMA.16816.F32.BF16 R60, R76.reuse, R84, R60 ;  /* 0x000000544c3c723c */ /* 0x048fe8000004183c */
[----:B------:R-:W-:Y:S04]  /*98a0*/  FADD.FTZ R0, R146, R0 ;  /* 0x0000000092007221 */ /* 0x000fe80000010000 */
[----:B------:R-:W-:Y:S04]  /*98b0*/  HMMA.16816.F32.BF16 R64, R76, R86, R64 ;  /* 0x000000564c40723c */ /* 0x000fe80000041840 */
[----:B------:R-:W-:Y:S04]  /*98c0*/  FADD.FTZ R0, R145, R0 ;  /* 0x0000000091007221 */ /* 0x000fe80000010000 */
[C---:B------:R-:W-:Y:S01]  /*98d0*/  HMMA.16816.F32.BF16 R124, R136.reuse, R120, R4 ;  /* 0x00000078887c723c */ /* 0x040fe20000041804 */
[----:B------:R-:W3:Y:S04]  /*98e0*/  LDSM.16.MT88.4 R4, [R193+0x6800] ;  /* 0x00680000c104783b */ /* 0x000ee80000004200 */
[----:B------:R-:W-:Y:S03]  /*98f0*/  FADD.FTZ R0, R144, R0 ;  /* 0x0000000090007221 */ /* 0x000fe60000010000 */
[C---:B------:R-:W-:Y:S04]  /*9900*/  HMMA.16816.F32.BF16 R120, R136.reuse, R122, R8 ;  /* 0x0000007a8878723c */ /* 0x040fe80000041808 */
[----:B------:R-:W-:Y:S04]  /*9910*/  FADD.FTZ R0, R143, R0 ;  /* 0x000000008f007221 */ /* 0x000fe80000010000 */
[C---:B------:R-:W-:Y:S04]  /*9920*/  HMMA.16816.F32.BF16 R116, R136.reuse, R112, R12 ;  /* 0x000000708874723c */ /* 0x040fe8000004180c */
[----:B------:R-:W-:Y:S04]  /*9930*/  FADD.FTZ R0, R142, R0 ;  /* 0x000000008e007221 */ /* 0x000fe80000010000 */
[C---:B------:R-:W-:Y:S04]  /*9940*/  HMMA.16816.F32.BF16 R112, R136.reuse, R114, R16 ;  /* 0x000000728870723c */ /* 0x040fe80000041810 */
[----:B------:R-:W-:Y:S01]  /*9950*/  FADD.FTZ R2, R141, R0 ;  /* 0x000000008d027221 */ /* 0x000fe20000010000 */
[----:B------:R-:W-:Y:S03]  /*9960*/  IADD3 R0, R214, -0x1, RZ ;  /* 0xffffffffd6007810 */ /* 0x000fe60007ffe0ff */
[C---:B------:R-:W-:Y:S04]  /*9970*/  HMMA.16816.F32.BF16 R108, R136.reuse, R104, R20 ;  /* 0x00000068886c723c */ /* 0x040fe80000041814 */
[----:B------:R-:W-:Y:S01]  /*9980*/  FADD.FTZ R230, R140, R2 ;  /* 0x000000028ce67221 */ /* 0x000fe20000010000 */
[----:B------:R-:W-:Y:S03]  /*9990*/  MOV R214, R0 ;  /* 0x0000000000d67202 */ /* 0x000fe60000000f00 */
        /* <DEDUP_REMOVED lines=8> */
[C---:B------:R-:W-:Y:S08]  /*9a20*/  HMMA.16816.F32.BF16 R72, R136.reuse, R74, R56 ;  /* 0x0000004a8848723c */ /* 0x040ff00000041838 */
[C---:B---3--:R-:W-:Y:S08]  /*9a30*/  HMMA.16816.F32.BF16 R60, R136.reuse, R4, R60 ;  /* 0x00000004883c723c */ /* 0x048ff0000004183c */
[----:B------:R-:W-:Y:S01]  /*9a40*/  HMMA.16816.F32.BF16 R64, R136, R6, R64 ;  /* 0x000000068840723c */ /* 0x000fe20000041840 */
[----:B------:R-:W-:Y:S07]  /*9a50*/  @!UPT UIADD3 URZ, URZ, URZ, URZ ;  /* 0x0000003f3f3ff290 */ /* 0x000fee000fffe03f */
[----:B------:R-:W-:-:S11]  /*9a60*/  @P0 BRA `(.L_x_216) ;  /* 0xffffc84000000947 */ /* 0x000fd6000383ffff */
.L_x_201:
[----:B------:R-:W-:Y:S05]  /*9a70*/  BRA.DIV ~URZ, `(.L_x_217) ;  /* 0x00004d927f007947 */ /* 0x000fea000b800000 */
[----:B------:R-:W1:Y:S04]  /*9a80*/  SHFL.BFLY PT, R0, R209, 0x2, 0x1f ;  /* 0x0c401f00d1007f89 */ /* 0x000e6800000e0000 */
[----:B------:R-:W2:Y:S01]  /*9a90*/  SHFL.BFLY PT, R2, R230, 0x2, 0x1f ;  /* 0x0c401f00e6027f89 */ /* 0x000ea200000e0000 */
[----:B-1----:R-:W-:-:S02]  /*9aa0*/  FADD.FTZ R0, R0, R209 ;  /* 0x000000d100007221 */ /* 0x002fc40000010000 */
[----:B--2---:R-:W-:-:S03]  /*9ab0*/  FADD.FTZ R5, R2, R230 ;  /* 0x000000e602057221 */ /* 0x004fc60000010000 */
[----:B------:R-:W1:Y:S04]  /*9ac0*/  SHFL.BFLY PT, R4, R0, 0x1, 0x1f ;  /* 0x0c201f0000047f89 */ /* 0x000e6800000e0000 */
[----:B------:R2:W3:Y:S01]  /*9ad0*/  SHFL.BFLY PT, R3, R5, 0x1, 0x1f ;  /* 0x0c201f0005037f89 */ /* 0x0004e200000e0000 */
[----:B-1----:R-:W-:-:S05]  /*9ae0*/  FADD.FTZ R4, R0, R4 ;  /* 0x0000000400047221 */ /* 0x002fca0000010000 */
.L_x_299:
[----:B------:R-:W-:Y:S01]  /*9af0*/  FSETP.NE.FTZ.AND P1, PT, R4, RZ, PT ;  /* 0x000000ff0400720b */ /* 0x000fe20003f35000 */
[----:B---3--:R-:W-:Y:S01]  /*9b00*/  FADD.FTZ R3, R3, R5 ;  /* 0x0000000503037221 */ /* 0x008fe20000010000 */
[----:B------:R-:W-:Y:S02]  /*9b10*/  MOV R2, RZ ;  /* 0x000000ff00027202 */ /* 0x000fe40000000f00 */
[----:B------:R-:W-:Y:S02]  /*9b20*/  MOV R23, 0xff800000 ;  /* 0xff80000000177802 */ /* 0x000fe40000000f00 */
[----:B------:R-:W-:-:S02]  /*9b30*/  FSETP.NE.FTZ.AND P0, PT, R3, RZ, PT ;  /* 0x000000ff0300720b */ /* 0x000fc40003f15000 */
[----:B------:R-:W-:Y:S02]  /*9b40*/  MOV R0, RZ ;  /* 0x000000ff00007202 */ /* 0x000fe40000000f00 */
[----:B------:R-:W-:-:S03]  /*9b50*/  MOV R22, 0xff800000 ;  /* 0xff80000000167802 */ /* 0x000fc60000000f00 */
[----:B------:R-:W1:Y:S08]  /*9b60*/  @P1 MUFU.LG2 R6, R4 ;  /* 0x0000000400061308 */ /* 0x000e700000000c00 */
[----:B------:R3:W4:Y:S01]  /*9b70*/  @P1 MUFU.RCP R2, R4 ;  /* 0x0000000400021308 */ /* 0x0007220000001000 */
[----:B-1----:R-:W-:-:S07]  /*9b80*/  @P1 FMUL.FTZ R6, R6, 0.69314718246459960938 ;  /* 0x3f31721806061820 */ /* 0x002fce0000410000 */
[----:B------:R-:W1:Y:S01]  /*9b90*/  @P0 MUFU.RCP R0, R3 ;  /* 0x0000000300000308 */ /* 0x000e620000001000 */
[----:B---3--:R-:W-:Y:S01]  /*9ba0*/  @P1 MOV R4, 0x3f317218 ;  /* 0x3f31721800041802 */ /* 0x008fe20000000f00 */
[C---:B----4-:R-:W-:Y:S02]  /*9bb0*/  FMUL.FTZ R44, R2.reuse, R88 ;  /* 0x00000058022c7220 */ /* 0x050fe40000410000 */
[----:B------:R-:W-:Y:S02]  /*9bc0*/  FMUL.FTZ R45, R2, R89 ;  /* 0x00000059022d7220 */ /* 0x000fe40000410000 */
[----:B------:R-:W-:Y:S02]  /*9bd0*/  @P1 FMUL.FTZ R4, R4, c[0x0][0x2d0] ;  /* 0x0000b40004041a20 */ /* 0x000fe40000410000 */
[----:B------:R-:W-:Y:S02]  /*9be0*/  FMUL.FTZ R58, R2, R124 ;  /* 0x0000007c023a7220 */ /* 0x000fe40000410000 */
[----:B------:R-:W-:Y:S01]  /*9bf0*/  @P1 FFMA.FTZ R23, R4, R70, R6 ;  /* 0x0000004604171223 */ /* 0x000fe20000010006 */
[----:B------:R-:W-:Y:S01]  /*9c00*/  MOV R4, 0x1 ;  /* 0x0000000100047802 */ /* 0x000fe20000000f00 */
        /* <DEDUP_REMOVED lines=28> */
[----:B------:R-:W-:Y:S02]  /*9dd0*/  FMUL.FTZ R25, R2, R65 ;  /* 0x0000004102197220 */ /* 0x000fe40000410000 */
[----:B------:R3:W4:Y:S01]  /*9de0*/  @P0 MUFU.LG2 R2, R3 ;  /* 0x0000000300020308 */ /* 0x0007220000000c00 */
[C---:B-1----:R-:W-:Y:S02]  /*9df0*/  FMUL.FTZ R92, R0.reuse, R126 ;  /* 0x0000007e005c7220 */ /* 0x042fe40000410000 */
[----:B------:R-:W-:-:S02]  /*9e00*/  FMUL.FTZ R93, R0, R127 ;  /* 0x0000007f005d7220 */ /* 0x000fc40000410000 */
[C---:B------:R-:W-:Y:S02]  /*9e10*/  FMUL.FTZ R76, R0.reuse, R122 ;  /* 0x0000007a004c7220 */ /* 0x040fe40000410000 */
[C---:B------:R-:W-:Y:S02]  /*9e20*/  FMUL.FTZ R77, R0.reuse, R123 ;  /* 0x0000007b004d7220 */ /* 0x040fe40000410000 */
[C---:B------:R-:W-:Y:S02]  /*9e30*/  FMUL.FTZ R54, R0.reuse, R118 ;  /* 0x0000007600367220 */ /* 0x040fe40000410000 */
[C---:B------:R-:W-:Y:S02]  /*9e40*/  FMUL.FTZ R55, R0.reuse, R119 ;  /* 0x0000007700377220 */ /* 0x040fe40000410000 */
[C---:B------:R-:W-:Y:S02]  /*9e50*/  FMUL.FTZ R96, R0.reuse, R114 ;  /* 0x0000007200607220 */ /* 0x040fe40000410000 */
[----:B------:R-:W-:Y:S01]  /*9e60*/  FMUL.FTZ R97, R0, R115 ;  /* 0x0000007300617220 */ /* 0x000fe20000410000 */
[----:B---3--:R-:W-:Y:S01]  /*9e70*/  @P0 MOV R3, 0x3f317218 ;  /* 0x3f31721800030802 */ /* 0x008fe20000000f00 */
[----:B----4-:R-:W-:-:S02]  /*9e80*/  @P0 FMUL.FTZ R2, R2, 0.69314718246459960938 ;  /* 0x3f31721802020820 */ /* 0x010fc40000410000 */
[C---:B------:R-:W-:Y:S02]  /*9e90*/  FMUL.FTZ R80, R0.reuse, R110 ;  /* 0x0000006e00507220 */ /* 0x040fe40000410000 */
[----:B------:R-:W-:Y:S02]  /*9ea0*/  @P0 FMUL.FTZ R3, R3, c[0x0][0x2d0] ;  /* 0x0000b40003030a20 */ /* 0x000fe40000410000 */
        /* <DEDUP_REMOVED lines=22> */
[----:B------:R-:W-:Y:S01]  /*a010*/  FMUL.FTZ R27, R0, R67 ;  /* 0x00000043001b7220 */ /* 0x000fe20000410000 */
[----:B------:R-:W-:Y:S01]  /*a020*/  PRMT R0, R4, 0x7610, R0 ;  /* 0x0000761004007816 */ /* 0x000fe20000000000 */
[----:B------:R-:W-:Y:S02]  /*a030*/  @P0 FFMA.FTZ R22, R3, R69, R2 ;  /* 0x0000004503160223 */ /* 0x000fe40000010002 */
.L_x_181:
[----:B------:R-:W3:Y:S01]  /*a040*/  S2R R2, SR_TID.X ;  /* 0x0000000000027919 */ /* 0x000ee20000002100 */
[----:B------:R-:W-:Y:S01]  /*a050*/  BSSY B0, `(.L_x_218) ;  /* 0x0000010000007945 */ /* 0x000fe20003800000 */
[----:B---3--:R-:W-:-:S13]  /*a060*/  LOP3.LUT P0, RZ, R2, 0xff, RZ, 0xc0, !PT ;  /* 0x000000ff02ff7812 */ /* 0x008fda000780c0ff */
[----:B------:R-:W-:Y:S05]  /*a070*/  @P0 BRA `(.L_x_219) ;  /* 0x000000d000000947 */ /* 0x000fea0003800000 */
[----:B------:R-:W3:Y:S01]  /*a080*/  S2R R4, SR_LANEID ;  /* 0x0000000000047919 */ /* 0x000ee20000000000 */
[----:B------:R-:W-:Y:S01]  /*a090*/  VOTEU.ANY UR4, UPT, PT ;  /* 0x0000000000047886 */ /* 0x000fe200038e0100 */
[----:B-12---:R-:W-:Y:S01]  /*a0a0*/  IMAD.MOV.U32 R5, RZ, RZ, c[0x0][0x564] ;  /* 0x00015900ff057624 */ /* 0x006fe200078e00ff */
[----:B------:R-:W3:Y:S08]  /*a0b0*/  FLO.U32 R3, UR4 ;  /* 0x0000000400037d00 */ /* 0x000ef000080e0000 */
[----:B------:R-:W1:Y:S01]  /*a0c0*/  POPC R2, UR4 ;  /* 0x0000000400027d09 */ /* 0x000e620008000000 */
[----:B---3--:R-:W-:Y:S01]  /*a0d0*/  ISETP.EQ.U32.AND P0, PT, R3, R4, PT ;  /* 0x000000040300720c */ /* 0x008fe20003f02070 */
[----:B------:R-:W-:-:S12]  /*a0e0*/  IMAD.MOV.U32 R4, RZ, RZ, c[0x0][0x560] ;  /* 0x00015800ff047624 */ /* 0x000fd800078e00ff */
[----:B-1----:R1:W2:Y:S04]  /*a0f0*/  @P0 ATOMG.E.ADD.STRONG.GPU PT, R2, [R4.64], R2 ;  /* 0x00000002040209a8 */ /* 0x0022a800081ee1c8 */
[----:B-1----:R-:W1:Y:S04]  /*a100*/  S2R R4, SR_LTMASK ;  /* 0x0000000000047919 */ /* 0x002e680000003900 */
[----:B--2---:R1:W2:Y:S02]  /*a110*/  SHFL.IDX PT, R3, R2, R3, 0x1f ;  /* 0x00001f0302037589 */ /* 0x0042a400000e0000 */
[----:B-1----:R-:W-:-:S06]  /*a120*/  LOP3.LUT R2, R4, UR4, RZ, 0xc0, !PT ;  /* 0x0000000404027c12 */ /* 0x002fcc000f8ec0ff */
[----:B------:R-:W2:Y:S02]  /*a130*/  POPC R2, R2 ;  /* 0x0000000200027309 */ /* 0x000ea40000000000 */
[----:B--2---:R-:W-:-:S06]  /*a140*/  IADD3 R248, R3, c[0x0][0xc], R2 ;  /* 0x0000030003f87a10 */ /* 0x004fcc0007ffe002 */
.L_x_219:
[----:B------:R-:W-:Y:S05]  /*a150*/  BSYNC B0 ;  /* 0x0000000000007941 */ /* 0x000fea0003800000 */
.L_x_218:
[----:B------:R-:W-:Y:S01]  /*a160*/  PRMT R0, R0, 0x9910, RZ ;  /* 0x0000991000007816 */ /* 0x000fe200000000ff */
[----:B------:R-:W-:Y:S01]  /*a170*/  BSSY B1, `(.L_x_220) ;  /* 0x00002c5000017945 */ /* 0x000fe20003800000 */
[----:B------:R-:W-:Y:S02]  /*a180*/  IMAD.MOV.U32 R62, RZ, RZ, R248 ;  /* 0x000000ffff3e7224 */ /* 0x000fe400078e00f8 */
[----:B------:R-:W-:-:S13]  /*a190*/  ISETP.NE.AND P0, PT, R0, RZ, PT ;  /* 0x000000ff0000720c */ /* 0x000fda0003f05270 */
[----:B------:R-:W-:Y:S05]  /*a1a0*/  @!P0 BRA `(.L_x_221) ;  /* 0x0000206000008947 */ /* 0x000fea0003800000 */
[----:B------:R-:W3:Y:S04]  /*a1b0*/  LDL R7, [R1+0x5c] ;  /* 0x00005c0001077983 */ /* 0x000ee80000100800 */
[----:B------:R-:W4:Y:S04]  /*a1c0*/  LDL R13, [R1+0x60] ;  /* 0x00006000010d7983 */ /* 0x000f280000100800 */
[----:B--2---:R-:W2:Y:S04]  /*a1d0*/  LDL R6, [R1+0x68] ;  /* 0x0000680001067983 */ /* 0x004ea80000100800 */
[----:B------:R-:W2:Y:S04]  /*a1e0*/  LDL R12, [R1+0x64] ;  /* 0x00006400010c7983 */ /* 0x000ea80000100800 */
[----:B------:R-:W2:Y:S04]  /*a1f0*/  LDL R11, [R1+0x78] ;  /* 0x00007800010b7983 */ /* 0x000ea80000100800 */
[----:B-1----:R-:W2:Y:S04]  /*a200*/  LDL R5, [R1+0x70] ;  /* 0x0000700001057983 */ /* 0x002ea80000100800 */
[----:B------:R-:W2:Y:S04]  /*a210*/  LDL R10, [R1+0x74] ;  /* 0x00007400010a7983 */ /* 0x000ea80000100800 */
[----:B------:R-:W2:Y:S01]  /*a220*/  LDL R8, [R1+0x6c] ;  /* 0x00006c0001087983 */ /* 0x000ea20000100800 */
[----:B------:R-:W-:Y:S01]  /*a230*/  WARPSYNC 0xffffffff ;  /* 0xffffffff00007948 */ /* 0x000fe20003800000 */
[----:B------:R-:W-:-:S02]  /*a240*/  F2FP.BF16.PACK_AB R0, R59, R58 ;  /* 0x0000003a3b00723e */ /* 0x000fc400000010ff */
[----:B------:R-:W-:Y:S01]  /*a250*/  BAR.SYNC.DEFER_BLOCKING 0x1, 0x100 ;  /* 0x0044000000007b1d */ /* 0x000fe20000010000 */
[----:B------:R-:W-:Y:S02]  /*a260*/  F2FP.BF16.PACK_AB R2, R93, R92 ;  /* 0x0000005c5d02723e */ /* 0x000fe400000010ff */
[----:B------:R-:W-:Y:S02]  /*a270*/  F2FP.BF16.PACK_AB R3, R29, R28 ;  /* 0x0000001c1d03723e */ /* 0x000fe400000010ff */
[----:B------:R-:W-:Y:S01]  /*a280*/  F2FP.BF16.PACK_AB R4, R41, R40 ;  /* 0x000000282904723e */ /* 0x000fe200000010ff */
[----:B------:R-:W2:Y:S04]  /*a290*/  LDL.LU R9, [R1+0x8] ;  /* 0x0000080001097983 */ /* 0x000ea80000300800 */
[----:B---3--:R1:W-:Y:S04]  /*a2a0*/  STS [R7], R0 ;  /* 0x0000000007007388 */ /* 0x0083e80000000800 */
[----:B------:R3:W-:Y:S04]  /*a2b0*/  STS [R7+0x400], R2 ;  /* 0x0004000207007388 */ /* 0x0007e80000000800 */
[----:B----4-:R4:W-:Y:S01]  /*a2c0*/  STS [R13], R3 ;  /* 0x000000030d007388 */ /* 0x0109e20000000800 */
[----:B-1----:R-:W-:-:S02]  /*a2d0*/  F2FP.BF16.PACK_AB R0, R77, R76 ;  /* 0x0000004c4d00723e */ /* 0x002fc400000010ff */
[----:B---3--:R-:W-:-:S03]  /*a2e0*/  F2FP.BF16.PACK_AB R2, R31, R30 ;  /* 0x0000001e1f02723e */ /* 0x008fc600000010ff */
[----:B------:R1:W-:Y:S01]  /*a2f0*/  STS [R13+0x400], R0 ;  /* 0x000400000d007388 */ /* 0x0003e20000000800 */
[----:B----4-:R-:W-:-:S03]  /*a300*/  F2FP.BF16.PACK_AB R3, R55, R54 ;  /* 0x000000363703723e */ /* 0x010fc600000010ff */
[----:B--2---:R2:W-:Y:S04]  /*a310*/  STS [R6], R2 ;  /* 0x0000000206007388 */ /* 0x0045e80000000800 */
[----:B------:R3:W-:Y:S01]  /*a320*/  STS [R6+0x400], R3 ;  /* 0x0004000306007388 */ /* 0x0007e20000000800 */
[----:B-1----:R-:W-:Y:S02]  /*a330*/  F2FP.BF16.PACK_AB R0, R33, R32 ;  /* 0x000000202100723e */ /* 0x002fe400000010ff */
[----:B--2---:R-:W-:-:S03]  /*a340*/  F2FP.BF16.PACK_AB R2, R97, R96 ;  /* 0x000000606102723e */ /* 0x004fc600000010ff */
[----:B------:R1:W-:Y:S01]  /*a350*/  STS [R12], R0 ;  /* 0x000000000c007388 */ /* 0x0003e20000000800 */
[----:B---3--:R-:W-:-:S03]  /*a360*/  F2FP.BF16.PACK_AB R3, R35, R34 ;  /* 0x000000222303723e */ /* 0x008fc600000010ff */
[----:B------:R2:W-:Y:S04]  /*a370*/  STS [R12+0x400], R2 ;  /* 0x000400020c007388 */ /* 0x0005e80000000800 */
[----:B------:R3:W-:Y:S01]  /*a380*/  STS [R11], R3 ;  /* 0x000000030b007388 */ /* 0x0007e20000000800 */
[----:B-1----:R-:W-:Y:S02]  /*a390*/  F2FP.BF16.PACK_AB R0, R81, R80 ;  /* 0x000000505100723e */ /* 0x002fe400000010ff */
[----:B--2---:R-:W-:-:S03]  /*a3a0*/  F2FP.BF16.PACK_AB R2, R37, R36 ;  /* 0x000000242502723e */ /* 0x004fc600000010ff */
[----:B------:R1:W-:Y:S01]  /*a3b0*/  STS [R11+0x400], R0 ;  /* 0x000400000b007388 */ /* 0x0003e20000000800 */
[----:B---3--:R-:W-:-:S03]  /*a3c0*/  F2FP.BF16.PACK_AB R3, R57, R56 ;  /* 0x000000383903723e */ /* 0x008fc600000010ff */
[----:B------:R2:W-:Y:S04]  /*a3d0*/  STS [R5], R2 ;  /* 0x0000000205007388 */ /* 0x0005e80000000800 */
        /* <DEDUP_REMOVED lines=11> */
[----:B------:R-:W-:Y:S04]  /*a490*/  STS [R7+0x4000], R3 ;  /* 0x0040000307007388 */ /* 0x000fe80000000800 */
[----:B------:R2:W-:Y:S01]  /*a4a0*/  STS [R7+0x4400], R4 ;  /* 0x0044000407007388 */ /* 0x0005e20000000800 */
[----:B-1----:R-:W-:-:S03]  /*a4b0*/  F2FP.BF16.PACK_AB R0, R61, R60 ;  /* 0x0000003c3d00723e */ /* 0x002fc600000010ff */
[----:B--2---:R-:W2:Y:S01]  /*a4c0*/  LDL.LU R7, [R1+0xc] ;  /* 0x00000c0001077983 */ /* 0x004ea20000300800 */
[----:B------:R-:W-:Y:S02]  /*a4d0*/  F2FP.BF16.PACK_AB R4, R47, R46 ;  /* 0x0000002e2f04723e */ /* 0x000fe400000010ff */
[----:B------:R-:W-:Y:S01]  /*a4e0*/  F2FP.BF16.PACK_AB R3, R65, R64 ;  /* 0x000000404103723e */ /* 0x000fe200000010ff */
[----:B------:R1:W-:Y:S04]  /*a4f0*/  STS [R13+0x4000], R2 ;  /* 0x004000020d007388 */ /* 0x0003e80000000800 */
[----:B------:R3:W-:Y:S04]  /*a500*/  STS [R13+0x4400], R0 ;  /* 0x004400000d007388 */ /* 0x0007e80000000800 */
[----:B------:R4:W-:Y:S04]  /*a510*/  STS [R6+0x4000], R4 ;  /* 0x0040000406007388 */ /* 0x0009e80000000800 */
[----:B------:R4:W-:Y:S01]  /*a520*/  STS [R6+0x4400], R3 ;  /* 0x0044000306007388 */ /* 0x0009e20000000800 */
[----:B-1----:R-:W-:-:S02]  /*a530*/  F2FP.BF16.PACK_AB R2, R49, R48 ;  /* 0x000000303102723e */ /* 0x002fc400000010ff */
[----:B---3--:R-:W-:-:S03]  /*a540*/  F2FP.BF16.PACK_AB R0, R83, R82 ;  /* 0x000000525300723e */ /* 0x008fc600000010ff */
[----:B------:R-:W-:Y:S04]  /*a550*/  STS [R12+0x4000], R2 ;  /* 0x004000020c007388 */ /* 0x000fe80000000800 */
[----:B------:R1:W-:Y:S01]  /*a560*/  STS [R12+0x4400], R0 ;  /* 0x004400000c007388 */ /* 0x0003e20000000800 */
[----:B----4-:R-:W-:Y:S02]  /*a570*/  F2FP.BF16.PACK_AB R4, R79, R78 ;  /* 0x0000004e4f04723e */ /* 0x010fe400000010ff */
[----:B------:R-:W-:Y:S01]  /*a580*/  F2FP.BF16.PACK_AB R3, R73, R72 ;  /* 0x000000484903723e */ /* 0x000fe200000010ff */
[----:B------:R-:W3:Y:S01]  /*a590*/  LDL.LU R6, [R1+0x10] ;  /* 0x0000100001067983 */ /* 0x000ee20000300800 */
[----:B-1----:R-:W-:Y:S02]  /*a5a0*/  F2FP.BF16.PACK_AB R0, R89, R88 ;  /* 0x000000585900723e */ /* 0x002fe400000010ff */
[----:B------:R-:W-:-:S03]  /*a5b0*/  F2FP.BF16.PACK_AB R2, R75, R74 ;  /* 0x0000004a4b02723e */ /* 0x000fc600000010ff */
[----:B------:R1:W-:Y:S04]  /*a5c0*/  STS [R11+0x4000], R0 ;  /* 0x004000000b007388 */ /* 0x0003e80000000800 */
[----:B------:R-:W-:Y:S04]  /*a5d0*/  STS [R11+0x4400], R4 ;  /* 0x004400040b007388 */ /* 0x000fe80000000800 */
[----:B------:R4:W-:Y:S04]  /*a5e0*/  STS [R5+0x4000], R3 ;  /* 0x0040000305007388 */ /* 0x0009e80000000800 */
[----:B------:R4:W-:Y:S01]  /*a5f0*/  STS [R5+0x4400], R2 ;  /* 0x0044000205007388 */ /* 0x0009e20000000800 */
[----:B-1----:R-:W-:-:S05]  /*a600*/  F2FP.BF16.PACK_AB R0, R51, R50 ;  /* 0x000000323300723e */ /* 0x002fca00000010ff */
[----:B------:R1:W-:Y:S01]  /*a610*/  STS [R10+0x4000], R0 ;  /* 0x004000000a007388 */ /* 0x0003e20000000800 */
[----:B----4-:R-:W-:Y:S02]  /*a620*/  F2FP.BF16.PACK_AB R3, R27, R26 ;  /* 0x0000001a1b03723e */ /* 0x010fe400000010ff */
[----:B------:R-:W-:-:S05]  /*a630*/  F2FP.BF16.PACK_AB R2, R53, R52 ;  /* 0x000000343502723e */ /* 0x000fca00000010ff */
[----:B------:R4:W-:Y:S01]  /*a640*/  STS [R10+0x4400], R2 ;  /* 0x004400020a007388 */ /* 0x0009e20000000800 */
[----:B-1----:R-:W-:-:S05]  /*a650*/  F2FP.BF16.PACK_AB R0, R25, R24 ;  /* 0x000000181900723e */ /* 0x002fca00000010ff */
[----:B------:R1:W-:Y:S04]  /*a660*/  STS [R8+0x4000], R0 ;  /* 0x0040000008007388 */ /* 0x0003e80000000800 */
[----:B------:R2:W-:Y:S04]  /*a670*/  STS [R8+0x4400], R3 ;  /* 0x0044000308007388 */ /* 0x0005e80000000800 */
[----:B------:R-:W-:Y:S01]  /*a680*/  BAR.SYNC.DEFER_BLOCKING 0x1, 0x100 ;  /* 0x0044000000007b1d */ /* 0x000fe20000010000 */
[----:B------:R-:W-:-:S04]  /*a690*/  ISETP.NE.U32.AND P2, PT, RZ, c[0x0][0x500], PT ;  /* 0x00014000ff007a0c */ /* 0x000fc80003f45070 */
[----:B------:R-:W-:Y:S02]  /*a6a0*/  ISETP.NE.AND.EX P2, PT, RZ, c[0x0][0x504], PT, P2 ;  /* 0x00014100ff007a0c */ /* 0x000fe40003f45320 */
[----:B----4-:R-:W-:Y:S01]  /*a6b0*/  IADD3 R2, P1, R9, c[0x0][0x500], RZ ;  /* 0x0001400009027a10 */ /* 0x010fe20007f3e0ff */
[----:B-1----:R-:W-:-:S03]  /*a6c0*/  IMAD.MOV.U32 R0, RZ, RZ, RZ ;  /* 0x000000ffff007224 */ /* 0x002fc600078e00ff */
[----:B--2---:R-:W-:-:S07]  /*a6d0*/  IADD3.X R3, R7, c[0x0][0x504], RZ, P1, !PT ;  /* 0x0001410007037a10 */ /* 0x004fce0000ffe4ff */
[----:B------:R1:W5:Y:S01]  /*a6e0*/  @P2 LDG.E R0, [R2.64] ;  /* 0x0000000802002981 */ /* 0x000362000c1e1900 */
[----:B------:R-:W-:-:S04]  /*a6f0*/  ISETP.NE.U32.AND P3, PT, RZ, c[0x0][0x508], PT ;  /* 0x00014200ff007a0c */ /* 0x000fc80003f65070 */
[----:B------:R-:W-:Y:S01]  /*a700*/  ISETP.NE.AND.EX P3, PT, RZ, c[0x0][0x50c], PT, P3 ;  /* 0x00014300ff007a0c */ /* 0x000fe20003f65330 */
[----:B------:R-:W-:-:S12]  /*a710*/  IMAD.MOV.U32 R14, RZ, RZ, c[0x0][0x388] ;  /* 0x0000e200ff0e7624 */ /* 0x000fd800078e00ff */
[----:B------:R-:W-:-:S04]  /*a720*/  @P3 IADD3 R4, P0, R9, c[0x0][0x508], RZ ;  /* 0x0001420009043a10 */ /* 0x000fc80007f1e0ff */
[----:B------:R-:W-:-:S05]  /*a730*/  @P3 IADD3.X R5, R7, c[0x0][0x50c], RZ, P0, !PT ;  /* 0x0001430007053a10 */ /* 0x000fca00007fe4ff */
[----:B------:R2:W5:Y:S01]  /*a740*/  @P3 LDG.E R14, [R4.64] ;  /* 0x00000008040e3981 */ /* 0x000562000c1e1900 */
[----:B---3--:R-:W-:-:S04]  /*a750*/  ISETP.NE.AND P0, PT, R6, RZ, PT ;  /* 0x000000ff0600720c */ /* 0x008fc80003f05270 */
[----:B--2---:R-:W-:Y:S01]  /*a760*/  SEL R5, R6, c[0x0][0x3d4], P0 ;  /* 0x0000f50006057a07 */ /* 0x004fe20000000000 */
[----:B------:R-:W-:Y:S05]  /*a770*/  @P3 BRA `(.L_x_222) ;  /* 0x0000004000003947 */ /* 0x000fea0003800000 */
[----:B-1----:R-:W-:Y:S05]  /*a780*/  @!P2 BRA `(.L_x_222) ;  /* 0x000000300000a947 */ /* 0x002fea0003800000 */
[----:B------:R1:W2:Y:S04]  /*a790*/  LDG.E R4, [R2.64] ;  /* 0x0000000802047981 */ /* 0x0002a8000c1e1900 */
[----:B-1----:R-:W2:Y:S02]  /*a7a0*/  LDG.E R2, [R2.64+0x4] ;  /* 0x0000040802027981 */ /* 0x002ea4000c1e1900 */
[----:B--2--5:R-:W-:Y:S02]  /*a7b0*/  IADD3 R14, -R4, R2, RZ ;  /* 0x00000002040e7210 */ /* 0x024fe40007ffe1ff */
.L_x_222:
[----:B-1----:R-:W-:Y:S01]  /*a7c0*/  IMAD.MOV.U32 R2, RZ, RZ, 0x368 ;  /* 0x00000368ff027424 */ /* 0x002fe200078e00ff */
[----:B------:R-:W-:Y:S01]  /*a7d0*/  ISETP.GT.AND P3, PT, R5, 0x1, PT ;  /* 0x000000010500780c */ /* 0x000fe20003f64270 */
[----:B------:R-:W2:Y:S03]  /*a7e0*/  LDL.LU R7, [R1+0x4] ;  /* 0x0000040001077983 */ /* 0x000ea60000300800 */
[----:B------:R-:W-:Y:S01]  /*a7f0*/  SEL R2, R2, 0x328, P3 ;  /* 0x0000032802027807 */ /* 0x000fe20001800000 */
[----:B------:R-:W3:Y:S03]  /*a800*/  LDL R6, [R1+0xbc] ;  /* 0x0000bc0001067983 */ /* 0x000ee60000100800 */
[----:B------:R1:W4:Y:S01]  /*a810*/  LDC.64 R16, c[0x0][R2+0x168] ;  /* 0x00005a0002107b82 */ /* 0x0003220000000a00 */
[----:B------:R-:W3:Y:S04]  /*a820*/  LDL.LU R3, [R1+0x14] ;  /* 0x0000140001037983 */ /* 0x000ee80000300800 */
[----:B------:R-:W3:Y:S01]  /*a830*/  LDL R13, [R1+0x18] ;  /* 0x00001800010d7983 */ /* 0x000ee20000100800 */
[----:B------:R-:W-:-:S02]  /*a840*/  LOP3.LUT R9, R250, 0xffff, RZ, 0xc0, !PT ;  /* 0x0000fffffa097812 */ /* 0x000fc400078ec0ff */
[----:B------:R1:W2:Y:S01]  /*a850*/  LDC.64 R4, c[0x0][R2+0x170] ;  /* 0x00005c0002047b82 */ /* 0x0002a20000000a00 */
[----:B------:R-:W-:-:S04]  /*a860*/  ISETP.NE.U32.AND P0, PT, RZ, c[0x0][0x500], PT ;  /* 0x00014000ff007a0c */ /* 0x000fc80003f05070 */
[----:B------:R-:W-:-:S03]  /*a870*/  ISETP.NE.AND.EX P0, PT, RZ, c[0x0][0x504], PT, P0 ;  /* 0x00014100ff007a0c */ /* 0x000fc60003f05300 */
[----:B------:R1:W2:Y:S08]  /*a880*/  LDC.64 R18, c[0x0][R2+0x178] ;  /* 0x00005e0002127b82 */ /* 0x0002b00000000a00 */
[----:B------:R1:W2:Y:S02]  /*a890*/  LDC.64 R20, c[0x0][R2+0x160] ;  /* 0x0000580002147b82 */ /* 0x0002a40000000a00 */
[----:B-1----:R-:W-:-:S02]  /*a8a0*/  IMAD.MOV.U32 R2, RZ, RZ, c[0x0][0x4e8] ;  /* 0x00013a00ff027624 */ /* 0x002fc400078e00ff */
[----:B----4-:R-:W-:Y:S02]  /*a8b0*/  IMAD R11, R17, R9, RZ ;  /* 0x00000009110b7224 */ /* 0x010fe400078e02ff */
[----:B------:R-:W4:Y:S01]  /*a8c0*/  LDL R17, [R1+0xb8] ;  /* 0x0000b80001117983 */ /* 0x000f220000100800 */
[----:B------:R-:W-:-:S03]  /*a8d0*/  ISETP.NE.AND P2, PT, R2, 0x1, PT ;  /* 0x000000010200780c */ /* 0x000fc60003f45270 */
[----:B------:R-:W1:Y:S01]  /*a8e0*/  S2R R63, SR_TID.X ;  /* 0x00000000003f7919 */ /* 0x000e620000002100 */
[----:B--2---:R-:W-:Y:S01]  /*a8f0*/  SEL R8, R7, RZ, !P0 ;  /* 0x000000ff07087207 */ /* 0x004fe20004000000 */
[----:B---3--:R-:W-:-:S04]  /*a900*/  IMAD R10, R249, 0x80, R6 ;  /* 0x00000080f90a7824 */ /* 0x008fc800078e0206 */
[----:B------:R-:W-:Y:S01]  /*a910*/  IMAD R2, R5, R8, RZ ;  /* 0x0000000805027224 */ /* 0x000fe200078e02ff */
[----:B------:R-:W-:Y:S01]  /*a920*/  SEL R3, R3, RZ, !P0 ;  /* 0x000000ff03037207 */ /* 0x000fe20004000000 */
[----:B------:R-:W-:-:S04]  /*a930*/  IMAD.WIDE.U32 R6, R16, R9, RZ ;  /* 0x0000000910067225 */ /* 0x000fc800078e00ff */
[----:B------:R-:W-:Y:S02]  /*a940*/  IMAD R12, R4, R3, R2 ;  /* 0x00000003040c7224 */ /* 0x000fe400078e0202 */
[----:B------:R-:W-:-:S04]  /*a950*/  @P2 IMAD.HI.U32 R3, R10, c[0x0][0x4ec], RZ ;  /* 0x00013b000a032a27 */ /* 0x000fc800078e00ff */
[----:B------:R-:W-:-:S04]  /*a960*/  IMAD.WIDE.U32 R4, R4, R8, RZ ;  /* 0x0000000804047225 */ /* 0x000fc800078e00ff */
[----:B------:R-:W-:Y:S01]  /*a970*/  IMAD.MOV.U32 R2, RZ, RZ, R10 ;  /* 0x000000ffff027224 */ /* 0x000fe200078e000a */
[----:B------:R-:W-:Y:S02]  /*a980*/  @P2 SHF.R.U32.HI R2, RZ, c[0x0][0x4f0], R3 ;  /* 0x00013c00ff022a19 */ /* 0x000fe40000011603 */
[----:B------:R-:W-:Y:S02]  /*a990*/  SEL R3, R13, RZ, P3 ;  /* 0x000000ff0d037207 */ /* 0x000fe40001800000 */
[----:B-----5:R-:W-:Y:S01]  /*a9a0*/  IADD3 R15, P1, P0, R4, R6, R0 ;  /* 0x00000006040f7210 */ /* 0x020fe2000783e000 */
[----:B------:R-:W-:Y:S02]  /*a9b0*/  IMAD.IADD R6, R7, 0x1, R11 ;  /* 0x0000000107067824 */ /* 0x000fe400078e020b */
[----:B------:R-:W-:Y:S01]  /*a9c0*/  IMAD.IADD R13, R5, 0x1, R12 ;  /* 0x00000001050d7824 */ /* 0x000fe200078e020c */
[----:B------:R-:W-:Y:S01]  /*a9d0*/  SHF.R.S32.HI R12, RZ, 0x1f, R0 ;  /* 0x0000001fff0c7819 */ /* 0x000fe20000011400 */
[----:B------:R-:W-:-:S02]  /*a9e0*/  IMAD.MOV R7, RZ, RZ, -R2 ;  /* 0x000000ffff077224 */ /* 0x000fc400078e0a02 */
[-C--:B------:R-:W-:Y:S02]  /*a9f0*/  IMAD R11, R19, R3.reuse, RZ ;  /* 0x00000003130b7224 */ /* 0x080fe400078e02ff */
[----:B------:R-:W-:Y:S01]  /*aa00*/  IMAD.WIDE.U32 R4, R18, R3, RZ ;  /* 0x0000000312047225 */ /* 0x000fe200078e00ff */
[----:B------:R-:W-:-:S03]  /*aa10*/  IADD3.X R13, R13, R6, R12, P1, P0 ;  /* 0x000000060d0d7210 */ /* 0x000fc60000fe040c */
[----:B------:R-:W-:Y:S01]  /*aa20*/  IMAD R3, R7, c[0x0][0x4e8], R10 ;  /* 0x00013a0007037a24 */ /* 0x000fe200078e020a */
[----:B------:R-:W-:Y:S01]  /*aa30*/  IADD3 R4, P1, P0, R2, R15, R4 ;  /* 0x0000000f02047210 */ /* 0x000fe2000783e004 */
[----:B------:R-:W-:Y:S01]  /*aa40*/  IMAD.IADD R11, R5, 0x1, R11 ;  /* 0x00000001050b7824 */ /* 0x000fe200078e020b */
[----:B------:R-:W-:Y:S01]  /*aa50*/  SHF.R.S32.HI R5, RZ, 0x1f, R2 ;  /* 0x0000001fff057819 */ /* 0x000fe20000011402 */
[----:B------:R-:W-:Y:S01]  /*aa60*/  IMAD R2, R21, R3, RZ ;  /* 0x0000000315027224 */ /* 0x000fe200078e02ff */
[----:B------:R-:W-:Y:S02]  /*aa70*/  SHF.R.S32.HI R6, RZ, 0x1f, R3 ;  /* 0x0000001fff067819 */ /* 0x000fe40000011403 */
[----:B------:R-:W-:Y:S01]  /*aa80*/  IADD3.X R5, R5, R13, R11, P1, P0 ;  /* 0x0000000d05057210 */ /* 0x000fe20000fe040b */
[----:B------:R-:W-:Y:S02]  /*aa90*/  IMAD.MOV.U32 R7, RZ, RZ, c[0x0][0x4a8] ;  /* 0x00012a00ff077624 */ /* 0x000fe400078e00ff */
[----:B------:R-:W-:-:S02]  /*aaa0*/  IMAD R6, R20, R6, R2 ;  /* 0x0000000614067224 */ /* 0x000fc400078e0202 */
[----:B------:R-:W-:Y:S01]  /*aab0*/  IMAD.WIDE.U32 R2, R20, R3, R4 ;  /* 0x0000000314027225 */ /* 0x000fe200078e0004 */
[----:B------:R-:W-:-:S03]  /*aac0*/  SEL R4, R7, c[0x0][0x450], P3 ;  /* 0x0001140007047a07 */ /* 0x000fc60001800000 */
[----:B------:R-:W-:Y:S01]  /*aad0*/  IMAD.MOV.U32 R5, RZ, RZ, c[0x0][0x4ac] ;  /* 0x00012b00ff057624 */ /* 0x000fe200078e00ff */
[----:B-1----:R-:W-:Y:S01]  /*aae0*/  SHF.R.S32.HI R16, RZ, 0x1f, R63 ;  /* 0x0000001fff107819 */ /* 0x002fe2000001143f */
[----:B------:R-:W-:Y:S01]  /*aaf0*/  IMAD.IADD R3, R3, 0x1, R6 ;  /* 0x0000000103037824 */ /* 0x000fe200078e0206 */
[----:B------:R-:W-:Y:S02]  /*ab00*/  LEA R4, P0, R2, R4, 0x2 ;  /* 0x0000000402047211 */ /* 0x000fe400078010ff */
[----:B------:R-:W-:Y:S02]  /*ab10*/  SEL R5, R5, c[0x0][0x454], P3 ;  /* 0x0001150005057a07 */ /* 0x000fe40001800000 */
[----:B------:R-:W-:Y:S02]  /*ab20*/  LEA.HI R16, R16, R63, RZ, 0x5 ;  /* 0x0000003f10107211 */ /* 0x000fe400078f28ff */
[----:B------:R-:W-:Y:S02]  /*ab30*/  LEA.HI.X R2, R2, R5, R3, 0x2, P0 ;  /* 0x0000000502027211 */ /* 0x000fe400000f1403 */
[----:B------:R-:W-:Y:S01]  /*ab40*/  LOP3.LUT R16, R16, 0xffffffe0, RZ, 0xc0, !PT ;  /* 0xffffffe010107812 */ /* 0x000fe200078ec0ff */
[----:B------:R-:W-:Y:S04]  /*ab50*/  SHFL.IDX PT, R6, R4, RZ, 0x1c1f ;  /* 0x001c1fff04067589 */ /* 0x000fe800000e0000 */
[----:B------:R-:W1:Y:S01]  /*ab60*/  SHFL.IDX PT, R7, R2, RZ, 0x1c1f ;  /* 0x001c1fff02077589 */ /* 0x000e6200000e0000 */
[----:B------:R-:W-:-:S03]  /*ab70*/  IMAD.IADD R16, R63, 0x1, -R16 ;  /* 0x000000013f107824 */ /* 0x000fc600078e0a10 */
[----:B------:R-:W-:Y:S04]  /*ab80*/  SHFL.IDX PT, R4, R4, 0x1, 0x1c1f ;  /* 0x003c1f0004047f89 */ /* 0x000fe800000e0000 */
[----:B------:R4:W2:Y:S01]  /*ab90*/  SHFL.IDX PT, R5, R2, 0x1, 0x1c1f ;  /* 0x003c1f0002057f89 */ /* 0x0008a200000e0000 */
[----:B------:R-:W-:Y:S01]  /*aba0*/  IMAD R11, R14, c[0x0][0x4e8], RZ ;  /* 0x00013a000e0b7a24 */ /* 0x000fe200078e02ff */
[----:B------:R-:W-:Y:S01]  /*abb0*/  LOP3.LUT P0, RZ, R16, 0x3, RZ, 0xc0, !PT ;  /* 0x0000000310ff7812 */ /* 0x000fe2000780c0ff */
[----:B----4-:R-:W-:-:S05]  /*abc0*/  IMAD R2, R249, 0x80, R17 ;  /* 0x00000080f9027824 */ /* 0x010fca00078e0211 */
[C---:B------:R-:W-:Y:S02]  /*abd0*/  IADD3 R3, R2.reuse, 0x8, RZ ;  /* 0x0000000802037810 */ /* 0x040fe40007ffe0ff */
[-C--:B------:R-:W-:Y:S02]  /*abe0*/  ISETP.GE.OR P1, PT, R2, R11.reuse, P0 ;  /* 0x0000000b0200720c */ /* 0x080fe40000726670 */
[----:B------:R-:W-:-:S11]  /*abf0*/  ISETP.GE.OR P0, PT, R3, R11, P0 ;  /* 0x0000000b0300720c */ /* 0x000fd60000706670 */
[----:B-1----:R1:W-:Y:S01]  /*ac00*/  @!P1 ST.E [R6.64], R23 ;  /* 0x0000001706009985 */ /* 0x0023e2000c101908 */
[----:B------:R-:W-:-:S03]  /*ac10*/  ISETP.GE.AND P1, PT, R2, R11, PT ;  /* 0x0000000b0200720c */ /* 0x000fc60003f26270 */
[----:B--2---:R1:W-:Y:S01]  /*ac20*/  @!P0 ST.E [R4.64], R22 ;  /* 0x0000001604008985 */ /* 0x0043e2000c101908 */
[----:B------:R-:W-:Y:S01]  /*ac30*/  ISETP.GE.AND P0, PT, R3, R11, PT ;  /* 0x0000000b0300720c */ /* 0x000fe20003f06270 */
[----:B------:R-:W-:Y:S05]  /*ac40*/  @P3 BRA `(.L_x_223) ;  /* 0x0000070000003947 */ /* 0x000fea0003800000 */
[----:B------:R-:W-:Y:S01]  /*ac50*/  IMAD R12, R12, c[0x0][0x3a0], RZ ;  /* 0x0000e8000c0c7a24 */ /* 0x000fe200078e02ff */
[----:B-1----:R-:W-:Y:S01]  /*ac60*/  LEA R4, R234, R235, 0x5 ;  /* 0x000000ebea047211 */ /* 0x002fe200078e28ff */
[C---:B------:R-:W-:Y:S01]  /*ac70*/  IMAD.WIDE.U32 R2, R0.reuse, c[0x0][0x3a0], RZ ;  /* 0x0000e80000027a25 */ /* 0x040fe200078e00ff */
[----:B------:R-:W-:Y:S01]  /*ac80*/  SHF.R.S32.HI R5, RZ, 0x1f, R8 ;  /* 0x0000001fff057819 */ /* 0x000fe20000011408 */
[----:B------:R1:W2:Y:S01]  /*ac90*/  LDS.128 R16, [R201+0x80] ;  /* 0x00008000c9107984 */ /* 0x0002a20000000c00 */
[----:B------:R-:W-:Y:S01]  /*aca0*/  LEA R4, R249, R4, 0x7 ;  /* 0x00000004f9047211 */ /* 0x000fe200078e38ff */
[----:B------:R-:W-:Y:S02]  /*acb0*/  IMAD R0, R0, c[0x0][0x3a4], R12 ;  /* 0x0000e90000007a24 */ /* 0x000fe400078e020c */
[----:B------:R1:W3:Y:S01]  /*acc0*/  LDS.128 R24, [R201+0x1080] ;  /* 0x00108000c9187984 */ /* 0x0002e20000000c00 */
[----:B------:R-:W-:-:S02]  /*acd0*/  IMAD R5, R5, c[0x0][0x3f0], RZ ;  /* 0x0000fc0005057a24 */ /* 0x000fc400078e02ff */
[----:B------:R-:W-:Y:S01]  /*ace0*/  IADD3 R3, R3, R0, RZ ;  /* 0x0000000003037210 */ /* 0x000fe20007ffe0ff */
[----:B------:R-:W-:Y:S01]  /*acf0*/  @P2 IMAD.HI.U32 R6, R4, c[0x0][0x4ec], RZ ;  /* 0x00013b0004062a27 */ /* 0x000fe200078e00ff */
[----:B------:R1:W4:Y:S01]  /*ad00*/  LDS.128 R32, [R201+0x2080] ;  /* 0x00208000c9207984 */ /* 0x0003220000000c00 */
[----:B------:R-:W-:Y:S02]  /*ad10*/  MOV R0, R4 ;  /* 0x0000000400007202 */ /* 0x000fe40000000f00 */
[C---:B------:R-:W-:Y:S01]  /*ad20*/  IMAD.WIDE.U32 R2, R9.reuse, c[0x0][0x3e8], R2 ;  /* 0x0000fa0009027a25 */ /* 0x040fe200078e0002 */
[----:B------:R1:W1:Y:S01]  /*ad30*/  LDS.128 R36, [R201+0x3080] ;  /* 0x00308000c9247984 */ /* 0x0002620000000c00 */
[----:B------:R-:W-:Y:S02]  /*ad40*/  @P2 SHF.R.U32.HI R0, RZ, c[0x0][0x4f0], R6 ;  /* 0x00013c00ff002a19 */ /* 0x000fe40000011606 */
[----:B------:R-:W-:Y:S01]  /*ad50*/  IMAD R3, R9, c[0x0][0x3ec], R3 ;  /* 0x0000fb0009037a24 */ /* 0x000fe200078e0203 */
[----:B------:R1:W1:Y:S01]  /*ad60*/  LDS.128 R12, [R201+0x4080] ;  /* 0x00408000c90c7984 */ /* 0x0002620000000c00 */
[C---:B------:R-:W-:Y:S01]  /*ad70*/  IMAD R7, R8.reuse, c[0x0][0x3f4], R5 ;  /* 0x0000fd0008077a24 */ /* 0x040fe200078e0205 */
[----:B------:R-:W-:Y:S01]  /*ad80*/  SHF.R.S32.HI R6, RZ, 0x1f, R0 ;  /* 0x0000001fff067819 */ /* 0x000fe20000011400 */
[----:B------:R-:W-:Y:S01]  /*ad90*/  IMAD.WIDE.U32 R2, R8, c[0x0][0x3f0], R2 ;  /* 0x0000fc0008027a25 */ /* 0x000fe200078e0002 */
[----:B------:R1:W1:Y:S01]  /*ada0*/  LDS.128 R20, [R201+0x5080] ;  /* 0x00508000c9147984 */ /* 0x0002620000000c00 */
[----:B------:R-:W-:-:S02]  /*adb0*/  IADD3 R5, -R0, RZ, RZ ;  /* 0x000000ff00057210 */ /* 0x000fc40007ffe1ff */
[----:B------:R-:W-:Y:S01]  /*adc0*/  IMAD R6, R6, c[0x0][0x3e0], RZ ;  /* 0x0000f80006067a24 */ /* 0x000fe200078e02ff */
[----:B------:R1:W1:Y:S01]  /*add0*/  LDS.128 R28, [R201+0x6080] ;  /* 0x00608000c91c7984 */ /* 0x0002620000000c00 */
[----:B------:R-:W-:Y:S01]  /*ade0*/  IADD3 R3, R3, R7, RZ ;  /* 0x0000000703037210 */ /* 0x000fe20007ffe0ff */
[----:B------:R-:W-:Y:S02]  /*adf0*/  IMAD R4, R5, c[0x0][0x4e8], R4 ;  /* 0x00013a0005047a24 */ /* 0x000fe400078e0204 */
[----:B------:R1:W1:Y:S01]  /*ae00*/  LDS.128 R40, [R201+0x7080] ;  /* 0x00708000c9287984 */ /* 0x0002620000000c00 */
[C---:B------:R-:W-:Y:S02]  /*ae10*/  IMAD R5, R0.reuse, c[0x0][0x3e4], R6 ;  /* 0x0000f90000057a24 */ /* 0x040fe400078e0206 */
[----:B------:R-:W-:Y:S01]  /*ae20*/  IMAD.WIDE.U32 R2, R0, c[0x0][0x3e0], R2 ;  /* 0x0000f80000027a25 */ /* 0x000fe200078e0002 */
[----:B------:R-:W-:-:S04]  /*ae30*/  SHF.R.S32.HI R0, RZ, 0x1f, R4 ;  /* 0x0000001fff007819 */ /* 0x000fc80000011404 */
[----:B------:R-:W-:Y:S01]  /*ae40*/  IADD3 R3, R3, R5, RZ ;  /* 0x0000000503037210 */ /* 0x000fe20007ffe0ff */
[----:B------:R-:W-:-:S04]  /*ae50*/  IMAD R0, R0, c[0x0][0x3d8], RZ ;  /* 0x0000f60000007a24 */ /* 0x000fc800078e02ff */
[----:B------:R-:W-:-:S04]  /*ae60*/  IMAD.WIDE.U32 R2, R4, c[0x0][0x3d8], R2 ;  /* 0x0000f60004027a25 */ /* 0x000fc800078e0002 */
[----:B------:R-:W-:Y:S01]  /*ae70*/  IMAD R0, R4, c[0x0][0x3dc], R0 ;  /* 0x0000f70004007a24 */ /* 0x000fe200078e0200 */
[----:B------:R-:W-:-:S04]  /*ae80*/  LEA R9, P0, R2, c[0x0][0x380], 0x1 ;  /* 0x0000e00002097a11 */ /* 0x000fc800078008ff */
[----:B------:R-:W-:-:S04]  /*ae90*/  IADD3 R0, R3, R0, RZ ;  /* 0x0000000003007210 */ /* 0x000fc80007ffe0ff */
[----:B------:R-:W-:Y:S01]  /*aea0*/  LEA.HI.X R7, R2, c[0x0][0x384], R0, 0x1, P0 ;  /* 0x0000e10002077a11 */ /* 0x000fe200000f0c00 */
[----:B------:R-:W-:Y:S05]  /*aeb0*/  BRA.DIV ~URZ, `(.L_x_224) ;  /* 0x00003a927f007947 */ /* 0x000fea000b800000 */
[----:B--234-:R2:W3:Y:S02]  /*aec0*/  SHFL.IDX PT, R8, R7, RZ, 0x181f ;  /* 0x00181fff07087589 */ /* 0x01c4e400000e0000 */
.L_x_300:
[----:B------:R-:W-:Y:S05]  /*aed0*/  BRA.DIV ~URZ, `(.L_x_225) ;  /* 0x00003ae27f007947 */ /* 0x000fea000b800000 */
[----:B------:R4:W2:Y:S02]  /*aee0*/  SHFL.IDX PT, R0, R9, RZ, 0x181f ;  /* 0x00181fff09007589 */ /* 0x0008a400000e0000 */
.L_x_301:
[----:B------:R-:W-:Y:S01]  /*aef0*/  LEA R6, R249, R235, 0x7 ;  /* 0x000000ebf9067211 */ /* 0x000fe200078e38ff */
[----:B------:R-:W-:Y:S03]  /*af00*/  BSSY B0, `(.L_x_226) ;  /* 0x000000d000007945 */ /* 0x000fe60003800000 */
[----:B------:R-:W-:-:S13]  /*af10*/  ISETP.GE.AND P0, PT, R6, R11, PT ;  /* 0x0000000b0600720c */ /* 0x000fda0003f06270 */
[----:B------:R-:W-:Y:S05]  /*af20*/  @P0 BRA `(.L_x_227) ;  /* 0x000000a000000947 */ /* 0x000fea0003800000 */
[----:B------:R-:W-:Y:S02]  /*af30*/  ISETP.GE.AND P3, PT, R231, c[0x0][0x3c8], PT ;  /* 0x0000f200e7007a0c */ /* 0x000fe40003f66270 */
[----:B------:R-:W-:Y:S02]  /*af40*/  ISETP.GE.AND P2, PT, R238, c[0x0][0x3c8], PT ;  /* 0x0000f200ee007a0c */ /* 0x000fe40003f46270 */
[----:B------:R-:W-:Y:S02]  /*af50*/  SHF.R.S32.HI R44, RZ, 0x1f, R231 ;  /* 0x0000001fff2c7819 */ /* 0x000fe400000114e7 */
[----:B------:R-:W-:-:S07]  /*af60*/  SHF.R.S32.HI R10, RZ, 0x1f, R238 ;  /* 0x0000001fff0a7819 */ /* 0x000fce00000114ee */
[CC--:B--2---:R-:W-:Y:S02]  /*af70*/  @!P3 LEA R4, P1, R231.reuse, R0.reuse, 0x1 ;  /* 0x00000000e704b211 */ /* 0x0c4fe400078208ff */
[C---:B------:R-:W-:Y:S02]  /*af80*/  @!P2 LEA R2, P0, R238.reuse, R0, 0x1 ;  /* 0x00000000ee02a211 */ /* 0x040fe400078008ff */
[-C--:B---3--:R-:W-:Y:S02]  /*af90*/  @!P3 LEA.HI.X R5, R231, R8.reuse, R44, 0x1, P1 ;  /* 0x00000008e705b211 */ /* 0x088fe400008f0c2c */
[----:B------:R-:W-:-:S03]  /*afa0*/  @!P2 LEA.HI.X R3, R238, R8, R10, 0x1, P0 ;  /* 0x00000008ee03a211 */ /* 0x000fc600000f0c0a */
[----:B------:R2:W-:Y:S04]  /*afb0*/  @!P3 ST.E.128 [R4.64], R16 ;  /* 0x000000100400b985 */ /* 0x0005e8000c101d08 */
[----:B-1----:R2:W-:Y:S02]  /*afc0*/  @!P2 ST.E.128 [R2.64], R12 ;  /* 0x0000000c0200a985 */ /* 0x0025e4000c101d08 */
.L_x_227:
[----:B------:R-:W-:Y:S05]  /*afd0*/  BSYNC B0 ;  /* 0x0000000000007941 */ /* 0x000fea0003800000 */
.L_x_226:
[----:B------:R-:W-:Y:S05]  /*afe0*/  BRA.DIV ~URZ, `(.L_x_228) ;  /* 0x00003a427f007947 */ /* 0x000fea000b800000 */
[----:B---3--:R3:W4:Y:S04]  /*aff0*/  SHFL.IDX PT, R8, R7, 0x1, 0x181f ;  /* 0x00381f0007087f89 */ /* 0x00872800000e0000 */
[----:B--2---:R3:W2:Y:S02]  /*b000*/  SHFL.IDX PT, R0, R9, 0x1, 0x181f ;  /* 0x00381f0009007f89 */ /* 0x0046a400000e0000 */
.L_x_302:
[----:B------:R-:W-:Y:S01]  /*b010*/  IADD3 R2, R6, 0x20, RZ ;  /* 0x0000002006027810 */ /* 0x000fe20007ffe0ff */
[----:B------:R-:W-:Y:S03]  /*b020*/  BSSY B0, `(.L_x_229) ;  /* 0x000000d000007945 */ /* 0x000fe60003800000 */
[----:B------:R-:W-:-:S13]  /*b030*/  ISETP.GE.AND P0, PT, R2, R11, PT ;  /* 0x0000000b0200720c */ /* 0x000fda0003f06270 */
[----:B------:R-:W-:Y:S05]  /*b040*/  @P0 BRA `(.L_x_230) ;  /* 0x000000a000000947 */ /* 0x000fea0003800000 */
[----:B------:R-:W-:Y:S02]  /*b050*/  ISETP.GE.AND P1, PT, R231, c[0x0][0x3c8], PT ;  /* 0x0000f200e7007a0c */ /* 0x000fe40003f26270 */
[----:B------:R-:W-:Y:S02]  /*b060*/  ISETP.GE.AND P0, PT, R238, c[0x0][0x3c8], PT ;  /* 0x0000f200ee007a0c */ /* 0x000fe40003f06270 */
[----:B-1----:R-:W-:Y:S02]  /*b070*/  SHF.R.S32.HI R12, RZ, 0x1f, R231 ;  /* 0x0000001fff0c7819 */ /* 0x002fe400000114e7 */
[----:B------:R-:W-:-:S07]  /*b080*/  SHF.R.S32.HI R10, RZ, 0x1f, R238 ;  /* 0x0000001fff0a7819 */ /* 0x000fce00000114ee */
[CC--:B--2---:R-:W-:Y:S02]  /*b090*/  @!P1 LEA R4, P3, R231.reuse, R0.reuse, 0x1 ;  /* 0x00000000e7049211 */ /* 0x0c4fe400078608ff */
[C---:B------:R-:W-:Y:S02]  /*b0a0*/  @!P0 LEA R2, P2, R238.reuse, R0, 0x1 ;  /* 0x00000000ee028211 */ /* 0x040fe400078408ff */
[-C--:B----4-:R-:W-:Y:S02]  /*b0b0*/  @!P1 LEA.HI.X R5, R231, R8.reuse, R12, 0x1, P3 ;  /* 0x00000008e7059211 */ /* 0x090fe400018f0c0c */
[----:B------:R-:W-:-:S03]  /*b0c0*/  @!P0 LEA.HI.X R3, R238, R8, R10, 0x1, P2 ;  /* 0x00000008ee038211 */ /* 0x000fc600010f0c0a */
[----:B------:R1:W-:Y:S04]  /*b0d0*/  @!P1 ST.E.128 [R4.64], R24 ;  /* 0x0000001804009985 */ /* 0x0003e8000c101d08 */
[----:B------:R1:W-:Y:S02]  /*b0e0*/  @!P0 ST.E.128 [R2.64], R20 ;  /* 0x0000001402008985 */ /* 0x0003e4000c101d08 */
.L_x_230:
[----:B------:R-:W-:Y:S05]  /*b0f0*/  BSYNC B0 ;  /* 0x0000000000007941 */ /* 0x000fea0003800000 */
.L_x_229:
[----:B------:R-:W-:Y:S05]  /*b100*/  BRA.DIV ~URZ, `(.L_x_231) ;  /* 0x000039f27f007947 */ /* 0x000fea000b800000 */
[----:B----4-:R4:W3:Y:S02]  /*b110*/  SHFL.IDX PT, R8, R7, 0x2, 0x181f ;  /* 0x00581f0007087f89 */ /* 0x0108e400000e0000 */
.L_x_303:
[----:B------:R-:W-:Y:S05]  /*b120*/  BRA.DIV ~URZ, `(.L_x_232) ;  /* 0x00003a427f007947 */ /* 0x000fea000b800000 */
[----:B--2---:R2:W4:Y:S02]  /*b130*/  SHFL.IDX PT, R0, R9, 0x2, 0x181f ;  /* 0x00581f0009007f89 */ /* 0x00452400000e0000 */
.L_x_304:
[----:B-1----:R-:W-:Y:S01]  /*b140*/  IADD3 R2, R6, 0x40, RZ ;  /* 0x0000004006027810 */ /* 0x002fe20007ffe0ff */
[----:B------:R-:W-:Y:S03]  /*b150*/  BSSY B0, `(.L_x_233) ;  /* 0x000000d000007945 */ /* 0x000fe60003800000 */
[----:B------:R-:W-:-:S13]  /*b160*/  ISETP.GE.AND P0, PT, R2, R11, PT ;  /* 0x0000000b0200720c */ /* 0x000fda0003f06270 */
[----:B------:R-:W-:Y:S05]  /*b170*/  @P0 BRA `(.L_x_234) ;  /* 0x000000a000000947 */ /* 0x000fea0003800000 */
[----:B------:R-:W-:Y:S02]  /*b180*/  ISETP.GE.AND P1, PT, R231, c[0x0][0x3c8], PT ;  /* 0x0000f200e7007a0c */ /* 0x000fe40003f26270 */
[----:B------:R-:W-:Y:S02]  /*b190*/  ISETP.GE.AND P0, PT, R238, c[0x0][0x3c8], PT ;  /* 0x0000f200ee007a0c */ /* 0x000fe40003f06270 */
[----:B------:R-:W-:Y:S02]  /*b1a0*/  SHF.R.S32.HI R12, RZ, 0x1f, R231 ;  /* 0x0000001fff0c7819 */ /* 0x000fe400000114e7 */
[----:B------:R-:W-:-:S07]  /*b1b0*/  SHF.R.S32.HI R10, RZ, 0x1f, R238 ;  /* 0x0000001fff0a7819 */ /* 0x000fce00000114ee */
[CC--:B----4-:R-:W-:Y:S02]  /*b1c0*/  @!P1 LEA R4, P3, R231.reuse, R0.reuse, 0x1 ;  /* 0x00000000e7049211 */ /* 0x0d0fe400078608ff */
[C---:B------:R-:W-:Y:S02]  /*b1d0*/  @!P0 LEA R2, P2, R238.reuse, R0, 0x1 ;  /* 0x00000000ee028211 */ /* 0x040fe400078408ff */
[-C--:B---3--:R-:W-:Y:S02]  /*b1e0*/  @!P1 LEA.HI.X R5, R231, R8.reuse, R12, 0x1, P3 ;  /* 0x00000008e7059211 */ /* 0x088fe400018f0c0c */
[----:B------:R-:W-:-:S03]  /*b1f0*/  @!P0 LEA.HI.X R3, R238, R8, R10, 0x1, P2 ;  /* 0x00000008ee038211 */ /* 0x000fc600010f0c0a */
[----:B------:R1:W-:Y:S04]  /*b200*/  @!P1 ST.E.128 [R4.64], R32 ;  /* 0x0000002004009985 */ /* 0x0003e8000c101d08 */
[----:B------:R1:W-:Y:S02]  /*b210*/  @!P0 ST.E.128 [R2.64], R28 ;  /* 0x0000001c02008985 */ /* 0x0003e4000c101d08 */
.L_x_234:
[----:B------:R-:W-:Y:S05]  /*b220*/  BSYNC B0 ;  /* 0x0000000000007941 */ /* 0x000fea0003800000 */
.L_x_233:
[----:B------:R-:W-:Y:S05]  /*b230*/  BRA.DIV ~URZ, `(.L_x_235) ;  /* 0x000039a27f007947 */ /* 0x000fea000b800000 */
[----:B---34-:R-:W3:Y:S04]  /*b240*/  SHFL.IDX PT, R7, R7, 0x3, 0x181f ;  /* 0x00781f0007077f89 */ /* 0x018ee800000e0000 */
[----:B------:R4:W1:Y:S02]  /*b250*/  SHFL.IDX PT, R0, R9, 0x3, 0x181f ;  /* 0x00781f0009007f89 */ /* 0x00086400000e0000 */
.L_x_305:
[----:B-1----:R-:W-:-:S04]  /*b260*/  IADD3 R2, R6, 0x60, RZ ;  /* 0x0000006006027810 */ /* 0x002fc80007ffe0ff */
[----:B------:R-:W-:-:S13]  /*b270*/  ISETP.GE.AND P0, PT, R2, R11, PT ;  /* 0x0000000b0200720c */ /* 0x000fda0003f06270 */
[----:B------:R-:W-:Y:S05]  /*b280*/  @P0 BRA `(.L_x_236) ;  /* 0x00001b3000000947 */ /* 0x000fea0003800000 */
[----:B------:R-:W-:Y:S02]  /*b290*/  ISETP.GE.AND P0, PT, R231, c[0x0][0x3c8], PT ;  /* 0x0000f200e7007a0c */ /* 0x000fe40003f06270 */
[----:B------:R-:W-:-:S11]  /*b2a0*/  SHF.R.S32.HI R4, RZ, 0x1f, R231 ;  /* 0x0000001fff047819 */ /* 0x000fd600000114e7 */
[----:B------:R-:W-:-:S04]  /*b2b0*/  @!P0 LEA R2, P1, R231, R0, 0x1 ;  /* 0x00000000e7028211 */ /* 0x000fc800078208ff */
[----:B---3--:R-:W-:-:S05]  /*b2c0*/  @!P0 LEA.HI.X R3, R231, R7, R4, 0x1, P1 ;  /* 0x00000007e7038211 */ /* 0x008fca00008f0c04 */
[----:B------:R1:W-:Y:S01]  /*b2d0*/  @!P0 ST.E.128 [R2.64], R36 ;  /* 0x0000002402008985 */ /* 0x0003e2000c101d08 */
[----:B------:R-:W-:-:S13]  /*b2e0*/  ISETP.GE.AND P0, PT, R238, c[0x0][0x3c8], PT ;  /* 0x0000f200ee007a0c */ /* 0x000fda0003f06270 */
[----:B------:R-:W-:Y:S05]  /*b2f0*/  @P0 BRA `(.L_x_236) ;  /* 0x00001ac000000947 */ /* 0x000fea0003800000 */
[----:B------:R-:W-:Y:S02]  /*b300*/  SHF.R.S32.HI R4, RZ, 0x1f, R238 ;  /* 0x0000001fff047819 */ /* 0x000fe400000114ee */
[----:B-1----:R-:W-:-:S04]  /*b310*/  LEA R2, P0, R238, R0, 0x1 ;  /* 0x00000000ee027211 */ /* 0x002fc800078008ff */
[----:B------:R-:W-:-:S05]  /*b320*/  LEA.HI.X R3, R238, R7, R4, 0x1, P0 ;  /* 0x00000007ee037211 */ /* 0x000fca00000f0c04 */
[----:B------:R1:W-:Y:S01]  /*b330*/  ST.E.128 [R2.64], R40 ;  /* 0x0000002802007985 */ /* 0x0003e2000c101d08 */
[----:B------:R-:W-:Y:S05]  /*b340*/  BRA `(.L_x_236) ;  /* 0x00001a7000007947 */ /* 0x000fea0003800000 */
.L_x_223:
[----:B-1----:R-:W2:Y:S01]  /*b350*/  LDL.LU R6, [R1+0x18] ;  /* 0x0000180001067983 */ /* 0x002ea20000300800 */
[----:B------:R-:W-:Y:S02]  /*b360*/  IMAD R12, R12, c[0x0][0x408], RZ ;  /* 0x000102000c0c7a24 */ /* 0x000fe400078e02ff */
[----:B------:R-:W-:-:S04]  /*b370*/  IMAD.WIDE.U32 R2, R0, c[0x0][0x408], RZ ;  /* 0x0001020000027a25 */ /* 0x000fc800078e00ff */
[----:B------:R-:W-:Y:S02]  /*b380*/  IMAD R0, R0, c[0x0][0x40c], R12 ;  /* 0x0001030000007a24 */ /* 0x000fe400078e020c */
[----:B------:R-:W-:-:S03]  /*b390*/  @P2 IMAD.HI.U32 R5, R10, c[0x0][0x4ec], RZ ;  /* 0x00013b000a052a27 */ /* 0x000fc600078e00ff */
[----:B------:R-:W-:Y:S02]  /*b3a0*/  IADD3 R3, R3, R0, RZ ;  /* 0x0000000003037210 */ /* 0x000fe40007ffe0ff */
[----:B------:R-:W-:-:S03]  /*b3b0*/  SHF.R.S32.HI R0, RZ, 0x1f, R8 ;  /* 0x0000001fff007819 */ /* 0x000fc60000011408 */
[----:B------:R-:W-:-:S04]  /*b3c0*/  IMAD.WIDE.U32 R2, R9, c[0x0][0x438], R2 ;  /* 0x00010e0009027a25 */ /* 0x000fc800078e0002 */
[----:B------:R-:W-:Y:S02]  /*b3d0*/  IMAD R0, R0, c[0x0][0x440], RZ ;  /* 0x0001100000007a24 */ /* 0x000fe400078e02ff */
[----:B------:R-:W-:Y:S02]  /*b3e0*/  IMAD R3, R9, c[0x0][0x43c], R3 ;  /* 0x00010f0009037a24 */ /* 0x000fe400078e0203 */
[C---:B------:R-:W-:Y:S01]  /*b3f0*/  IMAD R4, R8.reuse, c[0x0][0x444], R0 ;  /* 0x0001110008047a24 */ /* 0x040fe200078e0200 */
[----:B------:R-:W-:Y:S01]  /*b400*/  MOV R0, R10 ;  /* 0x0000000a00007202 */ /* 0x000fe20000000f00 */
[----:B------:R-:W-:Y:S01]  /*b410*/  IMAD.WIDE.U32 R2, R8, c[0x0][0x440], R2 ;  /* 0x0001100008027a25 */ /* 0x000fe200078e0002 */
[----:B------:R-:W-:-:S04]  /*b420*/  @P2 SHF.R.U32.HI R0, RZ, c[0x0][0x4f0], R5 ;  /* 0x00013c00ff002a19 */ /* 0x000fc80000011605 */
[----:B------:R-:W-:Y:S02]  /*b430*/  IADD3 R3, R3, R4, RZ ;  /* 0x0000000403037210 */ /* 0x000fe40007ffe0ff */
[----:B------:R-:W-:Y:S02]  /*b440*/  SHF.R.S32.HI R5, RZ, 0x1f, R0 ;  /* 0x0000001fff057819 */ /* 0x000fe40000011400 */
[----:B------:R-:W-:-:S03]  /*b450*/  IADD3 R4, -R0, RZ, RZ ;  /* 0x000000ff00047210 */ /* 0x000fc60007ffe1ff */
[----:B------:R-:W-:Y:S02]  /*b460*/  IMAD R5, R5, c[0x0][0x430], RZ ;  /* 0x00010c0005057a24 */ /* 0x000fe400078e02ff */
[----:B------:R-:W-:Y:S02]  /*b470*/  IMAD R4, R4, c[0x0][0x4e8], R10 ;  /* 0x00013a0004047a24 */ /* 0x000fe400078e020a */
[----:B------:R-:W-:Y:S02]  /*b480*/  IMAD R5, R0, c[0x0][0x434], R5 ;  /* 0x00010d0000057a24 */ /* 0x000fe400078e0205 */
[----:B--2---:R-:W-:-:S04]  /*b490*/  IMAD.WIDE.U32 R2, R6, c[0x0][0x448], R2 ;  /* 0x0001120006027a25 */ /* 0x004fc800078e0002 */
[----:B------:R-:W-:-:S04]  /*b4a0*/  IMAD R3, R6, c[0x0][0x44c], R3 ;  /* 0x0001130006037a24 */ /* 0x000fc800078e0203 */
        /* <DEDUP_REMOVED lines=10> */
[----:B------:R1:W2:Y:S02]  /*b550*/  SHFL.IDX PT, R4, R5, RZ, 0x1c1f ;  /* 0x001c1fff05047589 */ /* 0x0002a400000e0000 */
.L_x_306:
[----:B------:R-:W-:Y:S05]  /*b560*/  BRA.DIV ~URZ, `(.L_x_238) ;  /* 0x000037b27f007947 */ /* 0x000fea000b800000 */
[----:B------:R3:W4:Y:S02]  /*b570*/  SHFL.IDX PT, R0, R12, RZ, 0x1c1f ;  /* 0x001c1fff0c007589 */ /* 0x00072400000e0000 */
.L_x_307:
[----:B------:R-:W-:Y:S01]  /*b580*/  BSSY B0, `(.L_x_239) ;  /* 0x0000062000007945 */ /* 0x000fe20003800000 */
[----:B------:R-:W-:Y:S05]  /*b590*/  @P1 BRA `(.L_x_240) ;  /* 0x0000060000001947 */ /* 0x000fea0003800000 */
[----:B------:R-:W5:Y:S04]  /*b5a0*/  LDL R20, [R1+0x58] ;  /* 0x0000580001147983 */ /* 0x000f680000100800 */
[----:B---3--:R-:W3:Y:S04]  /*b5b0*/  LDL R17, [R1+0x54] ;  /* 0x0000540001117983 */ /* 0x008ee80000100800 */
[----:B----4-:R-:W4:Y:S04]  /*b5c0*/  LDL R9, [R1+0x50] ;  /* 0x0000500001097983 */ /* 0x010f280000100800 */
[----:B--2---:R-:W2:Y:S04]  /*b5d0*/  LDL R13, [R1+0x4c] ;  /* 0x00004c00010d7983 */ /* 0x004ea80000100800 */
[----:B------:R-:W2:Y:S04]  /*b5e0*/  LDL R19, [R1+0xb4] ;  /* 0x0000b40001137983 */ /* 0x000ea80000100800 */
        /* <DEDUP_REMOVED lines=12> */
[----:B------:R-:W2:Y:S01]  /*b6b0*/  LDL R22, [R1+0x90] ;  /* 0x0000900001167983 */ /* 0x000ea20000100800 */
[----:B-----5:R-:W-:-:S02]  /*b6c0*/  ISETP.GE.AND P4, PT, R20, c[0x0][0x3c8], PT ;  /* 0x0000f20014007a0c */ /* 0x020fc40003f86270 */
[----:B---3--:R-:W-:Y:S02]  /*b6d0*/  ISETP.GE.AND P2, PT, R17, c[0x0][0x3c8], PT ;  /* 0x0000f20011007a0c */ /* 0x008fe40003f46270 */
[----:B----4-:R-:W-:-:S09]  /*b6e0*/  ISETP.GE.AND P5, PT, R9, c[0x0][0x3c8], PT ;  /* 0x0000f20009007a0c */ /* 0x010fd20003fa6270 */
[----:B------:R-:W-:Y:S02]  /*b6f0*/  @!P4 IMAD.MOV.U32 R6, RZ, RZ, R0 ;  /* 0x000000ffff06c224 */ /* 0x000fe400078e0000 */
[----:B------:R-:W-:-:S04]  /*b700*/  @!P4 IMAD.MOV.U32 R7, RZ, RZ, R4 ;  /* 0x000000ffff07c224 */ /* 0x000fc800078e0004 */
[----:B------:R-:W-:Y:S01]  /*b710*/  @!P4 IMAD.WIDE R6, R20, 0x4, R6 ;  /* 0x000000041406c825 */ /* 0x000fe200078e0206 */
[----:B--2---:R-:W-:Y:S01]  /*b720*/  ISETP.GE.AND P1, PT, R13, c[0x0][0x3c8], PT ;  /* 0x0000f2000d007a0c */ /* 0x004fe20003f26270 */
[----:B------:R-:W2:Y:S01]  /*b730*/  LDL R20, [R1+0x88] ;  /* 0x0000880001147983 */ /* 0x000ea20000100800 */
[----:B------:R-:W-:-:S03]  /*b740*/  @!P2 LEA R2, P3, R17, R0, 0x2 ;  /* 0x000000001102a211 */ /* 0x000fc600078610ff */
[----:B------:R3:W-:Y:S01]  /*b750*/  @!P4 ST.E.64 [R6.64], R58 ;  /* 0x0000003a0600c985 */ /* 0x0007e2000c101b08 */
[----:B------:R-:W-:-:S03]  /*b760*/  @!P2 LEA.HI.X R3, R17, R4, R19, 0x2, P3 ;  /* 0x000000041103a211 */ /* 0x000fc600018f1413 */
[----:B------:R-:W4:Y:S04]  /*b770*/  LDL R19, [R1+0x28] ;  /* 0x0000280001137983 */ /* 0x000f280000100800 */
[----:B------:R5:W-:Y:S01]  /*b780*/  @!P2 ST.E.64 [R2.64], R28 ;  /* 0x0000001c0200a985 */ /* 0x000be2000c101b08 */
[----:B------:R-:W-:Y:S02]  /*b790*/  ISETP.GE.AND P2, PT, R11, c[0x0][0x3c8], PT ;  /* 0x0000f2000b007a0c */ /* 0x000fe40003f46270 */
[----:B------:R-:W-:Y:S01]  /*b7a0*/  ISETP.GE.AND P6, PT, R16, c[0x0][0x3c8], PT ;  /* 0x0000f20010007a0c */ /* 0x000fe20003fc6270 */
[----:B------:R-:W2:Y:S01]  /*b7b0*/  LDL R17, [R1+0x24] ;  /* 0x0000240001117983 */ /* 0x000ea20000100800 */
[----:B---3--:R-:W-:-:S04]  /*b7c0*/  @!P5 LEA R6, P4, R9, R0, 0x2 ;  /* 0x000000000906d211 */ /* 0x008fc800078810ff */
[----:B------:R-:W-:Y:S02]  /*b7d0*/  @!P5 LEA.HI.X R7, R9, R4, R10, 0x2, P4 ;  /* 0x000000040907d211 */ /* 0x000fe400020f140a */
[----:B------:R-:W3:Y:S01]  /*b7e0*/  LDL R9, [R1+0x9c] ;  /* 0x00009c0001097983 */ /* 0x000ee20000100800 */
[----:B-----5:R-:W-:-:S03]  /*b7f0*/  @!P1 LEA R2, P3, R13, R0, 0x2 ;  /* 0x000000000d029211 */ /* 0x020fc600078610ff */
[----:B------:R-:W5:Y:S04]  /*b800*/  LDL R10, [R1+0x2c] ;  /* 0x00002c00010a7983 */ /* 0x000f680000100800 */
[----:B------:R-:W2:Y:S01]  /*b810*/  LDL R29, [R1+0x98] ;  /* 0x00009800011d7983 */ /* 0x000ea20000100800 */
[----:B------:R-:W-:-:S03]  /*b820*/  @!P1 LEA.HI.X R3, R13, R4, R15, 0x2, P3 ;  /* 0x000000040d039211 */ /* 0x000fc600018f140f */
[----:B------:R-:W4:Y:S04]  /*b830*/  LDL R28, [R1+0x94] ;  /* 0x00009400011c7983 */ /* 0x000f280000100800 */
[----:B------:R-:W-:Y:S04]  /*b840*/  @!P5 ST.E.64 [R6.64], R30 ;  /* 0x0000001e0600d985 */ /* 0x000fe8000c101b08 */
[----:B------:R1:W-:Y:S04]  /*b850*/  @!P1 ST.E.64 [R2.64], R32 ;  /* 0x0000002002009985 */ /* 0x0003e8000c101b08 */
[----:B------:R-:W4:Y:S04]  /*b860*/  LDL R15, [R1+0x20] ;  /* 0x00002000010f7983 */ /* 0x000f280000100800 */
[----:B------:R-:W4:Y:S01]  /*b870*/  LDL R13, [R1+0x1c] ;  /* 0x00001c00010d7983 */ /* 0x000f220000100800 */
[----:B-1----:R-:W-:-:S04]  /*b880*/  @!P2 LEA R2, P3, R11, R0, 0x2 ;  /* 0x000000000b02a211 */ /* 0x002fc800078610ff */
[----:B------:R-:W-:Y:S02]  /*b890*/  @!P2 LEA.HI.X R3, R11, R4, R14, 0x2, P3 ;  /* 0x000000040b03a211 */ /* 0x000fe400018f140e */
[----:B------:R-:W4:Y:S01]  /*b8a0*/  LDL R11, [R1+0x8c] ;  /* 0x00008c00010b7983 */ /* 0x000f220000100800 */
[----:B------:R-:W-:-:S03]  /*b8b0*/  @!P6 LEA R6, P4, R16, R0, 0x2 ;  /* 0x000000001006e211 */ /* 0x000fc600078810ff */
[----:B------:R-:W4:Y:S01]  /*b8c0*/  LDL R14, [R1+0x7c] ;  /* 0x00007c00010e7983 */ /* 0x000f220000100800 */
[----:B------:R-:W-:-:S03]  /*b8d0*/  @!P6 LEA.HI.X R7, R16, R4, R18, 0x2, P4 ;  /* 0x000000041007e211 */ /* 0x000fc600020f1412 */
[----:B------:R-:W4:Y:S04]  /*b8e0*/  LDL R18, [R1+0x84] ;  /* 0x0000840001127983 */ /* 0x000f280000100800 */
[----:B------:R-:W4:Y:S01]  /*b8f0*/  LDL R16, [R1+0x80] ;  /* 0x0000800001107983 */ /* 0x000f220000100800 */
[----:B------:R-:W-:Y:S02]  /*b900*/  ISETP.GE.AND P5, PT, R66, c[0x0][0x3c8], PT ;  /* 0x0000f20042007a0c */ /* 0x000fe40003fa6270 */
[----:B------:R-:W-:Y:S01]  /*b910*/  ISETP.GE.AND P1, PT, R8, c[0x0][0x3c8], PT ;  /* 0x0000f20008007a0c */ /* 0x000fe20003f26270 */
[----:B------:R1:W-:Y:S01]  /*b920*/  @!P6 ST.E.64 [R6.64], R34 ;  /* 0x000000220600e985 */ /* 0x0003e2000c101b08 */
[----:B------:R-:W-:Y:S02]  /*b930*/  ISETP.GE.AND P6, PT, R63, c[0x0][0x3c8], PT ;  /* 0x0000f2003f007a0c */ /* 0x000fe40003fc6270 */
[----:B------:R-:W-:Y:S01]  /*b940*/  ISETP.GE.AND P4, PT, R23, c[0x0][0x3c8], PT ;  /* 0x0000f20017007a0c */ /* 0x000fe20003f86270 */
[----:B------:R1:W-:Y:S06]  /*b950*/  @!P2 ST.E.64 [R2.64], R36 ;  /* 0x000000240200a985 */ /* 0x0003ec000c101b08 */
[----:B-1----:R-:W-:-:S02]  /*b960*/  @!P5 LEA R6, P3, R66, R0, 0x2 ;  /* 0x000000004206d211 */ /* 0x002fc400078610ff */
[----:B------:R-:W-:Y:S02]  /*b970*/  @!P1 LEA R2, P2, R8, R0, 0x2 ;  /* 0x0000000008029211 */ /* 0x000fe400078410ff */
[----:B------:R-:W-:Y:S02]  /*b980*/  @!P5 LEA.HI.X R7, R66, R4, R67, 0x2, P3 ;  /* 0x000000044207d211 */ /* 0x000fe400018f1443 */
[----:B------:R-:W-:-:S03]  /*b990*/  ISETP.GE.AND P3, PT, R21, c[0x0][0x3c8], PT ;  /* 0x0000f20015007a0c */ /* 0x000fc60003f66270 */
[----:B------:R1:W-:Y:S01]  /*b9a0*/  @!P5 ST.E.64 [R6.64], R38 ;  /* 0x000000260600d985 */ /* 0x0003e2000c101b08 */
[----:B---3--:R-:W-:Y:S02]  /*b9b0*/  @!P1 LEA.HI.X R3, R8, R4, R9, 0x2, P2 ;  /* 0x0000000408039211 */ /* 0x008fe400010f1409 */
[----:B------:R-:W-:-:S03]  /*b9c0*/  @!P6 LEA R8, P2, R63, R0, 0x2 ;  /* 0x000000003f08e211 */ /* 0x000fc600078410ff */
[----:B------:R3:W-:Y:S01]  /*b9d0*/  @!P1 ST.E.64 [R2.64], R40 ;  /* 0x0000002802009985 */ /* 0x0007e2000c101b08 */
[----:B-----5:R-:W-:Y:S02]  /*b9e0*/  ISETP.GE.AND P1, PT, R10, c[0x0][0x3c8], PT ;  /* 0x0000f2000a007a0c */ /* 0x020fe40003f26270 */
[----:B--2---:R-:W-:Y:S02]  /*b9f0*/  @!P6 LEA.HI.X R9, R63, R4, R29, 0x2, P2 ;  /* 0x000000043f09e211 */ /* 0x004fe400010f141d */
[----:B-1----:R-:W-:-:S03]  /*ba00*/  @!P3 LEA R6, P2, R21, R0, 0x2 ;  /* 0x000000001506b211 */ /* 0x002fc600078410ff */
[----:B------:R-:W-:Y:S01]  /*ba10*/  @!P6 ST.E.64 [R8.64], R70 ;  /* 0x000000460800e985 */ /* 0x000fe2000c101b08 */
[----:B----4-:R-:W-:Y:S02]  /*ba20*/  ISETP.GE.AND P6, PT, R19, c[0x0][0x3c8], PT ;  /* 0x0000f20013007a0c */ /* 0x010fe40003fc6270 */
[----:B------:R-:W-:Y:S02]  /*ba30*/  @!P3 LEA.HI.X R7, R21, R4, R22, 0x2, P2 ;  /* 0x000000041507b211 */ /* 0x000fe400010f1416 */
[----:B---3--:R-:W-:-:S04]  /*ba40*/  @!P4 LEA R2, P5, R23, R0, 0x2 ;  /* 0x000000001702c211 */ /* 0x008fc800078a10ff */
[----:B------:R-:W-:Y:S02]  /*ba50*/  @!P4 LEA.HI.X R3, R23, R4, R28, 0x2, P5 ;  /* 0x000000041703c211 */ /* 0x000fe400028f141c */
[----:B------:R-:W-:-:S03]  /*ba60*/  ISETP.GE.AND P5, PT, R17, c[0x0][0x3c8], PT ;  /* 0x0000f20011007a0c */ /* 0x000fc60003fa6270 */
[----:B------:R1:W-:Y:S01]  /*ba70*/  @!P4 ST.E.64 [R2.64], R44 ;  /* 0x0000002c0200c985 */ /* 0x0003e2000c101b08 */
[----:B------:R-:W-:-:S03]  /*ba80*/  ISETP.GE.AND P4, PT, R15, c[0x0][0x3c8], PT ;  /* 0x0000f2000f007a0c */ /* 0x000fc60003f86270 */
[----:B------:R2:W-:Y:S01]  /*ba90*/  @!P3 ST.E.64 [R6.64], R46 ;  /* 0x0000002e0600b985 */ /* 0x0005e2000c101b08 */
[----:B------:R-:W-:Y:S02]  /*baa0*/  ISETP.GE.AND P3, PT, R13, c[0x0][0x3c8], PT ;  /* 0x0000f2000d007a0c */ /* 0x000fe40003f66270 */
[----:B-1----:R-:W-:-:S04]  /*bab0*/  @!P1 LEA R2, P2, R10, R0, 0x2 ;  /* 0x000000000a029211 */ /* 0x002fc800078410ff */
[----:B------:R-:W-:Y:S02]  /*bac0*/  @!P1 LEA.HI.X R3, R10, R4, R11, 0x2, P2 ;  /* 0x000000040a039211 */ /* 0x000fe400010f140b */
[----:B------:R-:W-:-:S03]  /*bad0*/  @!P6 LEA R10, P2, R19, R0, 0x2 ;  /* 0x00000000130ae211 */ /* 0x000fc600078410ff */
[----:B------:R1:W-:Y:S01]  /*bae0*/  @!P1 ST.E.64 [R2.64], R48 ;  /* 0x0000003002009985 */ /* 0x0003e2000c101b08 */
[----:B------:R-:W-:Y:S02]  /*baf0*/  @!P5 LEA R8, P1, R17, R0, 0x2 ;  /* 0x000000001108d211 */ /* 0x000fe400078210ff */
[----:B------:R-:W-:Y:S02]  /*bb00*/  @!P6 LEA.HI.X R11, R19, R4, R20, 0x2, P2 ;  /* 0x00000004130be211 */ /* 0x000fe400010f1414 */
[----:B--2---:R-:W-:Y:S02]  /*bb10*/  @!P4 LEA R6, P2, R15, R0, 0x2 ;  /* 0x000000000f06c211 */ /* 0x004fe400078410ff */
[-C--:B------:R-:W-:Y:S02]  /*bb20*/  @!P5 LEA.HI.X R9, R17, R4.reuse, R18, 0x2, P1 ;  /* 0x000000041109d211 */ /* 0x080fe400008f1412 */
[----:B------:R-:W-:Y:S01]  /*bb30*/  @!P4 LEA.HI.X R7, R15, R4, R16, 0x2, P2 ;  /* 0x000000040f07c211 */ /* 0x000fe200010f1410 */
[----:B------:R2:W-:Y:S04]  /*bb40*/  @!P6 ST.E.64 [R10.64], R88 ;  /* 0x000000580a00e985 */ /* 0x0005e8000c101b08 */
[----:B------:R2:W-:Y:S04]  /*bb50*/  @!P5 ST.E.64 [R8.64], R72 ;  /* 0x000000480800d985 */ /* 0x0005e8000c101b08 */
[----:B------:R2:W-:Y:S01]  /*bb60*/  @!P4 ST.E.64 [R6.64], R50 ;  /* 0x000000320600c985 */ /* 0x0005e2000c101b08 */
[----:B-1----:R-:W-:-:S04]  /*bb70*/  @!P3 LEA R2, P1, R13, R0, 0x2 ;  /* 0x000000000d02b211 */ /* 0x002fc800078210ff */
[----:B------:R-:W-:-:S05]  /*bb80*/  @!P3 LEA.HI.X R3, R13, R4, R14, 0x2, P1 ;  /* 0x000000040d03b211 */ /* 0x000fca00008f140e */
[----:B------:R2:W-:Y:S04]  /*bb90*/  @!P3 ST.E.64 [R2.64], R24 ;  /* 0x000000180200b985 */ /* 0x0005e8000c101b08 */
.L_x_240:
[----:B------:R-:W-:Y:S05]  /*bba0*/  BSYNC B0 ;  /* 0x0000000000007941 */ /* 0x000fea0003800000 */
.L_x_239:
[----:B------:R-:W-:Y:S05]  /*bbb0*/  BRA.DIV ~URZ, `(.L_x_241) ;  /* 0x000031d27f007947 */ /* 0x000fea000b800000 */
[----:B--2---:R2:W1:Y:S04]  /*bbc0*/  SHFL.IDX PT, R4, R5, 0x1, 0x1c1f ;  /* 0x003c1f0005047f89 */ /* 0x00446800000e0000 */
[----:B----4-:R2:W4:Y:S02]  /*bbd0*/  SHFL.IDX PT, R0, R12, 0x1, 0x1c1f ;  /* 0x003c1f000c007f89 */ /* 0x01052400000e0000 */
.L_x_308:
[----:B------:R-:W-:Y:S05]  /*bbe0*/  @P0 BRA `(.L_x_236) ;  /* 0x000011d000000947 */ /* 0x000fea0003800000 */
[----:B------:R-:W5:Y:S04]  /*bbf0*/  LDL R10, [R1+0x50] ;  /* 0x00005000010a7983 */ /* 0x000f680000100800 */
[----:B--2---:R-:W2:Y:S04]  /*bc00*/  LDL R18, [R1+0x58] ;  /* 0x0000580001127983 */ /* 0x004ea80000100800 */
[----:B---3--:R-:W3:Y:S04]  /*bc10*/  LDL R14, [R1+0x54] ;  /* 0x00005400010e7983 */ /* 0x008ee80000100800 */
[----:B----4-:R-:W4:Y:S04]  /*bc20*/  LDL R12, [R1+0xb0] ;  /* 0x0000b000010c7983 */ /* 0x010f280000100800 */
[----:B------:R-:W4:Y:S04]  /*bc30*/  LDL R11, [R1+0x4c] ;  /* 0x00004c00010b7983 */ /* 0x000f280000100800 */
[----:B------:R-:W4:Y:S04]  /*bc40*/  LDL R16, [R1+0xb4] ;  /* 0x0000b40001107983 */ /* 0x000f280000100800 */
[----:B------:R-:W4:Y:S04]  /*bc50*/  LDL R15, [R1+0x48] ;  /* 0x00004800010f7983 */ /* 0x000f280000100800 */
[----:B-1----:R-:W4:Y:S04]  /*bc60*/  LDL R5, [R1+0x44] ;  /* 0x0000440001057983 */ /* 0x002f280000100800 */
[----:B------:R-:W4:Y:S04]  /*bc70*/  LDL R19, [R1+0xac] ;  /* 0x0000ac0001137983 */ /* 0x000f280000100800 */
        /* <DEDUP_REMOVED lines=9> */
[----:B------:R-:W4:Y:S01]  /*bd10*/  LDL R21, [R1+0x94] ;  /* 0x0000940001157983 */ /* 0x000f220000100800 */
[----:B-----5:R-:W-:-:S02]  /*bd20*/  ISETP.GE.AND P0, PT, R10, c[0x0][0x3c8], PT ;  /* 0x0000f2000a007a0c */ /* 0x020fc40003f06270 */
[----:B--2---:R-:W-:Y:S02]  /*bd30*/  ISETP.GE.AND P2, PT, R18, c[0x0][0x3c8], PT ;  /* 0x0000f20012007a0c */ /* 0x004fe40003f46270 */
[----:B---3--:R-:W-:-:S09]  /*bd40*/  ISETP.GE.AND P1, PT, R14, c[0x0][0x3c8], PT ;  /* 0x0000f2000e007a0c */ /* 0x008fd20003f26270 */
[C---:B------:R-:W-:Y:S02]  /*bd50*/  @!P0 LEA R2, P6, R10.reuse, R0, 0x2 ;  /* 0x000000000a028211 */ /* 0x040fe400078c10ff */
[----:B----4-:R-:W-:Y:S02]  /*bd60*/  ISETP.GE.AND P5, PT, R11, c[0x0][0x3c8], PT ;  /* 0x0000f2000b007a0c */ /* 0x010fe40003fa6270 */
[----:B------:R-:W-:Y:S01]  /*bd70*/  @!P0 LEA.HI.X R3, R10, R4, R12, 0x2, P6 ;  /* 0x000000040a038211 */ /* 0x000fe200030f140c */
[----:B------:R-:W-:Y:S01]  /*bd80*/  @!P2 IMAD.MOV.U32 R8, RZ, RZ, R0 ;  /* 0x000000ffff08a224 */ /* 0x000fe200078e0000 */
[----:B------:R-:W2:Y:S01]  /*bd90*/  LDL R10, [R1+0x30] ;  /* 0x00003000010a7983 */ /* 0x000ea20000100800 */
[----:B------:R-:W-:Y:S01]  /*bda0*/  @!P2 IMAD.MOV.U32 R9, RZ, RZ, R4 ;  /* 0x000000ffff09a224 */ /* 0x000fe200078e0004 */
[----:B------:R-:W-:Y:S02]  /*bdb0*/  @!P1 LEA R6, P3, R14, R0, 0x2 ;  /* 0x000000000e069211 */ /* 0x000fe400078610ff */
[----:B------:R-:W-:Y:S01]  /*bdc0*/  ISETP.GE.AND P4, PT, R15, c[0x0][0x3c8], PT ;  /* 0x0000f2000f007a0c */ /* 0x000fe20003f86270 */
[----:B------:R-:W-:Y:S01]  /*bdd0*/  @!P2 IMAD.WIDE R8, R18, 0x4, R8 ;  /* 0x000000041208a825 */ /* 0x000fe200078e0208 */
[----:B------:R-:W3:Y:S01]  /*bde0*/  LDL R12, [R1+0x20] ;  /* 0x00002000010c7983 */ /* 0x000ee20000100800 */
[----:B------:R-:W-:-:S03]  /*bdf0*/  @!P1 LEA.HI.X R7, R14, R4, R16, 0x2, P3 ;  /* 0x000000040e079211 */ /* 0x000fc600018f1410 */
[----:B------:R-:W4:Y:S01]  /*be00*/  LDL R18, [R1+0x2c] ;  /* 0x00002c0001127983 */ /* 0x000f220000100800 */
[----:B------:R-:W-:-:S03]  /*be10*/  ISETP.GE.AND P3, PT, R5, c[0x0][0x3c8], PT ;  /* 0x0000f20005007a0c */ /* 0x000fc60003f66270 */
[----:B------:R-:W5:Y:S04]  /*be20*/  LDL R16, [R1+0x28] ;  /* 0x0000280001107983 */ /* 0x000f680000100800 */
[----:B------:R-:W5:Y:S04]  /*be30*/  LDL R14, [R1+0x24] ;  /* 0x00002400010e7983 */ /* 0x000f680000100800 */
[----:B------:R1:W-:Y:S04]  /*be40*/  @!P2 ST.E.64 [R8.64], R92 ;  /* 0x0000005c0800a985 */ /* 0x0003e8000c101b08 */
[----:B------:R1:W-:Y:S04]  /*be50*/  @!P1 ST.E.64 [R6.64], R76 ;  /* 0x0000004c06009985 */ /* 0x0003e8000c101b08 */
[----:B------:R1:W-:Y:S02]  /*be60*/  @!P0 ST.E.64 [R2.64], R54 ;  /* 0x0000003602008985 */ /* 0x0003e4000c101b08 */
[----:B-1----:R-:W-:-:S04]  /*be70*/  @!P5 LEA R8, P6, R11, R0, 0x2 ;  /* 0x000000000b08d211 */ /* 0x002fc800078c10ff */
[----:B------:R-:W-:Y:S02]  /*be80*/  @!P5 LEA.HI.X R9, R11, R4, R19, 0x2, P6 ;  /* 0x000000040b09d211 */ /* 0x000fe400030f1413 */
[----:B------:R-:W5:Y:S01]  /*be90*/  LDL R11, [R1+0x90] ;  /* 0x00009000010b7983 */ /* 0x000f620000100800 */
[-C--:B------:R-:W-:Y:S02]  /*bea0*/  @!P4 LEA R6, P0, R15, R0.reuse, 0x2 ;  /* 0x000000000f06c211 */ /* 0x080fe400078010ff */
[----:B------:R-:W-:Y:S01]  /*beb0*/  @!P3 LEA R2, P6, R5, R0, 0x2 ;  /* 0x000000000502b211 */ /* 0x000fe200078c10ff */
[----:B------:R-:W5:Y:S01]  /*bec0*/  LDL R19, [R1+0x8c] ;  /* 0x00008c0001137983 */ /* 0x000f620000100800 */
[-C--:B------:R-:W-:Y:S02]  /*bed0*/  @!P4 LEA.HI.X R7, R15, R4.reuse, R17, 0x2, P0 ;  /* 0x000000040f07c211 */ /* 0x080fe400000f1411 */
[----:B------:R-:W-:Y:S01]  /*bee0*/  @!P3 LEA.HI.X R3, R5, R4, R13, 0x2, P6 ;  /* 0x000000040503b211 */ /* 0x000fe200030f140d */
[----:B------:R-:W5:Y:S04]  /*bef0*/  LDL R17, [R1+0x88] ;  /* 0x0000880001117983 */ /* 0x000f680000100800 */
[----:B------:R-:W5:Y:S04]  /*bf00*/  LDL R15, [R1+0x84] ;  /* 0x00008400010f7983 */ /* 0x000f680000100800 */
[----:B------:R-:W5:Y:S04]  /*bf10*/  LDL R13, [R1+0x80] ;  /* 0x00008000010d7983 */ /* 0x000f680000100800 */
[----:B------:R-:W5:Y:S01]  /*bf20*/  LDL R5, [R1+0x1c] ;  /* 0x00001c0001057983 */ /* 0x000f620000100800 */
[----:B------:R-:W-:-:S02]  /*bf30*/  ISETP.GE.AND P2, PT, R28, c[0x0][0x3c8], PT ;  /* 0x0000f2001c007a0c */ /* 0x000fc40003f46270 */
[----:B------:R-:W-:Y:S02]  /*bf40*/  ISETP.GE.AND P1, PT, R24, c[0x0][0x3c8], PT ;  /* 0x0000f20018007a0c */ /* 0x000fe40003f26270 */
[----:B------:R-:W-:Y:S01]  /*bf50*/  ISETP.GE.AND P0, PT, R22, c[0x0][0x3c8], PT ;  /* 0x0000f20016007a0c */ /* 0x000fe20003f06270 */
[----:B------:R1:W-:Y:S04]  /*bf60*/  @!P5 ST.E.64 [R8.64], R96 ;  /* 0x000000600800d985 */ /* 0x0003e8000c101b08 */
[----:B------:R1:W-:Y:S01]  /*bf70*/  @!P4 ST.E.64 [R6.64], R80 ;  /* 0x000000500600c985 */ /* 0x0003e2000c101b08 */
[----:B------:R-:W-:-:S03]  /*bf80*/  ISETP.GE.AND P4, PT, R20, c[0x0][0x3c8], PT ;  /* 0x0000f20014007a0c */ /* 0x000fc60003f86270 */
[----:B------:R1:W-:Y:S02]  /*bf90*/  @!P3 ST.E.64 [R2.64], R56 ;  /* 0x000000380200b985 */ /* 0x0003e4000c101b08 */
[-C--:B-1----:R-:W-:Y:S02]  /*bfa0*/  @!P2 LEA R8, P5, R28, R0.reuse, 0x2 ;  /* 0x000000001c08a211 */ /* 0x082fe400078a10ff */
[----:B------:R-:W-:Y:S02]  /*bfb0*/  @!P1 LEA R6, P6, R24, R0, 0x2 ;  /* 0x0000000018069211 */ /* 0x000fe400078c10ff */
[----:B------:R-:W-:Y:S02]  /*bfc0*/  @!P2 LEA.HI.X R9, R28, R4, R29, 0x2, P5 ;  /* 0x000000041c09a211 */ /* 0x000fe400028f141d */
[----:B------:R-:W-:Y:S02]  /*bfd0*/  @!P0 LEA R2, P3, R22, R0, 0x2 ;  /* 0x0000000016028211 */ /* 0x000fe400078610ff */
[----:B------:R-:W-:-:S02]  /*bfe0*/  @!P1 LEA.HI.X R7, R24, R4, R25, 0x2, P6 ;  /* 0x0000000418079211 */ /* 0x000fc400030f1419 */
[----:B------:R-:W-:Y:S01]  /*bff0*/  @!P0 LEA.HI.X R3, R22, R4, R23, 0x2, P3 ;  /* 0x0000000416038211 */ /* 0x000fe200018f1417 */
[----:B------:R-:W-:Y:S04]  /*c000*/  @!P2 ST.E.64 [R8.64], R102 ;  /* 0x000000660800a985 */ /* 0x000fe8000c101b08 */
[----:B------:R1:W-:Y:S04]  /*c010*/  @!P1 ST.E.64 [R6.64], R84 ;  /* 0x0000005406009985 */ /* 0x0003e8000c101b08 */
[----:B------:R2:W-:Y:S01]  /*c020*/  @!P0 ST.E.64 [R2.64], R42 ;  /* 0x0000002a02008985 */ /* 0x0005e2000c101b08 */
[----:B-1----:R-:W-:-:S04]  /*c030*/  @!P4 LEA R6, P0, R20, R0, 0x2 ;  /* 0x000000001406c211 */ /* 0x002fc800078010ff */
[----:B------:R-:W-:-:S05]  /*c040*/  @!P4 LEA.HI.X R7, R20, R4, R21, 0x2, P0 ;  /* 0x000000041407c211 */ /* 0x000fca00000f1415 */
[----:B------:R1:W-:Y:S01]  /*c050*/  @!P4 ST.E.64 [R6.64], R60 ;  /* 0x0000003c0600c985 */ /* 0x0003e2000c101b08 */
[----:B--2---:R-:W-:Y:S02]  /*c060*/  ISETP.GE.AND P5, PT, R10, c[0x0][0x3c8], PT ;  /* 0x0000f2000a007a0c */ /* 0x004fe40003fa6270 */
[----:B----4-:R-:W-:Y:S02]  /*c070*/  ISETP.GE.AND P3, PT, R18, c[0x0][0x3c8], PT ;  /* 0x0000f20012007a0c */ /* 0x010fe40003f66270 */
[----:B---3--:R-:W-:Y:S02]  /*c080*/  ISETP.GE.AND P0, PT, R12, c[0x0][0x3c8], PT ;  /* 0x0000f2000c007a0c */ /* 0x008fe40003f06270 */
[----:B-----5:R-:W-:Y:S02]  /*c090*/  ISETP.GE.AND P2, PT, R16, c[0x0][0x3c8], PT ;  /* 0x0000f20010007a0c */ /* 0x020fe40003f46270 */
[----:B------:R-:W-:-:S05]  /*c0a0*/  ISETP.GE.AND P1, PT, R14, c[0x0][0x3c8], PT ;  /* 0x0000f2000e007a0c */ /* 0x000fca0003f26270 */
[----:B------:R-:W-:-:S04]  /*c0b0*/  @!P5 LEA R2, P6, R10, R0, 0x2 ;  /* 0x000000000a02d211 */ /* 0x000fc800078c10ff */
[----:B------:R-:W-:Y:S02]  /*c0c0*/  @!P5 LEA.HI.X R3, R10, R4, R11, 0x2, P6 ;  /* 0x000000040a03d211 */ /* 0x000fe400030f140b */
[-C--:B------:R-:W-:Y:S02]  /*c0d0*/  @!P3 LEA R10, P4, R18, R0.reuse, 0x2 ;  /* 0x00000000120ab211 */ /* 0x080fe400078810ff */
[-C--:B------:R-:W-:Y:S01]  /*c0e0*/  @!P2 LEA R8, P6, R16, R0.reuse, 0x2 ;  /* 0x000000001008a211 */ /* 0x080fe200078c10ff */
[----:B------:R2:W-:Y:S01]  /*c0f0*/  @!P5 ST.E.64 [R2.64], R64 ;  /* 0x000000400200d985 */ /* 0x0005e2000c101b08 */
[----:B-1----:R-:W-:Y:S02]  /*c100*/  @!P1 LEA R6, P5, R14, R0, 0x2 ;  /* 0x000000000e069211 */ /* 0x002fe400078a10ff */
[-C--:B------:R-:W-:Y:S02]  /*c110*/  @!P3 LEA.HI.X R11, R18, R4.reuse, R19, 0x2, P4 ;  /* 0x00000004120bb211 */ /* 0x080fe400020f1413 */
[----:B------:R-:W-:-:S02]  /*c120*/  @!P2 LEA.HI.X R9, R16, R4, R17, 0x2, P6 ;  /* 0x000000041009a211 */ /* 0x000fc400030f1411 */
[----:B------:R-:W-:Y:S01]  /*c130*/  @!P1 LEA.HI.X R7, R14, R4, R15, 0x2, P5 ;  /* 0x000000040e079211 */ /* 0x000fe200028f140f */
[----:B------:R1:W-:Y:S04]  /*c140*/  @!P3 ST.E.64 [R10.64], R82 ;  /* 0x000000520a00b985 */ /* 0x0003e8000c101b08 */
[----:B------:R1:W-:Y:S04]  /*c150*/  @!P2 ST.E.64 [R8.64], R78 ;  /* 0x0000004e0800a985 */ /* 0x0003e8000c101b08 */
[----:B------:R1:W-:Y:S01]  /*c160*/  @!P1 ST.E.64 [R6.64], R74 ;  /* 0x0000004a06009985 */ /* 0x0003e2000c101b08 */
[----:B--2---:R-:W-:-:S04]  /*c170*/  @!P0 LEA R2, P4, R12, R0, 0x2 ;  /* 0x000000000c028211 */ /* 0x004fc800078810ff */
[----:B------:R-:W-:-:S05]  /*c180*/  @!P0 LEA.HI.X R3, R12, R4, R13, 0x2, P4 ;  /* 0x000000040c038211 */ /* 0x000fca00020f140d */
[----:B------:R1:W-:Y:S01]  /*c190*/  @!P0 ST.E.64 [R2.64], R52 ;  /* 0x0000003402008985 */ /* 0x0003e2000c101b08 */
[----:B------:R-:W-:-:S13]  /*c1a0*/  ISETP.GE.AND P0, PT, R5, c[0x0][0x3c8], PT ;  /* 0x0000f20005007a0c */ /* 0x000fda0003f06270 */
[----:B------:R-:W-:Y:S05]  /*c1b0*/  @P0 BRA `(.L_x_236) ;  /* 0x00000c0000000947 */ /* 0x000fea0003800000 */
[----:B------:R-:W2:Y:S01]  /*c1c0*/  LDL R12, [R1+0x7c] ;  /* 0x00007c00010c7983 */ /* 0x000ea20000100800 */
[----:B-1----:R-:W-:-:S04]  /*c1d0*/  LEA R2, P0, R5, R0, 0x2 ;  /* 0x0000000005027211 */ /* 0x002fc800078010ff */
[----:B--2---:R-:W-:-:S05]  /*c1e0*/  LEA.HI.X R3, R5, R4, R12, 0x2, P0 ;  /* 0x0000000405037211 */ /* 0x004fca00000f140c */
[----:B------:R1:W-:Y:S01]  /*c1f0*/  ST.E.64 [R2.64], R26 ;  /* 0x0000001a02007985 */ /* 0x0003e2000c101b08 */
[----:B------:R-:W-:Y:S05]  /*c200*/  BRA `(.L_x_236) ;  /* 0x00000bb000007947 */ /* 0x000fea0003800000 */
.L_x_221:
[----:B------:R-:W3:Y:S04]  /*c210*/  LDL.LU R4, [R1+0x8] ;  /* 0x0000080001047983 */ /* 0x000ee80000300800 */
[----:B------:R-:W4:Y:S01]  /*c220*/  LDL.LU R6, [R1+0xc] ;  /* 0x00000c0001067983 */ /* 0x000f220000300800 */
[----:B------:R-:W-:Y:S02]  /*c230*/  ISETP.NE.U32.AND P1, PT, RZ, c[0x0][0x508], PT ;  /* 0x00014200ff007a0c */ /* 0x000fe40003f25070 */
[----:B------:R-:W-:Y:S01]  /*c240*/  ISETP.NE.U32.AND P3, PT, RZ, c[0x0][0x500], PT ;  /* 0x00014000ff007a0c */ /* 0x000fe20003f65070 */
[----:B--2---:R-:W2:Y:S01]  /*c250*/  LDL.LU R0, [R1+0x10] ;  /* 0x0000100001007983 */ /* 0x004ea20000300800 */
[----:B------:R-:W-:Y:S01]  /*c260*/  ISETP.NE.AND.EX P1, PT, RZ, c[0x0][0x50c], PT, P1 ;  /* 0x00014300ff007a0c */ /* 0x000fe20003f25310 */
[----:B------:R-:W-:Y:S01]  /*c270*/  IMAD.MOV.U32 R8, RZ, RZ, RZ ;  /* 0x000000ffff087224 */ /* 0x000fe200078e00ff */
[----:B------:R-:W-:Y:S01]  /*c280*/  ISETP.NE.AND.EX P3, PT, RZ, c[0x0][0x504], PT, P3 ;  /* 0x00014100ff007a0c */ /* 0x000fe20003f65330 */
[----:B------:R-:W-:Y:S01]  /*c290*/  IMAD.MOV.U32 R20, RZ, RZ, c[0x0][0x388] ;  /* 0x0000e200ff147624 */ /* 0x000fe200078e00ff */
[----:B---3--:R-:W-:-:S09]  /*c2a0*/  IADD3 R2, P2, R4, c[0x0][0x500], RZ ;  /* 0x0001400004027a10 */ /* 0x008fd20007f5e0ff */
[----:B------:R-:W-:Y:S02]  /*c2b0*/  @P1 IADD3 R4, P0, R4, c[0x0][0x508], RZ ;  /* 0x0001420004041a10 */ /* 0x000fe40007f1e0ff */
[C---:B----4-:R-:W-:Y:S02]  /*c2c0*/  IADD3.X R3, R6.reuse, c[0x0][0x504], RZ, P2, !PT ;  /* 0x0001410006037a10 */ /* 0x050fe400017fe4ff */
[----:B-1----:R-:W-:-:S03]  /*c2d0*/  @P1 IADD3.X R5, R6, c[0x0][0x50c], RZ, P0, !PT ;  /* 0x0001430006051a10 */ /* 0x002fc600007fe4ff */
[----:B------:R1:W5:Y:S04]  /*c2e0*/  @P3 LDG.E R8, [R2.64] ;  /* 0x0000000802083981 */ /* 0x000368000c1e1900 */
[----:B------:R1:W5:Y:S01]  /*c2f0*/  @P1 LDG.E R20, [R4.64] ;  /* 0x0000000804141981 */ /* 0x000362000c1e1900 */
[----:B--2---:R-:W-:-:S04]  /*c300*/  ISETP.NE.AND P0, PT, R0, RZ, PT ;  /* 0x000000ff0000720c */ /* 0x004fc80003f05270 */
[----:B------:R-:W-:Y:S01]  /*c310*/  SEL R19, R0, c[0x0][0x3d4], P0 ;  /* 0x0000f50000137a07 */ /* 0x000fe20000000000 */
[----:B------:R-:W-:Y:S05]  /*c320*/  @P1 BRA `(.L_x_242) ;  /* 0x0000004000001947 */ /* 0x000fea0003800000 */
[----:B------:R-:W-:Y:S05]  /*c330*/  @!P3 BRA `(.L_x_242) ;  /* 0x000000300000b947 */ /* 0x000fea0003800000 */
[----:B------:R2:W3:Y:S04]  /*c340*/  LDG.E R0, [R2.64] ;  /* 0x0000000802007981 */ /* 0x0004e8000c1e1900 */
[----:B-12---:R-:W3:Y:S02]  /*c350*/  LDG.E R2, [R2.64+0x4] ;  /* 0x0000040802027981 */ /* 0x006ee4000c1e1900 */
[----:B---3-5:R-:W-:Y:S02]  /*c360*/  IADD3 R20, -R0, R2, RZ ;  /* 0x0000000200147210 */ /* 0x028fe40007ffe1ff */
.L_x_242:
[----:B-1----:R-:W2:Y:S04]  /*c370*/  LDL.LU R3, [R1+0x4] ;  /* 0x0000040001037983 */ /* 0x002ea80000300800 */
[----:B------:R-:W3:Y:S01]  /*c380*/  LDL.LU R0, [R1+0x14] ;  /* 0x0000140001007983 */ /* 0x000ee20000300800 */
[----:B------:R-:W-:Y:S01]  /*c390*/  BSSY B0, `(.L_x_243) ;  /* 0x0000038000007945 */ /* 0x000fe20003800000 */
[----:B------:R-:W-:-:S02]  /*c3a0*/  LOP3.LUT R9, R250, 0xffff, RZ, 0xc0, !PT ;  /* 0x0000fffffa097812 */ /* 0x000fc400078ec0ff */
[----:B------:R-:W1:Y:S01]  /*c3b0*/  S2R R2, SR_TID.X ;  /* 0x0000000000027919 */ /* 0x000e620000002100 */
[----:B-----5:R-:W-:Y:S02]  /*c3c0*/  SHF.R.S32.HI R18, RZ, 0x1f, R8 ;  /* 0x0000001fff127819 */ /* 0x020fe40000011408 */
[----:B-1----:R-:W-:Y:S02]  /*c3d0*/  ISETP.GT.AND P0, PT, R2, 0x7f, PT ;  /* 0x0000007f0200780c */ /* 0x002fe40003f04270 */
[----:B--2---:R-:W-:Y:S02]  /*c3e0*/  SEL R15, R3, RZ, !P3 ;  /* 0x000000ff030f7207 */ /* 0x004fe40005800000 */
[----:B---3--:R-:W-:-:S09]  /*c3f0*/  SEL R21, R0, RZ, !P3 ;  /* 0x000000ff00157207 */ /* 0x008fd20005800000 */
[----:B------:R-:W-:Y:S05]  /*c400*/  @P0 BRA `(.L_x_244) ;  /* 0x0000030000000947 */ /* 0x000fea0003800000 */
[----:B------:R-:W-:Y:S01]  /*c410*/  IMAD R0, R20, c[0x0][0x4e8], RZ ;  /* 0x00013a0014007a24 */ /* 0x000fe200078e02ff */
[----:B------:R-:W-:-:S04]  /*c420*/  LEA R14, R249, R2, 0x7 ;  /* 0x00000002f90e7211 */ /* 0x000fc800078e38ff */
[----:B------:R-:W-:-:S13]  /*c430*/  ISETP.GE.AND P0, PT, R14, R0, PT ;  /* 0x000000000e00720c */ /* 0x000fda0003f06270 */
[----:B------:R-:W-:Y:S05]  /*c440*/  @P0 BRA `(.L_x_244) ;  /* 0x000002c000000947 */ /* 0x000fea0003800000 */
[----:B------:R-:W2:Y:S01]  /*c450*/  LDL.LU R22, [R1+0x18] ;  /* 0x0000180001167983 */ /* 0x000ea20000300800 */
[----:B------:R-:W-:Y:S01]  /*c460*/  IMAD.MOV.U32 R0, RZ, RZ, 0x368 ;  /* 0x00000368ff007424 */ /* 0x000fe200078e00ff */
[----:B------:R-:W-:-:S04]  /*c470*/  ISETP.GT.AND P2, PT, R19, 0x1, PT ;  /* 0x000000011300780c */ /* 0x000fc80003f44270 */
[----:B------:R-:W-:-:S04]  /*c480*/  SEL R0, R0, 0x328, P2 ;  /* 0x0000032800007807 */ /* 0x000fc80001000000 */
[----:B------:R1:W3:Y:S08]  /*c490*/  LDC.64 R6, c[0x0][R0+0x170] ;  /* 0x00005c0000067b82 */ /* 0x0002f00000000a00 */
[----:B------:R1:W4:Y:S08]  /*c4a0*/  LDC.64 R4, c[0x0][R0+0x168] ;  /* 0x00005a0000047b82 */ /* 0x0003300000000a00 */
[----:B------:R1:W5:Y:S08]  /*c4b0*/  LDC.64 R12, c[0x0][R0+0x178] ;  /* 0x00005e00000c7b82 */ /* 0x0003700000000a00 */
[----:B------:R1:W2:Y:S02]  /*c4c0*/  LDC.64 R10, c[0x0][R0+0x160] ;  /* 0x00005800000a7b82 */ /* 0x0002a40000000a00 */
[----:B-1----:R-:W-:-:S02]  /*c4d0*/  IMAD.MOV.U32 R0, RZ, RZ, c[0x0][0x4e8] ;  /* 0x00013a00ff007624 */ /* 0x002fc400078e00ff */
[-C--:B---3--:R-:W-:Y:S02]  /*c4e0*/  IMAD R7, R7, R15.reuse, RZ ;  /* 0x0000000f07077224 */ /* 0x088fe400078e02ff */
[----:B------:R-:W-:Y:S01]  /*c4f0*/  IMAD.WIDE.U32 R2, R6, R15, RZ ;  /* 0x0000000f06027225 */ /* 0x000fe200078e00ff */
[----:B------:R-:W-:Y:S02]  /*c500*/  ISETP.NE.AND P0, PT, R0, 0x1, PT ;  /* 0x000000010000780c */ /* 0x000fe40003f05270 */
[----:B------:R-:W-:Y:S01]  /*c510*/  MOV R0, R14 ;  /* 0x0000000e00007202 */ /* 0x000fe20000000f00 */
[----:B------:R-:W-:Y:S02]  /*c520*/  IMAD R7, R6, R21, R7 ;  /* 0x0000001506077224 */ /* 0x000fe400078e0207 */
[-C--:B----4-:R-:W-:Y:S02]  /*c530*/  IMAD R16, R5, R9.reuse, RZ ;  /* 0x0000000905107224 */ /* 0x090fe400078e02ff */
[----:B------:R-:W-:Y:S01]  /*c540*/  IMAD.WIDE.U32 R4, R4, R9, RZ ;  /* 0x0000000904047225 */ /* 0x000fe200078e00ff */
[----:B------:R-:W-:-:S03]  /*c550*/  IADD3 R3, R3, R7, RZ ;  /* 0x0000000703037210 */ /* 0x000fc60007ffe0ff */
[----:B------:R-:W-:Y:S02]  /*c560*/  IMAD.IADD R16, R5, 0x1, R16 ;  /* 0x0000000105107824 */ /* 0x000fe400078e0210 */
[----:B------:R-:W-:-:S05]  /*c570*/  @P0 IMAD.HI.U32 R17, R14, c[0x0][0x4ec], RZ ;  /* 0x00013b000e110a27 */ /* 0x000fca00078e00ff */
[----:B------:R-:W-:Y:S02]  /*c580*/  @P0 SHF.R.U32.HI R0, RZ, c[0x0][0x4f0], R17 ;  /* 0x00013c00ff000a19 */ /* 0x000fe40000011611 */
[----:B------:R-:W-:-:S03]  /*c590*/  IADD3 R17, P1, P0, R2, R4, R8 ;  /* 0x0000000402117210 */ /* 0x000fc6000783e008 */
[----:B------:R-:W-:-:S04]  /*c5a0*/  IMAD.MOV R2, RZ, RZ, -R0 ;  /* 0x000000ffff027224 */ /* 0x000fc800078e0a00 */
[----:B------:R-:W-:Y:S01]  /*c5b0*/  IMAD R2, R2, c[0x0][0x4e8], R14 ;  /* 0x00013a0002027a24 */ /* 0x000fe200078e020e */
[----:B--2---:R-:W-:-:S05]  /*c5c0*/  SEL R6, R22, RZ, P2 ;  /* 0x000000ff16067207 */ /* 0x004fca0001000000 */
[-C--:B-----5:R-:W-:Y:S02]  /*c5d0*/  IMAD R7, R13, R6.reuse, RZ ;  /* 0x000000060d077224 */ /* 0x0a0fe400078e02ff */
[----:B------:R-:W-:Y:S01]  /*c5e0*/  IMAD.WIDE.U32 R4, R12, R6, RZ ;  /* 0x000000060c047225 */ /* 0x000fe200078e00ff */
[----:B------:R-:W-:Y:S02]  /*c5f0*/  IADD3.X R12, R3, R16, R18, P1, P0 ;  /* 0x00000010030c7210 */ /* 0x000fe40000fe0412 */
[----:B------:R-:W-:Y:S02]  /*c600*/  SHF.R.S32.HI R3, RZ, 0x1f, R0 ;  /* 0x0000001fff037819 */ /* 0x000fe40000011400 */
[----:B------:R-:W-:Y:S01]  /*c610*/  IADD3 R5, R5, R7, RZ ;  /* 0x0000000705057210 */ /* 0x000fe20007ffe0ff */
[----:B------:R-:W-:Y:S01]  /*c620*/  IMAD.MOV.U32 R7, RZ, RZ, c[0x0][0x4a8] ;  /* 0x00012a00ff077624 */ /* 0x000fe200078e00ff */
[----:B------:R-:W-:Y:S01]  /*c630*/  IADD3 R4, P1, P0, R0, R17, R4 ;  /* 0x0000001100047210 */ /* 0x000fe2000783e004 */
[----:B------:R-:W-:Y:S01]  /*c640*/  IMAD R0, R11, R2, RZ ;  /* 0x000000020b007224 */ /* 0x000fe200078e02ff */
[----:B------:R-:W-:-:S02]  /*c650*/  SHF.R.S32.HI R6, RZ, 0x1f, R2 ;  /* 0x0000001fff067819 */ /* 0x000fc40000011402 */
[----:B------:R-:W-:-:S03]  /*c660*/  IADD3.X R5, R3, R12, R5, P1, P0 ;  /* 0x0000000c03057210 */ /* 0x000fc60000fe0405 */
[C---:B------:R-:W-:Y:S02]  /*c670*/  IMAD R0, R10.reuse, R6, R0 ;  /* 0x000000060a007224 */ /* 0x040fe400078e0200 */
[----:B------:R-:W-:Y:S01]  /*c680*/  IMAD.WIDE.U32 R2, R10, R2, R4 ;  /* 0x000000020a027225 */ /* 0x000fe200078e0004 */
[----:B------:R-:W-:Y:S02]  /*c690*/  MOV R5, c[0x0][0x4ac] ;  /* 0x00012b0000057a02 */ /* 0x000fe40000000f00 */
[----:B------:R-:W-:Y:S01]  /*c6a0*/  SEL R4, R7, c[0x0][0x450], P2 ;  /* 0x0001140007047a07 */ /* 0x000fe20001000000 */
[----:B------:R-:W-:Y:S01]  /*c6b0*/  IMAD.IADD R0, R3, 0x1, R0 ;  /* 0x0000000103007824 */ /* 0x000fe200078e0200 */
[----:B------:R-:W-:Y:S02]  /*c6c0*/  SEL R5, R5, c[0x0][0x454], P2 ;  /* 0x0001150005057a07 */ /* 0x000fe40001000000 */
[----:B------:R-:W-:-:S04]  /*c6d0*/  LEA R4, P0, R2, R4, 0x2 ;  /* 0x0000000402047211 */ /* 0x000fc800078010ff */
[----:B------:R-:W-:Y:S02]  /*c6e0*/  LEA.HI.X R5, R2, R5, R0, 0x2, P0 ;  /* 0x0000000502057211 */ /* 0x000fe400000f1400 */
[----:B------:R-:W-:-:S05]  /*c6f0*/  MOV R0, 0xff800000 ;  /* 0xff80000000007802 */ /* 0x000fca0000000f00 */
[----:B------:R1:W-:Y:S02]  /*c700*/  STG.E [R4.64], R0 ;  /* 0x0000000004007986 */ /* 0x0003e4000c101908 */
.L_x_244:
[----:B------:R-:W-:Y:S05]  /*c710*/  BSYNC B0 ;  /* 0x0000000000007941 */ /* 0x000fea0003800000 */
.L_x_243:
[----:B------:R-:W-:-:S13]  /*c720*/  ISETP.GT.AND P0, PT, R19, 0x1, PT ;  /* 0x000000011300780c */ /* 0x000fda0003f04270 */
[----:B------:R-:W-:Y:S05]  /*c730*/  @P0 BRA `(.L_x_236) ;  /* 0x0000068000000947 */ /* 0x000fea0003800000 */
[----:B------:R-:W-:Y:S01]  /*c740*/  MOV R2, c[0x0][0x4e8] ;  /* 0x00013a0000027a02 */ /* 0x000fe20000000f00 */
[----:B-1----:R-:W-:Y:S01]  /*c750*/  IMAD R0, R18, c[0x0][0x3a0], RZ ;  /* 0x0000e80012007a24 */ /* 0x002fe200078e02ff */
[----:B------:R-:W-:Y:S01]  /*c760*/  LEA R4, R234, R235, 0x5 ;  /* 0x000000ebea047211 */ /* 0x000fe200078e28ff */
[----:B------:R-:W-:Y:S01]  /*c770*/  IMAD R5, R21, c[0x0][0x3f0], RZ ;  /* 0x0000fc0015057a24 */ /* 0x000fe200078e02ff */
[----:B------:R-:W-:Y:S01]  /*c780*/  ISETP.NE.AND P0, PT, R2, 0x1, PT ;  /* 0x000000010200780c */ /* 0x000fe20003f05270 */
[----:B------:R-:W-:Y:S01]  /*c790*/  IMAD.WIDE.U32 R2, R8, c[0x0][0x3a0], RZ ;  /* 0x0000e80008027a25 */ /* 0x000fe200078e00ff */
[----:B------:R-:W-:-:S03]  /*c7a0*/  LEA R4, R249, R4, 0x7 ;  /* 0x00000004f9047211 */ /* 0x000fc600078e38ff */
[----:B------:R-:W-:Y:S01]  /*c7b0*/  IMAD R8, R8, c[0x0][0x3a4], R0 ;  /* 0x0000e90008087a24 */ /* 0x000fe200078e0200 */
[----:B------:R-:W-:Y:S01]  /*c7c0*/  MOV R0, R4 ;  /* 0x0000000400007202 */ /* 0x000fe20000000f00 */
[----:B------:R-:W-:-:S03]  /*c7d0*/  IMAD R7, R15, c[0x0][0x3f4], R5 ;  /* 0x0000fd000f077a24 */ /* 0x000fc600078e0205 */
[----:B------:R-:W-:-:S03]  /*c7e0*/  IADD3 R3, R3, R8, RZ ;  /* 0x0000000803037210 */ /* 0x000fc60007ffe0ff */
[----:B------:R-:W-:-:S04]  /*c7f0*/  @P0 IMAD.HI.U32 R6, R4, c[0x0][0x4ec], RZ ;  /* 0x00013b0004060a27 */ /* 0x000fc800078e00ff */
[----:B------:R-:W-:Y:S01]  /*c800*/  IMAD.WIDE.U32 R2, R9, c[0x0][0x3e8], R2 ;  /* 0x0000fa0009027a25 */ /* 0x000fe200078e0002 */
[----:B------:R-:W-:-:S03]  /*c810*/  @P0 SHF.R.U32.HI R0, RZ, c[0x0][0x4f0], R6 ;  /* 0x00013c00ff000a19 */ /* 0x000fc60000011606 */
[----:B------:R-:W-:Y:S01]  /*c820*/  IMAD R3, R9, c[0x0][0x3ec], R3 ;  /* 0x0000fb0009037a24 */ /* 0x000fe200078e0203 */
[----:B------:R-:W-:Y:S02]  /*c830*/  SHF.R.S32.HI R6, RZ, 0x1f, R0 ;  /* 0x0000001fff067819 */ /* 0x000fe40000011400 */
[----:B------:R-:W-:Y:S01]  /*c840*/  IADD3 R5, -R0, RZ, RZ ;  /* 0x000000ff00057210 */ /* 0x000fe20007ffe1ff */
[----:B------:R-:W-:-:S04]  /*c850*/  IMAD.WIDE.U32 R2, R15, c[0x0][0x3f0], R2 ;  /* 0x0000fc000f027a25 */ /* 0x000fc800078e0002 */
[----:B------:R-:W-:Y:S01]  /*c860*/  IMAD R6, R6, c[0x0][0x3e0], RZ ;  /* 0x0000f80006067a24 */ /* 0x000fe200078e02ff */
[----:B------:R-:W-:Y:S01]  /*c870*/  IADD3 R3, R3, R7, RZ ;  /* 0x0000000703037210 */ /* 0x000fe20007ffe0ff */
[----:B------:R-:W-:Y:S02]  /*c880*/  IMAD R4, R5, c[0x0][0x4e8], R4 ;  /* 0x00013a0005047a24 */ /* 0x000fe400078e0204 */
        /* <DEDUP_REMOVED lines=12> */
.L_x_309:
[----:B------:R-:W-:Y:S05]  /*c950*/  BRA.DIV ~URZ, `(.L_x_246) ;  /* 0x000025727f007947 */ /* 0x000fea000b800000 */
[----:B------:R3:W4:Y:S02]  /*c960*/  SHFL.IDX PT, R0, R10, RZ, 0x181f ;  /* 0x00181fff0a007589 */ /* 0x00072400000e0000 */
.L_x_310:
[----:B------:R-:W-:Y:S01]  /*c970*/  IMAD R9, R20, c[0x0][0x4e8], RZ ;  /* 0x00013a0014097a24 */ /* 0x000fe200078e02ff */
        /* <DEDUP_REMOVED lines=10> */
[-C--:B--2---:R-:W-:Y:S02]  /*ca20*/  @!P1 LEA.HI.X R5, R231, R8.reuse, R12, 0x1, P3 ;  /* 0x00000008e7059211 */ /* 0x084fe400018f0c0c */
[----:B------:R-:W-:-:S03]  /*ca30*/  @!P0 LEA.HI.X R3, R238, R8, R11, 0x1, P2 ;  /* 0x00000008ee038211 */ /* 0x000fc600010f0c0b */
[----:B------:R2:W-:Y:S04]  /*ca40*/  @!P1 ST.E.128 [R4.64], RZ ;  /* 0x000000ff04009985 */ /* 0x0005e8000c101d08 */
[----:B------:R2:W-:Y:S02]  /*ca50*/  @!P0 ST.E.128 [R2.64], RZ ;  /* 0x000000ff02008985 */ /* 0x0005e4000c101d08 */
.L_x_248:
[----:B------:R-:W-:Y:S05]  /*ca60*/  BSYNC B0 ;  /* 0x0000000000007941 */ /* 0x000fea0003800000 */
.L_x_247:
[----:B------:R-:W-:Y:S05]  /*ca70*/  BRA.DIV ~URZ, `(.L_x_249) ;  /* 0x000024c27f007947 */ /* 0x000fea000b800000 */
[----:B--2---:R2:W1:Y:S04]  /*ca80*/  SHFL.IDX PT, R8, R7, 0x1, 0x181f ;  /* 0x00381f0007087f89 */ /* 0x00446800000e0000 */
[----:B----4-:R2:W4:Y:S02]  /*ca90*/  SHFL.IDX PT, R0, R10, 0x1, 0x181f ;  /* 0x00381f000a007f89 */ /* 0x01052400000e0000 */
.L_x_311:
[----:B------:R-:W-:Y:S01]  /*caa0*/  IADD3 R2, R6, 0x20, RZ ;  /* 0x0000002006027810 */ /* 0x000fe20007ffe0ff */
        /* <DEDUP_REMOVED lines=9> */
[-C--:B-1----:R-:W-:Y:S02]  /*cb40*/  @!P1 LEA.HI.X R5, R231, R8.reuse, R12, 0x1, P3 ;  /* 0x00000008e7059211 */ /* 0x082fe400018f0c0c */
[----:B------:R-:W-:-:S03]  /*cb50*/  @!P0 LEA.HI.X R3, R238, R8, R11, 0x1, P2 ;  /* 0x00000008ee038211 */ /* 0x000fc600010f0c0b */
[----:B------:R1:W-:Y:S04]  /*cb60*/  @!P1 ST.E.128 [R4.64], RZ ;  /* 0x000000ff04009985 */ /* 0x0003e8000c101d08 */
[----:B------:R1:W-:Y:S02]  /*cb70*/  @!P0 ST.E.128 [R2.64], RZ ;  /* 0x000000ff02008985 */ /* 0x0003e4000c101d08 */
.L_x_251:
[----:B------:R-:W-:Y:S05]  /*cb80*/  BSYNC B0 ;  /* 0x0000000000007941 */ /* 0x000fea0003800000 */
.L_x_250:
[----:B------:R-:W-:Y:S05]  /*cb90*/  BRA.DIV ~URZ, `(.L_x_252) ;  /* 0x000024727f007947 */ /* 0x000fea000b800000 */
[----:B-1----:R1:W2:Y:S02]  /*cba0*/  SHFL.IDX PT, R8, R7, 0x2, 0x181f ;  /* 0x00581f0007087f89 */ /* 0x0022a400000e0000 */
.L_x_312:
[----:B------:R-:W-:Y:S05]  /*cbb0*/  BRA.DIV ~URZ, `(.L_x_253) ;  /* 0x000024c27f007947 */ /* 0x000fea000b800000 */
[----:B----4-:R4:W1:Y:S02]  /*cbc0*/  SHFL.IDX PT, R0, R10, 0x2, 0x181f ;  /* 0x00581f000a007f89 */ /* 0x01086400000e0000 */
.L_x_313:
        /* <DEDUP_REMOVED lines=8> */
[CC--:B-1----:R-:W-:Y:S02]  /*cc50*/  @!P1 LEA R4, P3, R231.reuse, R0.reuse, 0x1 ;  /* 0x00000000e7049211 */ /* 0x0c2fe400078608ff */
[C---:B------:R-:W-:Y:S02]  /*cc60*/  @!P0 LEA R2, P2, R238.reuse, R0, 0x1 ;  /* 0x00000000ee028211 */ /* 0x040fe400078408ff */
[-C--:B--2---:R-:W-:Y:S02]  /*cc70*/  @!P1 LEA.HI.X R5, R231, R8.reuse, R12, 0x1, P3 ;  /* 0x00000008e7059211 */ /* 0x084fe400018f0c0c */
[----:B------:R-:W-:-:S03]  /*cc80*/  @!P0 LEA.HI.X R3, R238, R8, R11, 0x1, P2 ;  /* 0x00000008ee038211 */ /* 0x000fc600010f0c0b */
[----:B------:R1:W-:Y:S04]  /*cc90*/  @!P1 ST.E.128 [R4.64], RZ ;  /* 0x000000ff04009985 */ /* 0x0003e8000c101d08 */
[----:B------:R1:W-:Y:S02]  /*cca0*/  @!P0 ST.E.128 [R2.64], RZ ;  /* 0x000000ff02008985 */ /* 0x0003e4000c101d08 */
.L_x_255:
[----:B------:R-:W-:Y:S05]  /*ccb0*/  BSYNC B0 ;  /* 0x0000000000007941 */ /* 0x000fea0003800000 */
.L_x_254:
[----:B------:R-:W-:Y:S05]  /*ccc0*/  BRA.DIV ~URZ, `(.L_x_256) ;  /* 0x000024227f007947 */ /* 0x000fea000b800000 */
[----:B-12---:R-:W1:Y:S04]  /*ccd0*/  SHFL.IDX PT, R7, R7, 0x3, 0x181f ;  /* 0x00781f0007077f89 */ /* 0x006e6800000e0000 */
[----:B------:R2:W3:Y:S02]  /*cce0*/  SHFL.IDX PT, R0, R10, 0x3, 0x181f ;  /* 0x00781f000a007f89 */ /* 0x0004e400000e0000 */
.L_x_314:
[----:B------:R-:W-:-:S04]  /*ccf0*/  IADD3 R6, R6, 0x60, RZ ;  /* 0x0000006006067810 */ /* 0x000fc80007ffe0ff */
[----:B------:R-:W-:-:S13]  /*cd00*/  ISETP.GE.AND P0, PT, R6, R9, PT ;  /* 0x000000090600720c */ /* 0x000fda0003f06270 */
[----:B------:R-:W-:Y:S05]  /*cd10*/  @P0 BRA `(.L_x_236) ;  /* 0x000000a000000947 */ /* 0x000fea0003800000 */
[----:B------:R-:W-:Y:S02]  /*cd20*/  ISETP.GE.AND P1, PT, R231, c[0x0][0x3c8], PT ;  /* 0x0000f200e7007a0c */ /* 0x000fe40003f26270 */
[----:B------:R-:W-:Y:S02]  /*cd30*/  ISETP.GE.AND P0, PT, R238, c[0x0][0x3c8], PT ;  /* 0x0000f200ee007a0c */ /* 0x000fe40003f06270 */
[----:B--234-:R-:W-:Y:S02]  /*cd40*/  SHF.R.S32.HI R10, RZ, 0x1f, R231 ;  /* 0x0000001fff0a7819 */ /* 0x01cfe400000114e7 */
[----:B------:R-:W-:-:S07]  /*cd50*/  SHF.R.S32.HI R8, RZ, 0x1f, R238 ;  /* 0x0000001fff087819 */ /* 0x000fce00000114ee */
[CC--:B------:R-:W-:Y:S02]  /*cd60*/  @!P1 LEA R4, P3, R231.reuse, R0.reuse, 0x1 ;  /* 0x00000000e7049211 */ /* 0x0c0fe400078608ff */
[C---:B------:R-:W-:Y:S02]  /*cd70*/  @!P0 LEA R2, P2, R238.reuse, R0, 0x1 ;  /* 0x00000000ee028211 */ /* 0x040fe400078408ff */
[-C--:B-1----:R-:W-:Y:S02]  /*cd80*/  @!P1 LEA.HI.X R5, R231, R7.reuse, R10, 0x1, P3 ;  /* 0x00000007e7059211 */ /* 0x082fe400018f0c0a */
[----:B------:R-:W-:-:S03]  /*cd90*/  @!P0 LEA.HI.X R3, R238, R7, R8, 0x1, P2 ;  /* 0x00000007ee038211 */ /* 0x000fc600010f0c08 */
[----:B------:R1:W-:Y:S04]  /*cda0*/  @!P1 ST.E.128 [R4.64], RZ ;  /* 0x000000ff04009985 */ /* 0x0003e8000c101d08 */
[----:B------:R1:W-:Y:S02]  /*cdb0*/  @!P0 ST.E.128 [R2.64], RZ ;  /* 0x000000ff02008985 */ /* 0x0003e4000c101d08 */
.L_x_236:
[----:B------:R-:W-:Y:S05]  /*cdc0*/  BSYNC B1 ;  /* 0x0000000000017941 */ /* 0x000fea0003800000 */
.L_x_220:
[----:B------:R-:W-:-:S13]  /*cdd0*/  ISETP.NE.AND P0, PT, RZ, UR6, PT ;  /* 0x00000006ff007c0c */ /* 0x000fda000bf05270 */
[----:B------:R-:W-:Y:S01]  /*cde0*/  @P0 WARPSYNC 0xffffffff ;  /* 0xffffffff00000948 */ /* 0x000fe20003800000 */
[----:B------:R-:W-:Y:S06]  /*cdf0*/  @P0 BAR.SYNC.DEFER_BLOCKING 0x5, 0x100 ;  /* 0x0144000000000b1d */ /* 0x000fec0000010000 */
[----:B------:R-:W2:Y:S04]  /*ce00*/  @P0 LDS.128 R248, [0xf100] ;  /* 0x00f10000fff80984 */ /* 0x000ea80000000c00 */
[----:B------:R-:W-:Y:S06]  /*ce10*/  @P0 BAR.ARV 0x4, 0x100 ;  /* 0x0104000000000b1d */ /* 0x000fec0000002000 */
[----:B------:R-:W-:Y:S05]  /*ce20*/  @P0 BRA `(.L_x_257) ;  /* 0x00000ad000000947 */ /* 0x000fea0003800000 */
[----:B-1-34-:R-:W1:Y:S01]  /*ce30*/  S2R R0, SR_TID.X ;  /* 0x0000000000007919 */ /* 0x01ae620000002100 */
[----:B------:R-:W-:Y:S01]  /*ce40*/  IMAD.MOV.U32 R7, RZ, RZ, RZ ;  /* 0x000000ffff077224 */ /* 0x000fe200078e00ff */
[----:B-1----:R-:W-:-:S04]  /*ce50*/  LOP3.LUT R13, R0, 0x1f, RZ, 0xc0, !PT ;  /* 0x0000001f000d7812 */ /* 0x002fc800078ec0ff */
[----:B------:R-:W-:Y:S01]  /*ce60*/  ISETP.NE.AND P5, PT, R13, 0x1f, PT ;  /* 0x0000001f0d00780c */ /* 0x000fe20003fa5270 */
[----:B------:R-:W-:Y:S10]  /*ce70*/  BRA.DIV ~URZ, `(.L_x_258) ;  /* 0x000023427f007947 */ /* 0x000ff4000b800000 */
[----:B--2---:R1:W2:Y:S02]  /*ce80*/  SHFL.IDX PT, R9, R62, RZ, 0x1f ;  /* 0x00001fff3e097589 */ /* 0x0042a400000e0000 */
.L_x_315:
[----:B------:R-:W-:Y:S05]  /*ce90*/  BRA.DIV ~URZ, `(.L_x_259) ;  /* 0x000023927f007947 */ /* 0x000fea000b800000 */
[----:B------:R3:W4:Y:S02]  /*cea0*/  SHFL.IDX PT, R8, R62, 0x1, 0x1f ;  /* 0x00201f003e087f89 */ /* 0x00072400000e0000 */
.L_x_316:
[----:B------:R-:W-:Y:S02]  /*ceb0*/  IMAD.IADD R0, R251, 0x1, R13 ;  /* 0x00000001fb007824 */ /* 0x000fe400078e020d */
[----:B------:R-:W-:-:S03]  /*cec0*/  IMAD.MOV.U32 R6, RZ, RZ, RZ ;  /* 0x000000ffff067224 */ /* 0x000fc600078e00ff */
[----:B------:R-:W-:-:S13]  /*ced0*/  ISETP.GE.OR P0, PT, R0, c[0x0][0x53c], !P5 ;  /* 0x00014f0000007a0c */ /* 0x000fda0006f06670 */
[----:B------:R-:W-:Y:S01]  /*cee0*/  @!P0 IMAD.MOV.U32 R2, RZ, RZ, 0x4 ;  /* 0x00000004ff028424 */ /* 0x000fe200078e00ff */
[----:B------:R-:W-:-:S03]  /*cef0*/  @!P0 MOV R3, 0x4 ;  /* 0x0000000400038802 */ /* 0x000fc60000000f00 */
[----:B------:R-:W-:-:S04]  /*cf00*/  @!P0 IMAD.WIDE R4, R0, R2, c[0x0][0x580] ;  /* 0x0001600000048625 */ /* 0x000fc800078e0202 */
[----:B------:R-:W-:Y:S01]  /*cf10*/  @!P0 IMAD.WIDE R2, R0, R3, c[0x0][0x578] ;  /* 0x00015e0000028625 */ /* 0x000fe200078e0203 */
[----:B------:R-:W5:Y:S04]  /*cf20*/  @!P0 LDG.E R6, [R4.64] ;  /* 0x0000000804068981 */ /* 0x000f68000c1e1900 */
[----:B------:R-:W5:Y:S01]  /*cf30*/  @!P0 LDG.E R7, [R2.64] ;  /* 0x0000000802078981 */ /* 0x000f62000c1e1900 */
[C---:B------:R-:W-:Y:S02]  /*cf40*/  ISETP.GE.U32.AND P4, PT, R13.reuse, 0x10, PT ;  /* 0x000000100d00780c */ /* 0x040fe40003f86070 */
[C---:B------:R-:W-:Y:S02]  /*cf50*/  ISETP.GE.U32.AND P3, PT, R13.reuse, 0x8, PT ;  /* 0x000000080d00780c */ /* 0x040fe40003f66070 */
[----:B------:R-:W-:-:S02]  /*cf60*/  ISETP.GE.U32.AND P2, PT, R13, 0x4, PT ;  /* 0x000000040d00780c */ /* 0x000fc40003f46070 */
[C---:B------:R-:W-:Y:S02]  /*cf70*/  ISETP.GE.U32.AND P1, PT, R13.reuse, 0x2, PT ;  /* 0x000000020d00780c */ /* 0x040fe40003f26070 */
[----:B------:R-:W-:Y:S02]  /*cf80*/  ISETP.NE.AND P0, PT, R13, RZ, PT ;  /* 0x000000ff0d00720c */ /* 0x000fe40003f05270 */
[----:B------:R-:W-:Y:S01]  /*cf90*/  MOV R10, RZ ;  /* 0x000000ff000a7202 */ /* 0x000fe20000000f00 */
[----:B-----5:R-:W-:Y:S01]  /*cfa0*/  IMAD R0, R7, R6, RZ ;  /* 0x0000000607007224 */ /* 0x020fe200078e02ff */
[----:B------:R-:W-:Y:S07]  /*cfb0*/  BRA.DIV ~URZ, `(.L_x_260) ;  /* 0x000022e27f007947 */ /* 0x000fee000b800000 */
[----:B------:R1:W3:Y:S02]  /*cfc0*/  SHFL.UP PT, R4, R0, 0x1, RZ ;  /* 0x0420000000047989 */ /* 0x0002e400000e00ff */
.L_x_317:
[----:B---3--:R-:W-:-:S04]  /*cfd0*/  SEL R4, R4, RZ, P0 ;  /* 0x000000ff04047207 */ /* 0x008fc80000000000 */
[----:B-1----:R-:W-:Y:S01]  /*cfe0*/  IADD3 R0, R0, R4, RZ ;  /* 0x0000000400007210 */ /* 0x002fe20007ffe0ff */
[----:B------:R-:W-:Y:S05]  /*cff0*/  BRA.DIV ~URZ, `(.L_x_261) ;  /* 0x000022e27f007947 */ /* 0x000fea000b800000 */
[----:B------:R-:W1:Y:S02]  /*d000*/  SHFL.UP PT, R2, R0, 0x2, RZ ;  /* 0x0440000000027989 */ /* 0x000e6400000e00ff */
[----:B-1----:R-:W-:-:S05]  /*d010*/  SEL R2, R2, RZ, P1 ;  /* 0x000000ff02027207 */ /* 0x002fca0000800000 */
[----:B------:R-:W-:-:S05]  /*d020*/  IMAD.IADD R4, R0, 0x1, R2 ;  /* 0x0000000100047824 */ /* 0x000fca00078e0202 */
        /* <DEDUP_REMOVED lines=9> */
[----:B------:R1:W3:Y:S02]  /*d0c0*/  SHFL.IDX PT, R0, R4, 0x1f, 0x1f ;  /* 0x03e01f0004007f89 */ /* 0x0002e400000e0000 */
.L_x_318:
[----:B---3--:R-:W-:Y:S01]  /*d0d0*/  IMAD R0, R0, c[0x0][0x538], RZ ;  /* 0x00014e0000007a24 */ /* 0x008fe200078e02ff */
[----:B------:R-:W-:Y:S04]  /*d0e0*/  BSSY B1, `(.L_x_262) ;  /* 0x000007c000017945 */ /* 0x000fe80003800000 */
[----:B----4-:R-:W-:-:S04]  /*d0f0*/  IADD3 R8, R0, R8, RZ ;  /* 0x0000000800087210 */ /* 0x010fc80007ffe0ff */
[----:B--2---:R-:W-:-:S13]  /*d100*/  ISETP.GT.AND P6, PT, R8, R9, PT ;  /* 0x000000090800720c */ /* 0x004fda0003fc4270 */
[----:B------:R-:W-:Y:S05]  /*d110*/  @P6 BRA `(.L_x_263) ;  /* 0x0000024000006947 */ /* 0x000fea0003800000 */
.L_x_267:
[----:B------:R-:W-:-:S04]  /*d120*/  IADD3 R0, R251, 0x1f, RZ ;  /* 0x0000001ffb007810 */ /* 0x000fc80007ffe0ff */
[----:B------:R-:W-:-:S13]  /*d130*/  ISETP.GE.AND P6, PT, R0, c[0x0][0x53c], PT ;  /* 0x00014f0000007a0c */ /* 0x000fda0003fc6270 */
[----:B------:R-:W-:Y:S05]  /*d140*/  @P6 BRA `(.L_x_264) ;  /* 0x0000071000006947 */ /* 0x000fea0003800000 */
[----:B------:R-:W-:Y:S01]  /*d150*/  MOV R251, R0 ;  /* 0x0000000000fb7202 */ /* 0x000fe20000000f00 */
[----:B------:R-:W-:-:S03]  /*d160*/  CS2R R6, SRZ ;  /* 0x0000000000067805 */ /* 0x000fc6000001ff00 */
[----:B------:R-:W-:-:S04]  /*d170*/  IADD3 R0, R251, R13, RZ ;  /* 0x0000000dfb007210 */ /* 0x000fc80007ffe0ff */
[----:B------:R-:W-:-:S13]  /*d180*/  ISETP.GE.OR P6, PT, R0, c[0x0][0x53c], !P5 ;  /* 0x00014f0000007a0c */ /* 0x000fda0006fc6670 */
[----:B------:R-:W-:Y:S02]  /*d190*/  @!P6 MOV R2, 0x4 ;  /* 0x000000040002e802 */ /* 0x000fe40000000f00 */
[----:B------:R-:W-:-:S03]  /*d1a0*/  @!P6 MOV R3, 0x4 ;  /* 0x000000040003e802 */ /* 0x000fc60000000f00 */
[----:B-1----:R-:W-:-:S04]  /*d1b0*/  @!P6 IMAD.WIDE R4, R0, R2, c[0x0][0x580] ;  /* 0x000160000004e625 */ /* 0x002fc800078e0202 */
[----:B------:R-:W-:Y:S01]  /*d1c0*/  @!P6 IMAD.WIDE R2, R0, R3, c[0x0][0x578] ;  /* 0x00015e000002e625 */ /* 0x000fe200078e0203 */
[----:B------:R-:W2:Y:S04]  /*d1d0*/  @!P6 LDG.E R6, [R4.64] ;  /* 0x000000080406e981 */ /* 0x000ea8000c1e1900 */
[----:B------:R-:W2:Y:S02]  /*d1e0*/  @!P6 LDG.E R7, [R2.64] ;  /* 0x000000080207e981 */ /* 0x000ea4000c1e1900 */
[----:B--2---:R-:W-:Y:S01]  /*d1f0*/  IMAD R0, R7, R6, RZ ;  /* 0x0000000607007224 */ /* 0x004fe200078e02ff */
[----:B------:R-:W-:Y:S05]  /*d200*/  BRA.DIV ~URZ, `(.L_x_265) ;  /* 0x000022827f007947 */ /* 0x000fea000b800000 */
[----:B------:R1:W2:Y:S02]  /*d210*/  SHFL.UP PT, R2, R0, 0x1, RZ ;  /* 0x0420000000027989 */ /* 0x0002a400000e00ff */
.L_x_319:
[----:B--2---:R-:W-:-:S04]  /*d220*/  SEL R2, R2, RZ, P0 ;  /* 0x000000ff02027207 */ /* 0x004fc80000000000 */
        /* <DEDUP_REMOVED lines=14> */
[----:B------:R1:W2:Y:S02]  /*d310*/  SHFL.IDX PT, R0, R4, 0x1f, 0x1f ;  /* 0x03e01f0004007f89 */ /* 0x0002a400000e0000 */
.L_x_320:
[----:B--2---:R-:W-:-:S05]  /*d320*/  IMAD R0, R0, c[0x0][0x538], RZ ;  /* 0x00014e0000007a24 */ /* 0x004fca00078e02ff */
[----:B------:R-:W-:-:S04]  /*d330*/  IADD3 R8, R0, R8, RZ ;  /* 0x0000000800087210 */ /* 0x000fc80007ffe0ff */
[----:B------:R-:W-:-:S13]  /*d340*/  ISETP.GT.AND P6, PT, R8, R9, PT ;  /* 0x000000090800720c */ /* 0x000fda0003fc4270 */
[----:B-1----:R-:W-:Y:S05]  /*d350*/  @!P6 BRA `(.L_x_267) ;  /* 0xfffffdc00000e947 */ /* 0x002fea000383ffff */
.L_x_263:
[----:B------:R-:W-:-:S05]  /*d360*/  IADD3 R8, -R0, R8, RZ ;  /* 0x0000000800087210 */ /* 0x000fca0007ffe1ff */
[----:B------:R-:W-:-:S05]  /*d370*/  IMAD R0, R4, c[0x0][0x538], R8 ;  /* 0x00014e0004007a24 */ /* 0x000fca00078e0208 */
[----:B------:R-:W-:Y:S01]  /*d380*/  ISETP.GT.AND P0, PT, R0, R9, PT ;  /* 0x000000090000720c */ /* 0x000fe20003f04270 */
[----:B------:R-:W-:-:S12]  /*d390*/  BRA.DIV ~URZ, `(.L_x_268) ;  /* 0x000022f27f007947 */ /* 0x000fd8000b800000 */
[----:B------:R-:W-:-:S04]  /*d3a0*/  VOTE.ANY R0, PT, !P0 ;  /* 0x0000000000007806 */ /* 0x000fc800040e0100 */
.L_x_321:
[----:B------:R2:W3:Y:S01]  /*d3b0*/  POPC R11, R0 ;  /* 0x00000000000b7309 */ /* 0x0004e20000000000 */
[----:B------:R-:W-:Y:S05]  /*d3c0*/  BRA.DIV ~URZ, `(.L_x_269) ;  /* 0x000023027f007947 */ /* 0x000fea000b800000 */
[----:B---3--:R3:W4:Y:S04]  /*d3d0*/  SHFL.IDX PT, R6, R6, R11, 0x1f ;  /* 0x00001f0b06067589 */ /* 0x00872800000e0000 */
[----:B------:R3:W1:Y:S02]  /*d3e0*/  SHFL.IDX PT, R7, R7, R11, 0x1f ;  /* 0x00001f0b07077589 */ /* 0x00066400000e0000 */
.L_x_322:
[----:B------:R-:W-:Y:S01]  /*d3f0*/  ISETP.NE.AND P0, PT, R0, RZ, PT ;  /* 0x000000ff0000720c */ /* 0x000fe20003f05270 */
[----:B------:R-:W-:-:S12]  /*d400*/  BSSY B0, `(.L_x_270) ;  /* 0x0000005000007945 */ /* 0x000fd80003800000 */
[----:B------:R-:W-:Y:S05]  /*d410*/  @!P0 BRA `(.L_x_271) ;  /* 0x0000003000008947 */ /* 0x000fea0003800000 */
[----:B--2---:R-:W-:Y:S01]  /*d420*/  IADD3 R0, R11, -0x1, RZ ;  /* 0xffffffff0b007810 */ /* 0x004fe20007ffe0ff */
[----:B------:R-:W-:Y:S05]  /*d430*/  BRA.DIV ~URZ, `(.L_x_272) ;  /* 0x000023627f007947 */ /* 0x000fea000b800000 */
[----:B------:R2:W3:Y:S02]  /*d440*/  SHFL.IDX PT, R10, R4, R0, 0x1f ;  /* 0x00001f00040a7589 */ /* 0x0004e400000e0000 */
.L_x_271:
[----:B------:R-:W-:Y:S05]  /*d450*/  BSYNC B0 ;  /* 0x0000000000007941 */ /* 0x000fea0003800000 */
.L_x_270:
[-C--:B-12-4-:R-:W-:Y:S01]  /*d460*/  IABS R4, R6.reuse ;  /* 0x0000000600047213 */ /* 0x096fe20000000000 */
[----:B---3--:R-:W-:Y:S01]  /*d470*/  IMAD R248, R10, c[0x0][0x538], R8 ;  /* 0x00014e000af87a24 */ /* 0x008fe200078e0208 */
[----:B------:R-:W-:Y:S01]  /*d480*/  IABS R0, R7 ;  /* 0x0000000700007213 */ /* 0x000fe20000000000 */
[----:B------:R-:W-:Y:S01]  /*d490*/  IMAD.IADD R251, R11, 0x1, R251 ;  /* 0x000000010bfb7824 */ /* 0x000fe200078e02fb */
[----:B------:R-:W1:Y:S01]  /*d4a0*/  I2F.RP R2, R4 ;  /* 0x0000000400027306 */ /* 0x000e620000209400 */
[----:B------:R-:W-:Y:S02]  /*d4b0*/  IMAD.IADD R10, R9, 0x1, -R248 ;  /* 0x00000001090a7824 */ /* 0x000fe400078e0af8 */
[----:B------:R-:W-:Y:S01]  /*d4c0*/  IMAD.MOV.U32 R5, RZ, RZ, R0 ;  /* 0x000000ffff057224 */ /* 0x000fe200078e0000 */
[----:B------:R-:W-:Y:S02]  /*d4d0*/  IABS R0, R6 ;  /* 0x0000000600007213 */ /* 0x000fe40000000000 */
[----:B------:R-:W-:-:S02]  /*d4e0*/  IABS R9, R10 ;  /* 0x0000000a00097213 */ /* 0x000fc40000000000 */
[----:B------:R-:W-:Y:S01]  /*d4f0*/  I2F.RP R12, R5 ;  /* 0x00000005000c7306 */ /* 0x000fe20000209400 */
[----:B------:R-:W-:-:S07]  /*d500*/  IMAD.MOV R0, RZ, RZ, -R0 ;  /* 0x000000ffff007224 */ /* 0x000fce00078e0a00 */
[----:B-1----:R-:W1:Y:S02]  /*d510*/  MUFU.RCP R2, R2 ;  /* 0x0000000200027308 */ /* 0x002e640000001000 */
[----:B-1----:R-:W-:-:S06]  /*d520*/  IADD3 R2, R2, 0xffffffe, RZ ;  /* 0x0ffffffe02027810 */ /* 0x002fcc0007ffe0ff */
[----:B------:R-:W1:Y:S02]  /*d530*/  F2I.FTZ.U32.TRUNC.NTZ R3, R2 ;  /* 0x0000000200037305 */ /* 0x000e64000021f000 */
[----:B-1----:R-:W-:-:S04]  /*d540*/  IMAD.MOV R2, RZ, RZ, -R3 ;  /* 0x000000ffff027224 */ /* 0x002fc800078e0a03 */
[----:B------:R-:W-:Y:S01]  /*d550*/  IMAD R8, R2, R4, RZ ;  /* 0x0000000402087224 */ /* 0x000fe200078e02ff */
[----:B------:R-:W-:-:S05]  /*d560*/  MOV R2, RZ ;  /* 0x000000ff00027202 */ /* 0x000fca0000000f00 */
[----:B------:R-:W-:-:S04]  /*d570*/  IMAD.HI.U32 R8, R3, R8, R2 ;  /* 0x0000000803087227 */ /* 0x000fc800078e0002 */
[----:B------:R-:W-:Y:S02]  /*d580*/  IMAD.MOV.U32 R2, RZ, RZ, R9 ;  /* 0x000000ffff027224 */ /* 0x000fe400078e0009 */
[----:B------:R-:W-:Y:S02]  /*d590*/  IMAD.MOV.U32 R3, RZ, RZ, R0 ;  /* 0x000000ffff037224 */ /* 0x000fe400078e0000 */
[----:B------:R-:W-:-:S04]  /*d5a0*/  IMAD.HI.U32 R0, R8, R2, RZ ;  /* 0x0000000208007227 */ /* 0x000fc800078e00ff */
[----:B------:R-:W-:Y:S02]  /*d5b0*/  IMAD R2, R0, R3, R2 ;  /* 0x0000000300027224 */ /* 0x000fe400078e0202 */
[----:B------:R-:W1:Y:S03]  /*d5c0*/  MUFU.RCP R3, R12 ;  /* 0x0000000c00037308 */ /* 0x000e660000001000 */
[----:B------:R-:W-:Y:S02]  /*d5d0*/  ISETP.GT.U32.AND P1, PT, R4, R2, PT ;  /* 0x000000020400720c */ /* 0x000fe40003f24070 */
[----:B-1----:R-:W-:-:S11]  /*d5e0*/  IADD3 R3, R3, 0xffffffe, RZ ;  /* 0x0ffffffe03037810 */ /* 0x002fd60007ffe0ff */
[-C--:B------:R-:W-:Y:S02]  /*d5f0*/  @!P1 IADD3 R2, R2, -R4.reuse, RZ ;  /* 0x8000000402029210 */ /* 0x080fe40007ffe0ff */
[----:B------:R-:W-:Y:S01]  /*d600*/  @!P1 IADD3 R0, R0, 0x1, RZ ;  /* 0x0000000100009810 */ /* 0x000fe20007ffe0ff */
[----:B------:R-:W1:Y:S01]  /*d610*/  F2I.FTZ.U32.TRUNC.NTZ R3, R3 ;  /* 0x0000000300037305 */ /* 0x000e62000021f000 */
[----:B------:R-:W-:Y:S02]  /*d620*/  ISETP.GE.U32.AND P2, PT, R2, R4, PT ;  /* 0x000000040200720c */ /* 0x000fe40003f46070 */
[----:B------:R-:W-:Y:S02]  /*d630*/  LOP3.LUT R2, R10, R6, RZ, 0x3c, !PT ;  /* 0x000000060a027212 */ /* 0x000fe400078e3cff */
[----:B------:R-:W-:Y:S02]  /*d640*/  ISETP.NE.AND P1, PT, R6, RZ, PT ;  /* 0x000000ff0600720c */ /* 0x000fe40003f25270 */
[----:B------:R-:W-:-:S07]  /*d650*/  ISETP.GE.AND P0, PT, R2, RZ, PT ;  /* 0x000000ff0200720c */ /* 0x000fce0003f06270 */
[----:B------:R-:W-:Y:S01]  /*d660*/  @P2 IADD3 R0, R0, 0x1, RZ ;  /* 0x0000000100002810 */ /* 0x000fe20007ffe0ff */
[----:B-1----:R-:W-:-:S04]  /*d670*/  IMAD.MOV R2, RZ, RZ, -R3 ;  /* 0x000000ffff027224 */ /* 0x002fc800078e0a03 */
[----:B------:R-:W-:Y:S01]  /*d680*/  IMAD.MOV.U32 R4, RZ, RZ, R2 ;  /* 0x000000ffff047224 */ /* 0x000fe200078e0002 */
[----:B------:R-:W-:Y:S01]  /*d690*/  IABS R2, R7 ;  /* 0x0000000700027213 */ /* 0x000fe20000000000 */
[----:B------:R-:W-:Y:S01]  /*d6a0*/  @!P0 IMAD.MOV R0, RZ, RZ, -R0 ;  /* 0x000000ffff008224 */ /* 0x000fe200078e0a00 */
[----:B------:R-:W-:Y:S01]  /*d6b0*/  @!P1 LOP3.LUT R0, RZ, R6, RZ, 0x33, !PT ;  /* 0x00000006ff009212 */ /* 0x000fe200078e33ff */
[----:B------:R-:W-:Y:S01]  /*d6c0*/  IMAD R4, R4, R5, RZ ;  /* 0x0000000504047224 */ /* 0x000fe200078e02ff */
[----:B------:R-:W-:Y:S01]  /*d6d0*/  IADD3 R8, RZ, -R2, RZ ;  /* 0x80000002ff087210 */ /* 0x000fe20007ffe0ff */
[----:B------:R-:W-:Y:S01]  /*d6e0*/  IMAD.MOV.U32 R2, RZ, RZ, RZ ;  /* 0x000000ffff027224 */ /* 0x000fe200078e00ff */
[----:B------:R-:W-:Y:S01]  /*d6f0*/  IABS R9, R0 ;  /* 0x0000000000097213 */ /* 0x000fe20000000000 */
[----:B------:R-:W-:Y:S02]  /*d700*/  IMAD R6, R0, R6, RZ ;  /* 0x0000000600067224 */ /* 0x000fe400078e02ff */
[----:B------:R-:W-:Y:S01]  /*d710*/  IMAD.HI.U32 R2, R3, R4, R2 ;  /* 0x0000000403027227 */ /* 0x000fe200078e0002 */
[----:B------:R-:W-:-:S02]  /*d720*/  MOV R4, R8 ;  /* 0x0000000800047202 */ /* 0x000fc40000000f00 */
[----:B------:R-:W-:Y:S01]  /*d730*/  IADD3 R249, R10, -R6, RZ ;  /* 0x800000060af97210 */ /* 0x000fe20007ffe0ff */
[----:B------:R-:W-:-:S04]  /*d740*/  IMAD.MOV.U32 R3, RZ, RZ, R9 ;  /* 0x000000ffff037224 */ /* 0x000fc800078e0009 */
        /* <DEDUP_REMOVED lines=11> */
[----:B------:R-:W-:-:S04]  /*d800*/  @!P1 LOP3.LUT R2, RZ, R7, RZ, 0x33, !PT ;  /* 0x00000007ff029212 */ /* 0x000fc800078e33ff */
[----:B------:R-:W-:Y:S01]  /*d810*/  IADD3 R3, -R2, RZ, RZ ;  /* 0x000000ff02037210 */ /* 0x000fe20007ffe1ff */
[----:B------:R-:W-:-:S04]  /*d820*/  IMAD R2, R7, 0x1000000, R2 ;  /* 0x0100000007027824 */ /* 0x000fc800078e0202 */
[----:B------:R-:W-:-:S04]  /*d830*/  IMAD R0, R7, R3, R0 ;  /* 0x0000000307007224 */ /* 0x000fc800078e0200 */
[----:B------:R-:W-:Y:S01]  /*d840*/  IMAD R250, R0, 0x10000, R2 ;  /* 0x0001000000fa7824 */ /* 0x000fe200078e0202 */
[----:B------:R-:W-:Y:S05]  /*d850*/  BRA `(.L_x_273) ;  /* 0x0000004000007947 */ /* 0x000fea0003800000 */
.L_x_264:
[----:B------:R-:W-:Y:S01]  /*d860*/  IMAD.MOV.U32 R248, RZ, RZ, R9 ;  /* 0x000000fffff87224 */ /* 0x000fe200078e0009 */
[----:B------:R-:W-:Y:S01]  /*d870*/  MOV R250, RZ ;  /* 0x000000ff00fa7202 */ /* 0x000fe20000000f00 */
[----:B------:R-:W-:Y:S01]  /*d880*/  IMAD.MOV.U32 R249, RZ, RZ, RZ ;  /* 0x000000fffff97224 */ /* 0x000fe200078e00ff */
[----:B------:R-:W-:Y:S02]  /*d890*/  MOV R251, c[0x0][0x53c] ;  /* 0x00014f0000fb7a02 */ /* 0x000fe40000000f00 */
.L_x_273:
[----:B------:R-:W-:Y:S05]  /*d8a0*/  BSYNC B1 ;  /* 0x0000000000017941 */ /* 0x000fea0003800000 */
.L_x_262:
[----:B------:R-:W-:Y:S01]  /*d8b0*/  WARPSYNC 0xffffffff ;  /* 0xffffffff00007948 */ /* 0x000fe20003800000 */
[----:B------:R-:W-:Y:S01]  /*d8c0*/  BAR.SYNC.DEFER_BLOCKING 0x4, 0x100 ;  /* 0x0104000000007b1d */ /* 0x000fe20000010000 */
[----:B------:R-:W-:-:S13]  /*d8d0*/  ISETP.NE.AND P0, PT, R13, RZ, PT ;  /* 0x000000ff0d00720c */ /* 0x000fda0003f05270 */
[----:B------:R2:W-:Y:S04]  /*d8e0*/  @!P0 STS.128 [0xf100], R248 ;  /* 0x00f100f8ff008388 */ /* 0x0005e80000000c00 */
[----:B------:R-:W-:Y:S06]  /*d8f0*/  BAR.ARV 0x5, 0x100 ;  /* 0x0144000000007b1d */ /* 0x000fec0000002000 */
.L_x_257:
[----:B--2---:R-:W-:-:S13]  /*d900*/  ISETP.GE.AND P0, PT, R251, c[0x0][0x53c], PT ;  /* 0x00014f00fb007a0c */ /* 0x004fda0003f06270 */
[----:B-1-34-:R-:W-:Y:S01]  /*d910*/  @P0 CALL.REL.NOINC `(.L_x_274) ;  /* 0x0000001000000944 */ /* 0x01afe20003c00000 */
[----:B------:R-:W-:Y:S05]  /*d920*/  BRA `(.L_x_275) ;  /* 0xffff3da000007947 */ /* 0x000fea000383ffff */
.L_x_274:
[----:B------:R-:W-:Y:S05]  /*d930*/  EXIT ;  /* 0x000000000000794d */ /* 0x000fea0003800000 */
.L_x_167:
[----:B------:R-:W-:Y:S01]  /*d940*/  IMAD.MOV.U32 R0, RZ, RZ, R5 ;  /* 0x000000ffff007224 */ /* 0x000fe200078e0005 */
[----:B------:R-:W-:Y:S02]  /*d950*/  MOV R2, 0x1 ;  /* 0x0000000100027802 */ /* 0x000fe40000000f00 */
[----:B------:R-:W-:Y:S02]  /*d960*/  MOV R3, 0xd980 ;  /* 0x0000d98000037802 */ /* 0x000fe40000000f00 */
[----:B-1----:R-:W-:Y:S05]  /*d970*/  CALL.REL.NOINC `($__internal_4_$__cuda_sm70_shflsync_up_p) ;  /* 0x00001f4000007944 */ /* 0x002fea0003c00000 */
[----:B------:R-:W-:Y:S01]  /*d980*/  MOV R0, R4 ;  /* 0x0000000400007202 */ /* 0x000fe20000000f00 */
[----:B------:R-:W-:Y:S05]  /*d990*/  BRA `(.L_x_276) ;  /* 0xffff2ab000007947 */ /* 0x000fea000383ffff */
.L_x_168:
[----:B------:R-:W-:Y:S01]  /*d9a0*/  IMAD.MOV.U32 R0, RZ, RZ, R5 ;  /* 0x000000ffff007224 */ /* 0x000fe200078e0005 */
[----:B------:R-:W-:Y:S02]  /*d9b0*/  MOV R2, 0x2 ;  /* 0x0000000200027802 */ /* 0x000fe40000000f00 */
[----:B------:R-:W-:Y:S02]  /*d9c0*/  MOV R3, 0xd9e0 ;  /* 0x0000d9e000037802 */ /* 0x000fe40000000f00 */
[----:B-1----:R-:W-:Y:S05]  /*d9d0*/  CALL.REL.NOINC `($__internal_4_$__cuda_sm70_shflsync_up_p) ;  /* 0x00001ee000007944 */ /* 0x002fea0003c00000 */
[----:B------:R-:W-:Y:S01]  /*d9e0*/  SEL R0, R4, RZ, P4 ;  /* 0x000000ff04007207 */ /* 0x000fe20002000000 */
[----:B------:R-:W-:Y:S01]  /*d9f0*/  IMAD.MOV.U32 R2, RZ, RZ, 0x4 ;  /* 0x00000004ff027424 */ /* 0x000fe200078e00ff */
[----:B------:R-:W-:-:S03]  /*da00*/  MOV R3, 0xda30 ;  /* 0x0000da3000037802 */ /* 0x000fc60000000f00 */
[----:B------:R-:W-:Y:S02]  /*da10*/  IMAD.IADD R0, R5, 0x1, R0 ;  /* 0x0000000105007824 */ /* 0x000fe400078e0200 */
[----:B------:R-:W-:Y:S05]  /*da20*/  CALL.REL.NOINC `($__internal_4_$__cuda_sm70_shflsync_up_p) ;  /* 0x00001e9000007944 */ /* 0x000fea0003c00000 */
        /* <DEDUP_REMOVED lines=12> */
[----:B------:R-:W-:Y:S02]  /*daf0*/  MOV R3, 0x1f ;  /* 0x0000001f00037802 */ /* 0x000fe40000000f00 */
[----:B------:R-:W-:Y:S01]  /*db00*/  MOV R2, 0xdb40 ;  /* 0x0000db4000027802 */ /* 0x000fe20000000f00 */
[----:B------:R-:W-:-:S04]  /*db10*/  IMAD.IADD R4, R0, 0x1, R4 ;  /* 0x0000000100047824 */ /* 0x000fc800078e0204 */
[----:B------:R-:W-:Y:S02]  /*db20*/  IMAD.MOV.U32 R207, RZ, RZ, R4 ;  /* 0x000000ffffcf7224 */ /* 0x000fe400078e0004 */
[----:B------:R-:W-:Y:S05]  /*db30*/  CALL.REL.NOINC `($__internal_3_$__cuda_sm70_shflsync_idx_p) ;  /* 0x00001d3000007944 */ /* 0x000fea0003c00000 */
[----:B------:R-:W-:Y:S01]  /*db40*/  MOV R0, R206 ;  /* 0x000000ce00007202 */ /* 0x000fe20000000f00 */
[----:B------:R-:W-:Y:S05]  /*db50*/  BRA `(.L_x_277) ;  /* 0xffff29f000007947 */ /* 0x000fea000383ffff */
.L_x_170:
[----:B------:R-:W-:Y:S02]  /*db60*/  SEL R0, RZ, 0x1, P0 ;  /* 0x00000001ff007807 */ /* 0x000fe40000000000 */
[----:B------:R-:W-:Y:S02]  /*db70*/  MOV R2, 0xdb90 ;  /* 0x0000db9000027802 */ /* 0x000fe40000000f00 */
[----:B-1----:R-:W-:Y:S05]  /*db80*/  CALL.REL.NOINC `($__internal_5_$__cuda_sm70_votesync_ballot) ;  /* 0x00001da000007944 */ /* 0x002fea0003c00000 */
[----:B------:R-:W-:Y:S05]  /*db90*/  BRA `(.L_x_278) ;  /* 0xffff2a4000007947 */ /* 0x000fea000383ffff */
.L_x_171:
[----:B------:R-:W-:Y:S01]  /*dba0*/  IMAD.MOV.U32 R207, RZ, RZ, R8 ;  /* 0x000000ffffcf7224 */ /* 0x000fe200078e0008 */
[----:B--2---:R-:W-:Y:S01]  /*dbb0*/  MOV R206, R251 ;  /* 0x000000fb00ce7202 */ /* 0x004fe20000000f00 */
[----:B------:R-:W-:Y:S01]  /*dbc0*/  IMAD.MOV.U32 R3, RZ, RZ, 0x1f ;  /* 0x0000001fff037424 */ /* 0x000fe200078e00ff */
[----:B------:R-:W-:Y:S02]  /*dbd0*/  MOV R2, 0xdbf0 ;  /* 0x0000dbf000027802 */ /* 0x000fe40000000f00 */
[----:B-1----:R-:W-:Y:S05]  /*dbe0*/  CALL.REL.NOINC `($__internal_3_$__cuda_sm70_shflsync_idx_p) ;  /* 0x00001c8000007944 */ /* 0x002fea0003c00000 */
[----:B------:R-:W-:Y:S01]  /*dbf0*/  IMAD.MOV.U32 R11, RZ, RZ, R206 ;  /* 0x000000ffff0b7224 */ /* 0x000fe200078e00ce */
[----:B------:R-:W-:Y:S01]  /*dc00*/  MOV R207, R7 ;  /* 0x0000000700cf7202 */ /* 0x000fe20000000f00 */
[----:B------:R-:W-:Y:S01]  /*dc10*/  IMAD.MOV.U32 R6, RZ, RZ, RZ ;  /* 0x000000ffff067224 */ /* 0x000fe200078e00ff */
[----:B------:R-:W-:Y:S01]  /*dc20*/  MOV R206, R251 ;  /* 0x000000fb00ce7202 */ /* 0x000fe20000000f00 */
[----:B------:R-:W-:Y:S01]  /*dc30*/  IMAD.MOV.U32 R3, RZ, RZ, 0x1f ;  /* 0x0000001fff037424 */ /* 0x000fe200078e00ff */
[----:B------:R-:W-:-:S02]  /*dc40*/  MOV R2, 0xdc60 ;  /* 0x0000dc6000027802 */ /* 0x000fc40000000f00 */
[----:B------:R-:W-:Y:S05]  /*dc50*/  CALL.REL.NOINC `($__internal_3_$__cuda_sm70_shflsync_idx_p) ;  /* 0x00001c1000007944 */ /* 0x000fea0003c00000 */
[----:B------:R-:W-:Y:S01]  /*dc60*/  MOV R10, R206 ;  /* 0x000000ce000a7202 */ /* 0x000fe20000000f00 */
[----:B------:R-:W-:Y:S05]  /*dc70*/  BRA `(.L_x_279) ;  /* 0xffff29b000007947 */ /* 0x000fea000383ffff */
.L_x_174:
[----:B------:R-:W-:Y:S01]  /*dc80*/  IMAD.MOV.U32 R207, RZ, RZ, R4 ;  /* 0x000000ffffcf7224 */ /* 0x000fe200078e0004 */
[----:B------:R-:W-:-:S02]  /*dc90*/  MOV R3, 0x1f ;  /* 0x0000001f00037802 */ /* 0x000fc40000000f00 */
[----:B------:R-:W-:Y:S02]  /*dca0*/  MOV R2, 0xdcc0 ;  /* 0x0000dcc000027802 */ /* 0x000fe40000000f00 */
[----:B-1234-:R-:W-:Y:S05]  /*dcb0*/  CALL.REL.NOINC `($__internal_3_$__cuda_sm70_shflsync_idx_p) ;  /* 0x00001bb000007944 */ /* 0x01efea0003c00000 */
[----:B------:R-:W-:Y:S01]  /*dcc0*/  MOV R6, R206 ;  /* 0x000000ce00067202 */ /* 0x000fe20000000f00 */
[----:B------:R-:W-:Y:S05]  /*dcd0*/  BRA `(.L_x_173) ;  /* 0xffff29b000007947 */ /* 0x000fea000383ffff */
.L_x_184:
[----:B------:R-:W-:Y:S01]  /*dce0*/  IMAD.MOV.U32 R207, RZ, RZ, R15 ;  /* 0x000000ffffcf7224 */ /* 0x000fe200078e000f */
[----:B------:R-:W-:Y:S01]  /*dcf0*/  MOV R206, 0x3 ;  /* 0x0000000300ce7802 */ /* 0x000fe20000000f00 */
[----:B------:R-:W-:Y:S01]  /*dd00*/  IMAD.MOV.U32 R3, RZ, RZ, 0x181f ;  /* 0x0000181fff037424 */ /* 0x000fe200078e00ff */
[----:B------:R-:W-:Y:S02]  /*dd10*/  MOV R2, 0xdd30 ;  /* 0x0000dd3000027802 */ /* 0x000fe40000000f00 */
[----:B------:R-:W-:Y:S05]  /*dd20*/  CALL.REL.NOINC `($__internal_3_$__cuda_sm70_shflsync_idx_p) ;  /* 0x00001b4000007944 */ /* 0x000fea0003c00000 */
[----:B------:R-:W-:Y:S01]  /*dd30*/  IMAD.MOV.U32 R0, RZ, RZ, R206 ;  /* 0x000000ffff007224 */ /* 0x000fe200078e00ce */
[----:B------:R-:W-:Y:S01]  /*dd40*/  MOV R206, 0x3 ;  /* 0x0000000300ce7802 */ /* 0x000fe20000000f00 */
[----:B------:R-:W-:Y:S01]  /*dd50*/  IMAD.MOV.U32 R207, RZ, RZ, R14 ;  /* 0x000000ffffcf7224 */ /* 0x000fe200078e000e */
[----:B------:R-:W-:Y:S02]  /*dd60*/  MOV R3, 0x181f ;  /* 0x0000181f00037802 */ /* 0x000fe40000000f00 */
[----:B------:R-:W-:Y:S02]  /*dd70*/  MOV R2, 0xdd90 ;  /* 0x0000dd9000027802 */ /* 0x000fe40000000f00 */
[----:B------:R-:W-:Y:S05]  /*dd80*/  CALL.REL.NOINC `($__internal_3_$__cuda_sm70_shflsync_idx_p) ;  /* 0x00001ae000007944 */ /* 0x000fea0003c00000 */
[----:B------:R-:W-:Y:S01]  /*dd90*/  MOV R2, R206 ;  /* 0x000000ce00027202 */ /* 0x000fe20000000f00 */
[----:B------:R-:W-:Y:S05]  /*dda0*/  BRA `(.L_x_280) ;  /* 0xffff524000007947 */ /* 0x000fea000383ffff */
.L_x_187:
[----:B------:R-:W-:Y:S01]  /*ddb0*/  IMAD.MOV.U32 R207, RZ, RZ, R0 ;  /* 0x000000ffffcf7224 */ /* 0x000fe200078e0000 */
[----:B------:R-:W-:Y:S01]  /*ddc0*/  MOV R206, RZ ;  /* 0x000000ff00ce7202 */ /* 0x000fe20000000f00 */
[----:B------:R-:W-:Y:S01]  /*ddd0*/  IMAD.MOV.U32 R3, RZ, RZ, 0x181f ;  /* 0x0000181fff037424 */ /* 0x000fe200078e00ff */
[----:B------:R-:W-:-:S02]  /*dde0*/  MOV R2, 0xde00 ;  /* 0x0000de0000027802 */ /* 0x000fc40000000f00 */
[----:B------:R-:W-:Y:S05]  /*ddf0*/  CALL.REL.NOINC `($__internal_3_$__cuda_sm70_shflsync_idx_p) ;  /* 0x00001a7000007944 */ /* 0x000fea0003c00000 */
[----:B------:R-:W-:Y:S01]  /*de00*/  MOV R5, R206 ;  /* 0x000000ce00057202 */ /* 0x000fe20000000f00 */
[----:B------:R-:W-:Y:S05]  /*de10*/  BRA `(.L_x_281) ;  /* 0xffff5f4000007947 */ /* 0x000fea000383ffff */
.L_x_188:
[----:B------:R-:W-:Y:S01]  /*de20*/  IMAD.MOV.U32 R207, RZ, RZ, R4 ;  /* 0x000000ffffcf7224 */ /* 0x000fe200078e0004 */
[----:B------:R-:W-:Y:S01]  /*de30*/  MOV R206, RZ ;  /* 0x000000ff00ce7202 */ /* 0x000fe20000000f00 */
[----:B------:R-:W-:Y:S01]  /*de40*/  IMAD.MOV.U32 R3, RZ, RZ, 0x181f ;  /* 0x0000181fff037424 */ /* 0x000fe200078e00ff */
[----:B------:R-:W-:-:S02]  /*de50*/  MOV R2, 0xde70 ;  /* 0x0000de7000027802 */ /* 0x000fc40000000f00 */
[----:B-12---:R-:W-:Y:S05]  /*de60*/  CALL.REL.NOINC `($__internal_3_$__cuda_sm70_shflsync_idx_p) ;  /* 0x00001a0000007944 */ /* 0x006fea0003c00000 */
[----:B------:R-:W-:Y:S01]  /*de70*/  MOV R2, R206 ;  /* 0x000000ce00027202 */ /* 0x000fe20000000f00 */
[----:B------:R-:W-:Y:S05]  /*de80*/  BRA `(.L_x_282) ;  /* 0xffff5ef000007947 */ /* 0x000fea000383ffff */
.L_x_191:
[----:B------:R-:W-:Y:S01]  /*de90*/  IMAD.MOV.U32 R207, RZ, RZ, R0 ;  /* 0x000000ffffcf7224 */ /* 0x000fe200078e0000 */
[----:B------:R-:W-:Y:S01]  /*dea0*/  MOV R206, 0x1 ;  /* 0x0000000100ce7802 */ /* 0x000fe20000000f00 */
[----:B--2---:R-:W-:Y:S01]  /*deb0*/  IMAD.MOV.U32 R3, RZ, RZ, 0x181f ;  /* 0x0000181fff037424 */ /* 0x004fe200078e00ff */
[----:B----4-:R-:W-:-:S03]  /*dec0*/  MOV R2, 0xdee0 ;  /* 0x0000dee000027802 */ /* 0x010fc60000000f00 */
[----:B-1-3--:R-:W-:Y:S05]  /*ded0*/  CALL.REL.NOINC `($__internal_3_$__cuda_sm70_shflsync_idx_p) ;  /* 0x0000199000007944 */ /* 0x00afea0003c00000 */
[----:B------:R-:W-:Y:S01]  /*dee0*/  IMAD.MOV.U32 R5, RZ, RZ, R206 ;  /* 0x000000ffff057224 */ /* 0x000fe200078e00ce */
[----:B------:R-:W-:Y:S01]  /*def0*/  MOV R206, 0x1 ;  /* 0x0000000100ce7802 */ /* 0x000fe20000000f00 */
[----:B------:R-:W-:Y:S01]  /*df00*/  IMAD.MOV.U32 R207, RZ, RZ, R4 ;  /* 0x000000ffffcf7224 */ /* 0x000fe200078e0004 */
[----:B------:R-:W-:-:S02]  /*df10*/  MOV R3, 0x181f ;  /* 0x0000181f00037802 */ /* 0x000fc40000000f00 */
[----:B------:R-:W-:Y:S02]  /*df20*/  MOV R2, 0xdf40 ;  /* 0x0000df4000027802 */ /* 0x000fe40000000f00 */
[----:B------:R-:W-:Y:S05]  /*df30*/  CALL.REL.NOINC `($__internal_3_$__cuda_sm70_shflsync_idx_p) ;  /* 0x0000193000007944 */ /* 0x000fea0003c00000 */
[----:B------:R-:W-:Y:S01]  /*df40*/  MOV R2, R206 ;  /* 0x000000ce00027202 */ /* 0x000fe20000000f00 */
[----:B------:R-:W-:Y:S05]  /*df50*/  BRA `(.L_x_283) ;  /* 0xffff5f4000007947 */ /* 0x000fea000383ffff */
.L_x_194:
[----:B------:R-:W-:Y:S01]  /*df60*/  IMAD.MOV.U32 R207, RZ, RZ, R0 ;  /* 0x000000ffffcf7224 */ /* 0x000fe200078e0000 */
[----:B------:R-:W-:Y:S01]  /*df70*/  MOV R206, 0x2 ;  /* 0x0000000200ce7802 */ /* 0x000fe20000000f00 */
[----:B-1----:R-:W-:Y:S01]  /*df80*/  IMAD.MOV.U32 R3, RZ, RZ, 0x181f ;  /* 0x0000181fff037424 */ /* 0x002fe200078e00ff */
[----:B----4-:R-:W-:Y:S02]  /*df90*/  MOV R2, 0xdfb0 ;  /* 0x0000dfb000027802 */ /* 0x010fe40000000f00 */
[----:B--23--:R-:W-:Y:S05]  /*dfa0*/  CALL.REL.NOINC `($__internal_3_$__cuda_sm70_shflsync_idx_p) ;  /* 0x000018c000007944 */ /* 0x00cfea0003c00000 */
[----:B------:R-:W-:Y:S01]  /*dfb0*/  MOV R5, R206 ;  /* 0x000000ce00057202 */ /* 0x000fe20000000f00 */
[----:B------:R-:W-:Y:S05]  /*dfc0*/  BRA `(.L_x_284) ;  /* 0xffff5ff000007947 */ /* 0x000fea000383ffff */
.L_x_195:
[----:B------:R-:W-:Y:S01]  /*dfd0*/  IMAD.MOV.U32 R207, RZ, RZ, R4 ;  /* 0x000000ffffcf7224 */ /* 0x000fe200078e0004 */
[----:B------:R-:W-:Y:S01]  /*dfe0*/  MOV R206, 0x2 ;  /* 0x0000000200ce7802 */ /* 0x000fe20000000f00 */
[----:B------:R-:W-:Y:S01]  /*dff0*/  IMAD.MOV.U32 R3, RZ, RZ, 0x181f ;  /* 0x0000181fff037424 */ /* 0x000fe200078e00ff */
[----:B----4-:R-:W-:Y:S02]  /*e000*/  MOV R2, 0xe020 ;  /* 0x0000e02000027802 */ /* 0x010fe40000000f00 */
[----:B-123--:R-:W-:Y:S05]  /*e010*/  CALL.REL.NOINC `($__internal_3_$__cuda_sm70_shflsync_idx_p) ;  /* 0x0000185000007944 */ /* 0x00efea0003c00000 */
[----:B------:R-:W-:Y:S01]  /*e020*/  MOV R2, R206 ;  /* 0x000000ce00027202 */ /* 0x000fe20000000f00 */
[----:B------:R-:W-:Y:S05]  /*e030*/  BRA `(.L_x_285) ;  /* 0xffff5fa000007947 */ /* 0x000fea000383ffff */
.L_x_198:
[----:B------:R-:W-:Y:S01]  /*e040*/  IMAD.MOV.U32 R207, RZ, RZ, R0 ;  /* 0x000000ffffcf7224 */ /* 0x000fe200078e0000 */
[----:B------:R-:W-:Y:S01]  /*e050*/  MOV R206, 0x3 ;  /* 0x0000000300ce7802 */ /* 0x000fe20000000f00 */
[----:B-1----:R-:W-:Y:S01]  /*e060*/  IMAD.MOV.U32 R3, RZ, RZ, 0x181f ;  /* 0x0000181fff037424 */ /* 0x002fe200078e00ff */
[----:B------:R-:W-:-:S03]  /*e070*/  MOV R2, 0xe090 ;  /* 0x0000e09000027802 */ /* 0x000fc60000000f00 */
[----:B--234-:R-:W-:Y:S05]  /*e080*/  CALL.REL.NOINC `($__internal_3_$__cuda_sm70_shflsync_idx_p) ;  /* 0x000017e000007944 */ /* 0x01cfea0003c00000 */
        /* <DEDUP_REMOVED lines=8> */
.L_x_199:
[----:B------:R-:W-:Y:S01]  /*e110*/  IMAD.MOV.U32 R68, RZ, RZ, R4 ;  /* 0x000000ffff447224 */ /* 0x000fe200078e0004 */
[----:B------:R-:W-:Y:S02]  /*e120*/  MOV R0, 0x2 ;  /* 0x0000000200007802 */ /* 0x000fe40000000f00 */
[----:B------:R-:W-:Y:S02]  /*e130*/  MOV R2, 0xe150 ;  /* 0x0000e15000027802 */ /* 0x000fe40000000f00 */
[----:B------:R-:W-:Y:S05]  /*e140*/  CALL.REL.NOINC `($__internal_2_$__cuda_sm70_shflsync_bfly_p) ;  /* 0x000016c000007944 */ /* 0x000fea0003c00000 */
[----:B------:R-:W-:Y:S05]  /*e150*/  BRA `(.L_x_287) ;  /* 0xffff696000007947 */ /* 0x000fea000383ffff */
.L_x_200:
[----:B------:R-:W-:Y:S01]  /*e160*/  IMAD.MOV.U32 R68, RZ, RZ, R4 ;  /* 0x000000ffff447224 */ /* 0x000fe200078e0004 */
[----:B------:R-:W-:Y:S02]  /*e170*/  MOV R0, 0x1 ;  /* 0x0000000100007802 */ /* 0x000fe40000000f00 */
[----:B------:R-:W-:Y:S02]  /*e180*/  MOV R2, 0xe1a0 ;  /* 0x0000e1a000027802 */ /* 0x000fe40000000f00 */
[----:B------:R-:W-:Y:S05]  /*e190*/  CALL.REL.NOINC `($__internal_2_$__cuda_sm70_shflsync_bfly_p) ;  /* 0x0000167000007944 */ /* 0x000fea0003c00000 */
[----:B------:R-:W-:Y:S01]  /*e1a0*/  FMNMX.FTZ R70, R4, R0, !PT ;  /* 0x0000000004467209 */ /* 0x000fe20007810000 */
[----:B------:R-:W-:Y:S01]  /*e1b0*/  IMAD.MOV.U32 R68, RZ, RZ, R5 ;  /* 0x000000ffff447224 */ /* 0x000fe200078e0005 */
[----:B------:R-:W-:Y:S01]  /*e1c0*/  MOV R2, 0xe1f0 ;  /* 0x0000e1f000027802 */ /* 0x000fe20000000f00 */
[----:B------:R-:W-:-:S02]  /*e1d0*/  IMAD.MOV.U32 R0, RZ, RZ, 0x2 ;  /* 0x00000002ff007424 */ /* 0x000fc400078e00ff */
[----:B------:R-:W-:Y:S05]  /*e1e0*/  CALL.REL.NOINC `($__internal_2_$__cuda_sm70_shflsync_bfly_p) ;  /* 0x0000162000007944 */ /* 0x000fea0003c00000 */
[----:B------:R-:W-:Y:S01]  /*e1f0*/  FMNMX.FTZ R5, R5, R0, !PT ;  /* 0x0000000005057209 */ /* 0x000fe20007810000 */
[----:B------:R-:W-:Y:S01]  /*e200*/  IMAD.MOV.U32 R0, RZ, RZ, 0x1 ;  /* 0x00000001ff007424 */ /* 0x000fe200078e00ff */
[----:B------:R-:W-:-:S03]  /*e210*/  MOV R2, 0xe240 ;  /* 0x0000e24000027802 */ /* 0x000fc60000000f00 */
[----:B------:R-:W-:Y:S02]  /*e220*/  IMAD.MOV.U32 R68, RZ, RZ, R5 ;  /* 0x000000ffff447224 */ /* 0x000fe400078e0005 */
[----:B------:R-:W-:Y:S05]  /*e230*/  CALL.REL.NOINC `($__internal_2_$__cuda_sm70_shflsync_bfly_p) ;  /* 0x000015d000007944 */ /* 0x000fea0003c00000 */
[----:B------:R-:W-:Y:S01]  /*e240*/  MOV R3, R0 ;  /* 0x0000000000037202 */ /* 0x000fe20000000f00 */
[----:B------:R-:W-:Y:S05]  /*e250*/  BRA `(.L_x_288) ;  /* 0xffff68d000007947 */ /* 0x000fea000383ffff */
.L_x_202:
[----:B-1-34-:R-:W-:Y:S01]  /*e260*/  MOV R206, RZ ;  /* 0x000000ff00ce7202 */ /* 0x01afe20000000f00 */
[----:B------:R-:W-:Y:S01]  /*e270*/  IMAD.MOV.U32 R207, RZ, RZ, R4 ;  /* 0x000000ffffcf7224 */ /* 0x000fe200078e0004 */
[----:B------:R-:W-:Y:S01]  /*e280*/  MOV R2, 0xe2b0 ;  /* 0x0000e2b000027802 */ /* 0x000fe20000000f00 */
[----:B------:R-:W-:Y:S02]  /*e290*/  IMAD.MOV.U32 R3, RZ, RZ, 0x181f ;  /* 0x0000181fff037424 */ /* 0x000fe400078e00ff */
[----:B------:R-:W-:Y:S05]  /*e2a0*/  CALL.REL.NOINC `($__internal_3_$__cuda_sm70_shflsync_idx_p) ;  /* 0x000015c000007944 */ /* 0x000fea0003c00000 */
[----:B------:R-:W-:Y:S01]  /*e2b0*/  MOV R0, R206 ;  /* 0x000000ce00007202 */ /* 0x000fe20000000f00 */
[----:B------:R-:W-:-:S05]  /*e2c0*/  BRA `(.L_x_289) ;  /* 0xffff824000007947 */ /* 0x000fca000383ffff */
.L_x_205:
[----:B------:R-:W-:Y:S01]  /*e2d0*/  MOV R206, 0x3 ;  /* 0x0000000300ce7802 */ /* 0x000fe20000000f00 */
[----:B------:R-:W-:Y:S01]  /*e2e0*/  IMAD.MOV.U32 R207, RZ, RZ, R4 ;  /* 0x000000ffffcf7224 */ /* 0x000fe200078e0004 */
[----:B------:R-:W-:Y:S01]  /*e2f0*/  MOV R2, 0xe320 ;  /* 0x0000e32000027802 */ /* 0x000fe20000000f00 */
[----:B------:R-:W-:Y:S02]  /*e300*/  IMAD.MOV.U32 R3, RZ, RZ, 0x181f ;  /* 0x0000181fff037424 */ /* 0x000fe400078e00ff */
[----:B-1----:R-:W-:Y:S05]  /*e310*/  CALL.REL.NOINC `($__internal_3_$__cuda_sm70_shflsync_idx_p) ;  /* 0x0000155000007944 */ /* 0x002fea0003c00000 */
[----:B------:R-:W-:Y:S01]  /*e320*/  MOV R3, 0x181f ;  /* 0x0000181f00037802 */ /* 0x000fe20000000f00 */
[----:B------:R-:W-:Y:S01]  /*e330*/  IMAD.MOV.U32 R4, RZ, RZ, R206 ;  /* 0x000000ffff047224 */ /* 0x000fe200078e00ce */
[----:B------:R-:W-:Y:S01]  /*e340*/  MOV R206, 0x3 ;  /* 0x0000000300ce7802 */ /* 0x000fe20000000f00 */
[----:B------:R-:W-:Y:S01]  /*e350*/  IMAD.MOV.U32 R207, RZ, RZ, R5 ;  /* 0x000000ffffcf7224 */ /* 0x000fe200078e0005 */
[----:B------:R-:W-:Y:S02]  /*e360*/  MOV R2, 0xe380 ;  /* 0x0000e38000027802 */ /* 0x000fe40000000f00 */
[----:B------:R-:W-:Y:S05]  /*e370*/  CALL.REL.NOINC `($__internal_3_$__cuda_sm70_shflsync_idx_p) ;  /* 0x000014f000007944 */ /* 0x000fea0003c00000 */
[----:B------:R-:W-:Y:S01]  /*e380*/  MOV R0, R206 ;  /* 0x000000ce00007202 */ /* 0x000fe20000000f00 */
[----:B------:R-:W-:-:S05]  /*e390*/  BRA `(.L_x_290) ;  /* 0xffff842000007947 */ /* 0x000fca000383ffff */
.L_x_208:
[----:B------:R-:W-:Y:S01]  /*e3a0*/  MOV R206, RZ ;  /* 0x000000ff00ce7202 */ /* 0x000fe20000000f00 */
[----:B------:R-:W-:Y:S01]  /*e3b0*/  IMAD.MOV.U32 R207, RZ, RZ, R0 ;  /* 0x000000ffffcf7224 */ /* 0x000fe200078e0000 */
[----:B------:R-:W-:Y:S01]  /*e3c0*/  MOV R2, 0xe3f0 ;  /* 0x0000e3f000027802 */ /* 0x000fe20000000f00 */
[----:B------:R-:W-:Y:S02]  /*e3d0*/  IMAD.MOV.U32 R3, RZ, RZ, 0x181f ;  /* 0x0000181fff037424 */ /* 0x000fe400078e00ff */
[----:B------:R-:W-:Y:S05]  /*e3e0*/  CALL.REL.NOINC `($__internal_3_$__cuda_sm70_shflsync_idx_p) ;  /* 0x0000148000007944 */ /* 0x000fea0003c00000 */
[----:B------:R-:W-:Y:S01]  /*e3f0*/  MOV R138, R206 ;  /* 0x000000ce008a7202 */ /* 0x000fe20000000f00 */
[----:B------:R-:W-:-:S05]  /*e400*/  BRA `(.L_x_291) ;  /* 0xffff913000007947 */ /* 0x000fca000383ffff */
.L_x_209:
[----:B------:R-:W-:Y:S01]  /*e410*/  MOV R206, RZ ;  /* 0x000000ff00ce7202 */ /* 0x000fe20000000f00 */
[----:B------:R-:W-:Y:S01]  /*e420*/  IMAD.MOV.U32 R207, RZ, RZ, R68 ;  /* 0x000000ffffcf7224 */ /* 0x000fe200078e0044 */
[----:B------:R-:W-:Y:S01]  /*e430*/  MOV R2, 0xe460 ;  /* 0x0000e46000027802 */ /* 0x000fe20000000f00 */
[----:B------:R-:W-:Y:S02]  /*e440*/  IMAD.MOV.U32 R3, RZ, RZ, 0x181f ;  /* 0x0000181fff037424 */ /* 0x000fe400078e00ff */
[----:B-12---:R-:W-:Y:S05]  /*e450*/  CALL.REL.NOINC `($__internal_3_$__cuda_sm70_shflsync_idx_p) ;  /* 0x0000141000007944 */ /* 0x006fea0003c00000 */
[----:B------:R-:W-:Y:S01]  /*e460*/  MOV R137, R206 ;  /* 0x000000ce00897202 */ /* 0x000fe20000000f00 */
[----:B------:R-:W-:-:S05]  /*e470*/  BRA `(.L_x_292) ;  /* 0xffff90e000007947 */ /* 0x000fca000383ffff */
.L_x_210:
[----:B------:R-:W-:Y:S01]  /*e480*/  MOV R206, 0x1 ;  /* 0x0000000100ce7802 */ /* 0x000fe20000000f00 */
[----:B------:R-:W-:Y:S01]  /*e490*/  IMAD.MOV.U32 R207, RZ, RZ, R0 ;  /* 0x000000ffffcf7224 */ /* 0x000fe200078e0000 */
[----:B--2---:R-:W-:Y:S01]  /*e4a0*/  MOV R2, 0xe4d0 ;  /* 0x0000e4d000027802 */ /* 0x004fe20000000f00 */
[----:B------:R-:W-:Y:S03]  /*e4b0*/  IMAD.MOV.U32 R3, RZ, RZ, 0x181f ;  /* 0x0000181fff037424 */ /* 0x000fe600078e00ff */
[----:B-1-3--:R-:W-:Y:S05]  /*e4c0*/  CALL.REL.NOINC `($__internal_3_$__cuda_sm70_shflsync_idx_p) ;  /* 0x000013a000007944 */ /* 0x00afea0003c00000 */
        /* <DEDUP_REMOVED lines=8> */
.L_x_211:
[----:B------:R-:W-:Y:S01]  /*e550*/  MOV R206, 0x2 ;  /* 0x0000000200ce7802 */ /* 0x000fe20000000f00 */
[----:B------:R-:W-:Y:S01]  /*e560*/  IMAD.MOV.U32 R207, RZ, RZ, R0 ;  /* 0x000000ffffcf7224 */ /* 0x000fe200078e0000 */
[----:B-1----:R-:W-:Y:S01]  /*e570*/  MOV R2, 0xe5a0 ;  /* 0x0000e5a000027802 */ /* 0x002fe20000000f00 */
[----:B------:R-:W-:Y:S02]  /*e580*/  IMAD.MOV.U32 R3, RZ, RZ, 0x181f ;  /* 0x0000181fff037424 */ /* 0x000fe400078e00ff */
[----:B---34-:R-:W-:Y:S05]  /*e590*/  CALL.REL.NOINC `($__internal_3_$__cuda_sm70_shflsync_idx_p) ;  /* 0x000012d000007944 */ /* 0x018fea0003c00000 */
[----:B------:R-:W-:Y:S01]  /*e5a0*/  MOV R138, R206 ;  /* 0x000000ce008a7202 */ /* 0x000fe20000000f00 */
[----:B------:R-:W-:-:S05]  /*e5b0*/  BRA `(.L_x_294) ;  /* 0xffff924000007947 */ /* 0x000fca000383ffff */
.L_x_212:
[----:B------:R-:W-:Y:S01]  /*e5c0*/  MOV R206, 0x2 ;  /* 0x0000000200ce7802 */ /* 0x000fe20000000f00 */
[----:B------:R-:W-:Y:S01]  /*e5d0*/  IMAD.MOV.U32 R207, RZ, RZ, R68 ;  /* 0x000000ffffcf7224 */ /* 0x000fe200078e0044 */
[----:B-1----:R-:W-:Y:S01]  /*e5e0*/  MOV R2, 0xe610 ;  /* 0x0000e61000027802 */ /* 0x002fe20000000f00 */
[----:B------:R-:W-:Y:S02]  /*e5f0*/  IMAD.MOV.U32 R3, RZ, RZ, 0x181f ;  /* 0x0000181fff037424 */ /* 0x000fe400078e00ff */
[----:B--234-:R-:W-:Y:S05]  /*e600*/  CALL.REL.NOINC `($__internal_3_$__cuda_sm70_shflsync_idx_p) ;  /* 0x0000126000007944 */ /* 0x01cfea0003c00000 */
[----:B------:R-:W-:Y:S01]  /*e610*/  MOV R137, R206 ;  /* 0x000000ce00897202 */ /* 0x000fe20000000f00 */
[----:B------:R-:W-:-:S05]  /*e620*/  BRA `(.L_x_295) ;  /* 0xffff91f000007947 */ /* 0x000fca000383ffff */
.L_x_213:
[----:B------:R-:W-:Y:S01]  /*e630*/  MOV R206, 0x3 ;  /* 0x0000000300ce7802 */ /* 0x000fe20000000f00 */
[----:B------:R-:W-:Y:S01]  /*e640*/  IMAD.MOV.U32 R207, RZ, RZ, R0 ;  /* 0x000000ffffcf7224 */ /* 0x000fe200078e0000 */
[----:B-1----:R-:W-:Y:S01]  /*e650*/  MOV R2, 0xe680 ;  /* 0x0000e68000027802 */ /* 0x002fe20000000f00 */
[----:B------:R-:W-:Y:S03]  /*e660*/  IMAD.MOV.U32 R3, RZ, RZ, 0x181f ;  /* 0x0000181fff037424 */ /* 0x000fe600078e00ff */
[----:B--2-4-:R-:W-:Y:S05]  /*e670*/  CALL.REL.NOINC `($__internal_3_$__cuda_sm70_shflsync_idx_p) ;  /* 0x000011f000007944 */ /* 0x014fea0003c00000 */
        /* <DEDUP_REMOVED lines=8> */
.L_x_214:
[----:B------:R-:W-:Y:S02]  /*e700*/  MOV R0, 0x2 ;  /* 0x0000000200007802 */ /* 0x000fe40000000f00 */
[----:B------:R-:W-:Y:S02]  /*e710*/  MOV R2, 0xe730 ;  /* 0x0000e73000027802 */ /* 0x000fe40000000f00 */
[----:B------:R-:W-:Y:S05]  /*e720*/  CALL.REL.NOINC `($__internal_2_$__cuda_sm70_shflsync_bfly_p) ;  /* 0x000010e000007944 */ /* 0x000fea0003c00000 */
[----:B------:R-:W-:-:S05]  /*e730*/  BRA `(.L_x_297) ;  /* 0xffff970000007947 */ /* 0x000fca000383ffff */
.L_x_215:
[----:B------:R-:W-:Y:S02]  /*e740*/  MOV R0, 0x1 ;  /* 0x0000000100007802 */ /* 0x000fe40000000f00 */
[----:B------:R-:W-:Y:S02]  /*e750*/  MOV R2, 0xe770 ;  /* 0x0000e77000027802 */ /* 0x000fe40000000f00 */
[----:B------:R-:W-:Y:S05]  /*e760*/  CALL.REL.NOINC `($__internal_2_$__cuda_sm70_shflsync_bfly_p) ;  /* 0x000010a000007944 */ /* 0x000fea0003c00000 */
[----:B------:R-:W-:Y:S01]  /*e770*/  FMNMX.FTZ R70, R68, R0, !PT ;  /* 0x0000000044467209 */ /* 0x000fe20007810000 */
[----:B------:R-:W-:Y:S01]  /*e780*/  IMAD.MOV.U32 R68, RZ, RZ, R136 ;  /* 0x000000ffff447224 */ /* 0x000fe200078e0088 */
[----:B------:R-:W-:Y:S01]  /*e790*/  MOV R2, 0xe7c0 ;  /* 0x0000e7c000027802 */ /* 0x000fe20000000f00 */
[----:B------:R-:W-:Y:S02]  /*e7a0*/  IMAD.MOV.U32 R0, RZ, RZ, 0x2 ;  /* 0x00000002ff007424 */ /* 0x000fe400078e00ff */
[----:B------:R-:W-:Y:S05]  /*e7b0*/  CALL.REL.NOINC `($__internal_2_$__cuda_sm70_shflsync_bfly_p) ;  /* 0x0000105000007944 */ /* 0x000fea0003c00000 */
[----:B------:R-:W-:Y:S01]  /*e7c0*/  FMNMX.FTZ R68, R136, R0, !PT ;  /* 0x0000000088447209 */ /* 0x000fe20007810000 */
[----:B------:R-:W-:Y:S01]  /*e7d0*/  IMAD.MOV.U32 R0, RZ, RZ, 0x1 ;  /* 0x00000001ff007424 */ /* 0x000fe200078e00ff */
[----:B------:R-:W-:Y:S02]  /*e7e0*/  MOV R2, 0xe800 ;  /* 0x0000e80000027802 */ /* 0x000fe40000000f00 */
[----:B------:R-:W-:Y:S05]  /*e7f0*/  CALL.REL.NOINC `($__internal_2_$__cuda_sm70_shflsync_bfly_p) ;  /* 0x0000101000007944 */ /* 0x000fea0003c00000 */
[----:B------:R-:W-:-:S05]  /*e800*/  BRA `(.L_x_298) ;  /* 0xffff96a000007947 */ /* 0x000fca000383ffff */
.L_x_217:
[----:B------:R-:W-:Y:S01]  /*e810*/  IMAD.MOV.U32 R68, RZ, RZ, R209 ;  /* 0x000000ffff447224 */ /* 0x000fe200078e00d1 */
[----:B------:R-:W-:-:S02]  /*e820*/  MOV R0, 0x2 ;  /* 0x0000000200007802 */ /* 0x000fc40000000f00 */
[----:B------:R-:W-:Y:S02]  /*e830*/  MOV R2, 0xe850 ;  /* 0x0000e85000027802 */ /* 0x000fe40000000f00 */
[----:B------:R-:W-:Y:S05]  /*e840*/  CALL.REL.NOINC `($__internal_2_$__cuda_sm70_shflsync_bfly_p) ;  /* 0x00000fc000007944 */ /* 0x000fea0003c00000 */
[----:B------:R-:W-:Y:S01]  /*e850*/  FADD.FTZ R68, R209, R0 ;  /* 0x00000000d1447221 */ /* 0x000fe20000010000 */
[----:B------:R-:W-:Y:S02]  /*e860*/  MOV R0, 0x1 ;  /* 0x0000000100007802 */ /* 0x000fe40000000f00 */
[----:B------:R-:W-:Y:S02]  /*e870*/  MOV R2, 0xe890 ;  /* 0x0000e89000027802 */ /* 0x000fe40000000f00 */
[----:B------:R-:W-:Y:S05]  /*e880*/  CALL.REL.NOINC `($__internal_2_$__cuda_sm70_shflsync_bfly_p) ;  /* 0x00000f8000007944 */ /* 0x000fea0003c00000 */
[----:B------:R-:W-:Y:S01]  /*e890*/  FADD.FTZ R4, R68, R0 ;  /* 0x0000000044047221 */ /* 0x000fe20000010000 */
[----:B------:R-:W-:Y:S02]  /*e8a0*/  MOV R68, R230 ;  /* 0x000000e600447202 */ /* 0x000fe40000000f00 */
[----:B------:R-:W-:Y:S02]  /*e8b0*/  MOV R0, 0x2 ;  /* 0x0000000200007802 */ /* 0x000fe40000000f00 */
[----:B------:R-:W-:Y:S02]  /*e8c0*/  MOV R2, 0xe8e0 ;  /* 0x0000e8e000027802 */ /* 0x000fe40000000f00 */
[----:B------:R-:W-:Y:S05]  /*e8d0*/  CALL.REL.NOINC `($__internal_2_$__cuda_sm70_shflsync_bfly_p) ;  /* 0x00000f3000007944 */ /* 0x000fea0003c00000 */
[----:B------:R-:W-:Y:S01]  /*e8e0*/  FADD.FTZ R5, R230, R0 ;  /* 0x00000000e6057221 */ /* 0x000fe20000010000 */
[----:B------:R-:W-:Y:S02]  /*e8f0*/  MOV R0, 0x1 ;  /* 0x0000000100007802 */ /* 0x000fe40000000f00 */
[----:B------:R-:W-:-:S02]  /*e900*/  MOV R2, 0xe930 ;  /* 0x0000e93000027802 */ /* 0x000fc40000000f00 */
[----:B------:R-:W-:Y:S02]  /*e910*/  MOV R68, R5 ;  /* 0x0000000500447202 */ /* 0x000fe40000000f00 */
[----:B------:R-:W-:Y:S05]  /*e920*/  CALL.REL.NOINC `($__internal_2_$__cuda_sm70_shflsync_bfly_p) ;  /* 0x00000ee000007944 */ /* 0x000fea0003c00000 */
[----:B------:R-:W-:Y:S01]  /*e930*/  MOV R3, R0 ;  /* 0x0000000000037202 */ /* 0x000fe20000000f00 */
[----:B------:R-:W-:Y:S05]  /*e940*/  BRA `(.L_x_299) ;  /* 0xffffb1a000007947 */ /* 0x000fea000383ffff */
.L_x_224:
[----:B--234-:R-:W-:Y:S01]  /*e950*/  IMAD.MOV.U32 R207, RZ, RZ, R7 ;  /* 0x000000ffffcf7224 */ /* 0x01cfe200078e0007 */
[----:B------:R-:W-:Y:S01]  /*e960*/  MOV R206, RZ ;  /* 0x000000ff00ce7202 */ /* 0x000fe20000000f00 */
[----:B------:R-:W-:Y:S01]  /*e970*/  IMAD.MOV.U32 R3, RZ, RZ, 0x181f ;  /* 0x0000181fff037424 */ /* 0x000fe200078e00ff */
[----:B------:R-:W-:Y:S02]  /*e980*/  MOV R2, 0xe9a0 ;  /* 0x0000e9a000027802 */ /* 0x000fe40000000f00 */
[----:B-1----:R-:W-:Y:S05]  /*e990*/  CALL.REL.NOINC `($__internal_3_$__cuda_sm70_shflsync_idx_p) ;  /* 0x00000ed000007944 */ /* 0x002fea0003c00000 */
[----:B------:R-:W-:Y:S01]  /*e9a0*/  MOV R8, R206 ;  /* 0x000000ce00087202 */ /* 0x000fe20000000f00 */
[----:B------:R-:W-:Y:S05]  /*e9b0*/  BRA `(.L_x_300) ;  /* 0xffffc51000007947 */ /* 0x000fea000383ffff */
.L_x_225:
[----:B------:R-:W-:Y:S01]  /*e9c0*/  IMAD.MOV.U32 R207, RZ, RZ, R9 ;  /* 0x000000ffffcf7224 */ /* 0x000fe200078e0009 */
[----:B------:R-:W-:Y:S01]  /*e9d0*/  MOV R206, RZ ;  /* 0x000000ff00ce7202 */ /* 0x000fe20000000f00 */
[----:B------:R-:W-:Y:S01]  /*e9e0*/  IMAD.MOV.U32 R3, RZ, RZ, 0x181f ;  /* 0x0000181fff037424 */ /* 0x000fe200078e00ff */
[----:B------:R-:W-:Y:S02]  /*e9f0*/  MOV R2, 0xea10 ;  /* 0x0000ea1000027802 */ /* 0x000fe40000000f00 */
[----:B-123--:R-:W-:Y:S05]  /*ea00*/  CALL.REL.NOINC `($__internal_3_$__cuda_sm70_shflsync_idx_p) ;  /* 0x00000e6000007944 */ /* 0x00efea0003c00000 */
[----:B------:R-:W-:Y:S01]  /*ea10*/  MOV R0, R206 ;  /* 0x000000ce00007202 */ /* 0x000fe20000000f00 */
[----:B------:R-:W-:Y:S05]  /*ea20*/  BRA `(.L_x_301) ;  /* 0xffffc4c000007947 */ /* 0x000fea000383ffff */
.L_x_228:
[----:B------:R-:W-:Y:S01]  /*ea30*/  IMAD.MOV.U32 R207, RZ, RZ, R7 ;  /* 0x000000ffffcf7224 */ /* 0x000fe200078e0007 */
[----:B------:R-:W-:Y:S01]  /*ea40*/  MOV R206, 0x1 ;  /* 0x0000000100ce7802 */ /* 0x000fe20000000f00 */
[----:B--2---:R-:W-:Y:S01]  /*ea50*/  IMAD.MOV.U32 R3, RZ, RZ, 0x181f ;  /* 0x0000181fff037424 */ /* 0x004fe200078e00ff */
[----:B------:R-:W-:-:S02]  /*ea60*/  MOV R2, 0xea80 ;  /* 0x0000ea8000027802 */ /* 0x000fc40000000f00 */
[----:B-1-34-:R-:W-:Y:S05]  /*ea70*/  CALL.REL.NOINC `($__internal_3_$__cuda_sm70_shflsync_idx_p) ;  /* 0x00000df000007944 */ /* 0x01afea0003c00000 */
        /* <DEDUP_REMOVED lines=8> */
.L_x_231:
[----:B------:R-:W-:Y:S01]  /*eb00*/  IMAD.MOV.U32 R207, RZ, RZ, R7 ;  /* 0x000000ffffcf7224 */ /* 0x000fe200078e0007 */
[----:B------:R-:W-:Y:S01]  /*eb10*/  MOV R206, 0x2 ;  /* 0x0000000200ce7802 */ /* 0x000fe20000000f00 */
[----:B-1----:R-:W-:Y:S01]  /*eb20*/  IMAD.MOV.U32 R3, RZ, RZ, 0x181f ;  /* 0x0000181fff037424 */ /* 0x002fe200078e00ff */
[----:B------:R-:W-:Y:S02]  /*eb30*/  MOV R2, 0xeb50 ;  /* 0x0000eb5000027802 */ /* 0x000fe40000000f00 */
[----:B--234-:R-:W-:Y:S05]  /*eb40*/  CALL.REL.NOINC `($__internal_3_$__cuda_sm70_shflsync_idx_p) ;  /* 0x00000d2000007944 */ /* 0x01cfea0003c00000 */
[----:B------:R-:W-:Y:S01]  /*eb50*/  MOV R8, R206 ;  /* 0x000000ce00087202 */ /* 0x000fe20000000f00 */
[----:B------:R-:W-:Y:S05]  /*eb60*/  BRA `(.L_x_303) ;  /* 0xffffc5b000007947 */ /* 0x000fea000383ffff */
.L_x_232:
[----:B------:R-:W-:Y:S01]  /*eb70*/  IMAD.MOV.U32 R207, RZ, RZ, R9 ;  /* 0x000000ffffcf7224 */ /* 0x000fe200078e0009 */
[----:B------:R-:W-:Y:S01]  /*eb80*/  MOV R206, 0x2 ;  /* 0x0000000200ce7802 */ /* 0x000fe20000000f00 */
[----:B-1----:R-:W-:Y:S01]  /*eb90*/  IMAD.MOV.U32 R3, RZ, RZ, 0x181f ;  /* 0x0000181fff037424 */ /* 0x002fe200078e00ff */
[----:B------:R-:W-:Y:S02]  /*eba0*/  MOV R2, 0xebc0 ;  /* 0x0000ebc000027802 */ /* 0x000fe40000000f00 */
[----:B--234-:R-:W-:Y:S05]  /*ebb0*/  CALL.REL.NOINC `($__internal_3_$__cuda_sm70_shflsync_idx_p) ;  /* 0x00000cb000007944 */ /* 0x01cfea0003c00000 */
[----:B------:R-:W-:Y:S01]  /*ebc0*/  MOV R0, R206 ;  /* 0x000000ce00007202 */ /* 0x000fe20000000f00 */
[----:B------:R-:W-:Y:S05]  /*ebd0*/  BRA `(.L_x_304) ;  /* 0xffffc56000007947 */ /* 0x000fea000383ffff */
.L_x_235:
[----:B------:R-:W-:Y:S01]  /*ebe0*/  IMAD.MOV.U32 R207, RZ, RZ, R7 ;  /* 0x000000ffffcf7224 */ /* 0x000fe200078e0007 */
[----:B------:R-:W-:Y:S01]  /*ebf0*/  MOV R206, 0x3 ;  /* 0x0000000300ce7802 */ /* 0x000fe20000000f00 */
[----:B-1----:R-:W-:Y:S01]  /*ec00*/  IMAD.MOV.U32 R3, RZ, RZ, 0x181f ;  /* 0x0000181fff037424 */ /* 0x002fe200078e00ff */
[----:B------:R-:W-:-:S02]  /*ec10*/  MOV R2, 0xec30 ;  /* 0x0000ec3000027802 */ /* 0x000fc40000000f00 */
        /* <DEDUP_REMOVED lines=9> */
.L_x_237:
[----:B------:R-:W-:Y:S01]  /*ecb0*/  IMAD.MOV.U32 R207, RZ, RZ, R5 ;  /* 0x000000ffffcf7224 */ /* 0x000fe200078e0005 */
[----:B------:R-:W-:Y:S01]  /*ecc0*/  MOV R206, RZ ;  /* 0x000000ff00ce7202 */ /* 0x000fe20000000f00 */
[----:B------:R-:W-:Y:S01]  /*ecd0*/  IMAD.MOV.U32 R3, RZ, RZ, 0x1c1f ;  /* 0x00001c1fff037424 */ /* 0x000fe200078e00ff */
[----:B------:R-:W-:Y:S02]  /*ece0*/  MOV R2, 0xed00 ;  /* 0x0000ed0000027802 */ /* 0x000fe40000000f00 */
[----:B------:R-:W-:Y:S05]  /*ecf0*/  CALL.REL.NOINC `($__internal_3_$__cuda_sm70_shflsync_idx_p) ;  /* 0x00000b7000007944 */ /* 0x000fea0003c00000 */
[----:B------:R-:W-:Y:S01]  /*ed00*/  MOV R4, R206 ;  /* 0x000000ce00047202 */ /* 0x000fe20000000f00 */
[----:B------:R-:W-:Y:S05]  /*ed10*/  BRA `(.L_x_306) ;  /* 0xffffc84000007947 */ /* 0x000fea000383ffff */
.L_x_238:
[----:B------:R-:W-:Y:S01]  /*ed20*/  IMAD.MOV.U32 R207, RZ, RZ, R12 ;  /* 0x000000ffffcf7224 */ /* 0x000fe200078e000c */
[----:B------:R-:W-:Y:S01]  /*ed30*/  MOV R206, RZ ;  /* 0x000000ff00ce7202 */ /* 0x000fe20000000f00 */
[----:B------:R-:W-:Y:S01]  /*ed40*/  IMAD.MOV.U32 R3, RZ, RZ, 0x1c1f ;  /* 0x00001c1fff037424 */ /* 0x000fe200078e00ff */
[----:B------:R-:W-:Y:S02]  /*ed50*/  MOV R2, 0xed70 ;  /* 0x0000ed7000027802 */ /* 0x000fe40000000f00 */
[----:B-12---:R-:W-:Y:S05]  /*ed60*/  CALL.REL.NOINC `($__internal_3_$__cuda_sm70_shflsync_idx_p) ;  /* 0x00000b0000007944 */ /* 0x006fea0003c00000 */
[----:B------:R-:W-:Y:S01]  /*ed70*/  MOV R0, R206 ;  /* 0x000000ce00007202 */ /* 0x000fe20000000f00 */
[----:B------:R-:W-:Y:S05]  /*ed80*/  BRA `(.L_x_307) ;  /* 0xffffc7f000007947 */ /* 0x000fea000383ffff */
.L_x_241:
        /* <DEDUP_REMOVED lines=13> */
.L_x_245:
[----:B------:R-:W-:Y:S01]  /*ee60*/  IMAD.MOV.U32 R207, RZ, RZ, R7 ;  /* 0x000000ffffcf7224 */ /* 0x000fe200078e0007 */
[----:B------:R-:W-:Y:S01]  /*ee70*/  MOV R206, RZ ;  /* 0x000000ff00ce7202 */ /* 0x000fe20000000f00 */
[----:B------:R-:W-:Y:S01]  /*ee80*/  IMAD.MOV.U32 R3, RZ, RZ, 0x181f ;  /* 0x0000181fff037424 */ /* 0x000fe200078e00ff */
[----:B------:R-:W-:Y:S02]  /*ee90*/  MOV R2, 0xeeb0 ;  /* 0x0000eeb000027802 */ /* 0x000fe40000000f00 */
[----:B------:R-:W-:Y:S05]  /*eea0*/  CALL.REL.NOINC `($__internal_3_$__cuda_sm70_shflsync_idx_p) ;  /* 0x000009c000007944 */ /* 0x000fea0003c00000 */
[----:B------:R-:W-:Y:S01]  /*eeb0*/  MOV R8, R206 ;  /* 0x000000ce00087202 */ /* 0x000fe20000000f00 */
[----:B------:R-:W-:Y:S05]  /*eec0*/  BRA `(.L_x_309) ;  /* 0xffffda8000007947 */ /* 0x000fea000383ffff */
.L_x_246:
[----:B------:R-:W-:Y:S01]  /*eed0*/  IMAD.MOV.U32 R207, RZ, RZ, R10 ;  /* 0x000000ffffcf7224 */ /* 0x000fe200078e000a */
[----:B------:R-:W-:Y:S01]  /*eee0*/  MOV R206, RZ ;  /* 0x000000ff00ce7202 */ /* 0x000fe20000000f00 */
[----:B------:R-:W-:Y:S01]  /*eef0*/  IMAD.MOV.U32 R3, RZ, RZ, 0x181f ;  /* 0x0000181fff037424 */ /* 0x000fe200078e00ff */
[----:B------:R-:W-:Y:S02]  /*ef00*/  MOV R2, 0xef20 ;  /* 0x0000ef2000027802 */ /* 0x000fe40000000f00 */
[----:B-12---:R-:W-:Y:S05]  /*ef10*/  CALL.REL.NOINC `($__internal_3_$__cuda_sm70_shflsync_idx_p) ;  /* 0x0000095000007944 */ /* 0x006fea0003c00000 */
[----:B------:R-:W-:Y:S01]  /*ef20*/  MOV R0, R206 ;  /* 0x000000ce00007202 */ /* 0x000fe20000000f00 */
[----:B------:R-:W-:Y:S05]  /*ef30*/  BRA `(.L_x_310) ;  /* 0xffffda3000007947 */ /* 0x000fea000383ffff */
.L_x_249:
        /* <DEDUP_REMOVED lines=13> */
.L_x_252:
[----:B------:R-:W-:Y:S01]  /*f010*/  IMAD.MOV.U32 R207, RZ, RZ, R7 ;  /* 0x000000ffffcf7224 */ /* 0x000fe200078e0007 */
[----:B------:R-:W-:Y:S01]  /*f020*/  MOV R206, 0x2 ;  /* 0x0000000200ce7802 */ /* 0x000fe20000000f00 */
[----:B-1----:R-:W-:Y:S01]  /*f030*/  IMAD.MOV.U32 R3, RZ, RZ, 0x181f ;  /* 0x0000181fff037424 */ /* 0x002fe200078e00ff */
[----:B------:R-:W-:Y:S02]  /*f040*/  MOV R2, 0xf060 ;  /* 0x0000f06000027802 */ /* 0x000fe40000000f00 */
[----:B--234-:R-:W-:Y:S05]  /*f050*/  CALL.REL.NOINC `($__internal_3_$__cuda_sm70_shflsync_idx_p) ;  /* 0x0000081000007944 */ /* 0x01cfea0003c00000 */
[----:B------:R-:W-:Y:S01]  /*f060*/  MOV R8, R206 ;  /* 0x000000ce00087202 */ /* 0x000fe20000000f00 */
[----:B------:R-:W-:Y:S05]  /*f070*/  BRA `(.L_x_312) ;  /* 0xffffdb3000007947 */ /* 0x000fea000383ffff */
.L_x_253:
[----:B------:R-:W-:Y:S01]  /*f080*/  IMAD.MOV.U32 R207, RZ, RZ, R10 ;  /* 0x000000ffffcf7224 */ /* 0x000fe200078e000a */
[----:B------:R-:W-:Y:S01]  /*f090*/  MOV R206, 0x2 ;  /* 0x0000000200ce7802 */ /* 0x000fe20000000f00 */
[----:B------:R-:W-:Y:S01]  /*f0a0*/  IMAD.MOV.U32 R3, RZ, RZ, 0x181f ;  /* 0x0000181fff037424 */ /* 0x000fe200078e00ff */
[----:B------:R-:W-:Y:S02]  /*f0b0*/  MOV R2, 0xf0d0 ;  /* 0x0000f0d000027802 */ /* 0x000fe40000000f00 */
[----:B-1234-:R-:W-:Y:S05]  /*f0c0*/  CALL.REL.NOINC `($__internal_3_$__cuda_sm70_shflsync_idx_p) ;  /* 0x000007a000007944 */ /* 0x01efea0003c00000 */
[----:B------:R-:W-:Y:S01]  /*f0d0*/  MOV R0, R206 ;  /* 0x000000ce00007202 */ /* 0x000fe20000000f00 */
[----:B------:R-:W-:Y:S05]  /*f0e0*/  BRA `(.L_x_313) ;  /* 0xffffdae000007947 */ /* 0x000fea000383ffff */
.L_x_256:
        /* <DEDUP_REMOVED lines=13> */
.L_x_258:
[----:B------:R-:W-:Y:S01]  /*f1c0*/  IMAD.MOV.U32 R207, RZ, RZ, R62 ;  /* 0x000000ffffcf7224 */ /* 0x000fe200078e003e */
[----:B------:R-:W-:Y:S01]  /*f1d0*/  MOV R206, RZ ;  /* 0x000000ff00ce7202 */ /* 0x000fe20000000f00 */
[----:B------:R-:W-:Y:S01]  /*f1e0*/  IMAD.MOV.U32 R3, RZ, RZ, 0x1f ;  /* 0x0000001fff037424 */ /* 0x000fe200078e00ff */
[----:B------:R-:W-:Y:S02]  /*f1f0*/  MOV R2, 0xf210 ;  /* 0x0000f21000027802 */ /* 0x000fe40000000f00 */
[----:B--2---:R-:W-:Y:S05]  /*f200*/  CALL.REL.NOINC `($__internal_3_$__cuda_sm70_shflsync_idx_p) ;  /* 0x0000066000007944 */ /* 0x004fea0003c00000 */
[----:B------:R-:W-:Y:S01]  /*f210*/  MOV R9, R206 ;  /* 0x000000ce00097202 */ /* 0x000fe20000000f00 */
[----:B------:R-:W-:Y:S05]  /*f220*/  BRA `(.L_x_315) ;  /* 0xffffdc6000007947 */ /* 0x000fea000383ffff */
.L_x_259:
[----:B------:R-:W-:Y:S01]  /*f230*/  IMAD.MOV.U32 R207, RZ, RZ, R62 ;  /* 0x000000ffffcf7224 */ /* 0x000fe200078e003e */
[----:B------:R-:W-:Y:S01]  /*f240*/  MOV R206, 0x1 ;  /* 0x0000000100ce7802 */ /* 0x000fe20000000f00 */
[----:B------:R-:W-:Y:S01]  /*f250*/  IMAD.MOV.U32 R3, RZ, RZ, 0x1f ;  /* 0x0000001fff037424 */ /* 0x000fe200078e00ff */
[----:B------:R-:W-:Y:S02]  /*f260*/  MOV R2, 0xf280 ;  /* 0x0000f28000027802 */ /* 0x000fe40000000f00 */
[----:B-12---:R-:W-:Y:S05]  /*f270*/  CALL.REL.NOINC `($__internal_3_$__cuda_sm70_shflsync_idx_p) ;  /* 0x000005f000007944 */ /* 0x006fea0003c00000 */
[----:B------:R-:W-:Y:S01]  /*f280*/  MOV R8, R206 ;  /* 0x000000ce00087202 */ /* 0x000fe20000000f00 */
[----:B------:R-:W-:Y:S05]  /*f290*/  BRA `(.L_x_316) ;  /* 0xffffdc1000007947 */ /* 0x000fea000383ffff */
.L_x_260:
[----:B------:R-:W-:Y:S02]  /*f2a0*/  MOV R2, 0x1 ;  /* 0x0000000100027802 */ /* 0x000fe40000000f00 */
[----:B------:R-:W-:-:S02]  /*f2b0*/  MOV R3, 0xf2d0 ;  /* 0x0000f2d000037802 */ /* 0x000fc40000000f00 */
[----:B-1234-:R-:W-:Y:S05]  /*f2c0*/  CALL.REL.NOINC `($__internal_4_$__cuda_sm70_shflsync_up_p) ;  /* 0x000005f000007944 */ /* 0x01efea0003c00000 */
[----:B------:R-:W-:Y:S05]  /*f2d0*/  BRA `(.L_x_317) ;  /* 0xffffdcf000007947 */ /* 0x000fea000383ffff */
.L_x_261:
[----:B------:R-:W-:Y:S02]  /*f2e0*/  MOV R2, 0x2 ;  /* 0x0000000200027802 */ /* 0x000fe40000000f00 */
[----:B------:R-:W-:-:S02]  /*f2f0*/  MOV R3, 0xf310 ;  /* 0x0000f31000037802 */ /* 0x000fc40000000f00 */
[----:B--2-4-:R-:W-:Y:S05]  /*f300*/  CALL.REL.NOINC `($__internal_4_$__cuda_sm70_shflsync_up_p) ;  /* 0x000005b000007944 */ /* 0x014fea0003c00000 */
        /* <DEDUP_REMOVED lines=24> */
.L_x_265:
[----:B------:R-:W-:Y:S02]  /*f490*/  MOV R2, 0x1 ;  /* 0x0000000100027802 */ /* 0x000fe40000000f00 */
[----:B------:R-:W-:Y:S02]  /*f4a0*/  MOV R3, 0xf4c0 ;  /* 0x0000f4c000037802 */ /* 0x000fe40000000f00 */
[----:B------:R-:W-:Y:S05]  /*f4b0*/  CALL.REL.NOINC `($__internal_4_$__cuda_sm70_shflsync_up_p) ;  /* 0x0000040000007944 */ /* 0x000fea0003c00000 */
[----:B------:R-:W-:Y:S01]  /*f4c0*/  MOV R2, R4 ;  /* 0x0000000400027202 */ /* 0x000fe20000000f00 */
[----:B------:R-:W-:Y:S05]  /*f4d0*/  BRA `(.L_x_319) ;  /* 0xffffdd4000007947 */ /* 0x000fea000383ffff */
.L_x_266:
[----:B------:R-:W-:Y:S02]  /*f4e0*/  MOV R2, 0x2 ;  /* 0x0000000200027802 */ /* 0x000fe40000000f00 */
[----:B------:R-:W-:Y:S02]  /*f4f0*/  MOV R3, 0xf510 ;  /* 0x0000f51000037802 */ /* 0x000fe40000000f00 */
        /* <DEDUP_REMOVED lines=25> */
.L_x_268:
[----:B------:R-:W-:Y:S02]  /*f690*/  SEL R0, RZ, 0x1, P0 ;  /* 0x00000001ff007807 */ /* 0x000fe40000000000 */
[----:B------:R-:W-:Y:S02]  /*f6a0*/  MOV R2, 0xf6c0 ;  /* 0x0000f6c000027802 */ /* 0x000fe40000000f00 */
[----:B-1----:R-:W-:Y:S05]  /*f6b0*/  CALL.REL.NOINC `($__internal_5_$__cuda_sm70_votesync_ballot) ;  /* 0x0000027000007944 */ /* 0x002fea0003c00000 */
[----:B------:R-:W-:Y:S05]  /*f6c0*/  BRA `(.L_x_321) ;  /* 0xffffdce000007947 */ /* 0x000fea000383ffff */
.L_x_269:
[----:B------:R-:W-:Y:S01]  /*f6d0*/  IMAD.MOV.U32 R207, RZ, RZ, R6 ;  /* 0x000000ffffcf7224 */ /* 0x000fe200078e0006 */
[----:B---3--:R-:W-:Y:S01]  /*f6e0*/  MOV R206, R11 ;  /* 0x0000000b00ce7202 */ /* 0x008fe20000000f00 */
[----:B------:R-:W-:Y:S01]  /*f6f0*/  IMAD.MOV.U32 R3, RZ, RZ, 0x1f ;  /* 0x0000001fff037424 */ /* 0x000fe200078e00ff */
[----:B------:R-:W-:Y:S02]  /*f700*/  MOV R2, 0xf720 ;  /* 0x0000f72000027802 */ /* 0x000fe40000000f00 */
[----:B-12---:R-:W-:Y:S05]  /*f710*/  CALL.REL.NOINC `($__internal_3_$__cuda_sm70_shflsync_idx_p) ;  /* 0x0000015000007944 */ /* 0x006fea0003c00000 */
[----:B------:R-:W-:Y:S01]  /*f720*/  IMAD.MOV.U32 R6, RZ, RZ, R206 ;  /* 0x000000ffff067224 */ /* 0x000fe200078e00ce */
[----:B------:R-:W-:Y:S01]  /*f730*/  MOV R206, R11 ;  /* 0x0000000b00ce7202 */ /* 0x000fe20000000f00 */
[----:B------:R-:W-:Y:S01]  /*f740*/  IMAD.MOV.U32 R207, RZ, RZ, R7 ;  /* 0x000000ffffcf7224 */ /* 0x000fe200078e0007 */
[----:B------:R-:W-:Y:S02]  /*f750*/  MOV R3, 0x1f ;  /* 0x0000001f00037802 */ /* 0x000fe40000000f00 */
[----:B------:R-:W-:-:S02]  /*f760*/  MOV R2, 0xf780 ;  /* 0x0000f78000027802 */ /* 0x000fc40000000f00 */
[----:B------:R-:W-:Y:S05]  /*f770*/  CALL.REL.NOINC `($__internal_3_$__cuda_sm70_shflsync_idx_p) ;  /* 0x000000f000007944 */ /* 0x000fea0003c00000 */
[----:B------:R-:W-:Y:S01]  /*f780*/  MOV R7, R206 ;  /* 0x000000ce00077202 */ /* 0x000fe20000000f00 */
[----:B------:R-:W-:Y:S05]  /*f790*/  BRA `(.L_x_322) ;  /* 0xffffdc5000007947 */ /* 0x000fea000383ffff */
.L_x_272:
[----:B------:R-:W-:Y:S01]  /*f7a0*/  IMAD.MOV.U32 R207, RZ, RZ, R4 ;  /* 0x000000ffffcf7224 */ /* 0x000fe200078e0004 */
[----:B------:R-:W-:Y:S01]  /*f7b0*/  MOV R206, R0 ;  /* 0x0000000000ce7202 */ /* 0x000fe20000000f00 */
[----:B------:R-:W-:Y:S01]  /*f7c0*/  IMAD.MOV.U32 R3, RZ, RZ, 0x1f ;  /* 0x0000001fff037424 */ /* 0x000fe200078e00ff */
[----:B------:R-:W-:-:S02]  /*f7d0*/  MOV R2, 0xf7f0 ;  /* 0x0000f7f000027802 */ /* 0x000fc40000000f00 */
[----:B-1-34-:R-:W-:Y:S05]  /*f7e0*/  CALL.REL.NOINC `($__internal_3_$__cuda_sm70_shflsync_idx_p) ;  /* 0x0000008000007944 */ /* 0x01afea0003c00000 */
[----:B------:R-:W-:Y:S01]  /*f7f0*/  MOV R10, R206 ;  /* 0x000000ce000a7202 */ /* 0x000fe20000000f00 */
[----:B------:R-:W-:Y:S05]  /*f800*/  BRA `(.L_x_271) ;  /* 0xffffdc4000007947 */ /* 0x000fea000383ffff */
        .weak           $__internal_2_$__cuda_sm70_shflsync_bfly_p
        .type           $__internal_2_$__cuda_sm70_shflsync_bfly_p,@function
        .size           $__internal_2_$__cuda_sm70_shflsync_bfly_p,($__internal_3_$__cuda_sm70_shflsync_idx_p - $__internal_2_$__cuda_sm70_shflsync_bfly_p)
$__internal_2_$__cuda_sm70_shflsync_bfly_p:
[----:B------:R-:W-:Y:S02]  /*f810*/  MOV R143, 0xffffffff ;  /* 0xffffffff008f7802 */ /* 0x000fe40000000f00 */
[----:B------:R-:W-:-:S02]  /*f820*/  MOV R3, 0x1f ;  /* 0x0000001f00037802 */ /* 0x000fc40000000f00 */
[----:B------:R-:W-:Y:S04]  /*f830*/  WARPSYNC R143 ;  /* 0x0000008f00007348 */ /* 0x000fe80003800000 */
[----:B------:R1:W2:Y:S02]  /*f840*/  SHFL.BFLY PT, R0, R68, R0, R3 ;  /* 0x0c00000044007389 */ /* 0x0002a400000e0003 */
[----:B-1----:R-:W-:-:S04]  /*f850*/  MOV R3, 0x0 ;  /* 0x0000000000037802 */ /* 0x002fc80000000f00 */
[----:B--2---:R-:W-:Y:S05]  /*f860*/  RET.REL.NODEC R2 `(_ZN7cutlass13device_kernelIN5flash19enable_sm80_to_sm89INS1_16FlashAttnFwdSm80INS1_25CollectiveMainloopFwdSm80ILi8ELi1ELb1EN4cute5tupleIJNS5_1CILi128EEENS7_ILi112EEES8_EEELi128ENS_10bfloat16_tEfNS_4arch4Sm80ELb0ELb0ELb0ELb1ELb1ELb0ELb1ELb1EEENS1_21CollectiveEpilogueFwdINS6_IJS8_S8_S9_EEENS6_IJNS7_ILi1EEESH_SH_EEESB_SD_Li256ELb1ELb1ELb1ELb0EEENS1_36VarlenDynamicPersistentTileSchedulerILi128ELi112ELi256ELi256ELb1ELb1ELb0ELb0ELb1ELb1EEEEEEEEEvNT_6ParamsE) ;  /* 0xffff079002007950 */ /* 0x004fea0003c3ffff */
        .weak           $__internal_3_$__cuda_sm70_shflsync_idx_p
        .type           $__internal_3_$__cuda_sm70_shflsync_idx_p,@function
        .size           $__internal_3_$__cuda_sm70_shflsync_idx_p,($__internal_4_$__cuda_sm70_shflsync_up_p - $__internal_3_$__cuda_sm70_shflsync_idx_p)
$__internal_3_$__cuda_sm70_shflsync_idx_p:
[----:B------:R-:W-:-:S04]  /*f870*/  MOV R210, 0xffffffff ;  /* 0xffffffff00d27802 */ /* 0x000fc80000000f00 */
[----:B------:R-:W-:Y:S04]  /*f880*/  WARPSYNC R210 ;  /* 0x000000d200007348 */ /* 0x000fe80003800000 */
[----:B------:R1:W2:Y:S02]  /*f890*/  SHFL.IDX PT, R206, R207, R206, R3 ;  /* 0x000000cecfce7389 */ /* 0x0002a400000e0003 */
[----:B-1----:R-:W-:-:S04]  /*f8a0*/  MOV R3, 0x0 ;  /* 0x0000000000037802 */ /* 0x002fc80000000f00 */
[----:B--2---:R-:W-:Y:S05]  /*f8b0*/  RET.REL.NODEC R2 `(_ZN7cutlass13device_kernelIN5flash19enable_sm80_to_sm89INS1_16FlashAttnFwdSm80INS1_25CollectiveMainloopFwdSm80ILi8ELi1ELb1EN4cute5tupleIJNS5_1CILi128EEENS7_ILi112EEES8_EEELi128ENS_10bfloat16_tEfNS_4arch4Sm80ELb0ELb0ELb0ELb1ELb1ELb0ELb1ELb1EEENS1_21CollectiveEpilogueFwdINS6_IJS8_S8_S9_EEENS6_IJNS7_ILi1EEESH_SH_EEESB_SD_Li256ELb1ELb1ELb1ELb0EEENS1_36VarlenDynamicPersistentTileSchedulerILi128ELi112ELi256ELi256ELb1ELb1ELb0ELb0ELb1ELb1EEEEEEEEEvNT_6ParamsE) ;  /* 0xffff074002007950 */ /* 0x004fea0003c3ffff */
        .weak           $__internal_4_$__cuda_sm70_shflsync_up_p
        .type           $__internal_4_$__cuda_sm70_shflsync_up_p,@function
        .size           $__internal_4_$__cuda_sm70_shflsync_up_p,($__internal_5_$__cuda_sm70_votesync_ballot - $__internal_4_$__cuda_sm70_shflsync_up_p)
$__internal_4_$__cuda_sm70_shflsync_up_p:
[----:B------:R-:W-:Y:S02]  /*f8c0*/  IMAD.MOV.U32 R4, RZ, RZ, RZ ;  /* 0x000000ffff047224 */ /* 0x000fe400078e00ff */
[----:B------:R-:W-:-:S04]  /*f8d0*/  IMAD.MOV.U32 R11, RZ, RZ, -0x1 ;  /* 0xffffffffff0b7424 */ /* 0x000fc800078e00ff */
[----:B------:R-:W-:Y:S04]  /*f8e0*/  WARPSYNC R11 ;  /* 0x0000000b00007348 */ /* 0x000fe80003800000 */
[----:B------:R1:W2:Y:S02]  /*f8f0*/  SHFL.UP PT, R4, R0, R2, R4 ;  /* 0x0400000200047389 */ /* 0x0002a400000e0004 */
[----:B-1----:R-:W-:Y:S02]  /*f900*/  MOV R2, R3 ;  /* 0x0000000300027202 */ /* 0x002fe40000000f00 */
[----:B------:R-:W-:-:S04]  /*f910*/  MOV R3, 0x0 ;  /* 0x0000000000037802 */ /* 0x000fc80000000f00 */
[----:B--2---:R-:W-:Y:S05]  /*f920*/  RET.REL.NODEC R2 `(_ZN7cutlass13device_kernelIN5flash19enable_sm80_to_sm89INS1_16FlashAttnFwdSm80INS1_25CollectiveMainloopFwdSm80ILi8ELi1ELb1EN4cute5tupleIJNS5_1CILi128EEENS7_ILi112EEES8_EEELi128ENS_10bfloat16_tEfNS_4arch4Sm80ELb0ELb0ELb0ELb1ELb1ELb0ELb1ELb1EEENS1_21CollectiveEpilogueFwdINS6_IJS8_S8_S9_EEENS6_IJNS7_ILi1EEESH_SH_EEESB_SD_Li256ELb1ELb1ELb1ELb0EEENS1_36VarlenDynamicPersistentTileSchedulerILi128ELi112ELi256ELi256ELb1ELb1ELb0ELb0ELb1ELb1EEEEEEEEEvNT_6ParamsE) ;  /* 0xffff06d002007950 */ /* 0x004fea0003c3ffff */
        .weak           $__internal_5_$__cuda_sm70_votesync_ballot
        .type           $__internal_5_$__cuda_sm70_votesync_ballot,@function
        .size           $__internal_5_$__cuda_sm70_votesync_ballot,(.L_x_1790 - $__internal_5_$__cuda_sm70_votesync_ballot)
$__internal_5_$__cuda_sm70_votesync_ballot:
[----:B------:R-:W-:Y:S01]  /*f930*/  ISETP.NE.U32.AND P0, PT, R0, 0x1, PT ;  /* 0x000000010000780c */ /* 0x000fe20003f05070 */
[----:B------:R-:W-:-:S04]  /*f940*/  IMAD.MOV.U32 R3, RZ, RZ, -0x1 ;  /* 0xffffffffff037424 */ /* 0x000fc800078e00ff */
[----:B------:R-:W-:Y:S08]  /*f950*/  WARPSYNC R3 ;  /* 0x0000000300007348 */ /* 0x000ff00003800000 */
[----:B------:R-:W-:-:S04]  /*f960*/  VOTE.ANY R0, PT, !P0 ;  /* 0x0000000000007806 */ /* 0x000fc800040e0100 */
[----:B------:R-:W-:Y:S01]  /*f970*/  LOP3.LUT R0, R0, R3, RZ, 0xc0, !PT ;  /* 0x0000000300007212 */ /* 0x000fe200078ec0ff */
[----:B------:R-:W-:-:S04]  /*f980*/  IMAD.MOV.U32 R3, RZ, RZ, 0x0 ;  /* 0x00000000ff037424 */ /* 0x000fc800078e00ff */
[----:B------:R-:W-:Y:S05]  /*f990*/  RET.REL.NODEC R2 `(_ZN7cutlass13device_kernelIN5flash19enable_sm80_to_sm89INS1_16FlashAttnFwdSm80INS1_25CollectiveMainloopFwdSm80ILi8ELi1ELb1EN4cute5tupleIJNS5_1CILi128EEENS7_ILi112EEES8_EEELi128ENS_10bfloat16_tEfNS_4arch4Sm80ELb0ELb0ELb0ELb1ELb1ELb0ELb1ELb1EEENS1_21CollectiveEpilogueFwdINS6_IJS8_S8_S9_EEENS6_IJNS7_ILi1EEESH_SH_EEESB_SD_Li256ELb1ELb1ELb1ELb0EEENS1_36VarlenDynamicPersistentTileSchedulerILi128ELi112ELi256ELi256ELb1ELb1ELb0ELb0ELb1ELb1EEEEEEEEEvNT_6ParamsE) ;  /* 0xffff066002007950 */ /* 0x000fea0003c3ffff */
.L_x_323:
        /* <DEDUP_REMOVED lines=14> */
.L_x_1790:


//--------------------- .text._ZN7cutlass13device_kernelIN5flash19enable_sm80_to_sm89INS1_16FlashAttnFwdSm80INS1_25CollectiveMainloopFwdSm80ILi8ELi1ELb1EN4cute5tupleIJNS5_1CILi128EEENS7_ILi112EEES8_EEELi128ENS_10bfloat16_tEfNS_4arch4Sm80ELb0ELb0ELb0ELb1ELb1ELb1ELb1ELb1EEENS1_21CollectiveEpilogueFwdINS6_IJS8_S8_S9_EEENS6_IJNS7_ILi1EEESH_SH_EEESB_SD_Li256ELb1ELb1ELb1ELb0EEENS1_36VarlenDynamicPersistentTileSchedulerILi128ELi112ELi256ELi256ELb1ELb1ELb0ELb0ELb1ELb1EEEEEEEEEvNT_6ParamsE --------------------------
	.section	.text._ZN7cutlass13device_kernelIN5flash19enable_sm80_to_sm89INS1_16FlashAttnFwdSm80INS1_25CollectiveMainloopFwdSm80ILi8ELi1ELb1EN4cute5tupleIJNS5_1CILi128EEENS7_ILi112EEES8_EEELi128ENS_10bfloat16_tEfNS_4arch4Sm80ELb0ELb0ELb0ELb1ELb1ELb1ELb1ELb1EEENS1_21CollectiveEpilogueFwdINS6_IJS8_S8_S9_EEENS6_IJNS7_ILi1EEESH_SH_EEESB_SD_Li256ELb1ELb1ELb1ELb0EEENS1_36VarlenDynamicPersistentTileSchedulerILi128ELi112ELi256ELi256ELb1ELb1ELb0ELb0ELb1ELb1EEEEEEEEEvNT_6ParamsE,"ax",@progbits
	.sectioninfo	@"SHI_REGISTERS=255"
	.align	128
.text._ZN7cutlass13device_kernelIN5flash19enable_sm80_to_sm89INS1_16FlashAttnFwdSm80INS1_25CollectiveMainloopFwdSm80ILi8ELi1ELb1EN4cute5tupleIJNS5_1CILi128EEENS7_ILi112EEES8_EEELi128ENS_10bfloat16_tEfNS_4arch4Sm80ELb0ELb0ELb0ELb1ELb1ELb1ELb1ELb1EEENS1_21CollectiveEpilogueFwdINS6_IJS8_S8_S9_EEENS6_IJNS7_ILi1EEESH_SH_EEESB_SD_Li256ELb1ELb1ELb1ELb0EEENS1_36VarlenDynamicPersistentTileSchedulerILi128ELi112ELi256ELi256ELb1ELb1ELb0ELb0ELb1ELb1EEEEEEEEEvNT_6ParamsE:
        .type           _ZN7cutlass13device_kernelIN5flash19enable_sm80_to_sm89INS1_16FlashAttnFwdSm80INS1_25CollectiveMainloopFwdSm80ILi8ELi1ELb1EN4cute5tupleIJNS5_1CILi128EEENS7_ILi112EEES8_EEELi128ENS_10bfloat16_tEfNS_4arch4Sm80ELb0ELb0ELb0ELb1ELb1ELb1ELb1ELb1EEENS1_21CollectiveEpilogueFwdINS6_IJS8_S8_S9_EEENS6_IJNS7_ILi1EEESH_SH_EEESB_SD_Li256ELb1ELb1ELb1ELb0EEENS1_36VarlenDynamicPersistentTileSchedulerILi128ELi112ELi256ELi256ELb1ELb1ELb0ELb0ELb1ELb1EEEEEEEEEvNT_6ParamsE,@function
        .size           _ZN7cutlass13device_kernelIN5flash19enable_sm80_to_sm89INS1_16FlashAttnFwdSm80INS1_25CollectiveMainloopFwdSm80ILi8ELi1ELb1EN4cute5tupleIJNS5_1CILi128EEENS7_ILi112EEES8_EEELi128ENS_10bfloat16_tEfNS_4arch4Sm80ELb0ELb0ELb0ELb1ELb1ELb1ELb1ELb1EEENS1_21CollectiveEpilogueFwdINS6_IJS8_S8_S9_EEENS6_IJNS7_ILi1EEESH_SH_EEESB_SD_Li256ELb1ELb1ELb1ELb0EEENS1_36VarlenDynamicPersistentTileSchedulerILi128ELi112ELi256ELi256ELb1ELb1ELb0ELb0ELb1ELb1EEEEEEEEEvNT_6ParamsE,(.L_x_1795 - _ZN7cutlass13device_kernelIN5flash19enable_sm80_to_sm89INS1_16FlashAttnFwdSm80INS1_25CollectiveMainloopFwdSm80ILi8ELi1ELb1EN4cute5tupleIJNS5_1CILi128EEENS7_ILi112EEES8_EEELi128ENS_10bfloat16_tEfNS_4arch4Sm80ELb0ELb0ELb0ELb1ELb1ELb1ELb1ELb1EEENS1_21CollectiveEpilogueFwdINS6_IJS8_S8_S9_EEENS6_IJNS7_ILi1EEESH_SH_EEESB_SD_Li256ELb1ELb1ELb1ELb0EEENS1_36VarlenDynamicPersistentTileSchedulerILi128ELi112ELi256ELi256ELb1ELb1ELb0ELb0ELb1ELb1EEEEEEEEEvNT_6ParamsE)
        .other          _ZN7cutlass13device_kernelIN5flash19enable_sm80_to_sm89INS1_16FlashAttnFwdSm80INS1_25CollectiveMainloopFwdSm80ILi8ELi1ELb1EN4cute5tupleIJNS5_1CILi128EEENS7_ILi112EEES8_EEELi128ENS_10bfloat16_tEfNS_4arch4Sm80ELb0ELb0ELb0ELb1ELb1ELb1ELb1ELb1EEENS1_21CollectiveEpilogueFwdINS6_IJS8_S8_S9_EEENS6_IJNS7_ILi1EEESH_SH_EEESB_SD_Li256ELb1ELb1ELb1ELb0EEENS1_36VarlenDynamicPersistentTileSchedulerILi128ELi112ELi256ELi256ELb1ELb1ELb0ELb0ELb1ELb1EEEEEEEEEvNT_6ParamsE,@"STO_CUDA_ENTRY STV_DEFAULT"
_ZN7cutlass13device_kernelIN5flash19enable_sm80_to_sm89INS1_16FlashAttnFwdSm80INS1_25CollectiveMainloopFwdSm80ILi8ELi1ELb1EN4cute5tupleIJNS5_1CILi128EEENS7_ILi112EEES8_EEELi128ENS_10bfloat16_tEfNS_4arch4Sm80ELb0ELb0ELb0ELb1ELb1ELb1ELb1ELb1EEENS1_21CollectiveEpilogueFwdINS6_IJS8_S8_S9_EEENS6_IJNS7_ILi1EEESH_SH_EEESB_SD_Li256ELb1ELb1ELb1ELb0EEENS1_36VarlenDynamicPersistentTileSchedulerILi128ELi112ELi256ELi256ELb1ELb1ELb0ELb0ELb1ELb1EEEEEEEEEvNT_6ParamsE:
[----:B------:R-:W-:-:S03]  /*0000*/  MOV R1, c[0x0][0x28] ;  /* 0x00000a0000017a02 */ /* 0x000fc60000000f00 */
[----:B------:R-:W1:Y:S01]  /*0010*/  S2R R2, SR_TID.X ;  /* 0x0000000000027919 */ /* 0x000e620000002100 */
[----:B------:R-:W-:Y:S01]  /*0020*/  IADD3 R1, R1, -0x110, RZ ;  /* 0xfffffef001017810 */ /* 0x000fe20007ffe0ff */
[----:B------:R-:W-:Y:S01]  /*0030*/  ULDC.64 UR8, c[0x0][0x118] ;  /* 0x0000460000087ab9 */ /* 0x000fe20000000a00 */
[----:B-1----:R-:W-:-:S06]  /*0040*/  SHF.R.U32.HI R0, RZ, 0x5, R2 ;  /* 0x00000005ff007819 */ /* 0x002fcc0000011602 */
[----:B------:R-:W1:Y:S02]  /*0050*/  SHFL.IDX PT, R0, R0, RZ, 0x1f ;  /* 0x00001fff00007589 */ /* 0x000e6400000e0000 */
[----:B-1----:R-:W1:Y:S02]  /*0060*/  R2UR UR7, R0 ;  /* 0x00000000000773c2 */ /* 0x002e6400000e0000 */
[----:B-1----:R-:W-:-:S13]  /*0070*/  ISETP.NE.AND P0, PT, RZ, UR7, PT ;  /* 0x00000007ff007c0c */ /* 0x002fda000bf05270 */
[----:B------:R-:W-:Y:S06]  /*0080*/  @P0 BAR.SYNC.DEFER_BLOCKING 0x5, 0x100 ;  /* 0x0144000000000b1d */ /* 0x000fec0000010000 */
[----:B------:R-:W1:Y:S04]  /*0090*/  @P0 LDS.128 R4, [0xf100] ;  /* 0x00f10000ff040984 */ /* 0x000e680000000c00 */
[----:B-1----:R1:W-:Y:S04]  /*00a0*/  @P0 STL.64 [R1+0x28], R4 ;  /* 0x0000280401000387 */ /* 0x0023e80000100a00 */
[----:B------:R1:W-:Y:S04]  /*00b0*/  @P0 STL.64 [R1+0x30], R6 ;  /* 0x0000300601000387 */ /* 0x0003e80000100a00 */
[----:B------:R-:W-:Y:S06]  /*00c0*/  @P0 BAR.ARV 0x4, 0x100 ;  /* 0x0104000000000b1d */ /* 0x000fec0000002000 */
[----:B------:R-:W-:Y:S05]  /*00d0*/  @P0 BRA `(.L_x_324) ;  /* 0x00000b1000000947 */ /* 0x000fea0003800000 */
[----:B------:R-:W-:Y:S01]  /*00e0*/  LOP3.LUT R14, R2, 0x1f, RZ, 0xc0, !PT ;  /* 0x0000001f020e7812 */ /* 0x000fe200078ec0ff */
[----:B------:R-:W-:Y:S01]  /*00f0*/  CS2R R8, SRZ ;  /* 0x0000000000087805 */ /* 0x000fe2000001ff00 */
[----:B-1----:R-:W-:-:S02]  /*0100*/  IMAD.MOV.U32 R7, RZ, RZ, RZ ;  /* 0x000000ffff077224 */ /* 0x002fc400078e00ff */
        /* <DEDUP_REMOVED lines=9> */
[----:B------:R-:W1:Y:S01]  /*01a0*/  S2UR UR4, SR_CTAID.X ;  /* 0x00000000000479c3 */ /* 0x000e620000002500 */
        /* <DEDUP_REMOVED lines=23> */
[----:B-1----:R-:W-:-:S13]  /*0320*/  ISETP.GT.AND P0, PT, R6, UR4, PT ;  /* 0x0000000406007c0c */ /* 0x002fda000bf04270 */
[----:B------:R-:W-:Y:S05]  /*0330*/  @P0 BRA `(.L_x_325) ;  /* 0x0000027000000947 */ /* 0x000fea0003800000 */
[----:B------:R-:W-:Y:S02]  /*0340*/  MOV R6, R0 ;  /* 0x0000000000067202 */ /* 0x000fe40000000f00 */
[----:B------:R-:W-:-:S04]  /*0350*/  MOV R9, RZ ;  /* 0x000000ff00097202 */ /* 0x000fc80000000f00 */
.L_x_329:
        /* <DEDUP_REMOVED lines=16> */
[----:B------:R1:W2:Y:S02]  /*0460*/  SHFL.UP PT, R0, R2, 0x1, RZ ;  /* 0x0420000002007989 */ /* 0x0002a400000e00ff */
.L_x_518:
        /* <DEDUP_REMOVED lines=16> */
.L_x_519:
[----:B--2---:R-:W-:-:S05]  /*0570*/  IMAD R0, R0, c[0x0][0x538], RZ ;  /* 0x00014e0000007a24 */ /* 0x004fca00078e02ff */
[----:B------:R-:W-:-:S04]  /*0580*/  IADD3 R6, R0, R6, RZ ;  /* 0x0000000600067210 */ /* 0x000fc80007ffe0ff */
[----:B------:R-:W-:-:S13]  /*0590*/  ISETP.GT.AND P0, PT, R6, UR4, PT ;  /* 0x0000000406007c0c */ /* 0x000fda000bf04270 */
[----:B-1----:R-:W-:Y:S05]  /*05a0*/  @!P0 BRA `(.L_x_329) ;  /* 0xfffffdb000008947 */ /* 0x002fea000383ffff */
.L_x_325:
[----:B------:R-:W-:-:S05]  /*05b0*/  IADD3 R12, -R0, R6, RZ ;  /* 0x00000006000c7210 */ /* 0x000fca0007ffe1ff */
[----:B------:R-:W-:-:S05]  /*05c0*/  IMAD R0, R4, c[0x0][0x538], R12 ;  /* 0x00014e0004007a24 */ /* 0x000fca00078e020c */
[----:B------:R-:W-:Y:S01]  /*05d0*/  ISETP.GT.AND P0, PT, R0, UR4, PT ;  /* 0x0000000400007c0c */ /* 0x000fe2000bf04270 */
[----:B------:R-:W-:-:S12]  /*05e0*/  BRA.DIV ~URZ, `(.L_x_330) ;  /* 0x000186627f007947 */ /* 0x000fd8000b800000 */
[----:B------:R-:W-:-:S04]  /*05f0*/  VOTE.ANY R5, PT, !P0 ;  /* 0x0000000000057806 */ /* 0x000fc800040e0100 */
.L_x_520:
[----:B------:R1:W2:Y:S01]  /*0600*/  POPC R13, R5 ;  /* 0x00000005000d7309 */ /* 0x0002a20000000000 */
[----:B------:R-:W-:Y:S05]  /*0610*/  BRA.DIV ~URZ, `(.L_x_331) ;  /* 0x000186727f007947 */ /* 0x000fea000b800000 */
[----:B--2---:R2:W3:Y:S01]  /*0620*/  SHFL.IDX PT, R11, R8, R13, 0x1f ;  /* 0x00001f0d080b7589 */ /* 0x0044e200000e0000 */
[----:B------:R-:W-:-:S03]  /*0630*/  MOV R6, RZ ;  /* 0x000000ff00067202 */ /* 0x000fc60000000f00 */
[----:B------:R2:W4:Y:S04]  /*0640*/  SHFL.IDX PT, R10, R7, R13, 0x1f ;  /* 0x00001f0d070a7589 */ /* 0x00052800000e0000 */
.L_x_521:
[----:B------:R-:W-:Y:S01]  /*0650*/  ISETP.NE.AND P0, PT, R5, RZ, PT ;  /* 0x000000ff0500720c */ /* 0x000fe20003f05270 */
[----:B------:R-:W-:-:S12]  /*0660*/  BSSY B0, `(.L_x_332) ;  /* 0x0000005000007945 */ /* 0x000fd80003800000 */
[----:B------:R-:W-:Y:S05]  /*0670*/  @!P0 BRA `(.L_x_333) ;  /* 0x0000003000008947 */ /* 0x000fea0003800000 */
[----:B------:R-:W-:Y:S01]  /*0680*/  IADD3 R221, R13, -0x1, RZ ;  /* 0xffffffff0ddd7810 */ /* 0x000fe20007ffe0ff */
[----:B------:R-:W-:Y:S05]  /*0690*/  BRA.DIV ~URZ, `(.L_x_334) ;  /* 0x000186d27f007947 */ /* 0x000fea000b800000 */
[----:B------:R1:W2:Y:S02]  /*06a0*/  SHFL.IDX PT, R6, R4, R221, 0x1f ;  /* 0x00001fdd04067589 */ /* 0x0002a400000e0000 */
.L_x_333:
[----:B------:R-:W-:Y:S05]  /*06b0*/  BSYNC B0 ;  /* 0x0000000000007941 */ /* 0x000fea0003800000 */
.L_x_332:
[----:B---3--:R-:W-:Y:S01]  /*06c0*/  IABS R0, R11 ;  /* 0x0000000b00007213 */ /* 0x008fe20000000000 */
[----:B-12---:R-:W-:-:S04]  /*06d0*/  IMAD R4, R6, c[0x0][0x538], R12 ;  /* 0x00014e0006047a24 */ /* 0x006fc800078e020c */
[----:B------:R-:W-:Y:S01]  /*06e0*/  IMAD.MOV.U32 R5, RZ, RZ, R0 ;  /* 0x000000ffff057224 */ /* 0x000fe200078e0000 */
[----:B----4-:R-:W-:Y:S01]  /*06f0*/  IABS R0, R10 ;  /* 0x0000000a00007213 */ /* 0x010fe20000000000 */
[----:B------:R1:W-:Y:S01]  /*0700*/  STL [R1+0x28], R4 ;  /* 0x0000280401007387 */ /* 0x0003e20000100800 */
[----:B------:R-:W-:Y:S01]  /*0710*/  IADD3 R12, -R4, UR4, RZ ;  /* 0x00000004040c7c10 */ /* 0x000fe2000fffe1ff */
[----:B------:R-:W2:Y:S02]  /*0720*/  I2F.RP R2, R5 ;  /* 0x0000000500027306 */ /* 0x000ea40000209400 */
[----:B------:R-:W-:Y:S01]  /*0730*/  IMAD.MOV.U32 R7, RZ, RZ, R0 ;  /* 0x000000ffff077224 */ /* 0x000fe200078e0000 */
[----:B------:R-:W-:Y:S02]  /*0740*/  IABS R6, R12 ;  /* 0x0000000c00067213 */ /* 0x000fe40000000000 */
[----:B------:R-:W-:-:S03]  /*0750*/  IABS R0, R11 ;  /* 0x0000000b00007213 */ /* 0x000fc60000000000 */
[----:B------:R-:W-:Y:S01]  /*0760*/  I2F.RP R8, R7 ;  /* 0x0000000700087306 */ /* 0x000fe20000209400 */
[----:B------:R-:W-:-:S07]  /*0770*/  IADD3 R0, RZ, -R0, RZ ;  /* 0x80000000ff007210 */ /* 0x000fce0007ffe0ff */
[----:B--2---:R-:W2:Y:S02]  /*0780*/  MUFU.RCP R2, R2 ;  /* 0x0000000200027308 */ /* 0x004ea40000001000 */
[----:B--2---:R-:W-:-:S06]  /*0790*/  IADD3 R2, R2, 0xffffffe, RZ ;  /* 0x0ffffffe02027810 */ /* 0x004fcc0007ffe0ff */
[----:B------:R-:W2:Y:S02]  /*07a0*/  F2I.FTZ.U32.TRUNC.NTZ R3, R2 ;  /* 0x0000000200037305 */ /* 0x000ea4000021f000 */
[----:B--2---:R-:W-:-:S04]  /*07b0*/  IMAD.MOV R2, RZ, RZ, -R3 ;  /* 0x000000ffff027224 */ /* 0x004fc800078e0a03 */
[----:B-1----:R-:W-:Y:S02]  /*07c0*/  IMAD R4, R2, R5, RZ ;  /* 0x0000000502047224 */ /* 0x002fe400078e02ff */
        /* <DEDUP_REMOVED lines=45> */
[----:B------:R-:W-:Y:S02]  /*0aa0*/  IMAD R2, R10, R2, R4 ;  /* 0x000000020a027224 */ /* 0x000fe400078e0204 */
[----:B------:R-:W-:Y:S02]  /*0ab0*/  IMAD.IADD R4, R13, 0x1, R9 ;  /* 0x000000010d047824 */ /* 0x000fe400078e0209 */
[----:B------:R-:W-:-:S03]  /*0ac0*/  IMAD R0, R2, 0x10000, R0 ;  /* 0x0001000002007824 */ /* 0x000fc600078e0200 */
[----:B------:R1:W-:Y:S04]  /*0ad0*/  STL [R1+0x34], R4 ;  /* 0x0000340401007387 */ /* 0x0003e80000100800 */
[----:B------:R1:W-:Y:S04]  /*0ae0*/  STL [R1+0x30], R0 ;  /* 0x0000300001007387 */ /* 0x0003e80000100800 */
[----:B------:R1:W-:Y:S01]  /*0af0*/  STL [R1+0x2c], R3 ;  /* 0x00002c0301007387 */ /* 0x0003e20000100800 */
[----:B------:R-:W-:Y:S05]  /*0b00*/  BRA `(.L_x_335) ;  /* 0x0000006000007947 */ /* 0x000fea0003800000 */
.L_x_326:
[----:B------:R-:W-:Y:S01]  /*0b10*/  MOV R0, UR4 ;  /* 0x0000000400007c02 */ /* 0x000fe20008000f00 */
[----:B------:R-:W-:Y:S04]  /*0b20*/  STL [R1+0x2c], RZ ;  /* 0x00002cff01007387 */ /* 0x000fe80000100800 */
[----:B------:R-:W-:Y:S04]  /*0b30*/  STL [R1+0x30], RZ ;  /* 0x000030ff01007387 */ /* 0x000fe80000100800 */
[----:B------:R1:W-:Y:S02]  /*0b40*/  STL [R1+0x28], R0 ;  /* 0x0000280001007387 */ /* 0x0003e40000100800 */
[----:B-1----:R-:W-:-:S05]  /*0b50*/  MOV R0, c[0x0][0x53c] ;  /* 0x00014f0000007a02 */ /* 0x002fca0000000f00 */
[----:B------:R1:W-:Y:S02]  /*0b60*/  STL [R1+0x34], R0 ;  /* 0x0000340001007387 */ /* 0x0003e40000100800 */
.L_x_335:
[----:B-1----:R-:W2:Y:S04]  /*0b70*/  LDL R4, [R1+0x28] ;  /* 0x0000280001047983 */ /* 0x002ea80000100800 */
[----:B------:R-:W2:Y:S04]  /*0b80*/  LDL R5, [R1+0x2c] ;  /* 0x00002c0001057983 */ /* 0x000ea80000100800 */
[----:B------:R-:W2:Y:S04]  /*0b90*/  LDL R6, [R1+0x30] ;  /* 0x0000300001067983 */ /* 0x000ea80000100800 */
[----:B------:R-:W2:Y:S01]  /*0ba0*/  LDL R7, [R1+0x34] ;  /* 0x0000340001077983 */ /* 0x000ea20000100800 */
[----:B------:R-:W-:Y:S01]  /*0bb0*/  ISETP.NE.AND P0, PT, R14, RZ, PT ;  /* 0x000000ff0e00720c */ /* 0x000fe20003f05270 */
[----:B------:R-:W-:-:S12]  /*0bc0*/  WARPSYNC 0xffffffff ;  /* 0xffffffff00007948 */ /* 0x000fd80003800000 */
[----:B--2---:R1:W-:Y:S04]  /*0bd0*/  @!P0 STS.128 [0xf100], R4 ;  /* 0x00f10004ff008388 */ /* 0x0043e80000000c00 */
[----:B------:R-:W-:Y:S06]  /*0be0*/  BAR.ARV 0x5, 0x100 ;  /* 0x0144000000007b1d */ /* 0x000fec0000002000 */
.L_x_324:
[----:B------:R-:W2:Y:S02]  /*0bf0*/  LDL R0, [R1+0x34] ;  /* 0x0000340001007983 */ /* 0x000ea40000100800 */
[----:B--2---:R-:W-:-:S13]  /*0c00*/  ISETP.GE.AND P0, PT, R0, c[0x0][0x53c], PT ;  /* 0x00014f0000007a0c */ /* 0x004fda0003f06270 */
[----:B------:R-:W-:Y:S05]  /*0c10*/  @P0 EXIT ;  /* 0x000000000000094d */ /* 0x000fea0003800000 */
[----:B------:R-:W2:Y:S01]  /*0c20*/  S2R R15, SR_TID.X ;  /* 0x00000000000f7919 */ /* 0x000ea20000002100 */
[----:B------:R-:W-:Y:S01]  /*0c30*/  IMAD.MOV.U32 R19, RZ, RZ, 0x20 ;  /* 0x00000020ff137424 */ /* 0x000fe200078e00ff */
[----:B------:R-:W-:Y:S01]  /*0c40*/  ULDC UR4, c[0x0][0x2ac] ;  /* 0x0000ab0000047ab9 */ /* 0x000fe20000000800 */
[----:B------:R-:W-:Y:S01]  /*0c50*/  IMAD.MOV.U32 R18, RZ, RZ, 0x40 ;  /* 0x00000040ff127424 */ /* 0x000fe200078e00ff */
[----:B------:R-:W-:Y:S02]  /*0c60*/  ULDC UR6, c[0x0][0x1d0] ;  /* 0x0000740000067ab9 */ /* 0x000fe40000000800 */
[----:B------:R-:W-:Y:S01]  /*0c70*/  UIMAD UR6, UR4, UR6, URZ ;  /* 0x00000006040672a4 */ /* 0x000fe2000f8e023f */
[----:B--2---:R-:W-:-:S04]  /*0c80*/  SHF.R.S32.HI R14, RZ, 0x1f, R15 ;  /* 0x0000001fff0e7819 */ /* 0x004fc8000001140f */
[CC--:B------:R-:W-:Y:S02]  /*0c90*/  LEA.HI R2, R14.reuse, R15.reuse, RZ, 0x4 ;  /* 0x0000000f0e027211 */ /* 0x0c0fe400078f20ff */
[----:B-1----:R-:W-:Y:S02]  /*0ca0*/  LEA.HI R7, R14, R15, RZ, 0x2 ;  /* 0x0000000f0e077211 */ /* 0x002fe400078f10ff */
[C---:B------:R-:W-:Y:S02]  /*0cb0*/  LOP3.LUT R0, R2.reuse, 0xfffffff0, RZ, 0xc0, !PT ;  /* 0xfffffff002007812 */ /* 0x040fe400078ec0ff */
[----:B------:R-:W-:Y:S02]  /*0cc0*/  SHF.R.S32.HI R4, RZ, 0x4, R2 ;  /* 0x00000004ff047819 */ /* 0x000fe40000011402 */
[----:B------:R-:W-:Y:S01]  /*0cd0*/  SHF.R.S32.HI R8, RZ, 0x2, R7 ;  /* 0x00000002ff087819 */ /* 0x000fe20000011407 */
[----:B------:R-:W-:Y:S01]  /*0ce0*/  IMAD.IADD R0, R15, 0x1, -R0 ;  /* 0x000000010f007824 */ /* 0x000fe200078e0a00 */
[----:B------:R-:W-:-:S02]  /*0cf0*/  LEA.HI R2, R2, R4, RZ, 0x1 ;  /* 0x0000000402027211 */ /* 0x000fc400078f08ff */
[----:B------:R-:W-:Y:S02]  /*0d00*/  SHF.R.S32.HI R5, RZ, 0x1f, R7 ;  /* 0x0000001fff057819 */ /* 0x000fe40000011407 */
[----:B------:R-:W-:Y:S02]  /*0d10*/  SHF.R.S32.HI R6, RZ, 0x1f, R0 ;  /* 0x0000001fff067819 */ /* 0x000fe40000011400 */
[----:B------:R-:W-:Y:S02]  /*0d20*/  LOP3.LUT R3, R2, 0xfffffffe, RZ, 0xc0, !PT ;  /* 0xfffffffe02037812 */ /* 0x000fe400078ec0ff */
[----:B------:R-:W-:Y:S02]  /*0d30*/  LEA.HI R2, R5, R8, RZ, 0x3 ;  /* 0x0000000805027211 */ /* 0x000fe400078f18ff */
[----:B------:R-:W-:Y:S01]  /*0d40*/  LEA.HI R12, R6, R0, RZ, 0x3 ;  /* 0x00000000060c7211 */ /* 0x000fe200078f18ff */
[----:B------:R-:W-:Y:S01]  /*0d50*/  IMAD.IADD R11, R4, 0x1, -R3 ;  /* 0x00000001040b7824 */ /* 0x000fe200078e0a03 */
[----:B------:R-:W-:-:S02]  /*0d60*/  LEA.HI R81, R14, R15, RZ, 0x3 ;  /* 0x0000000f0e517211 */ /* 0x000fc400078f18ff */
[----:B------:R-:W-:Y:S02]  /*0d70*/  LOP3.LUT R2, R2, 0xfffffff8, RZ, 0xc0, !PT ;  /* 0xfffffff802027812 */ /* 0x000fe400078ec0ff */
[----:B------:R-:W-:Y:S02]  /*0d80*/  LOP3.LUT R3, R12, 0xfffffff8, RZ, 0xc0, !PT ;  /* 0xfffffff80c037812 */ /* 0x000fe400078ec0ff */
[----:B------:R-:W-:Y:S01]  /*0d90*/  LOP3.LUT R4, R81, 0xfffffff8, RZ, 0xc0, !PT ;  /* 0xfffffff851047812 */ /* 0x000fe200078ec0ff */
[----:B------:R-:W-:Y:S01]  /*0da0*/  IMAD.IADD R6, R8, 0x1, -R2 ;  /* 0x0000000108067824 */ /* 0x000fe200078e0a02 */
[----:B------:R-:W-:Y:S01]  /*0db0*/  LEA.HI R5, R14, R15, RZ, 0x5 ;  /* 0x0000000f0e057211 */ /* 0x000fe200078f28ff */
[----:B------:R-:W-:Y:S01]  /*0dc0*/  IMAD.IADD R9, R0, 0x1, -R3 ;  /* 0x0000000100097824 */ /* 0x000fe200078e0a03 */
[----:B------:R-:W-:Y:S01]  /*0dd0*/  LOP3.LUT R3, R7, 0xfffffffc, RZ, 0xc0, !PT ;  /* 0xfffffffc07037812 */ /* 0x000fe200078ec0ff */
[----:B------:R-:W-:Y:S01]  /*0de0*/  IMAD.IADD R82, R15, 0x1, -R4 ;  /* 0x000000010f527824 */ /* 0x000fe200078e0a04 */
[----:B------:R-:W-:-:S02]  /*0df0*/  SHF.R.S32.HI R0, RZ, 0x5, R5 ;  /* 0x00000005ff007819 */ /* 0x000fc40000011405 */
[----:B------:R-:W-:Y:S01]  /*0e00*/  SHF.R.S32.HI R2, RZ, 0x1f, R5 ;  /* 0x0000001fff027819 */ /* 0x000fe20000011405 */
[----:B------:R-:W-:Y:S01]  /*0e10*/  IMAD.SHL.U32 R7, R82, 0x40, RZ ;  /* 0x0000004052077824 */ /* 0x000fe200078e00ff */
[----:B------:R-:W-:Y:S01]  /*0e20*/  LOP3.LUT R4, R5, 0xffffffe0, RZ, 0xc0, !PT ;  /* 0xffffffe005047812 */ /* 0x000fe200078ec0ff */
[----:B------:R-:W-:Y:S01]  /*0e30*/  IMAD.SHL.U32 R16, R0, 0x400, RZ ;  /* 0x0000040000107824 */ /* 0x000fe200078e00ff */
[----:B------:R-:W-:Y:S01]  /*0e40*/  LEA.HI R5, R2, R0, RZ, 0x3 ;  /* 0x0000000002057211 */ /* 0x000fe200078f18ff */
[----:B------:R-:W-:Y:S01]  /*0e50*/  IMAD.IADD R2, R15, 0x1, -R3 ;  /* 0x000000010f027824 */ /* 0x000fe200078e0a03 */
[----:B------:R-:W-:Y:S01]  /*0e60*/  LOP3.LUT R3, R7, 0x1c0, RZ, 0xc0, !PT ;  /* 0x000001c007037812 */ /* 0x000fe200078ec0ff */
[----:B------:R-:W-:Y:S01]  /*0e70*/  IMAD.IADD R27, R15, 0x1, -R4 ;  /* 0x000000010f1b7824 */ /* 0x000fe200078e0a04 */
[----:B------:R-:W-:Y:S01]  /*0e80*/  LOP3.LUT R5, R5, 0xffffff8, RZ, 0xc0, !PT ;  /* 0x0ffffff805057812 */ /* 0x000fe200078ec0ff */
[----:B------:R-:W-:Y:S01]  /*0e90*/  IMAD.SHL.U32 R76, R82, 0x8, RZ ;  /* 0x00000008524c7824 */ /* 0x000fe200078e00ff */
[----:B------:R-:W-:Y:S01]  /*0ea0*/  LEA.HI R4, R2, R2, RZ, 0x1 ;  /* 0x0000000202047211 */ /* 0x000fe200078f08ff */
[----:B------:R-:W-:Y:S01]  /*0eb0*/  IMAD.SHL.U32 R78, R82, 0x4, RZ ;  /* 0x00000004524e7824 */ /* 0x000fe200078e00ff */
[----:B------:R-:W-:Y:S01]  /*0ec0*/  LOP3.LUT R8, R3, 0x8, R81, 0xf8, !PT ;  /* 0x0000000803087812 */ /* 0x000fe200078ef851 */
[----:B------:R-:W-:Y:S01]  /*0ed0*/  IMAD.IADD R10, R0, 0x1, -R5 ;  /* 0x00000001000a7824 */ /* 0x000fe200078e0a05 */
[----:B------:R-:W-:Y:S01]  /*0ee0*/  SHF.R.U32.HI R7, RZ, 0x3, R3 ;  /* 0x00000003ff077819 */ /* 0x000fe20000011603 */
[----:B------:R-:W-:Y:S01]  /*0ef0*/  IMAD.SHL.U32 R0, R6, 0x40, RZ ;  /* 0x0000004006007824 */ /* 0x000fe200078e00ff */
[----:B------:R-:W-:Y:S01]  /*0f00*/  LOP3.LUT R3, R4, 0x1ffffffe, RZ, 0xc0, !PT ;  /* 0x1ffffffe04037812 */ /* 0x000fe200078ec0ff */
[----:B------:R-:W-:Y:S01]  /*0f10*/  IMAD.SHL.U32 R5, R11, 0x8, RZ ;  /* 0x000000080b057824 */ /* 0x000fe200078e00ff */
[----:B------:R-:W-:Y:S01]  /*0f20*/  LOP3.LUT R8, R8, R7, RZ, 0x3c, !PT ;  /* 0x0000000708087212 */ /* 0x000fe200078e3cff */
[----:B------:R-:W-:Y:S01]  /*0f30*/  IMAD R7, R2, 0x2, R16 ;  /* 0x0000000202077824 */ /* 0x000fe200078e0210 */
[----:B------:R-:W-:Y:S01]  /*0f40*/  LOP3.LUT R0, R0, 0x1c0, RZ, 0xc0, !PT ;  /* 0x000001c000007812 */ /* 0x000fe200078ec0ff */
[----:B------:R-:W-:Y:S01]  /*0f50*/  IMAD.IADD R17, R2, 0x1, -R3 ;  /* 0x0000000102117824 */ /* 0x000fe200078e0a03 */
[----:B------:R-:W-:Y:S01]  /*0f60*/  SHF.R.S32.HI R4, RZ, 0x1f, R27 ;  /* 0x0000001fff047819 */ /* 0x000fe2000001141b */
[----:B------:R-:W-:Y:S01]  /*0f70*/  IMAD.SHL.U32 R3, R9, 0x40, RZ ;  /* 0x0000004009037824 */ /* 0x000fe200078e00ff */
[----:B------:R-:W-:-:S02]  /*0f80*/  LEA.HI R2, R0, R0, RZ, 0x1d ;  /* 0x0000000000027211 */ /* 0x000fc400078fe8ff */
[C---:B------:R-:W-:Y:S02]  /*0f90*/  R2P PR, R6.reuse, 0x6 ;  /* 0x0000000606007804 */ /* 0x040fe40000000000 */
[----:B------:R-:W-:Y:S01]  /*0fa0*/  LOP3.LUT R0, R3, 0x1c0, RZ, 0xc0, !PT ;  /* 0x000001c003007812 */ /* 0x000fe200078ec0ff */
[----:B------:R-:W-:Y:S01]  /*0fb0*/  IMAD.IADD R2, R7, 0x1, R2 ;  /* 0x0000000107027824 */ /* 0x000fe200078e0202 */
[----:B------:R-:W-:Y:S02]  /*0fc0*/  LOP3.LUT R6, R6, 0x1, RZ, 0xc0, !PT ;  /* 0x0000000106067812 */ /* 0x000fe400078ec0ff */
[----:B------:R-:W-:Y:S01]  /*0fd0*/  LOP3.LUT R3, R0, 0x8, R5, 0xf8, !PT ;  /* 0x0000000800037812 */ /* 0x000fe200078ef805 */
[----:B------:R-:W-:Y:S01]  /*0fe0*/  IMAD.SHL.U32 R21, R2, 0x2, RZ ;  /* 0x0000000202157824 */ /* 0x000fe200078e00ff */
[----:B------:R-:W-:Y:S01]  /*0ff0*/  SHF.R.U32.HI R0, RZ, 0x3, R0 ;  /* 0x00000003ff007819 */ /* 0x000fe20000011600 */
[----:B------:R-:W-:Y:S01]  /*1000*/  IMAD.SHL.U32 R2, R12, 0x40, RZ ;  /* 0x000000400c027824 */ /* 0x000fe200078e00ff */
[----:B------:R-:W-:-:S02]  /*1010*/  LEA.HI R13, R4, R27, RZ, 0x2 ;  /* 0x0000001b040d7211 */ /* 0x000fc400078f10ff */
[----:B------:R-:W-:Y:S02]  /*1020*/  LOP3.LUT R0, R3, R0, RZ, 0x3c, !PT ;  /* 0x0000000003007212 */ /* 0x000fe400078e3cff */
[----:B------:R-:W-:Y:S02]  /*1030*/  SHF.R.S32.HI R81, RZ, 0x3, R81 ;  /* 0x00000003ff517819 */ /* 0x000fe40000011451 */
[----:B------:R-:W-:Y:S02]  /*1040*/  LOP3.LUT R5, R0, 0xfffffe00, R2, 0xf8, !PT ;  /* 0xfffffe0000057812 */ /* 0x000fe400078ef802 */
[----:B------:R-:W-:Y:S02]  /*1050*/  LEA.HI R0, R14, R15, RZ, 0x6 ;  /* 0x0000000f0e007211 */ /* 0x000fe400078f30ff */
[----:B------:R-:W-:Y:S01]  /*1060*/  ISETP.NE.U32.AND P0, PT, R6, 0x1, PT ;  /* 0x000000010600780c */ /* 0x000fe20003f05070 */
[----:B------:R-:W-:Y:S01]  /*1070*/  IMAD R6, R11, 0x200, R8 ;  /* 0x000002000b067824 */ /* 0x000fe200078e0208 */
[----:B------:R-:W-:Y:S01]  /*1080*/  SHF.R.S32.HI R4, RZ, 0x2, R13 ;  /* 0x00000002ff047819 */ /* 0x000fe2000001140d */
[----:B------:R-:W-:Y:S01]  /*1090*/  IMAD.SHL.U32 R0, R0, 0x8, RZ ;  /* 0x0000000800007824 */ /* 0x000fe200078e00ff */
[----:B------:R-:W-:-:S02]  /*10a0*/  IADD3 R15, R81, 0x20, RZ ;  /* 0x00000020510f7810 */ /* 0x000fc40007ffe0ff */
[C---:B------:R-:W-:Y:S01]  /*10b0*/  IADD3 R22, R81.reuse, 0x40, RZ ;  /* 0x0000004051167810 */ /* 0x040fe20007ffe0ff */
[----:B------:R-:W-:Y:S01]  /*10c0*/  IMAD R25, R10, 0x10, R4 ;  /* 0x000000100a197824 */ /* 0x000fe200078e0204 */
[----:B------:R-:W-:Y:S01]  /*10d0*/  LOP3.LUT R7, R0, 0xfffffe00, RZ, 0xc0, !PT ;  /* 0xfffffe0000077812 */ /* 0x000fe200078ec0ff */
[C---:B------:R-:W-:Y:S01]  /*10e0*/  IMAD.SHL.U32 R0, R81.reuse, 0x40, RZ ;  /* 0x0000004051007824 */ /* 0x040fe200078e00ff */
[----:B------:R-:W-:Y:S01]  /*10f0*/  IADD3 R12, R81, 0x60, RZ ;  /* 0x00000060510c7810 */ /* 0x000fe20007ffe0ff */
[----:B------:R-:W-:Y:S01]  /*1100*/  IMAD.SHL.U32 R4, R15, 0x40, RZ ;  /* 0x000000400f047824 */ /* 0x000fe200078e00ff */
[C---:B------:R-:W-:Y:S01]  /*1110*/  LOP3.LUT P4, RZ, R9.reuse, 0x2, RZ, 0xc0, !PT ;  /* 0x0000000209ff7812 */ /* 0x040fe2000788c0ff */
[----:B------:R1:W-:Y:S01]  /*1120*/  STL [R1+0x104], R25 ;  /* 0x0001041901007387 */ /* 0x0003e20000100800 */
[----:B------:R-:W-:Y:S02]  /*1130*/  LOP3.LUT P3, RZ, R9, 0x4, RZ, 0xc0, !PT ;  /* 0x0000000409ff7812 */ /* 0x000fe4000786c0ff */
[----:B------:R-:W-:Y:S01]  /*1140*/  SHF.R.S32.HI R9, RZ, 0x1f, R15 ;  /* 0x0000001fff097819 */ /* 0x000fe2000001140f */
[----:B------:R-:W-:Y:S01]  /*1150*/  STL [R1+0x90], R21 ;  /* 0x0000901501007387 */ /* 0x000fe20000100800 */
[----:B------:R-:W-:-:S02]  /*1160*/  IADD3 R3, R21, 0x80, RZ ;  /* 0x0000008015037810 */ /* 0x000fc40007ffe0ff */
[--C-:B------:R-:W-:Y:S01]  /*1170*/  SHF.R.S32.HI R2, RZ, 0x1f, R81.reuse ;  /* 0x0000001fff027819 */ /* 0x100fe20000011451 */
[----:B------:R-:W-:Y:S01]  /*1180*/  IMAD.SHL.U32 R2, R12, 0x40, RZ ;  /* 0x000000400c027824 */ /* 0x000fe200078e00ff */
[----:B------:R-:W-:Y:S02]  /*1190*/  SHF.R.S32.HI R8, RZ, 0x1f, R22 ;  /* 0x0000001fff087819 */ /* 0x000fe40000011416 */
[----:B------:R-:W-:Y:S02]  /*11a0*/  SHF.R.S32.HI R10, RZ, 0x1f, R12 ;  /* 0x0000001fff0a7819 */ /* 0x000fe4000001140c */
[----:B------:R-:W-:Y:S01]  /*11b0*/  LOP3.LUT R11, R0, 0x1c0, RZ, 0xc0, !PT ;  /* 0x000001c0000b7812 */ /* 0x000fe200078ec0ff */
[----:B------:R-:W-:Y:S01]  /*11c0*/  IMAD R0, R82, 0x20, R81 ;  /* 0x0000002052007824 */ /* 0x000fe200078e0251 */
[----:B------:R-:W-:Y:S02]  /*11d0*/  IADD3 R20, R21, 0x70, RZ ;  /* 0x0000007015147810 */ /* 0x000fe40007ffe0ff */
[----:B------:R-:W-:-:S02]  /*11e0*/  LEA.HI R9, R9, R15, RZ, 0x3 ;  /* 0x0000000f09097211 */ /* 0x000fc400078f18ff */
[----:B------:R-:W-:Y:S01]  /*11f0*/  @P0 IADD3 R20, R3, 0x10, RZ ;  /* 0x0000001003140810 */ /* 0x000fe20007ffe0ff */
[----:B------:R-:W-:Y:S01]  /*1200*/  IMAD.SHL.U32 R3, R22, 0x40, RZ ;  /* 0x0000004016037824 */ /* 0x000fe200078e00ff */
[----:B------:R-:W-:Y:S02]  /*1210*/  LOP3.LUT R15, R4, 0x1c0, RZ, 0xc0, !PT ;  /* 0x000001c0040f7812 */ /* 0x000fe400078ec0ff */
[----:B------:R-:W-:Y:S01]  /*1220*/  LEA.HI R8, R8, R22, RZ, 0x3 ;  /* 0x0000001608087211 */ /* 0x000fe200078f18ff */
[----:B------:R-:W-:Y:S01]  /*1230*/  STL [R1+0x94], R20 ;  /* 0x0000941401007387 */ /* 0x000fe20000100800 */
[----:B------:R-:W-:Y:S02]  /*1240*/  LEA.HI R4, R10, R12, RZ, 0x3 ;  /* 0x0000000c0a047211 */ /* 0x000fe400078f18ff */
[----:B------:R-:W-:Y:S02]  /*1250*/  LOP3.LUT R10, R11, 0x38, R76, 0xf8, !PT ;  /* 0x000000380b0a7812 */ /* 0x000fe400078ef84c */
[----:B------:R-:W-:Y:S01]  /*1260*/  SHF.R.U32.HI R22, RZ, 0x3, R11 ;  /* 0x00000003ff167819 */ /* 0x000fe2000001160b */
[----:B------:R-:W-:Y:S01]  /*1270*/  IMAD.SHL.U32 R4, R4, 0x40, RZ ;  /* 0x0000004004047824 */ /* 0x000fe200078e00ff */
[----:B------:R-:W-:Y:S01]  /*1280*/  LOP3.LUT R12, R2, 0x1c0, RZ, 0xc0, !PT ;  /* 0x000001c0020c7812 */ /* 0x000fe200078ec0ff */
[----:B------:R-:W-:Y:S01]  /*1290*/  IMAD.SHL.U32 R2, R9, 0x40, RZ ;  /* 0x0000004009027824 */ /* 0x000fe200078e00ff */
[----:B------:R-:W-:-:S02]  /*12a0*/  IADD3 R80, R78, 0x20, RZ ;  /* 0x000000204e507810 */ /* 0x000fc40007ffe0ff */
[----:B------:R-:W-:Y:S02]  /*12b0*/  LOP3.LUT R26, R10, R22, RZ, 0x3c, !PT ;  /* 0x000000160a1a7212 */ /* 0x000fe400078e3cff */
[--C-:B------:R-:W-:Y:S02]  /*12c0*/  LOP3.LUT R9, R15, 0x38, R76.reuse, 0xf8, !PT ;  /* 0x000000380f097812 */ /* 0x100fe400078ef84c */
[----:B------:R-:W-:Y:S01]  /*12d0*/  SHF.R.U32.HI R24, RZ, 0x3, R15 ;  /* 0x00000003ff187819 */ /* 0x000fe2000001160f */
[----:B------:R-:W-:Y:S01]  /*12e0*/  STL [R1+0x100], R26 ;  /* 0x0001001a01007387 */ /* 0x000fe20000100800 */
[----:B------:R-:W-:Y:S02]  /*12f0*/  LOP3.LUT R15, R12, 0x38, R76, 0xf8, !PT ;  /* 0x000000380c0f7812 */ /* 0x000fe400078ef84c */
[----:B------:R-:W-:Y:S01]  /*1300*/  SHF.R.U32.HI R22, RZ, 0x3, R12 ;  /* 0x00000003ff167819 */ /* 0x000fe2000001160c */
[----:B------:R-:W-:Y:S01]  /*1310*/  IMAD.SHL.U32 R12, R80, 0x2, RZ ;  /* 0x00000002500c7824 */ /* 0x000fe200078e00ff */
[----:B------:R-:W-:-:S02]  /*1320*/  LOP3.LUT R11, R13, 0x7ffffffc, RZ, 0xc0, !PT ;  /* 0x7ffffffc0d0b7812 */ /* 0x000fc400078ec0ff */
[----:B------:R-:W-:Y:S01]  /*1330*/  LOP3.LUT R14, R3, 0x1c0, RZ, 0xc0, !PT ;  /* 0x000001c0030e7812 */ /* 0x000fe200078ec0ff */
[----:B------:R-:W-:Y:S01]  /*1340*/  IMAD.SHL.U32 R3, R8, 0x40, RZ ;  /* 0x0000004008037824 */ /* 0x000fe200078e00ff */
[----:B------:R2:W-:Y:S01]  /*1350*/  STL [R1+0xfc], R12 ;  /* 0x0000fc0c01007387 */ /* 0x0005e20000100800 */
[----:B------:R-:W-:Y:S01]  /*1360*/  IMAD.IADD R11, R27, 0x1, -R11 ;  /* 0x000000011b0b7824 */ /* 0x000fe200078e0a0b */
[----:B------:R-:W-:Y:S02]  /*1370*/  LOP3.LUT R10, R14, 0x38, R76, 0xf8, !PT ;  /* 0x000000380e0a7812 */ /* 0x000fe400078ef84c */
[----:B------:R-:W-:Y:S01]  /*1380*/  SHF.R.U32.HI R23, RZ, 0x3, R14 ;  /* 0x00000003ff177819 */ /* 0x000fe2000001160e */
[----:B------:R-:W-:Y:S01]  /*1390*/  IMAD.SHL.U32 R30, R11, 0x2, RZ ;  /* 0x000000020b1e7824 */ /* 0x000fe200078e00ff */
[----:B------:R-:W-:Y:S02]  /*13a0*/  SHF.R.S32.HI R8, RZ, 0x1f, R80 ;  /* 0x0000001fff087819 */ /* 0x000fe40000011450 */
[----:B------:R-:W-:Y:S01]  /*13b0*/  LOP3.LUT R13, R3, 0xfffffe00, RZ, 0xc0, !PT ;  /* 0xfffffe00030d7812 */ /* 0x000fe200078ec0ff */
[----:B------:R-:W-:Y:S01]  /*13c0*/  IMAD R3, R17, 0x8, R25 ;  /* 0x0000000811037824 */ /* 0x000fe200078e0219 */
[----:B------:R-:W-:-:S02]  /*13d0*/  LOP3.LUT R14, R4, 0xfffffe00, RZ, 0xc0, !PT ;  /* 0xfffffe00040e7812 */ /* 0x000fc400078ec0ff */
[----:B------:R-:W-:Y:S02]  /*13e0*/  LOP3.LUT R10, R13, R10, R23, 0xf6, !PT ;  /* 0x0000000a0d0a7212 */ /* 0x000fe400078ef617 */
[----:B------:R-:W-:Y:S02]  /*13f0*/  LEA R200, R6, 0x8100, 0x1 ;  /* 0x0000810006c87811 */ /* 0x000fe400078e08ff */
[----:B------:R-:W-:Y:S02]  /*1400*/  LEA R10, R10, 0x100, 0x1 ;  /* 0x000001000a0a7811 */ /* 0x000fe400078e08ff */
[C---:B------:R-:W-:Y:S02]  /*1410*/  IADD3 R29, R30.reuse, 0x8, RZ ;  /* 0x000000081e1d7810 */ /* 0x040fe40007ffe0ff */
[C---:B------:R-:W-:Y:S02]  /*1420*/  IADD3 R28, R30.reuse, 0x10, RZ ;  /* 0x000000101e1c7810 */ /* 0x040fe40007ffe0ff */
[----:B------:R-:W-:-:S02]  /*1430*/  IADD3 R27, R30, 0x18, RZ ;  /* 0x000000181e1b7810 */ /* 0x000fc40007ffe0ff */
[----:B-1----:R-:W-:Y:S02]  /*1440*/  IADD3 R25, R30, 0x28, RZ ;  /* 0x000000281e197810 */ /* 0x002fe40007ffe0ff */
[----:B--2---:R-:W-:Y:S02]  /*1450*/  LOP3.LUT R12, R2, 0xfffffe00, RZ, 0xc0, !PT ;  /* 0xfffffe00020c7812 */ /* 0x004fe400078ec0ff */
[----:B------:R-:W-:Y:S02]  /*1460*/  SHF.L.U64.HI R2, R80, 0x1, R8 ;  /* 0x0000000150027819 */ /* 0x000fe40000010208 */
[----:B------:R-:W-:Y:S02]  /*1470*/  LOP3.LUT R11, R12, R9, R24, 0xf6, !PT ;  /* 0x000000090c0b7212 */ /* 0x000fe400078ef618 */
[----:B------:R-:W-:Y:S01]  /*1480*/  LOP3.LUT R9, R14, R15, R22, 0xf6, !PT ;  /* 0x0000000f0e097212 */ /* 0x000fe200078ef616 */
[----:B------:R1:W-:Y:S01]  /*1490*/  STL [R1+0xf8], R2 ;  /* 0x0000f80201007387 */ /* 0x0003e20000100800 */
[----:B------:R-:W-:-:S02]  /*14a0*/  LEA R11, R11, 0x100, 0x1 ;  /* 0x000001000b0b7811 */ /* 0x000fc400078e08ff */
[----:B------:R-:W-:Y:S01]  /*14b0*/  LEA R6, R9, 0x100, 0x1 ;  /* 0x0000010009067811 */ /* 0x000fe200078e08ff */
[----:B------:R2:W-:Y:S01]  /*14c0*/  STL [R1+0x108], R3 ;  /* 0x0001080301007387 */ /* 0x0005e20000100800 */
[C---:B------:R-:W-:Y:S02]  /*14d0*/  IADD3 R24, R30.reuse, 0x30, RZ ;  /* 0x000000301e187810 */ /* 0x040fe40007ffe0ff */
[C---:B------:R-:W-:Y:S01]  /*14e0*/  IADD3 R23, R30.reuse, 0x38, RZ ;  /* 0x000000381e177810 */ /* 0x040fe20007ffe0ff */
[----:B------:R-:W-:Y:S01]  /*14f0*/  STL [R1+0x8c], R30 ;  /* 0x00008c1e01007387 */ /* 0x000fe20000100800 */
[----:B------:R-:W-:Y:S02]  /*1500*/  SEL R4, R19, 0xffffffe0, !P1 ;  /* 0xffffffe013047807 */ /* 0x000fe40004800000 */
[----:B------:R-:W-:Y:S01]  /*1510*/  IADD3 R22, R30, 0x40, RZ ;  /* 0x000000401e167810 */ /* 0x000fe20007ffe0ff */
[----:B------:R3:W-:Y:S01]  /*1520*/  STL [R1+0xf4], R11 ;  /* 0x0000f40b01007387 */ /* 0x0007e20000100800 */
[----:B------:R-:W-:-:S02]  /*1530*/  SEL R8, R18, 0xffffffc0, !P2 ;  /* 0xffffffc012087807 */ /* 0x000fc40005000000 */
[C---:B------:R-:W-:Y:S01]  /*1540*/  IADD3 R17, R30.reuse, 0x58, RZ ;  /* 0x000000581e117810 */ /* 0x040fe20007ffe0ff */
[----:B------:R4:W-:Y:S01]  /*1550*/  STL [R1+0xf0], R10 ;  /* 0x0000f00a01007387 */ /* 0x0009e20000100800 */
[----:B------:R-:W-:Y:S02]  /*1560*/  IADD3 R15, R30, 0x60, RZ ;  /* 0x000000601e0f7810 */ /* 0x000fe40007ffe0ff */
[----:B------:R-:W-:Y:S01]  /*1570*/  SHF.R.S32.HI R9, RZ, 0x1f, R29 ;  /* 0x0000001fff097819 */ /* 0x000fe2000001141d */
[----:B------:R5:W-:Y:S01]  /*1580*/  STL [R1+0xec], R6 ;  /* 0x0000ec0601007387 */ /* 0x000be20000100800 */
[----:B------:R-:W-:Y:S02]  /*1590*/  LEA R201, R5, 0x100, 0x1 ;  /* 0x0000010005c97811 */ /* 0x000fe400078e08ff */
[----:B------:R-:W-:Y:S01]  /*15a0*/  IADD3 R212, R76, 0x40, RZ ;  /* 0x000000404cd47810 */ /* 0x000fe20007ffe0ff */
[----:B------:R-:W-:Y:S01]  /*15b0*/  STL [R1+0x88], R29 ;  /* 0x0000881d01007387 */ /* 0x000fe20000100800 */
[----:B-1----:R-:W-:-:S02]  /*15c0*/  LOP3.LUT R2, R26, R7, RZ, 0xfc, !PT ;  /* 0x000000071a027212 */ /* 0x002fc400078efcff */
[----:B------:R-:W-:Y:S01]  /*15d0*/  IADD3 R26, R30, 0x20, RZ ;  /* 0x000000201e1a7810 */ /* 0x000fe20007ffe0ff */
[----:B------:R1:W-:Y:S01]  /*15e0*/  STL [R1+0x84], R28 ;  /* 0x0000841c01007387 */ /* 0x0003e20000100800 */
[----:B--2---:R-:W-:Y:S01]  /*15f0*/  SEL R3, R19, 0xffffffe0, !P4 ;  /* 0xffffffe013037807 */ /* 0x004fe20006000000 */
[----:B------:R-:W-:Y:S01]  /*1600*/  IMAD.SHL.U32 R214, R2, 0x2, RZ ;  /* 0x0000000202d67824 */ /* 0x000fe200078e00ff */
[----:B------:R-:W-:Y:S01]  /*1610*/  SEL R2, R18, 0xffffffc0, !P3 ;  /* 0xffffffc012027807 */ /* 0x000fe20005800000 */
[----:B------:R-:W-:Y:S01]  /*1620*/  STL [R1+0x80], R27 ;  /* 0x0000801b01007387 */ /* 0x000fe20000100800 */
[C---:B------:R-:W-:Y:S01]  /*1630*/  IADD3 R19, R30.reuse, 0x48, RZ ;  /* 0x000000481e137810 */ /* 0x040fe20007ffe0ff */
[--C-:B------:R-:W-:Y:S01]  /*1640*/  IMAD.IADD R202, R3, 0x1, R201.reuse ;  /* 0x0000000103ca7824 */ /* 0x100fe200078e02c9 */
[C---:B------:R-:W-:Y:S01]  /*1650*/  IADD3 R18, R30.reuse, 0x50, RZ ;  /* 0x000000501e127810 */ /* 0x040fe20007ffe0ff */
[----:B------:R2:W-:Y:S01]  /*1660*/  STL [R1+0x7c], R26 ;  /* 0x00007c1a01007387 */ /* 0x0005e20000100800 */
[----:B---3--:R-:W-:Y:S01]  /*1670*/  IADD3 R11, R30, 0x68, RZ ;  /* 0x000000681e0b7810 */ /* 0x008fe20007ffe0ff */
[----:B------:R-:W-:Y:S01]  /*1680*/  IMAD.IADD R204, R2, 0x1, R201 ;  /* 0x0000000102cc7824 */ /* 0x000fe200078e02c9 */
[----:B------:R-:W-:Y:S01]  /*1690*/  IADD3 R219, -R81, 0x70, RZ ;  /* 0x0000007051db7810 */ /* 0x000fe20007ffe1ff */
[----:B------:R3:W-:Y:S01]  /*16a0*/  STL [R1+0x78], R25 ;  /* 0x0000781901007387 */ /* 0x0007e20000100800 */
[----:B----4-:R-:W-:Y:S01]  /*16b0*/  IADD3 R10, R30, 0x70, RZ ;  /* 0x000000701e0a7810 */ /* 0x010fe20007ffe0ff */
[----:B------:R-:W-:Y:S01]  /*16c0*/  IMAD.IADD R203, R2, 0x1, R202 ;  /* 0x0000000102cb7824 */ /* 0x000fe200078e02ca */
[----:B------:R-:W-:Y:S01]  /*16d0*/  SHF.R.S32.HI R77, RZ, 0x1f, R76 ;  /* 0x0000001fff4d7819 */ /* 0x000fe2000001144c */
[----:B------:R-:W-:Y:S01]  /*16e0*/  STL [R1+0x74], R24 ;  /* 0x0000741801007387 */ /* 0x000fe20000100800 */
[----:B-----5:R-:W-:-:S02]  /*16f0*/  IADD3 R6, R30, 0x78, RZ ;  /* 0x000000781e067810 */ /* 0x020fc40007ffe0ff */
[----:B------:R-:W-:Y:S01]  /*1700*/  SHF.R.S32.HI R231, RZ, 0x1f, R212 ;  /* 0x0000001fffe77819 */ /* 0x000fe200000114d4 */
[----:B------:R4:W-:Y:S04]  /*1710*/  STL [R1+0x70], R23 ;  /* 0x0000701701007387 */ /* 0x0009e80000100800 */
[----:B------:R5:W-:Y:S01]  /*1720*/  STL [R1+0x6c], R22 ;  /* 0x00006c1601007387 */ /* 0x000be20000100800 */
[----:B-1----:R-:W-:-:S03]  /*1730*/  SHF.R.S32.HI R28, RZ, 0x1f, R28 ;  /* 0x0000001fff1c7819 */ /* 0x002fc6000001141c */
[----:B------:R-:W-:Y:S04]  /*1740*/  STL [R1+0x68], R19 ;  /* 0x0000681301007387 */ /* 0x000fe80000100800 */
[----:B------:R1:W-:Y:S01]  /*1750*/  STL [R1+0x64], R18 ;  /* 0x0000641201007387 */ /* 0x0003e20000100800 */
[----:B--2---:R-:W-:-:S03]  /*1760*/  SHF.R.S32.HI R26, RZ, 0x1f, R26 ;  /* 0x0000001fff1a7819 */ /* 0x004fc6000001141a */
[----:B------:R2:W-:Y:S01]  /*1770*/  STL [R1+0x60], R17 ;  /* 0x0000601101007387 */ /* 0x0005e20000100800 */
[----:B---3--:R-:W-:-:S03]  /*1780*/  SHF.R.S32.HI R25, RZ, 0x1f, R25 ;  /* 0x0000001fff197819 */ /* 0x008fc60000011419 */
[----:B------:R-:W-:Y:S04]  /*1790*/  STL [R1+0x5c], R15 ;  /* 0x00005c0f01007387 */ /* 0x000fe80000100800 */
[----:B------:R3:W-:Y:S01]  /*17a0*/  STL [R1+0x58], R11 ;  /* 0x0000580b01007387 */ /* 0x0007e20000100800 */
[----:B----4-:R-:W-:-:S03]  /*17b0*/  SHF.R.S32.HI R23, RZ, 0x1f, R23 ;  /* 0x0000001fff177819 */ /* 0x010fc60000011417 */
[----:B------:R4:W-:Y:S01]  /*17c0*/  STL [R1+0xe8], R9 ;  /* 0x0000e80901007387 */ /* 0x0009e20000100800 */
[----:B-----5:R-:W-:-:S03]  /*17d0*/  SHF.R.S32.HI R22, RZ, 0x1f, R22 ;  /* 0x0000001fff167819 */ /* 0x020fc60000011416 */
[----:B------:R5:W-:Y:S04]  /*17e0*/  STL [R1+0x54], R10 ;  /* 0x0000540a01007387 */ /* 0x000be80000100800 */
[----:B------:R-:W-:Y:S01]  /*17f0*/  STL [R1+0xe4], R28 ;  /* 0x0000e41c01007387 */ /* 0x000fe20000100800 */
[----:B-1----:R-:W-:-:S03]  /*1800*/  SHF.R.S32.HI R18, RZ, 0x1f, R18 ;  /* 0x0000001fff127819 */ /* 0x002fc60000011412 */
[----:B------:R-:W-:Y:S01]  /*1810*/  STL [R1+0x50], R6 ;  /* 0x0000500601007387 */ /* 0x000fe20000100800 */
[----:B--2---:R-:W-:Y:S02]  /*1820*/  SHF.R.S32.HI R17, RZ, 0x1f, R17 ;  /* 0x0000001fff117819 */ /* 0x004fe40000011411 */
[----:B---3--:R-:W-:Y:S02]  /*1830*/  SHF.R.S32.HI R11, RZ, 0x1f, R11 ;  /* 0x0000001fff0b7819 */ /* 0x008fe4000001140b */
[----:B----4-:R-:W-:Y:S02]  /*1840*/  SHF.R.S32.HI R9, RZ, 0x1f, R27 ;  /* 0x0000001fff097819 */ /* 0x010fe4000001141b */
[----:B-----5:R-:W-:-:S03]  /*1850*/  SHF.R.S32.HI R10, RZ, 0x1f, R10 ;  /* 0x0000001fff0a7819 */ /* 0x020fc6000001140a */
[----:B------:R1:W-:Y:S04]  /*1860*/  STL [R1+0xe0], R9 ;  /* 0x0000e00901007387 */ /* 0x0003e80000100800 */
        /* <DEDUP_REMOVED lines=14> */
[----:B-1----:R-:W-:Y:S02]  /*1950*/  IMAD.IADD R9, R21, 0x1, R4 ;  /* 0x0000000115097824 */ /* 0x002fe400078e0204 */
[----:B------:R-:W-:Y:S01]  /*1960*/  IMAD.IADD R4, R4, 0x1, R20 ;  /* 0x0000000104047824 */ /* 0x000fe200078e0214 */
[----:B--2---:R-:W-:Y:S01]  /*1970*/  SHF.R.S32.HI R11, RZ, 0x1f, R6 ;  /* 0x0000001fff0b7819 */ /* 0x004fe20000011406 */
[----:B------:R-:W-:-:S02]  /*1980*/  IMAD.IADD R6, R5, 0x1, R16 ;  /* 0x0000000105067824 */ /* 0x000fc400078e0210 */
[----:B------:R-:W-:Y:S02]  /*1990*/  IMAD.IADD R5, R8, 0x1, R20 ;  /* 0x0000000108057824 */ /* 0x000fe400078e0214 */
[----:B------:R-:W-:Y:S01]  /*19a0*/  STL [R1+0xb0], R11 ;  /* 0x0000b00b01007387 */ /* 0x000fe20000100800 */
[----:B---3--:R-:W-:Y:S01]  /*19b0*/  IMAD.IADD R10, R21, 0x1, R8 ;  /* 0x00000001150a7824 */ /* 0x008fe200078e0208 */
[----:B------:R-:W-:Y:S02]  /*19c0*/  LEA R206, R6, 0x100, 0x1 ;  /* 0x0000010006ce7811 */ /* 0x000fe400078e08ff */
[----:B------:R1:W-:Y:S03]  /*19d0*/  STL [R1+0x9c], R9 ;  /* 0x00009c0901007387 */ /* 0x0003e60000100800 */
[C---:B------:R-:W-:Y:S01]  /*19e0*/  IMAD.IADD R207, R206.reuse, 0x1, R3 ;  /* 0x00000001cecf7824 */ /* 0x040fe200078e0203 */
[----:B------:R-:W-:Y:S01]  /*19f0*/  STL [R1+0xac], R10 ;  /* 0x0000ac0a01007387 */ /* 0x000fe20000100800 */
[----:B------:R-:W-:-:S02]  /*1a00*/  IMAD.IADD R209, R206, 0x1, R2 ;  /* 0x00000001ced17824 */ /* 0x000fc400078e0202 */
[----:B------:R-:W-:Y:S02]  /*1a10*/  IMAD.IADD R208, R207, 0x1, R2 ;  /* 0x00000001cfd07824 */ /* 0x000fe400078e0202 */
[----:B-1----:R-:W-:-:S05]  /*1a20*/  IMAD.IADD R9, R8, 0x1, R9 ;  /* 0x0000000108097824 */ /* 0x002fca00078e0209 */
[----:B------:R-:W-:Y:S04]  /*1a30*/  STL [R1+0xa8], R9 ;  /* 0x0000a80901007387 */ /* 0x000fe80000100800 */
[----:B------:R1:W-:Y:S04]  /*1a40*/  STL [R1+0x98], R4 ;  /* 0x0000980401007387 */ /* 0x0003e80000100800 */
[----:B------:R2:W-:Y:S01]  /*1a50*/  STL [R1+0xa4], R5 ;  /* 0x0000a40501007387 */ /* 0x0005e20000100800 */
[----:B-1----:R-:W-:-:S05]  /*1a60*/  IMAD.IADD R4, R4, 0x1, R8 ;  /* 0x0000000104047824 */ /* 0x002fca00078e0208 */
[----:B------:R2:W-:Y:S02]  /*1a70*/  STL [R1+0xa0], R4 ;  /* 0x0000a00401007387 */ /* 0x0005e40000100800 */
.L_x_517:
[----:B------:R-:W3:Y:S01]  /*1a80*/  LDL R3, [R1+0x34] ;  /* 0x0000340001037983 */ /* 0x000ee20000100800 */
[----:B------:R-:W-:Y:S01]  /*1a90*/  IMAD.MOV.U32 R2, RZ, RZ, 0x4 ;  /* 0x00000004ff027424 */ /* 0x000fe200078e00ff */
[----:B------:R-:W-:-:S04]  /*1aa0*/  ISETP.NE.U32.AND P0, PT, RZ, c[0x0][0x370], PT ;  /* 0x0000dc00ff007a0c */ /* 0x000fc80003f05070 */
[----:B------:R-:W-:Y:S01]  /*1ab0*/  ISETP.NE.AND.EX P1, PT, RZ, c[0x0][0x374], PT, P0 ;  /* 0x0000dd00ff007a0c */ /* 0x000fe20003f25300 */
[----:B---3--:R-:W-:-:S05]  /*1ac0*/  IMAD.WIDE R2, R3, R2, c[0x0][0x588] ;  /* 0x0001620003027625 */ /* 0x008fca00078e0202 */
[----:B------:R-:W3:Y:S01]  /*1ad0*/  LDG.E R33, [R2.64] ;  /* 0x0000000802217981 */ /* 0x000ee2000c1e1900 */
[----:B------:R-:W-:Y:S01]  /*1ae0*/  ISETP.NE.U32.AND P4, PT, RZ, c[0x0][0x360], PT ;  /* 0x0000d800ff007a0c */ /* 0x000fe20003f85070 */
[----:B------:R-:W-:Y:S01]  /*1af0*/  IMAD.MOV.U32 R11, RZ, RZ, RZ ;  /* 0x000000ffff0b7224 */ /* 0x000fe200078e00ff */
[----:B------:R-:W-:Y:S02]  /*1b00*/  ISETP.NE.U32.AND P3, PT, RZ, c[0x0][0x348], PT ;  /* 0x0000d200ff007a0c */ /* 0x000fe40003f65070 */
[----:B------:R-:W-:Y:S02]  /*1b10*/  ISETP.NE.AND.EX P4, PT, RZ, c[0x0][0x364], PT, P4 ;  /* 0x0000d900ff007a0c */ /* 0x000fe40003f85340 */
[----:B------:R-:W-:Y:S02]  /*1b20*/  ISETP.NE.U32.AND P5, PT, RZ, c[0x0][0x350], PT ;  /* 0x0000d400ff007a0c */ /* 0x000fe40003fa5070 */
[----:B------:R-:W-:Y:S02]  /*1b30*/  ISETP.NE.U32.AND P6, PT, RZ, c[0x0][0x358], PT ;  /* 0x0000d600ff007a0c */ /* 0x000fe40003fc5070 */
[----:B------:R-:W-:-:S02]  /*1b40*/  ISETP.NE.AND.EX P3, PT, RZ, c[0x0][0x34c], PT, P3 ;  /* 0x0000d300ff007a0c */ /* 0x000fc40003f65330 */
[----:B------:R-:W-:Y:S02]  /*1b50*/  ISETP.NE.AND.EX P5, PT, RZ, c[0x0][0x354], PT, P5 ;  /* 0x0000d500ff007a0c */ /* 0x000fe40003fa5350 */
[----:B------:R-:W-:Y:S01]  /*1b60*/  ISETP.NE.AND.EX P6, PT, RZ, c[0x0][0x35c], PT, P6 ;  /* 0x0000d700ff007a0c */ /* 0x000fe20003fc5360 */
[----:B------:R-:W-:Y:S02]  /*1b70*/  IMAD.MOV.U32 R146, RZ, RZ, RZ ;  /* 0x000000ffff927224 */ /* 0x000fe400078e00ff */
[----:B------:R-:W-:Y:S02]  /*1b80*/  IMAD.MOV.U32 R18, RZ, RZ, RZ ;  /* 0x000000ffff127224 */ /* 0x000fe400078e00ff */
[----:B------:R-:W-:Y:S01]  /*1b90*/  IMAD.MOV.U32 R17, RZ, RZ, RZ ;  /* 0x000000ffff117224 */ /* 0x000fe200078e00ff */
[----:B---3--:R-:W-:Y:S01]  /*1ba0*/  SHF.R.S32.HI R34, RZ, 0x1f, R33 ;  /* 0x0000001fff227819 */ /* 0x008fe20000011421 */
[C---:B------:R-:W-:Y:S01]  /*1bb0*/  IMAD.SHL.U32 R19, R33.reuse, 0x4, RZ ;  /* 0x0000000421137824 */ /* 0x040fe200078e00ff */
[C---:B--2---:R-:W-:Y:S01]  /*1bc0*/  @P1 LEA R4, P0, R33.reuse, c[0x0][0x370], 0x2 ;  /* 0x0000dc0021041a11 */ /* 0x044fe200078010ff */
[----:B------:R1:W-:Y:S01]  /*1bd0*/  STL [R1+0x40], R33 ;  /* 0x0000402101007387 */ /* 0x0003e20000100800 */
[----:B------:R-:W-:-:S02]  /*1be0*/  SHF.L.U64.HI R22, R33, 0x2, R34 ;  /* 0x0000000221167819 */ /* 0x000fc40000010222 */
[----:B------:R-:W-:Y:S01]  /*1bf0*/  @P1 LEA.HI.X R5, R33, c[0x0][0x374], R34, 0x2, P0 ;  /* 0x0000dd0021051a11 */ /* 0x000fe200000f1422 */
[----:B------:R1:W-:Y:S01]  /*1c00*/  STL [R1+0x44], R34 ;  /* 0x0000442201007387 */ /* 0x0003e20000100800 */
[----:B------:R-:W-:-:S03]  /*1c10*/  @P4 IADD3 R2, P0, R19, c[0x0][0x360], RZ ;  /* 0x0000d80013024a10 */ /* 0x000fc60007f1e0ff */
[----:B------:R2:W3:Y:S01]  /*1c20*/  @P1 LDG.E R11, [R4.64] ;  /* 0x00000008040b1981 */ /* 0x0004e2000c1e1900 */
[C---:B------:R-:W-:Y:S02]  /*1c30*/  @P4 IADD3.X R3, R22.reuse, c[0x0][0x364], RZ, P0, !PT ;  /* 0x0000d90016034a10 */ /* 0x040fe400007fe4ff */
[----:B------:R-:W-:Y:S01]  /*1c40*/  IADD3 R8, P2, R19, c[0x0][0x348], RZ ;  /* 0x0000d20013087a10 */ /* 0x000fe20007f5e0ff */
[----:B------:R1:W-:Y:S04]  /*1c50*/  STL [R1+0x38], R19 ;  /* 0x0000381301007387 */ /* 0x0003e80000100800 */
[----:B------:R4:W5:Y:S01]  /*1c60*/  @P4 LDG.E R153, [R2.64] ;  /* 0x0000000802994981 */ /* 0x000962000c1e1900 */
[----:B------:R-:W-:-:S03]  /*1c70*/  IADD3.X R9, R22, c[0x0][0x34c], RZ, P2, !PT ;  /* 0x0000d30016097a10 */ /* 0x000fc600017fe4ff */
[----:B------:R1:W-:Y:S04]  /*1c80*/  STL [R1+0x3c], R22 ;  /* 0x00003c1601007387 */ /* 0x0003e80000100800 */
[----:B------:R1:W5:Y:S01]  /*1c90*/  @P3 LDG.E R146, [R8.64] ;  /* 0x0000000808923981 */ /* 0x000362000c1e1900 */
[----:B--2---:R-:W-:-:S04]  /*1ca0*/  IADD3 R4, P1, R19, c[0x0][0x350], RZ ;  /* 0x0000d40013047a10 */ /* 0x004fc80007f3e0ff */
[----:B------:R-:W-:Y:S02]  /*1cb0*/  IADD3.X R5, R22, c[0x0][0x354], RZ, P1, !PT ;  /* 0x0000d50016057a10 */ /* 0x000fe40000ffe4ff */
[----:B----4-:R-:W-:-:S03]  /*1cc0*/  IADD3 R2, P0, R19, c[0x0][0x358], RZ ;  /* 0x0000d60013027a10 */ /* 0x010fc60007f1e0ff */
[----:B------:R1:W5:Y:S01]  /*1cd0*/  @P5 LDG.E R18, [R4.64] ;  /* 0x0000000804125981 */ /* 0x000362000c1e1900 */
[----:B------:R-:W-:-:S05]  /*1ce0*/  IADD3.X R3, R22, c[0x0][0x35c], RZ, P0, !PT ;  /* 0x0000d70016037a10 */ /* 0x000fca00007fe4ff */
[----:B------:R1:W5:Y:S01]  /*1cf0*/  @P6 LDG.E R17, [R2.64] ;  /* 0x0000000802116981 */ /* 0x000362000c1e1900 */
[----:B------:R-:W-:Y:S03]  /*1d00*/  YIELD ;  /* 0x0000000000007946 */ /* 0x000fe60003800000 */
[----:B---3--:R1:W-:Y:S01]  /*1d10*/  STL [R1+0x24], R11 ;  /* 0x0000240b01007387 */ /* 0x0083e20000100800 */
[----:B------:R-:W-:Y:S05]  /*1d20*/  @P4 BRA `(.L_x_336) ;  /* 0x0000005000004947 */ /* 0x000fea0003800000 */
[----:B-----5:R-:W-:Y:S01]  /*1d30*/  MOV R153, c[0x0][0x168] ;  /* 0x00005a0000997a02 */ /* 0x020fe20000000f00 */
[----:B------:R-:W-:Y:S05]  /*1d40*/  @!P3 BRA `(.L_x_336) ;  /* 0x000000300000b947 */ /* 0x000fea0003800000 */
[----:B------:R-:W2:Y:S04]  /*1d50*/  LDG.E R10, [R8.64] ;  /* 0x00000008080a7981 */ /* 0x000ea8000c1e1900 */
[----:B------:R-:W2:Y:S02]  /*1d60*/  LDG.E R6, [R8.64+0x4] ;  /* 0x0000040808067981 */ /* 0x000ea4000c1e1900 */
[----:B--2---:R-:W-:-:S02]  /*1d70*/  IADD3 R153, -R10, R6, RZ ;  /* 0x000000060a997210 */ /* 0x004fc40007ffe1ff */
.L_x_336:
[----:B------:R-:W-:-:S04]  /*1d80*/  ISETP.NE.U32.AND P0, PT, RZ, c[0x0][0x368], PT ;  /* 0x0000da00ff007a0c */ /* 0x000fc80003f05070 */
[----:B------:R-:W-:-:S13]  /*1d90*/  ISETP.NE.AND.EX P0, PT, RZ, c[0x0][0x36c], PT, P0 ;  /* 0x0000db00ff007a0c */ /* 0x000fda0003f05300 */
[----:B------:R-:W-:Y:S05]  /*1da0*/  @!P0 BRA `(.L_x_337) ;  /* 0x0000004000008947 */ /* 0x000fea0003800000 */
[----:B-1----:R-:W-:-:S04]  /*1db0*/  IADD3 R4, P0, R19, c[0x0][0x368], RZ ;  /* 0x0000da0013047a10 */ /* 0x002fc80007f1e0ff */
[----:B------:R-:W-:-:S05]  /*1dc0*/  IADD3.X R5, R22, c[0x0][0x36c], RZ, P0, !PT ;  /* 0x0000db0016057a10 */ /* 0x000fca00007fe4ff */
[----:B------:R1:W5:Y:S01]  /*1dd0*/  LDG.E R16, [R4.64] ;  /* 0x0000000804107981 */ /* 0x000362000c1e1900 */
[----:B------:R-:W-:Y:S05]  /*1de0*/  BRA `(.L_x_338) ;  /* 0x0000005000007947 */ /* 0x000fea0003800000 */
.L_x_337:
[----:B------:R-:W-:Y:S01]  /*1df0*/  MOV R16, UR6 ;  /* 0x0000000600107c02 */ /* 0x000fe20008000f00 */
[----:B------:R-:W-:Y:S05]  /*1e00*/  @!P5 BRA `(.L_x_338) ;  /* 0x000000300000d947 */ /* 0x000fea0003800000 */
[----:B------:R2:W3:Y:S04]  /*1e10*/  LDG.E R6, [R4.64] ;  /* 0x0000000804067981 */ /* 0x0004e8000c1e1900 */
[----:B-12---:R-:W3:Y:S02]  /*1e20*/  LDG.E R4, [R4.64+0x4] ;  /* 0x0000040804047981 */ /* 0x006ee4000c1e1900 */
[----:B---3--:R-:W-:Y:S02]  /*1e30*/  IADD3 R16, -R6, R4, RZ ;  /* 0x0000000406107210 */ /* 0x008fe40007ffe1ff */
.L_x_338:
[----:B------:R-:W2:Y:S04]  /*1e40*/  LDL R21, [R1+0x30] ;  /* 0x0000300001157983 */ /* 0x000ea80000100800 */
[----:B-1----:R1:W3:Y:S04]  /*1e50*/  @P6 LDG.E R5, [R2.64] ;  /* 0x0000000802056981 */ /* 0x0022e8000c1e1900 */
[----:B------:R1:W3:Y:S01]  /*1e60*/  @P6 LDG.E R4, [R2.64+0x4] ;  /* 0x0000040802046981 */ /* 0x0002e2000c1e1900 */
[----:B------:R-:W-:Y:S01]  /*1e70*/  ISETP.NE.U32.AND P0, PT, RZ, c[0x0][0x378], PT ;  /* 0x0000de00ff007a0c */ /* 0x000fe20003f05070 */
[----:B-----5:R-:W-:-:S03]  /*1e80*/  IMAD.MOV.U32 R137, RZ, RZ, R16 ;  /* 0x000000ffff897224 */ /* 0x020fc600078e0010 */
[----:B------:R-:W-:-:S13]  /*1e90*/  ISETP.NE.AND.EX P1, PT, RZ, c[0x0][0x37c], PT, P0 ;  /* 0x0000df00ff007a0c */ /* 0x000fda0003f25300 */
[----:B-1----:R-:W-:-:S04]  /*1ea0*/  @P1 IADD3 R2, P0, R19, c[0x0][0x378], RZ ;  /* 0x0000de0013021a10 */ /* 0x002fc80007f1e0ff */
[----:B------:R-:W-:-:S05]  /*1eb0*/  @P1 IADD3.X R3, R22, c[0x0][0x37c], RZ, P0, !PT ;  /* 0x0000df0016031a10 */ /* 0x000fca00007fe4ff */
[----:B------:R1:W5:Y:S01]  /*1ec0*/  @P1 LDG.E R137, [R2.64] ;  /* 0x0000000802891981 */ /* 0x000362000c1e1900 */
[----:B------:R-:W-:Y:S01]  /*1ed0*/  IMAD.IADD R6, R16, 0x1, -R11 ;  /* 0x0000000110067824 */ /* 0x000fe200078e0a0b */
[----:B------:R-:W-:Y:S01]  /*1ee0*/  BSSY B0, `(.L_x_339) ;  /* 0x0000033000007945 */ /* 0x000fe20003800000 */
[----:B-1----:R-:W-:Y:S01]  /*1ef0*/  IMAD.MOV.U32 R2, RZ, RZ, c[0x0][0x228] ;  /* 0x00008a00ff027624 */ /* 0x002fe200078e00ff */
[----:B--2---:R-:W-:-:S04]  /*1f00*/  LOP3.LUT R3, R21, 0xff000000, RZ, 0xc0, !PT ;  /* 0xff00000015037812 */ /* 0x004fc800078ec0ff */
[----:B------:R-:W-:Y:S01]  /*1f10*/  SHF.R.U32.HI R3, RZ, 0x8, R3 ;  /* 0x00000008ff037819 */ /* 0x000fe20000011603 */
[----:B---3--:R-:W-:Y:S01]  /*1f20*/  @P6 IMAD.IADD R2, R4, 0x1, -R5 ;  /* 0x0000000104026824 */ /* 0x008fe200078e0a05 */
[----:B------:R-:W-:-:S03]  /*1f30*/  LOP3.LUT R4, R21, 0xff0000, RZ, 0xc0, !PT ;  /* 0x00ff000015047812 */ /* 0x000fc600078ec0ff */
[----:B------:R-:W-:Y:S01]  /*1f40*/  IMAD.IADD R144, R6, 0x1, R2 ;  /* 0x0000000106907824 */ /* 0x000fe200078e0202 */
[----:B------:R-:W-:Y:S01]  /*1f50*/  LEA.HI R8, R4, R3, RZ, 0x10 ;  /* 0x0000000304087211 */ /* 0x000fe200078f80ff */
[----:B------:R-:W-:-:S03]  /*1f60*/  IMAD.MOV.U32 R4, RZ, RZ, RZ ;  /* 0x000000ffff047224 */ /* 0x000fc600078e00ff */
[----:B------:R-:W-:Y:S02]  /*1f70*/  SHF.R.U32.HI R9, RZ, 0x10, R8 ;  /* 0x00000010ff097819 */ /* 0x000fe40000011608 */
[----:B------:R-:W-:Y:S02]  /*1f80*/  LOP3.LUT R23, R8, 0xff, RZ, 0xc0, !PT ;  /* 0x000000ff08177812 */ /* 0x000fe400078ec0ff */
[C---:B------:R-:W-:Y:S01]  /*1f90*/  IADD3 R5, R144.reuse, 0x6f, RZ ;  /* 0x0000006f90057810 */ /* 0x040fe20007ffe0ff */
[----:B------:R1:W-:Y:S01]  /*1fa0*/  STL [R1+0x48], R9 ;  /* 0x0000480901007387 */ /* 0x0003e20000100800 */
[----:B------:R-:W-:Y:S02]  /*1fb0*/  ISETP.GE.AND P0, PT, R144, 0x1, PT ;  /* 0x000000019000780c */ /* 0x000fe40003f06270 */
[----:B------:R-:W-:Y:S01]  /*1fc0*/  ISETP.NE.AND P1, PT, R9, RZ, PT ;  /* 0x000000ff0900720c */ /* 0x000fe20003f25270 */
[----:B------:R1:W-:Y:S01]  /*1fd0*/  STL [R1+0x4c], R23 ;  /* 0x00004c1701007387 */ /* 0x0003e20000100800 */
[----:B------:R-:W-:-:S02]  /*1fe0*/  IMAD.HI R3, R5, -0x6db6db6d, R4 ;  /* 0x9249249305037827 */ /* 0x000fc400078e0204 */
[----:B------:R-:W-:-:S03]  /*1ff0*/  SEL R136, R9, c[0x0][0x338], P1 ;  /* 0x0000ce0009887a07 */ /* 0x000fc60000800000 */
[----:B------:R-:W-:-:S04]  /*2000*/  SHF.R.U32.HI R4, RZ, 0x1f, R3 ;  /* 0x0000001fff047819 */ /* 0x000fc80000011603 */
[----:B------:R-:W-:Y:S01]  /*2010*/  LEA.HI.SX32 R145, R3, R4, 0x1a ;  /* 0x0000000403917211 */ /* 0x000fe200078fd2ff */
[----:B------:R-:W-:Y:S01]  /*2020*/  IMAD.MOV.U32 R3, RZ, RZ, RZ ;  /* 0x000000ffff037224 */ /* 0x000fe200078e00ff */
[----:B------:R-:W-:Y:S05]  /*2030*/  @!P0 BRA `(.L_x_340) ;  /* 0x000001d000008947 */ /* 0x000fea0003800000 */
[----:B------:R-:W-:Y:S01]  /*2040*/  IABS R3, R136 ;  /* 0x0000008800037213 */ /* 0x000fe20000000000 */
[----:B------:R-:W-:Y:S01]  /*2050*/  IMAD.MOV.U32 R8, RZ, RZ, RZ ;  /* 0x000000ffff087224 */ /* 0x000fe200078e00ff */
[----:B------:R-:W-:-:S03]  /*2060*/  IADD3 R10, R145, -0x1, R136 ;  /* 0xffffffff910a7810 */ /* 0x000fc60007ffe088 */
[----:B------:R-:W-:Y:S01]  /*2070*/  IMAD.MOV.U32 R4, RZ, RZ, R3 ;  /* 0x000000ffff047224 */ /* 0x000fe200078e0003 */
[----:B------:R-:W-:-:S03]  /*2080*/  IABS R15, R10 ;  /* 0x0000000a000f7213 */ /* 0x000fc60000000000 */
[----:B------:R-:W2:Y:S08]  /*2090*/  I2F.RP R3, R4 ;  /* 0x0000000400037306 */ /* 0x000eb00000209400 */
        /* <DEDUP_REMOVED lines=23> */
.L_x_340:
[----:B------:R-:W-:Y:S05]  /*2210*/  BSYNC B0 ;  /* 0x0000000000007941 */ /* 0x000fea0003800000 */
.L_x_339:
[----:B------:R-:W2:Y:S01]  /*2220*/  LDL R10, [R1+0x100] ;  /* 0x00010000010a7983 */ /* 0x000ea20000100800 */
[----:B------:R-:W-:-:S04]  /*2230*/  IMAD R4, R23, R3, RZ ;  /* 0x0000000317047224 */ /* 0x000fc800078e02ff */
[C---:B------:R-:W-:Y:S02]  /*2240*/  IMAD.IADD R3, R4.reuse, 0x1, R3 ;  /* 0x0000000104037824 */ /* 0x040fe400078e0203 */
[----:B------:R-:W-:-:S03]  /*2250*/  IMAD R4, R4, 0x70, -R6 ;  /* 0x0000007004047824 */ /* 0x000fc600078e0a06 */
[----:B------:R-:W-:Y:S02]  /*2260*/  IMNMX R3, R145, R3, PT ;  /* 0x0000000391037217 */ /* 0x000fe40003800200 */
[----:B------:R-:W-:-:S03]  /*2270*/  IMNMX R4, RZ, R4, !PT ;  /* 0x00000004ff047217 */ /* 0x000fc60007800200 */
[----:B------:R-:W-:-:S05]  /*2280*/  IMAD R3, R3, 0x70, -R6 ;  /* 0x0000007003037824 */ /* 0x000fca00078e0a06 */
[----:B------:R-:W-:-:S04]  /*2290*/  IMNMX R3, R3, R2, PT ;  /* 0x0000000203037217 */ /* 0x000fc80003800200 */
[----:B------:R-:W-:Y:S02]  /*22a0*/  ISETP.GT.AND P0, PT, R3, R4, PT ;  /* 0x000000040300720c */ /* 0x000fe40003f04270 */
[----:B------:R-:W-:-:S05]  /*22b0*/  SHF.R.U32.HI R4, RZ, 0x4, R4 ;  /* 0x00000004ff047819 */ /* 0x000fca0000011604 */
[----:B-1----:R-:W-:-:S04]  /*22c0*/  IMAD.WIDE.U32 R8, R4, 0x24924925, RZ ;  /* 0x2492492504087825 */ /* 0x002fc800078e00ff */
[----:B------:R-:W-:Y:S02]  /*22d0*/  IMAD.MOV.U32 R115, RZ, RZ, R9 ;  /* 0x000000ffff737224 */ /* 0x000fe400078e0009 */
[----:B------:R-:W-:Y:S01]  /*22e0*/  @P0 IADD3 R5, R3, 0x6f, RZ ;  /* 0x0000006f03050810 */ /* 0x000fe20007ffe0ff */
[----:B------:R-:W-:Y:S02]  /*22f0*/  @P0 IMAD.MOV.U32 R4, RZ, RZ, RZ ;  /* 0x000000ffff040224 */ /* 0x000fe400078e00ff */
[----:B------:R-:W-:Y:S02]  /*2300*/  MOV R3, R115 ;  /* 0x0000007300037202 */ /* 0x000fe40000000f00 */
[----:B------:R-:W-:-:S05]  /*2310*/  @P0 IMAD.HI R4, R5, -0x6db6db6d, R4 ;  /* 0x9249249305040827 */ /* 0x000fca00078e0204 */
[----:B------:R-:W-:-:S04]  /*2320*/  @P0 SHF.R.U32.HI R5, RZ, 0x1f, R4 ;  /* 0x0000001fff050819 */ /* 0x000fc80000011604 */
[----:B------:R-:W-:-:S04]  /*2330*/  @P0 LEA.HI.SX32 R3, R4, R5, 0x1a ;  /* 0x0000000504030211 */ /* 0x000fc800078fd2ff */
[----:B------:R-:W-:Y:S01]  /*2340*/  ISETP.GT.AND P0, PT, R3, R115, PT ;  /* 0x000000730300720c */ /* 0x000fe20003f04270 */
[----:B--2---:R-:W-:-:S05]  /*2350*/  IMAD.IADD R4, R7, 0x1, R10 ;  /* 0x0000000107047824 */ /* 0x004fca00078e020a */
[----:B------:R-:W-:-:S07]  /*2360*/  SHF.L.U32 R213, R4, 0x1, RZ ;  /* 0x0000000104d57819 */ /* 0x000fce00000006ff */
[----:B------:R-:W-:Y:S05]  /*2370*/  @!P0 BRA `(.L_x_341) ;  /* 0x0000712000008947 */ /* 0x000fea0003800000 */
[----:B------:R-:W-:-:S04]  /*2380*/  ISETP.NE.U32.AND P0, PT, RZ, c[0x0][0x340], PT ;  /* 0x0000d000ff007a0c */ /* 0x000fc80003f05070 */
[----:B------:R-:W-:-:S13]  /*2390*/  ISETP.NE.AND.EX P4, PT, RZ, c[0x0][0x344], PT, P0 ;  /* 0x0000d100ff007a0c */ /* 0x000fda0003f85300 */
[----:B------:R-:W-:Y:S02]  /*23a0*/  @P4 IADD3 R4, P0, R19, c[0x0][0x340], RZ ;  /* 0x0000d00013044a10 */ /* 0x000fe40007f1e0ff */
[----:B------:R-:W-:Y:S02]  /*23b0*/  SHF.R.S32.HI R19, RZ, 0x1f, R81 ;  /* 0x0000001fff137819 */ /* 0x000fe40000011451 */
[----:B------:R-:W-:-:S05]  /*23c0*/  @P4 IADD3.X R5, R22, c[0x0][0x344], RZ, P0, !PT ;  /* 0x0000d10016054a10 */ /* 0x000fca00007fe4ff */
[----:B------:R1:W2:Y:S01]  /*23d0*/  @P4 LDG.E R28, [R4.64] ;  /* 0x00000008041c4981 */ /* 0x0002a2000c1e1900 */
[----:B------:R-:W-:Y:S01]  /*23e0*/  IADD3 R116, P0, R81, R17, RZ ;  /* 0x0000001151747210 */ /* 0x000fe20007f1e0ff */
[----:B------:R-:W-:Y:S01]  /*23f0*/  IMAD.MOV.U32 R140, RZ, RZ, 0x70 ;  /* 0x00000070ff8c7424 */ /* 0x000fe200078e00ff */
[----:B------:R-:W-:Y:S01]  /*2400*/  IADD3 R39, R3, -0x1, RZ ;  /* 0xffffffff03277810 */ /* 0x000fe20007ffe0ff */
[----:B------:R-:W-:Y:S01]  /*2410*/  IMAD.MOV.U32 R32, RZ, RZ, c[0x0][0x238] ;  /* 0x00008e00ff207624 */ /* 0x000fe200078e00ff */
[----:B------:R-:W-:Y:S01]  /*2420*/  LEA.HI.X.SX32 R117, R17, R19, 0x1, P0 ;  /* 0x0000001311757211 */ /* 0x000fe200000f0eff */
[C---:B------:R-:W-:Y:S01]  /*2430*/  IMAD R154, R140.reuse, c[0x0][0x23c], RZ ;  /* 0x00008f008c9a7a24 */ /* 0x040fe200078e02ff */
[----:B------:R-:W-:Y:S01]  /*2440*/  LOP3.LUT R31, R21, 0xffff, RZ, 0xc0, !PT ;  /* 0x0000ffff151f7812 */ /* 0x000fe200078ec0ff */
[----:B------:R-:W-:Y:S01]  /*2450*/  IMAD.WIDE.U32 R138, R140, c[0x0][0x238], RZ ;  /* 0x00008e008c8a7a25 */ /* 0x000fe200078e00ff */
[----:B------:R-:W-:Y:S01]  /*2460*/  SEL R29, R34, RZ, !P6 ;  /* 0x000000ff221d7207 */ /* 0x000fe20007000000 */
[----:B------:R-:W-:Y:S01]  /*2470*/  ULDC UR5, c[0x0][0x23c] ;  /* 0x00008f0000057ab9 */ /* 0x000fe20000000800 */
[----:B------:R-:W-:Y:S01]  /*2480*/  SEL R30, R33, RZ, !P6 ;  /* 0x000000ff211e7207 */ /* 0x000fe20007000000 */
[----:B------:R-:W-:Y:S01]  /*2490*/  IMAD R6, R117, c[0x0][0x238], RZ ;  /* 0x00008e0075067a24 */ /* 0x000fe200078e02ff */
[----:B------:R-:W-:Y:S01]  /*24a0*/  IADD3 R154, R139, R154, RZ ;  /* 0x0000009a8b9a7210 */ /* 0x000fe20007ffe0ff */
[----:B------:R-:W-:Y:S01]  /*24b0*/  IMAD R3, R29, c[0x0][0x248], RZ ;  /* 0x000092001d037a24 */ /* 0x000fe200078e02ff */
[----:B------:R-:W-:Y:S01]  /*24c0*/  ISETP.GE.AND P6, PT, R76, c[0x0][0x1d4], PT ;  /* 0x000075004c007a0c */ /* 0x000fe20003fc6270 */
[----:B------:R-:W-:Y:S01]  /*24d0*/  IMAD R6, R116, c[0x0][0x23c], R6 ;  /* 0x00008f0074067a24 */ /* 0x000fe200078e0206 */
[----:B------:R-:W-:Y:S01]  /*24e0*/  ISETP.GE.AND P5, PT, R212, c[0x0][0x1d4], PT ;  /* 0x00007500d4007a0c */ /* 0x000fe20003fa6270 */
[C---:B------:R-:W-:Y:S01]  /*24f0*/  IMAD.SHL.U32 R163, R32.reuse, 0x20, RZ ;  /* 0x0000002020a37824 */ /* 0x040fe200078e00ff */
[----:B------:R-:W-:Y:S01]  /*2500*/  MOV R152, 0x5 ;  /* 0x0000000500987802 */ /* 0x000fe20000000f00 */
[C---:B------:R-:W-:Y:S01]  /*2510*/  IMAD.WIDE.U32 R10, R32.reuse, 0x40, RZ ;  /* 0x00000040200a7825 */ /* 0x040fe200078e00ff */
[----:B------:R-:W-:Y:S01]  /*2520*/  USHF.L.U32 UR12, UR5, 0x6, URZ ;  /* 0x00000006050c7899 */ /* 0x000fe2000800063f */
[----:B------:R-:W-:Y:S01]  /*2530*/  SHF.R.S32.HI R79, RZ, 0x1f, R78 ;  /* 0x0000001fff4f7819 */ /* 0x000fe2000001144e */
[----:B------:R-:W-:Y:S01]  /*2540*/  UIMAD UR5, UR5, 0x60, URZ ;  /* 0x00000060050578a4 */ /* 0x000fe2000f8e023f */
[----:B------:R-:W-:Y:S01]  /*2550*/  SHF.L.U64.HI R158, R32, R152, c[0x0][0x23c] ;  /* 0x00008f00209e7619 */ /* 0x000fe20000010298 */
[----:B-1----:R-:W-:Y:S01]  /*2560*/  IMAD.WIDE.U32 R4, R116, c[0x0][0x238], R76 ;  /* 0x00008e0074047a25 */ /* 0x002fe200078e004c */
[----:B------:R-:W-:-:S02]  /*2570*/  IADD3 R135, R16, R18, RZ ;  /* 0x0000001210877210 */ /* 0x000fc40007ffe0ff */
[----:B------:R-:W-:Y:S01]  /*2580*/  LOP3.LUT R241, R241, 0xfffffffb, RZ, 0xc0, !PT ;  /* 0xfffffffbf1f17812 */ /* 0x000fe200078ec0ff */
[----:B------:R-:W-:Y:S01]  /*2590*/  IMAD.WIDE.U32 R16, R81, c[0x0][0x290], R76 ;  /* 0x0000a40051107a25 */ /* 0x000fe200078e004c */
[----:B------:R-:W-:Y:S02]  /*25a0*/  IADD3 R5, R5, R6, RZ ;  /* 0x0000000605057210 */ /* 0x000fe40007ffe0ff */
[----:B------:R-:W-:Y:S01]  /*25b0*/  @P6 LOP3.LUT R241, R241, 0x4, RZ, 0xfc, !PT ;  /* 0x00000004f1f16812 */ /* 0x000fe200078efcff */
[----:B------:R-:W-:Y:S01]  /*25c0*/  IMAD R6, R39, -0x70, R2 ;  /* 0xffffff9027067824 */ /* 0x000fe200078e0202 */
[----:B------:R-:W-:Y:S01]  /*25d0*/  MOV R147, c[0x0][0x280] ;  /* 0x0000a00000937a02 */ /* 0x000fe20000000f00 */
[----:B------:R-:W-:Y:S01]  /*25e0*/  IMAD.WIDE.U32 R4, R31, c[0x0][0x240], R4 ;  /* 0x000090001f047a25 */ /* 0x000fe200078e0004 */
[----:B------:R-:W-:Y:S02]  /*25f0*/  LOP3.LUT R241, R241, 0xfffffffd, RZ, 0xc0, !PT ;  /* 0xfffffffdf1f17812 */ /* 0x000fe400078ec0ff */
[----:B------:R-:W-:Y:S01]  /*2600*/  IMNMX R8, R6, 0x70, PT ;  /* 0x0000007006087817 */ /* 0x000fe20003800200 */
[----:B------:R-:W-:Y:S01]  /*2610*/  IMAD R5, R31, c[0x0][0x244], R5 ;  /* 0x000091001f057a24 */ /* 0x000fe200078e0205 */
[----:B------:R-:W-:Y:S01]  /*2620*/  SHF.L.U64.HI R151, R147, R152, c[0x0][0x284] ;  /* 0x0000a10093977619 */ /* 0x000fe20000010298 */
[----:B------:R-:W-:Y:S01]  /*2630*/  IMAD R6, R30, c[0x0][0x24c], R3 ;  /* 0x000093001e067a24 */ /* 0x000fe200078e0203 */
[----:B------:R-:W-:Y:S01]  /*2640*/  @P5 LOP3.LUT R241, R241, 0x2, RZ, 0xfc, !PT ;  /* 0x00000002f1f15812 */ /* 0x000fe200078efcff */
[----:B------:R-:W-:-:S02]  /*2650*/  IMAD.IADD R3, R8, 0x1, -R81 ;  /* 0x0000000108037824 */ /* 0x000fc400078e0a51 */
[----:B------:R-:W-:Y:S01]  /*2660*/  IMAD.WIDE.U32 R120, R30, c[0x0][0x248], R4 ;  /* 0x000092001e787a25 */ /* 0x000fe200078e0004 */
[----:B------:R-:W-:Y:S02]  /*2670*/  SHF.R.S32.HI R5, RZ, 0x1f, R39 ;  /* 0x0000001fff057819 */ /* 0x000fe40000011427 */
[----:B------:R-:W-:Y:S01]  /*2680*/  ISETP.GE.AND P3, PT, R3, 0x1, PT ;  /* 0x000000010300780c */ /* 0x000fe20003f66270 */
[----:B------:R-:W-:Y:S01]  /*2690*/  IMAD R4, R154, R39, RZ ;  /* 0x000000279a047224 */ /* 0x000fe200078e02ff */
[----:B------:R-:W-:Y:S01]  /*26a0*/  IADD3 R119, R121, R6, RZ ;  /* 0x0000000679777210 */ /* 0x000fe20007ffe0ff */
[----:B------:R-:W-:Y:S01]  /*26b0*/  IMAD.MOV.U32 R118, RZ, RZ, R120 ;  /* 0x000000ffff767224 */ /* 0x000fe200078e0078 */
[----:B------:R-:W-:Y:S01]  /*26c0*/  ISETP.GE.AND P2, PT, R3, 0x21, PT ;  /* 0x000000210300780c */ /* 0x000fe20003f46270 */
[-C--:B------:R-:W-:Y:S01]  /*26d0*/  IMAD R6, R5, R138.reuse, R4 ;  /* 0x0000008a05067224 */ /* 0x080fe200078e0204 */
[----:B------:R-:W-:Y:S01]  /*26e0*/  ISETP.GE.AND P1, PT, R3, 0x41, PT ;  /* 0x000000410300780c */ /* 0x000fe20003f26270 */
[----:B------:R-:W-:-:S04]  /*26f0*/  IMAD.WIDE.U32 R4, R39, R138, R118 ;  /* 0x0000008a27047225 */ /* 0x000fc800078e0076 */
[----:B------:R-:W-:Y:S01]  /*2700*/  IMAD.WIDE.U32 R26, R81, c[0x0][0x290], R78 ;  /* 0x0000a400511a7a25 */ /* 0x000fe200078e004e */
[----:B------:R-:W-:Y:S02]  /*2710*/  IADD3 R5, R5, R6, RZ ;  /* 0x0000000605057210 */ /* 0x000fe40007ffe0ff */
[----:B------:R-:W-:Y:S01]  /*2720*/  @P3 LEA R8, P0, R4, c[0x0][0x220], 0x1 ;  /* 0x0000880004083a11 */ /* 0x000fe200078008ff */
[----:B------:R-:W-:-:S03]  /*2730*/  IMAD.WIDE.U32 R148, R32, 0x60, RZ ;  /* 0x0000006020947825 */ /* 0x000fc600078e00ff */
[----:B------:R-:W-:Y:S01]  /*2740*/  @P3 LEA.HI.X R9, R4, c[0x0][0x224], R5, 0x1, P0 ;  /* 0x0000890004093a11 */ /* 0x000fe200000f0c05 */
[C---:B------:R-:W-:Y:S01]  /*2750*/  IMAD R155, R140.reuse, c[0x0][0x284], RZ ;  /* 0x0000a1008c9b7a24 */ /* 0x040fe200078e02ff */
[----:B------:R-:W-:Y:S01]  /*2760*/  ISETP.GT.AND P0, PT, R3, 0x60, PT ;  /* 0x000000600300780c */ /* 0x000fe20003f04270 */
[----:B------:R-:W-:Y:S01]  /*2770*/  IMAD R3, R19, c[0x0][0x280], RZ ;  /* 0x0000a00013037a24 */ /* 0x000fe200078e02ff */
[----:B------:R-:W-:Y:S01]  /*2780*/  IADD3 R157, R149, UR5, RZ ;  /* 0x00000005959d7c10 */ /* 0x000fe2000fffe0ff */
[----:B------:R-:W-:Y:S01]  /*2790*/  @!PT LDS RZ, [RZ] ;  /* 0x00000000fffff984 */ /* 0x000fe20000000800 */
[----:B------:R-:W-:Y:S01]  /*27a0*/  @!PT LDS RZ, [RZ] ;  /* 0x00000000fffff984 */ /* 0x000fe20000000800 */
[----:B------:R-:W-:Y:S01]  /*27b0*/  @!PT LDS RZ, [RZ] ;  /* 0x00000000fffff984 */ /* 0x000fe20000000800 */
[----:B------:R1:W-:Y:S01]  /*27c0*/  @P3 LDGSTS.E.BYPASS.LTC128B.128 [R213+0x8100], [R8.64], !P6 ;  /* 0x0810000008d53fae */ /* 0x0003e2000f101d48 */
[C---:B------:R-:W-:Y:S02]  /*27d0*/  IMAD R156, R140.reuse, c[0x0][0x294], RZ ;  /* 0x0000a5008c9c7a24 */ /* 0x040fe400078e02ff */
[----:B------:R-:W-:Y:S01]  /*27e0*/  IMAD R15, R81, c[0x0][0x284], R3 ;  /* 0x0000a100510f7a24 */ /* 0x000fe200078e0203 */
[----:B------:R1:W-:Y:S01]  /*27f0*/  @P3 LDGSTS.E.BYPASS.LTC128B.128 [R213+0xb900], [R8.64+0x80], !P5 ;  /* 0x0b90008008d53fae */ /* 0x0003e2000e901d48 */
[----:B------:R-:W-:Y:S01]  /*2800*/  @P2 IADD3 R3, P3, R163, R4, RZ ;  /* 0x00000004a3032210 */ /* 0x000fe20007f7e0ff */
[----:B------:R-:W-:-:S03]  /*2810*/  IMAD.WIDE.U32 R142, R140, c[0x0][0x280], RZ ;  /* 0x0000a0008c8e7a25 */ /* 0x000fc600078e00ff */
[----:B------:R-:W-:Y:S01]  /*2820*/  @P2 IADD3.X R6, R5, R158, RZ, P3, !PT ;  /* 0x0000009e05062210 */ /* 0x000fe20001ffe4ff */
[----:B------:R-:W-:Y:S01]  /*2830*/  IMAD.MOV.U32 R160, RZ, RZ, c[0x0][0x290] ;  /* 0x0000a400ffa07624 */ /* 0x000fe200078e00ff */
[----:B------:R-:W-:Y:S01]  /*2840*/  @P2 LEA R22, P3, R3, c[0x0][0x220], 0x1 ;  /* 0x0000880003162a11 */ /* 0x000fe200078608ff */
[----:B------:R-:W-:-:S03]  /*2850*/  IMAD.WIDE.U32 R140, R140, c[0x0][0x290], RZ ;  /* 0x0000a4008c8c7a25 */ /* 0x000fc600078e00ff */
[----:B------:R-:W-:Y:S01]  /*2860*/  @P2 LEA.HI.X R23, R3, c[0x0][0x224], R6, 0x1, P3 ;  /* 0x0000890003172a11 */ /* 0x000fe200018f0c06 */
[----:B------:R-:W-:Y:S01]  /*2870*/  IMAD R3, R19, c[0x0][0x290], RZ ;  /* 0x0000a40013037a24 */ /* 0x000fe200078e02ff */
[----:B------:R-:W-:Y:S01]  /*2880*/  @P1 IADD3 R6, P3, R4, R10, RZ ;  /* 0x0000000a04061210 */ /* 0x000fe20007f7e0ff */
[C---:B------:R-:W-:Y:S01]  /*2890*/  IMAD.WIDE.U32 R18, R81.reuse, c[0x0][0x280], R78 ;  /* 0x0000a00051127a25 */ /* 0x040fe200078e004e */
[C---:B------:R-:W-:Y:S01]  /*28a0*/  SHF.L.U64.HI R152, R160.reuse, R152, c[0x0][0x294] ;  /* 0x0000a500a0987619 */ /* 0x040fe20000010298 */
[----:B------:R3:W-:Y:S01]  /*28b0*/  @P2 LDGSTS.E.BYPASS.LTC128B.128 [R214+0x9100], [R22.64], !P6 ;  /* 0x0910000016d62fae */ /* 0x0007e2000f101d48 */
[----:B------:R-:W-:Y:S01]  /*28c0*/  SHF.L.U32 R162, R160, 0x5, RZ ;  /* 0x00000005a0a27819 */ /* 0x000fe200000006ff */
[----:B------:R-:W-:Y:S01]  /*28d0*/  IMAD R3, R81, c[0x0][0x294], R3 ;  /* 0x0000a50051037a24 */ /* 0x000fe200078e0203 */
[----:B------:R-:W-:Y:S01]  /*28e0*/  IADD3 R156, R141, R156, RZ ;  /* 0x0000009c8d9c7210 */ /* 0x000fe20007ffe0ff */
[----:B------:R-:W-:Y:S01]  /*28f0*/  IMAD.IADD R21, R19, 0x1, R15 ;  /* 0x0000000113157824 */ /* 0x000fe200078e020f */
[----:B------:R3:W-:Y:S01]  /*2900*/  @P2 LDGSTS.E.BYPASS.LTC128B.128 [R214+0xc900], [R22.64+0x80], !P5 ;  /* 0x0c90008016d62fae */ /* 0x0007e2000e901d48 */
[----:B------:R-:W-:Y:S01]  /*2910*/  IMAD.MOV.U32 R20, RZ, RZ, R18 ;  /* 0x000000ffff147224 */ /* 0x000fe200078e0012 */
[----:B------:R-:W-:Y:S01]  /*2920*/  IADD3 R17, R3, R17, RZ ;  /* 0x0000001103117210 */ /* 0x000fe20007ffe0ff */
[----:B------:R-:W-:Y:S01]  /*2930*/  IMAD.WIDE.U32 R126, R31, c[0x0][0x1e8], RZ ;  /* 0x00007a001f7e7a25 */ /* 0x000fe200078e00ff */
[----:B------:R-:W-:-:S02]  /*2940*/  IADD3 R19, R27, R3, RZ ;  /* 0x000000031b137210 */ /* 0x000fc40007ffe0ff */
[----:B------:R-:W-:Y:S01]  /*2950*/  MOV R18, R26 ;  /* 0x0000001a00127202 */ /* 0x000fe20000000f00 */
[----:B-1----:R-:W-:-:S04]  /*2960*/  IMAD.WIDE.U32 R8, R81, c[0x0][0x280], R76 ;  /* 0x0000a00051087a25 */ /* 0x002fc800078e004c */
[----:B------:R-:W-:Y:S01]  /*2970*/  IMAD.MOV.U32 R24, RZ, RZ, R8 ;  /* 0x000000ffff187224 */ /* 0x000fe200078e0008 */
[----:B------:R-:W-:Y:S01]  /*2980*/  @P1 IADD3.X R8, R5, UR12, R11, P3, !PT ;  /* 0x0000000c05081c10 */ /* 0x000fe20009ffe40b */
[----:B------:R-:W-:Y:S01]  /*2990*/  @P0 IMAD.WIDE.U32 R4, R32, 0x60, R4 ;  /* 0x0000006020040825 */ /* 0x000fe200078e0004 */
[----:B------:R-:W-:-:S03]  /*29a0*/  @P1 LEA R10, P3, R6, c[0x0][0x220], 0x1 ;  /* 0x00008800060a1a11 */ /* 0x000fc600078608ff */
[----:B------:R-:W-:Y:S01]  /*29b0*/  IMAD.IADD R25, R15, 0x1, R9 ;  /* 0x000000010f197824 */ /* 0x000fe200078e0209 */
[----:B------:R-:W-:Y:S01]  /*29c0*/  @P1 LEA.HI.X R11, R6, c[0x0][0x224], R8, 0x1, P3 ;  /* 0x00008900060b1a11 */ /* 0x000fe200018f0c08 */
[----:B-----5:R-:W-:Y:S01]  /*29d0*/  IMAD.WIDE.U32 R104, R137, c[0x0][0x290], R16 ;  /* 0x0000a40089687a25 */ /* 0x020fe200078e0010 */
[----:B------:R-:W-:Y:S02]  /*29e0*/  @P0 IADD3 R3, R5, UR5, RZ ;  /* 0x0000000505030c10 */ /* 0x000fe4000fffe0ff */
[C---:B------:R-:W-:Y:S01]  /*29f0*/  @P0 LEA R8, P3, R4.reuse, c[0x0][0x220], 0x1 ;  /* 0x0000880004080a11 */ /* 0x040fe200078608ff */
[----:B------:R3:W-:Y:S01]  /*2a00*/  @P1 LDGSTS.E.BYPASS.LTC128B.128 [R214+0xa100], [R10.64], !P6 ;  /* 0x0a1000000ad61fae */ /* 0x0007e2000f101d48 */
[----:B------:R-:W-:Y:S02]  /*2a10*/  IMAD.WIDE.U32 R100, R137, c[0x0][0x290], R18 ;  /* 0x0000a40089647a25 */ /* 0x000fe400078e0012 */
[----:B------:R-:W-:Y:S01]  /*2a20*/  @P0 LEA.HI.X R9, R4, c[0x0][0x224], R3, 0x1, P3 ;  /* 0x0000890004090a11 */ /* 0x000fe200018f0c03 */
[----:B------:R3:W-:Y:S01]  /*2a30*/  @P1 LDGSTS.E.BYPASS.LTC128B.128 [R214+0xd900], [R10.64+0x80], !P5 ;  /* 0x0d9000800ad61fae */ /* 0x0007e2000e901d48 */
[----:B------:R-:W-:Y:S01]  /*2a40*/  SHF.R.S32.HI R4, RZ, 0x1f, R137 ;  /* 0x0000001fff047819 */ /* 0x000fe20000011489 */
[----:B------:R-:W-:-:S02]  /*2a50*/  IMAD.MOV.U32 R3, RZ, RZ, c[0x0][0x27c] ;  /* 0x00009f00ff037624 */ /* 0x000fc400078e00ff */
[----:B------:R3:W-:Y:S01]  /*2a60*/  @P0 LDGSTS.E.BYPASS.LTC128B.128 [R214+0xb100], [R8.64], !P6 ;  /* 0x0b10000008d60fae */ /* 0x0007e2000f101d48 */
[----:B------:R-:W-:Y:S02]  /*2a70*/  IMAD.WIDE.U32 R124, R31, c[0x0][0x210], RZ ;  /* 0x000084001f7c7a25 */ /* 0x000fe400078e00ff */
[----:B------:R-:W-:Y:S01]  /*2a80*/  SHF.L.U32 R83, R3, 0x1, RZ ;  /* 0x0000000103537819 */ /* 0x000fe200000006ff */
[----:B------:R3:W-:Y:S01]  /*2a90*/  @P0 LDGSTS.E.BYPASS.LTC128B.128 [R214+0xe900], [R8.64+0x80], !P5 ;  /* 0x0e90008008d60fae */ /* 0x0007e2000e901d48 */
[C---:B------:R-:W-:Y:S02]  /*2aa0*/  IMAD R5, R4.reuse, c[0x0][0x290], RZ ;  /* 0x0000a40004057a24 */ /* 0x040fe400078e02ff */
[----:B------:R-:W-:Y:S01]  /*2ab0*/  IMAD R6, R4, c[0x0][0x280], RZ ;  /* 0x0000a00004067a24 */ /* 0x000fe200078e02ff */
[----:B------:R-:W0:Y:S01]  /*2ac0*/  LDGDEPBAR ;  /* 0x00000000000079af */ /* 0x000e220000000000 */
[C---:B------:R-:W-:Y:S01]  /*2ad0*/  IMAD R3, R137.reuse, c[0x0][0x294], R5 ;  /* 0x0000a50089037a24 */ /* 0x040fe200078e0205 */
[----:B------:R-:W-:Y:S01]  /*2ae0*/  WARPSYNC 0xffffffff ;  /* 0xffffffff00007948 */ /* 0x000fe20003800000 */
[----:B------:R-:W-:-:S02]  /*2af0*/  IMAD R4, R137, c[0x0][0x284], R6 ;  /* 0x0000a10089047a24 */ /* 0x000fc400078e0206 */
[----:B------:R-:W-:Y:S01]  /*2b00*/  IMAD.WIDE.U32 R106, R137, c[0x0][0x280], R24 ;  /* 0x0000a000896a7a25 */ /* 0x000fe200078e0018 */
[----:B------:R-:W-:Y:S02]  /*2b10*/  IADD3 R111, R3, R105, RZ ;  /* 0x00000069036f7210 */ /* 0x000fe40007ffe0ff */
[----:B------:R-:W-:Y:S01]  /*2b20*/  IADD3 R109, R101, R3, RZ ;  /* 0x00000003656d7210 */ /* 0x000fe20007ffe0ff */
[----:B------:R-:W-:-:S04]  /*2b30*/  IMAD.WIDE.U32 R102, R137, c[0x0][0x280], R20 ;  /* 0x0000a00089667a25 */ /* 0x000fc800078e0014 */
[----:B------:R-:W-:Y:S02]  /*2b40*/  IMAD.SHL.U32 R161, R147, 0x20, RZ ;  /* 0x0000002093a17824 */ /* 0x000fe400078e00ff */
[----:B------:R-:W-:Y:S02]  /*2b50*/  IMAD.IADD R155, R143, 0x1, R155 ;  /* 0x000000018f9b7824 */ /* 0x000fe400078e029b */
[C---:B------:R-:W-:Y:S02]  /*2b60*/  IMAD R134, R31.reuse, c[0x0][0x1ec], R127 ;  /* 0x00007b001f867a24 */ /* 0x040fe400078e027f */
[----:B------:R-:W-:Y:S02]  /*2b70*/  IMAD R133, R31, c[0x0][0x214], R125 ;  /* 0x000085001f857a24 */ /* 0x000fe400078e027d */
[----:B------:R-:W-:Y:S02]  /*2b80*/  IMAD.IADD R112, R4, 0x1, R107 ;  /* 0x0000000104707824 */ /* 0x000fe400078e026b */
[----:B------:R-:W-:Y:S01]  /*2b90*/  IMAD.IADD R110, R103, 0x1, R4 ;  /* 0x00000001676e7824 */ /* 0x000fe200078e0204 */
[----:B--2---:R-:W-:Y:S01]  /*2ba0*/  @P4 SHF.R.S32.HI R5, RZ, 0x1f, R28 ;  /* 0x0000001fff054819 */ /* 0x004fe2000001141c */
[----:B------:R-:W-:Y:S01]  /*2bb0*/  @!P4 IMAD.MOV.U32 R5, RZ, RZ, R34 ;  /* 0x000000ffff05c224 */ /* 0x000fe200078e0022 */
[----:B------:R-:W-:-:S03]  /*2bc0*/  @!P4 MOV R28, R33 ;  /* 0x00000021001cc202 */ /* 0x000fc60000000f00 */
[----:B------:R-:W-:Y:S02]  /*2bd0*/  IMAD R5, R5, c[0x0][0x2b0], RZ ;  /* 0x0000ac0005057a24 */ /* 0x000fe400078e02ff */
[----:B------:R-:W-:-:S04]  /*2be0*/  IMAD.WIDE.U32 R122, R28, c[0x0][0x2b0], RZ ;  /* 0x0000ac001c7a7a25 */ /* 0x000fc800078e00ff */
[----:B------:R-:W-:-:S05]  /*2bf0*/  IMAD R5, R28, c[0x0][0x2b4], R5 ;  /* 0x0000ad001c057a24 */ /* 0x000fca00078e0205 */
[----:B------:R-:W-:Y:S02]  /*2c00*/  IADD3 R132, R123, R5, RZ ;  /* 0x000000057b847210 */ /* 0x000fe40007ffe0ff */
[C---:B---3--:R-:W-:Y:S01]  /*2c10*/  ISETP.GE.AND P2, PT, R76.reuse, c[0x0][0x27c], PT ;  /* 0x00009f004c007a0c */ /* 0x048fe20003f46270 */
[----:B------:R-:W-:Y:S01]  /*2c20*/  IMAD.WIDE.U32 R4, R31, c[0x0][0x260], R76 ;  /* 0x000098001f047a25 */ /* 0x000fe200078e004c */
[----:B------:R-:W-:Y:S01]  /*2c30*/  IADD3 R11, R81, 0x20, RZ ;  /* 0x00000020510b7810 */ /* 0x000fe20007ffe0ff */
[----:B------:R-:W-:Y:S01]  /*2c40*/  BAR.SYNC.DEFER_BLOCKING 0x0 ;  /* 0x0000000000007b1d */ /* 0x000fe20000010000 */
[----:B------:R-:W-:Y:S01]  /*2c50*/  SEL R3, RZ, c[0x0][0x27c], !P2 ;  /* 0x00009f00ff037a07 */ /* 0x000fe20005000000 */
[----:B------:R-:W-:Y:S01]  /*2c60*/  IMAD R9, R31, c[0x0][0x264], R5 ;  /* 0x000099001f097a24 */ /* 0x000fe200078e0205 */
[C---:B------:R-:W-:Y:S01]  /*2c70*/  IADD3 R23, R81.reuse, 0x40, RZ ;  /* 0x0000004051177810 */ /* 0x040fe20007ffe0ff */
[----:B------:R-:W-:Y:S01]  /*2c80*/  IMAD.SHL.U32 R22, R81, 0x40, RZ ;  /* 0x0000004051167824 */ /* 0x000fe200078e00ff */
[----:B------:R-:W-:Y:S01]  /*2c90*/  LOP3.LUT R241, R241, 0xffffffef, RZ, 0xc0, !PT ;  /* 0xffffffeff1f17812 */ /* 0x000fe200078ec0ff */
[----:B------:R-:W-:Y:S01]  /*2ca0*/  IMAD.IADD R3, R76, 0x1, R3 ;  /* 0x000000014c037824 */ /* 0x000fe200078e0203 */
[----:B------:R-:W-:Y:S01]  /*2cb0*/  UMOV UR12, 0x60 ;  /* 0x00000060000c7882 */ /* 0x000fe20000000000 */
[----:B------:R-:W-:Y:S01]  /*2cc0*/  IMAD.SHL.U32 R11, R11, 0x40, RZ ;  /* 0x000000400b0b7824 */ /* 0x000fe200078e00ff */
[----:B------:R-:W-:Y:S01]  /*2cd0*/  LOP3.LUT R22, R22, 0x1c0, RZ, 0xc0, !PT ;  /* 0x000001c016167812 */ /* 0x000fe200078ec0ff */
[----:B------:R-:W-:Y:S01]  /*2ce0*/  IMAD.MOV.U32 R8, RZ, RZ, R4 ;  /* 0x000000ffff087224 */ /* 0x000fe200078e0004 */
[----:B------:R-:W-:Y:S01]  /*2cf0*/  SHF.R.S32.HI R5, RZ, 0x1f, R3 ;  /* 0x0000001fff057819 */ /* 0x000fe20000011403 */
[----:B------:R-:W-:Y:S01]  /*2d00*/  IMAD R6, R29, c[0x0][0x268], RZ ;  /* 0x00009a001d067a24 */ /* 0x000fe200078e02ff */
[----:B------:R-:W-:Y:S01]  /*2d10*/  LOP3.LUT R11, R11, 0x1c0, RZ, 0xc0, !PT ;  /* 0x000001c00b0b7812 */ /* 0x000fe200078ec0ff */
[C---:B------:R-:W-:Y:S01]  /*2d20*/  IMAD.WIDE.U32 R98, R30.reuse, c[0x0][0x268], R8 ;  /* 0x00009a001e627a25 */ /* 0x040fe200078e0008 */
[CC--:B------:R-:W-:Y:S01]  /*2d30*/  LEA.HI R10, R5.reuse, R3.reuse, RZ, 0x6 ;  /* 0x00000003050a7211 */ /* 0x0c0fe200078f30ff */
[----:B------:R-:W-:Y:S01]  /*2d40*/  ULDC.64 UR4, c[0x0][0x280] ;  /* 0x0000a00000047ab9 */ /* 0x000fe20000000a00 */
[----:B------:R-:W-:Y:S01]  /*2d50*/  LEA.HI R3, R5, R3, RZ, 0x3 ;  /* 0x0000000305037211 */ /* 0x000fe200078f18ff */
[----:B------:R-:W-:Y:S01]  /*2d60*/  IMAD.SHL.U32 R23, R23, 0x40, RZ ;  /* 0x0000004017177824 */ /* 0x000fe200078e00ff */
[----:B------:R-:W-:Y:S01]  /*2d70*/  SHF.R.S32.HI R4, RZ, 0x6, R10 ;  /* 0x00000006ff047819 */ /* 0x000fe2000001140a */
[----:B------:R-:W-:Y:S01]  /*2d80*/  IMAD R15, R30, c[0x0][0x26c], R6 ;  /* 0x00009b001e0f7a24 */ /* 0x000fe200078e0206 */
[--C-:B------:R-:W-:Y:S01]  /*2d90*/  LOP3.LUT R5, R22, 0x38, R3.reuse, 0xf8, !PT ;  /* 0x0000003816057812 */ /* 0x100fe200078ef803 */
[----:B------:R-:W-:Y:S01]  /*2da0*/  IMAD.SHL.U32 R22, R81, 0x40, RZ ;  /* 0x0000004051167824 */ /* 0x000fe200078e00ff */
[----:B------:R-:W-:Y:S01]  /*2db0*/  LOP3.LUT R8, R11, 0x38, R3, 0xf8, !PT ;  /* 0x000000380b087812 */ /* 0x000fe200078ef803 */
[C---:B------:R-:W-:Y:S01]  /*2dc0*/  IMAD R10, R4.reuse, 0x1c00, R7 ;  /* 0x00001c00040a7824 */ /* 0x040fe200078e0207 */
[----:B------:R-:W-:Y:S01]  /*2dd0*/  IADD3 R11, R81, 0x20, RZ ;  /* 0x00000020510b7810 */ /* 0x000fe20007ffe0ff */
[----:B------:R-:W-:Y:S01]  /*2de0*/  IMAD R6, R4, 0x1c00, R12 ;  /* 0x00001c0004067824 */ /* 0x000fe200078e020c */
[----:B------:R-:W-:Y:S01]  /*2df0*/  LOP3.LUT R22, R22, 0x1c0, RZ, 0xc0, !PT ;  /* 0x000001c016167812 */ /* 0x000fe200078ec0ff */
[----:B------:R-:W-:Y:S01]  /*2e00*/  IMAD.MOV.U32 R166, RZ, RZ, c[0x0][0x2b8] ;  /* 0x0000ae00ffa67624 */ /* 0x000fe200078e00ff */
[----:B------:R-:W-:Y:S01]  /*2e10*/  LOP3.LUT R23, R23, 0x1c0, RZ, 0xc0, !PT ;  /* 0x000001c017177812 */ /* 0x000fe200078ec0ff */
[----:B------:R-:W-:Y:S01]  /*2e20*/  IMAD.SHL.U32 R11, R11, 0x40, RZ ;  /* 0x000000400b0b7824 */ /* 0x000fe200078e00ff */
[----:B------:R-:W-:Y:S01]  /*2e30*/  SHF.R.U32.HI R22, RZ, 0x3, R22 ;  /* 0x00000003ff167819 */ /* 0x000fe20000011616 */
[----:B------:R-:W-:Y:S01]  /*2e40*/  IMAD.MOV.U32 R165, RZ, RZ, c[0x0][0x27c] ;  /* 0x00009f00ffa57624 */ /* 0x000fe200078e00ff */
[----:B------:R-:W-:Y:S01]  /*2e50*/  ISETP.NE.AND P1, PT, R166, 0x1, PT ;  /* 0x00000001a600780c */ /* 0x000fe20003f25270 */
[----:B------:R-:W-:Y:S01]  /*2e60*/  IMAD.MOV.U32 R150, RZ, RZ, 0x6 ;  /* 0x00000006ff967424 */ /* 0x000fe200078e00ff */
[----:B------:R-:W-:Y:S01]  /*2e70*/  LOP3.LUT R11, R11, 0x1c0, RZ, 0xc0, !PT ;  /* 0x000001c00b0b7812 */ /* 0x000fe200078ec0ff */
[----:B------:R-:W-:Y:S01]  /*2e80*/  UIMAD.WIDE.U32 UR10, UR4, 0x60, URZ ;  /* 0x00000060040a78a5 */ /* 0x000fe2000f8e003f */
[----:B------:R-:W-:Y:S01]  /*2e90*/  LOP3.LUT R9, R5, R22, RZ, 0x3c, !PT ;  /* 0x0000001605097212 */ /* 0x000fe200078e3cff */
[----:B------:R-:W-:Y:S01]  /*2ea0*/  UIMAD UR13, UR12, UR5, URZ ;  /* 0x000000050c0d72a4 */ /* 0x000fe2000f8e023f */
[----:B------:R-:W-:Y:S01]  /*2eb0*/  IADD3 R22, R81, 0x60, RZ ;  /* 0x0000006051167810 */ /* 0x000fe20007ffe0ff */
[----:B------:R-:W-:Y:S01]  /*2ec0*/  IMAD.SHL.U32 R159, R147, 0x40, RZ ;  /* 0x00000040939f7824 */ /* 0x000fe200078e00ff */
[----:B------:R-:W-:Y:S01]  /*2ed0*/  SHF.R.U32.HI R11, RZ, 0x3, R11 ;  /* 0x00000003ff0b7819 */ /* 0x000fe2000001160b */
[----:B------:R-:W-:Y:S01]  /*2ee0*/  ULDC.64 UR4, c[0x0][0x290] ;  /* 0x0000a40000047ab9 */ /* 0x000fe20000000a00 */
[----:B------:R-:W-:Y:S01]  /*2ef0*/  ISETP.GE.AND P0, PT, R165, 0x1, PT ;  /* 0x00000001a500780c */ /* 0x000fe20003f06270 */
[----:B------:R-:W-:Y:S01]  /*2f00*/  IMAD.SHL.U32 R22, R22, 0x40, RZ ;  /* 0x0000004016167824 */ /* 0x000fe200078e00ff */
[----:B------:R-:W-:Y:S01]  /*2f10*/  LOP3.LUT R5, R8, R11, RZ, 0x3c, !PT ;  /* 0x0000000b08057212 */ /* 0x000fe200078e3cff */
[----:B------:R-:W-:Y:S01]  /*2f20*/  IMAD.IADD R11, R10, 0x1, R9 ;  /* 0x000000010a0b7824 */ /* 0x000fe200078e0209 */
[----:B------:R-:W-:Y:S01]  /*2f30*/  LOP3.LUT R241, R241, 0xfffffff7, RZ, 0xc0, !PT ;  /* 0xfffffff7f1f17812 */ /* 0x000fe200078ec0ff */
[----:B------:R-:W-:Y:S01]  /*2f40*/  IMAD R9, R4, 0x1c00, R13 ;  /* 0x00001c0004097824 */ /* 0x000fe200078e020d */
[----:B------:R-:W-:Y:S01]  /*2f50*/  LOP3.LUT R22, R22, 0x1c0, RZ, 0xc0, !PT ;  /* 0x000001c016167812 */ /* 0x000fe200078ec0ff */
[----:B------:R-:W-:Y:S01]  /*2f60*/  IMAD.IADD R10, R6, 0x1, R5 ;  /* 0x00000001060a7824 */ /* 0x000fe200078e0205 */
[--C-:B------:R-:W-:Y:S01]  /*2f70*/  LOP3.LUT R5, R23, 0x38, R3.reuse, 0xf8, !PT ;  /* 0x0000003817057812 */ /* 0x100fe200078ef803 */
[----:B------:R-:W-:Y:S01]  /*2f80*/  UIMAD.WIDE.U32 UR16, UR4, 0x60, URZ ;  /* 0x00000060041078a5 */ /* 0x000fe2000f8e003f */
[C---:B------:R-:W-:Y:S01]  /*2f90*/  IADD3 R23, R81.reuse, 0x40, RZ ;  /* 0x0000004051177810 */ /* 0x040fe20007ffe0ff */
[----:B------:R-:W-:Y:S01]  /*2fa0*/  UIMAD UR5, UR12, UR5, URZ ;  /* 0x000000050c0572a4 */ /* 0x000fe2000f8e023f */
[----:B------:R-:W-:Y:S01]  /*2fb0*/  LOP3.LUT R6, R22, 0x38, R3, 0xf8, !PT ;  /* 0x0000003816067812 */ /* 0x000fe200078ef803 */
[----:B------:R-:W-:Y:S01]  /*2fc0*/  ULDC UR4, c[0x0][0x238] ;  /* 0x00008e0000047ab9 */ /* 0x000fe20000000800 */
[----:B------:R-:W-:Y:S01]  /*2fd0*/  IADD3 R22, R81, 0x60, RZ ;  /* 0x0000006051167810 */ /* 0x000fe20007ffe0ff */
[----:B------:R-:W-:Y:S01]  /*2fe0*/  IMAD.SHL.U32 R23, R23, 0x40, RZ ;  /* 0x0000004017177824 */ /* 0x000fe200078e00ff */
[----:B------:R-:W-:Y:S01]  /*2ff0*/  LOP3.LUT R94, R3, 0xfffffff8, RZ, 0xc0, !PT ;  /* 0xfffffff8035e7812 */ /* 0x000fe200078ec0ff */
[----:B------:R-:W-:Y:S01]  /*3000*/  UMOV UR12, 0x6 ;  /* 0x00000006000c7882 */ /* 0x000fe20000000000 */
[----:B------:R-:W-:Y:S01]  /*3010*/  @P1 LOP3.LUT R241, R241, 0x8, RZ, 0xfc, !PT ;  /* 0x00000008f1f11812 */ /* 0x000fe200078efcff */
[----:B------:R-:W-:Y:S01]  /*3020*/  IMAD.SHL.U32 R22, R22, 0x40, RZ ;  /* 0x0000004016167824 */ /* 0x000fe200078e00ff */
[----:B------:R-:W-:Y:S01]  /*3030*/  LOP3.LUT R23, R23, 0x1c0, RZ, 0xc0, !PT ;  /* 0x000001c017177812 */ /* 0x000fe200078ec0ff */
[----:B------:R-:W-:Y:S01]  /*3040*/  ULDC UR15, c[0x0][0x23c] ;  /* 0x00008f00000f7ab9 */ /* 0x000fe20000000800 */
[----:B------:R-:W-:Y:S01]  /*3050*/  SHF.L.U64.HI R147, R147, R150, c[0x0][0x284] ;  /* 0x0000a10093937619 */ /* 0x000fe20000010296 */
[----:B------:R-:W-:Y:S01]  /*3060*/  IMAD.SHL.U32 R164, R32, 0x40, RZ ;  /* 0x0000004020a47824 */ /* 0x000fe200078e00ff */
[----:B------:R-:W-:Y:S01]  /*3070*/  LOP3.LUT R22, R22, 0x1c0, RZ, 0xc0, !PT ;  /* 0x000001c016167812 */ /* 0x000fe200078ec0ff */
[----:B------:R-:W-:Y:S01]  /*3080*/  IMAD.IADD R97, R99, 0x1, R15 ;  /* 0x0000000163617824 */ /* 0x000fe200078e020f */
[----:B------:R-:W-:Y:S01]  /*3090*/  SHF.R.U32.HI R23, RZ, 0x3, R23 ;  /* 0x00000003ff177819 */ /* 0x000fe20000011617 */
[----:B------:R-:W-:Y:S01]  /*30a0*/  IMAD.SHL.U32 R131, R11, 0x2, RZ ;  /* 0x000000020b837824 */ /* 0x000fe200078e00ff */
[----:B------:R-:W-:Y:S01]  /*30b0*/  SHF.R.U32.HI R22, RZ, 0x3, R22 ;  /* 0x00000003ff167819 */ /* 0x000fe20000011616 */
[----:B------:R-:W-:Y:S01]  /*30c0*/  IMAD.SHL.U32 R130, R10, 0x2, RZ ;  /* 0x000000020a827824 */ /* 0x000fe200078e00ff */
[----:B------:R-:W-:Y:S01]  /*30d0*/  LOP3.LUT R8, R5, R23, RZ, 0x3c, !PT ;  /* 0x0000001705087212 */ /* 0x000fe200078e3cff */
[----:B------:R-:W-:Y:S01]  /*30e0*/  IMAD R5, R4, 0x1c00, R14 ;  /* 0x00001c0004057824 */ /* 0x000fe200078e020e */
[----:B------:R-:W-:Y:S01]  /*30f0*/  LOP3.LUT R4, R6, R22, RZ, 0x3c, !PT ;  /* 0x0000001606047212 */ /* 0x000fe200078e3cff */
[----:B------:R-:W-:Y:S01]  /*3100*/  USHF.L.U64.HI UR15, UR4, UR12, UR15 ;  /* 0x0000000c040f7299 */ /* 0x000fe2000801020f */
[----:B------:R-:W-:Y:S01]  /*3110*/  SHF.L.U64.HI R150, R160, R150, c[0x0][0x294] ;  /* 0x0000a500a0967619 */ /* 0x000fe20000010296 */
[----:B------:R-:W-:Y:S01]  /*3120*/  IMAD.IADD R6, R9, 0x1, R8 ;  /* 0x0000000109067824 */ /* 0x000fe200078e0208 */
[----:B------:R-:W-:Y:S01]  /*3130*/  ISETP.GE.AND P6, PT, R76, c[0x0][0x1d4], PT ;  /* 0x000075004c007a0c */ /* 0x000fe20003fc6270 */
[----:B------:R-:W-:Y:S01]  /*3140*/  IMAD.IADD R4, R5, 0x1, R4 ;  /* 0x0000000105047824 */ /* 0x000fe200078e0204 */
[----:B------:R-:W-:Y:S01]  /*3150*/  SHF.R.S32.HI R74, RZ, 0x3, R3 ;  /* 0x00000003ff4a7819 */ /* 0x000fe20000011403 */
[----:B------:R-:W-:Y:S01]  /*3160*/  IMAD.SHL.U32 R160, R160, 0x40, RZ ;  /* 0x00000040a0a07824 */ /* 0x000fe200078e00ff */
[----:B------:R-:W-:Y:S01]  /*3170*/  SHF.R.S32.HI R108, RZ, 0x1f, R94 ;  /* 0x0000001fff6c7819 */ /* 0x000fe2000001145e */
[----:B------:R-:W-:Y:S01]  /*3180*/  IMAD.SHL.U32 R129, R6, 0x2, RZ ;  /* 0x0000000206817824 */ /* 0x000fe200078e00ff */
[----:B------:R-:W-:Y:S01]  /*3190*/  @P0 LOP3.LUT R241, R241, 0x10, RZ, 0xfc, !PT ;  /* 0x00000010f1f10812 */ /* 0x000fe200078efcff */
[----:B------:R-:W-:Y:S01]  /*31a0*/  IMAD.SHL.U32 R128, R4, 0x2, RZ ;  /* 0x0000000204807824 */ /* 0x000fe200078e00ff */
[----:B------:R-:W-:-:S02]  /*31b0*/  UIADD3 UR13, UR11, UR13, URZ ;  /* 0x0000000d0b0d7290 */ /* 0x000fc4000fffe03f */
[----:B------:R-:W-:Y:S02]  /*31c0*/  UIADD3 UR14, UR17, UR5, URZ ;  /* 0x00000005110e7290 */ /* 0x000fe4000fffe03f */
[----:B------:R-:W-:Y:S02]  /*31d0*/  ULDC.U8 UR4, c[0x0][0x298] ;  /* 0x0000a60000047ab9 */ /* 0x000fe40000000000 */
.L_x_390:
[----:B----4-:R-:W-:Y:S01]  /*31e0*/  IMAD R3, R39, 0x70, R0 ;  /* 0x0000007027037824 */ /* 0x010fe200078e0200 */
[----:B------:R-:W-:Y:S01]  /*31f0*/  ISETP.NE.AND P1, PT, R166, 0x1, PT ;  /* 0x00000001a600780c */ /* 0x000fe20003f25270 */
[----:B------:R-:W-:Y:S01]  /*3200*/  IMAD.MOV.U32 R95, RZ, RZ, RZ ;  /* 0x000000ffff5f7224 */ /* 0x000fe200078e00ff */
[----:B------:R-:W-:Y:S04]  /*3210*/  DEPBAR.LE SB0, 0x0 ;  /* 0x000080000000791a */ /* 0x000fe80000000000 */
[----:B------:R-:W-:Y:S01]  /*3220*/  ISETP.GE.AND P0, PT, R3, R2, PT ;  /* 0x000000020300720c */ /* 0x000fe20003f06270 */
[----:B------:R-:W-:Y:S01]  /*3230*/  IMAD.IADD R3, R135, 0x1, R3 ;  /* 0x0000000187037824 */ /* 0x000fe200078e0203 */
[----:B------:R-:W-:Y:S01]  /*3240*/  WARPSYNC 0xffffffff ;  /* 0xffffffff00007948 */ /* 0x000fe20003800000 */
[----:B------:R-:W-:Y:S01]  /*3250*/  ISETP.GE.AND P3, PT, R165, 0x1, PT ;  /* 0x00000001a500780c */ /* 0x000fe20003f66270 */
[----:B------:R-:W-:Y:S01]  /*3260*/  BSSY B2, `(.L_x_342) ;  /* 0x0000565000027945 */ /* 0x000fe20003800000 */
[----:B-1----:R-:W-:Y:S01]  /*3270*/  IMAD.MOV.U32 R4, RZ, RZ, R3 ;  /* 0x000000ffff047224 */ /* 0x002fe200078e0003 */
[----:B------:R-:W-:Y:S01]  /*3280*/  ISETP.GT.OR P0, PT, R0, 0x6f, P0 ;  /* 0x0000006f0000780c */ /* 0x000fe20000704670 */
[----:B------:R-:W-:Y:S05]  /*3290*/  @P1 IMAD.HI.U32 R5, R3, c[0x0][0x2bc], RZ ;  /* 0x0000af0003051a27 */ /* 0x000fea00078e00ff */
[----:B------:R-:W-:Y:S07]  /*32a0*/  @P1 SHF.R.U32.HI R4, RZ, c[0x0][0x2c0], R5 ;  /* 0x0000b000ff041a19 */ /* 0x000fee0000011605 */
[C---:B------:R-:W-:Y:S04]  /*32b0*/  @!P0 IADD3 R5, P1, R4.reuse, R122, RZ ;  /* 0x0000007a04058210 */ /* 0x040fe80007f3e0ff */
[----:B------:R-:W-:Y:S01]  /*32c0*/  @!P0 LEA.HI.X.SX32 R6, R4, R132, 0x1, P1 ;  /* 0x0000008404068211 */ /* 0x000fe200008f0eff */
[----:B------:R-:W-:Y:S01]  /*32d0*/  IMAD.MOV R4, RZ, RZ, -R4 ;  /* 0x000000ffff047224 */ /* 0x000fe200078e0a04 */
[C---:B------:R-:W-:Y:S03]  /*32e0*/  @!P0 LEA R8, P1, R5.reuse, c[0x0][0x2a0], 0x2 ;  /* 0x0000a80005088a11 */ /* 0x040fe600078210ff */
[----:B------:R-:W-:Y:S01]  /*32f0*/  IMAD R96, R4, c[0x0][0x2b8], R3 ;  /* 0x0000ae0004607a24 */ /* 0x000fe200078e0203 */
[----:B------:R-:W-:Y:S03]  /*3300*/  @!P0 LEA.HI.X R9, R5, c[0x0][0x2a4], R6, 0x2, P1 ;  /* 0x0000a90005098a11 */ /* 0x000fe600008f1406 */
[C---:B------:R-:W-:Y:S01]  /*3310*/  IMAD.WIDE.U32 R4, R96.reuse, c[0x0][0x1e0], RZ ;  /* 0x0000780060047a25 */ /* 0x040fe200078e00ff */
[----:B------:R-:W-:Y:S01]  /*3320*/  SHF.R.S32.HI R113, RZ, 0x1f, R96 ;  /* 0x0000001fff717819 */ /* 0x000fe20000011460 */
[----:B------:R-:W2:Y:S04]  /*3330*/  @!P0 LDG.E R95, [R8.64] ;  /* 0x00000008085f8981 */ /* 0x000ea8000c1e1900 */
[----:B------:R-:W-:Y:S01]  /*3340*/  IMAD R3, R113, c[0x0][0x1e0], RZ ;  /* 0x0000780071037a24 */ /* 0x000fe200078e02ff */
[----:B------:R-:W-:Y:S03]  /*3350*/  BAR.SYNC.DEFER_BLOCKING 0x0 ;  /* 0x0000000000007b1d */ /* 0x000fe60000010000 */
[----:B------:R-:W-:Y:S04]  /*3360*/  IMAD R3, R96, c[0x0][0x1e4], R3 ;  /* 0x0000790060037a24 */ /* 0x000fe800078e0203 */
[----:B------:R-:W-:Y:S01]  /*3370*/  IMAD.IADD R5, R5, 0x1, R3 ;  /* 0x0000000105057824 */ /* 0x000fe200078e0203 */
[----:B--2---:R-:W-:Y:S03]  /*3380*/  SHF.R.S32.HI R114, RZ, 0x1f, R95 ;  /* 0x0000001fff727819 */ /* 0x004fe6000001145f */
[C---:B------:R-:W-:Y:S04]  /*3390*/  IMAD.WIDE.U32 R4, R95.reuse, c[0x0][0x1f0], R4 ;  /* 0x00007c005f047a25 */ /* 0x040fe800078e0004 */
[----:B------:R-:W-:Y:S01]  /*33a0*/  IMAD R6, R114, c[0x0][0x1f0], RZ ;  /* 0x00007c0072067a24 */ /* 0x000fe200078e02ff */
[----:B------:R-:W-:Y:S03]  /*33b0*/  IADD3 R3, P0, R126, R4, RZ ;  /* 0x000000047e037210 */ /* 0x000fe60007f1e0ff */
[----:B------:R-:W-:Y:S05]  /*33c0*/  IMAD R6, R95, c[0x0][0x1f4], R6 ;  /* 0x00007d005f067a24 */ /* 0x000fea00078e0206 */
[----:B------:R-:W-:Y:S02]  /*33d0*/  IADD3.X R4, R134, R5, R6, P0, !PT ;  /* 0x0000000586047210 */ /* 0x000fe400007fe406 */
[C---:B---3--:R-:W-:Y:S04]  /*33e0*/  LEA R93, P0, R3.reuse, c[0x0][0x1c8], 0x1 ;  /* 0x00007200035d7a11 */ /* 0x048fe800078008ff */
[----:B------:R-:W-:Y:S01]  /*33f0*/  LEA.HI.X R92, R3, c[0x0][0x1cc], R4, 0x1, P0 ;  /* 0x00007300035c7a11 */ /* 0x000fe200000f0c04 */
[----:B------:R-:W-:-:S05]  /*3400*/  @!P3 BRA `(.L_x_343) ;  /* 0x000050800000b947 */ /* 0x000fca0003800000 */
[-C--:B------:R-:W-:Y:S01]  /*3410*/  IMAD R5, R155, R39.reuse, RZ ;  /* 0x000000279b057224 */ /* 0x080fe200078e02ff */
[----:B------:R-:W-:Y:S01]  /*3420*/  ISETP.NE.AND P0, PT, RZ, UR4, PT ;  /* 0x00000004ff007c0c */ /* 0x000fe2000bf05270 */
[-C--:B------:R-:W-:Y:S01]  /*3430*/  IMAD R4, R156, R39.reuse, RZ ;  /* 0x000000279c047224 */ /* 0x080fe200078e02ff */
[----:B------:R-:W-:Y:S01]  /*3440*/  SHF.R.S32.HI R3, RZ, 0x1f, R39 ;  /* 0x0000001fff037819 */ /* 0x000fe20000011427 */
[----:B------:R-:W-:Y:S04]  /*3450*/  IMAD.WIDE.U32 R42, R142, R39, RZ ;  /* 0x000000278e2a7225 */ /* 0x000fe800078e00ff */
[C---:B------:R-:W-:Y:S02]  /*3460*/  IMAD R5, R3.reuse, R142, R5 ;  /* 0x0000008e03057224 */ /* 0x040fe400078e0205 */
[----:B------:R-:W-:Y:S02]  /*3470*/  IMAD R4, R3, R140, R4 ;  /* 0x0000008c03047224 */ /* 0x000fe400078e0204 */
[----:B------:R-:W-:Y:S01]  /*3480*/  IMAD R3, R39, -0x70, R2 ;  /* 0xffffff9027037824 */ /* 0x000fe200078e0202 */
[----:B------:R-:W-:Y:S01]  /*3490*/  IADD3 R44, R43, R5, RZ ;  /* 0x000000052b2c7210 */ /* 0x000fe20007ffe0ff */
[----:B------:R-:W-:Y:S03]  /*34a0*/  IMAD.WIDE.U32 R36, R140, R39, RZ ;  /* 0x000000278c247225 */ /* 0x000fe600078e00ff */
[----:B------:R-:W-:Y:S02]  /*34b0*/  IMNMX R91, R3, 0x70, PT ;  /* 0x00000070035b7817 */ /* 0x000fe40003800200 */
[----:B------:R-:W-:Y:S01]  /*34c0*/  IADD3 R68, R37, R4, RZ ;  /* 0x0000000425447210 */ /* 0x000fe20007ffe0ff */
[----:B------:R-:W-:-:S05]  /*34d0*/  @!P0 BRA `(.L_x_344) ;  /* 0x0000281000008947 */ /* 0x000fca0003800000 */
[----:B------:R-:W-:Y:S01]  /*34e0*/  ISETP.GE.AND P4, PT, R81, R91, PT ;  /* 0x0000005b5100720c */ /* 0x000fe20003f86270 */
[----:B------:R-:W-:Y:S01]  /*34f0*/  BSSY B0, `(.L_x_345) ;  /* 0x000001b000007945 */ /* 0x000fe20003800000 */
[----:B------:R-:W-:Y:S01]  /*3500*/  CS2R R20, SRZ ;  /* 0x0000000000147805 */ /* 0x000fe2000001ff00 */
[----:B------:R-:W-:Y:S01]  /*3510*/  CS2R R16, SRZ ;  /* 0x0000000000107805 */ /* 0x000fe2000001ff00 */
[----:B------:R-:W-:Y:S01]  /*3520*/  CS2R R4, SRZ ;  /* 0x0000000000047805 */ /* 0x000fe2000001ff00 */
[----:B------:R-:W-:Y:S01]  /*3530*/  CS2R R46, SRZ ;  /* 0x00000000002e7805 */ /* 0x000fe2000001ff00 */
[----:B------:R-:W-:Y:S07]  /*3540*/  CS2R R40, SRZ ;  /* 0x0000000000287805 */ /* 0x000fee000001ff00 */
[----:B------:R-:W-:-:S05]  /*3550*/  @P4 BRA `(.L_x_346) ;  /* 0x0000014000004947 */ /* 0x000fca0003800000 */
[----:B------:R-:W-:Y:S01]  /*3560*/  IADD3 R3, P0, R102, R42, RZ ;  /* 0x0000002a66037210 */ /* 0x000fe20007f1e0ff */
[----:B------:R-:W-:Y:S01]  /*3570*/  CS2R R40, SRZ ;  /* 0x0000000000287805 */ /* 0x000fe2000001ff00 */
[----:B------:R-:W-:Y:S01]  /*3580*/  CS2R R16, SRZ ;  /* 0x0000000000107805 */ /* 0x000fe2000001ff00 */
[----:B------:R-:W-:Y:S02]  /*3590*/  CS2R R46, SRZ ;  /* 0x00000000002e7805 */ /* 0x000fe4000001ff00 */
[----:B------:R-:W-:Y:S01]  /*35a0*/  IMAD.X R5, R44, 0x1, R110, P0 ;  /* 0x000000012c057824 */ /* 0x000fe200000e066e */
[----:B------:R-:W-:Y:S05]  /*35b0*/  IADD3 R4, P0, R100, R36, RZ ;  /* 0x0000002464047210 */ /* 0x000fea0007f1e0ff */
[----:B------:R-:W-:Y:S01]  /*35c0*/  IMAD.X R6, R68, 0x1, R109, P0 ;  /* 0x0000000144067824 */ /* 0x000fe200000e066d */
[C---:B------:R-:W-:Y:S04]  /*35d0*/  LEA R10, P0, R3.reuse, c[0x0][0x270], 0x1 ;  /* 0x00009c00030a7a11 */ /* 0x040fe800078008ff */
[----:B------:R-:W-:Y:S02]  /*35e0*/  LEA.HI.X R11, R3, c[0x0][0x274], R5, 0x1, P0 ;  /* 0x00009d00030b7a11 */ /* 0x000fe400000f0c05 */
[C---:B------:R-:W-:Y:S04]  /*35f0*/  LEA R8, P0, R4.reuse, c[0x0][0x288], 0x1 ;  /* 0x0000a20004087a11 */ /* 0x040fe800078008ff */
[----:B------:R-:W-:Y:S02]  /*3600*/  LEA.HI.X R9, R4, c[0x0][0x28c], R6, 0x1, P0 ;  /* 0x0000a30004097a11 */ /* 0x000fe400000f0c06 */
[----:B------:R-:W-:Y:S01]  /*3610*/  ISETP.GE.AND P0, PT, R78, c[0x0][0x27c], PT ;  /* 0x00009f004e007a0c */ /* 0x000fe20003f06270 */
[----:B------:R-:W-:Y:S11]  /*3620*/  CS2R R4, SRZ ;  /* 0x0000000000047805 */ /* 0x000ff6000001ff00 */
[----:B------:R-:W-:Y:S01]  /*3630*/  @!UPT UIADD3 URZ, URZ, URZ, URZ ;  /* 0x0000003f3f3ff290 */ /* 0x000fe2000fffe03f */
[----:B------:R1:W5:Y:S04]  /*3640*/  @!P0 LDG.E.64 R4, [R10.64] ;  /* 0x000000080a048981 */ /* 0x000368000c1e1b00 */
[----:B------:R1:W5:Y:S01]  /*3650*/  @!P0 LDG.E.64 R40, [R8.64] ;  /* 0x0000000808288981 */ /* 0x000362000c1e1b00 */
[----:B------:R-:W-:Y:S11]  /*3660*/  ISETP.GE.AND P0, PT, R80, c[0x0][0x27c], PT ;  /* 0x00009f0050007a0c */ /* 0x000ff60003f06270 */
[----:B------:R-:W-:Y:S02]  /*3670*/  @!UPT UIADD3 URZ, URZ, URZ, URZ ;  /* 0x0000003f3f3ff290 */ /* 0x000fe4000fffe03f */
[----:B------:R1:W5:Y:S04]  /*3680*/  @!P0 LDG.E.64 R16, [R10.64+0x40] ;  /* 0x000040080a108981 */ /* 0x000368000c1e1b00 */
[----:B------:R1:W5:Y:S02]  /*3690*/  @!P0 LDG.E.64 R46, [R8.64+0x40] ;  /* 0x00004008082e8981 */ /* 0x000364000c1e1b00 */
.L_x_346:
[----:B------:R-:W-:Y:S05]  /*36a0*/  BSYNC B0 ;  /* 0x0000000000007941 */ /* 0x000fea0003800000 */
.L_x_345:
[----:B-1----:R-:W-:Y:S01]  /*36b0*/  IADD3 R10, R81, 0x20, RZ ;  /* 0x00000020510a7810 */ /* 0x002fe20007ffe0ff */
[----:B-----5:R-:W-:Y:S01]  /*36c0*/  IMAD.MOV.U32 R9, RZ, RZ, R16 ;  /* 0x000000ffff097224 */ /* 0x020fe200078e0010 */
[----:B------:R-:W-:Y:S01]  /*36d0*/  LOP3.LUT R241, R241, 0xfffffffe, RZ, 0xc0, !PT ;  /* 0xfffffffef1f17812 */ /* 0x000fe200078ec0ff */
[----:B------:R-:W-:Y:S01]  /*36e0*/  IMAD.MOV.U32 R8, RZ, RZ, R17 ;  /* 0x000000ffff087224 */ /* 0x000fe200078e0011 */
[----:B------:R-:W-:Y:S01]  /*36f0*/  ISETP.GE.AND P0, PT, R10, R91, PT ;  /* 0x0000005b0a00720c */ /* 0x000fe20003f06270 */
[----:B------:R-:W-:Y:S01]  /*3700*/  IMAD.MOV.U32 R6, RZ, RZ, R4 ;  /* 0x000000ffff067224 */ /* 0x000fe200078e0004 */
[----:B------:R-:W-:Y:S01]  /*3710*/  BSSY B0, `(.L_x_347) ;  /* 0x0000023000007945 */ /* 0x000fe20003800000 */
[----:B------:R-:W-:Y:S01]  /*3720*/  IMAD.MOV.U32 R3, RZ, RZ, R5 ;  /* 0x000000ffff037224 */ /* 0x000fe200078e0005 */
[----:B------:R-:W-:Y:S01]  /*3730*/  PRMT R29, R8, 0x5410, R9 ;  /* 0x00005410081d7816 */ /* 0x000fe20000000009 */
[----:B------:R-:W-:Y:S01]  /*3740*/  IMAD.MOV.U32 R9, RZ, RZ, R46 ;  /* 0x000000ffff097224 */ /* 0x000fe200078e002e */
[----:B------:R-:W-:Y:S01]  /*3750*/  CS2R R18, SRZ ;  /* 0x0000000000127805 */ /* 0x000fe2000001ff00 */
[----:B------:R-:W-:Y:S01]  /*3760*/  IMAD.MOV.U32 R8, RZ, RZ, R47 ;  /* 0x000000ffff087224 */ /* 0x000fe200078e002f */
[----:B------:R-:W-:Y:S01]  /*3770*/  PRMT R15, R3, 0x5410, R6 ;  /* 0x00005410030f7816 */ /* 0x000fe20000000006 */
[----:B------:R-:W-:Y:S01]  /*3780*/  IMAD.MOV.U32 R6, RZ, RZ, R40 ;  /* 0x000000ffff067224 */ /* 0x000fe200078e0028 */
[----:B------:R-:W-:Y:S01]  /*3790*/  CS2R R50, SRZ ;  /* 0x0000000000327805 */ /* 0x000fe2000001ff00 */
[----:B------:R-:W-:Y:S01]  /*37a0*/  IMAD.MOV.U32 R3, RZ, RZ, R41 ;  /* 0x000000ffff037224 */ /* 0x000fe200078e0029 */
[----:B------:R-:W-:Y:S01]  /*37b0*/  PRMT R45, R9, 0x5410, R8 ;  /* 0x00005410092d7816 */ /* 0x000fe20000000008 */
[----:B------:R-:W-:Y:S01]  /*37c0*/  CS2R R48, SRZ ;  /* 0x0000000000307805 */ /* 0x000fe2000001ff00 */
[----:B------:R-:W-:Y:S02]  /*37d0*/  @P0 LOP3.LUT R241, R241, 0x1, RZ, 0xfc, !PT ;  /* 0x00000001f1f10812 */ /* 0x000fe400078efcff */
[----:B------:R-:W-:Y:S01]  /*37e0*/  PRMT R38, R6, 0x5410, R3 ;  /* 0x0000541006267816 */ /* 0x000fe20000000003 */
[----:B------:R-:W-:-:S05]  /*37f0*/  @P0 BRA `(.L_x_348) ;  /* 0x0000014000000947 */ /* 0x000fca0003800000 */
[----:B------:R-:W-:Y:S01]  /*3800*/  IADD3 R3, P1, P0, R102, R42, R161 ;  /* 0x0000002a66037210 */ /* 0x000fe2000783e0a1 */
[----:B------:R-:W-:Y:S01]  /*3810*/  CS2R R18, SRZ ;  /* 0x0000000000127805 */ /* 0x000fe2000001ff00 */
[----:B------:R-:W-:Y:S01]  /*3820*/  CS2R R48, SRZ ;  /* 0x0000000000307805 */ /* 0x000fe2000001ff00 */
[----:B------:R-:W-:Y:S01]  /*3830*/  CS2R R20, SRZ ;  /* 0x0000000000147805 */ /* 0x000fe2000001ff00 */
[----:B------:R-:W-:Y:S01]  /*3840*/  IADD3.X R8, R110, R44, R151, P1, P0 ;  /* 0x0000002c6e087210 */ /* 0x000fe20000fe0497 */
[----:B------:R-:W-:Y:S01]  /*3850*/  CS2R R50, SRZ ;  /* 0x0000000000327805 */ /* 0x000fe2000001ff00 */
[----:B------:R-:W-:Y:S04]  /*3860*/  IADD3 R6, P1, P0, R100, R36, R162 ;  /* 0x0000002464067210 */ /* 0x000fe8000783e0a2 */
[----:B------:R-:W-:Y:S02]  /*3870*/  IADD3.X R9, R109, R68, R152, P1, P0 ;  /* 0x000000446d097210 */ /* 0x000fe40000fe0498 */
[C---:B------:R-:W-:Y:S04]  /*3880*/  LEA R10, P0, R3.reuse, c[0x0][0x270], 0x1 ;  /* 0x00009c00030a7a11 */ /* 0x040fe800078008ff */
[----:B------:R-:W-:Y:S02]  /*3890*/  LEA.HI.X R11, R3, c[0x0][0x274], R8, 0x1, P0 ;  /* 0x00009d00030b7a11 */ /* 0x000fe400000f0c08 */
[C---:B------:R-:W-:Y:S04]  /*38a0*/  LEA R8, P0, R6.reuse, c[0x0][0x288], 0x1 ;  /* 0x0000a20006087a11 */ /* 0x040fe800078008ff */
[----:B------:R-:W-:Y:S02]  /*38b0*/  LEA.HI.X R9, R6, c[0x0][0x28c], R9, 0x1, P0 ;  /* 0x0000a30006097a11 */ /* 0x000fe400000f0c09 */
[----:B------:R-:W-:Y:S11]  /*38c0*/  ISETP.GE.AND P0, PT, R78, c[0x0][0x27c], PT ;  /* 0x00009f004e007a0c */ /* 0x000ff60003f06270 */
[----:B------:R-:W-:Y:S02]  /*38d0*/  @!UPT UIADD3 URZ, URZ, URZ, URZ ;  /* 0x0000003f3f3ff290 */ /* 0x000fe4000fffe03f */
[----:B------:R1:W5:Y:S04]  /*38e0*/  @!P0 LDG.E.64 R18, [R10.64] ;  /* 0x000000080a128981 */ /* 0x000368000c1e1b00 */
[----:B------:R1:W5:Y:S01]  /*38f0*/  @!P0 LDG.E.64 R48, [R8.64] ;  /* 0x0000000808308981 */ /* 0x000362000c1e1b00 */
[----:B------:R-:W-:Y:S11]  /*3900*/  ISETP.GE.AND P0, PT, R80, c[0x0][0x27c], PT ;  /* 0x00009f0050007a0c */ /* 0x000ff60003f06270 */
[----:B------:R-:W-:Y:S02]  /*3910*/  @!UPT UIADD3 URZ, URZ, URZ, URZ ;  /* 0x0000003f3f3ff290 */ /* 0x000fe4000fffe03f */
[----:B------:R1:W5:Y:S04]  /*3920*/  @!P0 LDG.E.64 R20, [R10.64+0x40] ;  /* 0x000040080a148981 */ /* 0x000368000c1e1b00 */
[----:B------:R1:W5:Y:S02]  /*3930*/  @!P0 LDG.E.64 R50, [R8.64+0x40] ;  /* 0x0000400808328981 */ /* 0x000364000c1e1b00 */
.L_x_348:
[----:B------:R-:W-:Y:S05]  /*3940*/  BSYNC B0 ;  /* 0x0000000000007941 */ /* 0x000fea0003800000 */
.L_x_347:
[----:B-1----:R-:W-:Y:S01]  /*3950*/  IADD3 R10, R81, 0x40, RZ ;  /* 0x00000040510a7810 */ /* 0x002fe20007ffe0ff */
[----:B-----5:R-:W-:Y:S01]  /*3960*/  IMAD.MOV.U32 R9, RZ, RZ, R20 ;  /* 0x000000ffff097224 */ /* 0x020fe200078e0014 */
[----:B------:R-:W-:Y:S01]  /*3970*/  BSSY B0, `(.L_x_349) ;  /* 0x0000027000007945 */ /* 0x000fe20003800000 */
[----:B------:R-:W-:Y:S01]  /*3980*/  IMAD.MOV.U32 R8, RZ, RZ, R21 ;  /* 0x000000ffff087224 */ /* 0x000fe200078e0015 */
[----:B------:R-:W-:Y:S01]  /*3990*/  ISETP.GE.AND P5, PT, R10, R91, PT ;  /* 0x0000005b0a00720c */ /* 0x000fe20003fa6270 */
[----:B------:R-:W-:Y:S01]  /*39a0*/  IMAD.MOV.U32 R6, RZ, RZ, R18 ;  /* 0x000000ffff067224 */ /* 0x000fe200078e0012 */
[----:B------:R-:W-:Y:S01]  /*39b0*/  CS2R R30, SRZ ;  /* 0x00000000001e7805 */ /* 0x000fe2000001ff00 */
[----:B------:R-:W-:Y:S01]  /*39c0*/  IMAD.MOV.U32 R3, RZ, RZ, R19 ;  /* 0x000000ffff037224 */ /* 0x000fe200078e0013 */
[----:B------:R-:W-:Y:S01]  /*39d0*/  PRMT R33, R8, 0x5410, R9 ;  /* 0x0000541008217816 */ /* 0x000fe20000000009 */
[----:B------:R-:W-:Y:S01]  /*39e0*/  IMAD.MOV.U32 R8, RZ, RZ, R51 ;  /* 0x000000ffff087224 */ /* 0x000fe200078e0033 */
[----:B------:R-:W-:Y:S01]  /*39f0*/  MOV R9, R50 ;  /* 0x0000003200097202 */ /* 0x000fe20000000f00 */
[----:B------:R-:W-:Y:S01]  /*3a00*/  CS2R R24, SRZ ;  /* 0x0000000000187805 */ /* 0x000fe2000001ff00 */
[----:B------:R-:W-:Y:S01]  /*3a10*/  PRMT R32, R3, 0x5410, R6 ;  /* 0x0000541003207816 */ /* 0x000fe20000000006 */
[----:B------:R-:W-:Y:S01]  /*3a20*/  IMAD.MOV.U32 R6, RZ, RZ, R48 ;  /* 0x000000ffff067224 */ /* 0x000fe200078e0030 */
[----:B------:R-:W-:Y:S01]  /*3a30*/  MOV R3, R49 ;  /* 0x0000003100037202 */ /* 0x000fe20000000f00 */
[----:B------:R-:W-:Y:S01]  /*3a40*/  CS2R R22, SRZ ;  /* 0x0000000000167805 */ /* 0x000fe2000001ff00 */
[----:B------:R-:W-:Y:S01]  /*3a50*/  PRMT R61, R9, 0x5410, R8 ;  /* 0x00005410093d7816 */ /* 0x000fe20000000008 */
[----:B------:R-:W-:Y:S01]  /*3a60*/  CS2R R54, SRZ ;  /* 0x0000000000367805 */ /* 0x000fe2000001ff00 */
[----:B------:R-:W-:Y:S01]  /*3a70*/  PRMT R60, R6, 0x5410, R3 ;  /* 0x00005410063c7816 */ /* 0x000fe20000000003 */
[----:B------:R-:W-:Y:S01]  /*3a80*/  CS2R R52, SRZ ;  /* 0x0000000000347805 */ /* 0x000fe2000001ff00 */
        /* <DEDUP_REMOVED lines=21> */
.L_x_350:
[----:B------:R-:W-:Y:S05]  /*3be0*/  BSYNC B0 ;  /* 0x0000000000007941 */ /* 0x000fea0003800000 */
.L_x_349:
        /* <DEDUP_REMOVED lines=16> */
[----:B------:R-:W-:Y:S02]  /*3cf0*/  PRMT R63, R9, 0x5410, R8 ;  /* 0x00005410093f7816 */ /* 0x000fe40000000008 */
[----:B------:R-:W-:Y:S01]  /*3d00*/  PRMT R62, R6, 0x5410, R3 ;  /* 0x00005410063e7816 */ /* 0x000fe20000000003 */
[----:B------:R-:W-:-:S05]  /*3d10*/  @P3 BRA `(.L_x_352) ;  /* 0x0000014000003947 */ /* 0x000fca0003800000 */
[----:B------:R-:W-:Y:S01]  /*3d20*/  IADD3 R6, P1, P0, R102, UR10, R42 ;  /* 0x0000000a66067c10 */ /* 0x000fe2000f83e02a */
[----:B------:R-:W-:Y:S01]  /*3d30*/  CS2R R26, SRZ ;  /* 0x00000000001a7805 */ /* 0x000fe2000001ff00 */
[----:B------:R-:W-:Y:S01]  /*3d40*/  CS2R R56, SRZ ;  /* 0x0000000000387805 */ /* 0x000fe2000001ff00 */
[----:B------:R-:W-:Y:S01]  /*3d50*/  CS2R R30, SRZ ;  /* 0x00000000001e7805 */ /* 0x000fe2000001ff00 */
[----:B------:R-:W-:Y:S01]  /*3d60*/  IADD3.X R8, R110, UR13, R44, P1, P0 ;  /* 0x0000000d6e087c10 */ /* 0x000fe20008fe042c */
[----:B------:R-:W-:Y:S01]  /*3d70*/  CS2R R58, SRZ ;  /* 0x00000000003a7805 */ /* 0x000fe2000001ff00 */
[----:B------:R-:W-:Y:S04]  /*3d80*/  IADD3 R3, P1, P0, R100, UR16, R36 ;  /* 0x0000001064037c10 */ /* 0x000fe8000f83e024 */
[----:B------:R-:W-:Y:S02]  /*3d90*/  IADD3.X R9, R109, UR14, R68, P1, P0 ;  /* 0x0000000e6d097c10 */ /* 0x000fe40008fe0444 */
        /* <DEDUP_REMOVED lines=12> */
.L_x_352:
[----:B------:R-:W-:Y:S05]  /*3e60*/  BSYNC B0 ;  /* 0x0000000000007941 */ /* 0x000fea0003800000 */
.L_x_351:
[----:B-----5:R-:W-:Y:S01]  /*3e70*/  MOV R6, R26 ;  /* 0x0000001a00067202 */ /* 0x020fe20000000f00 */
[----:B------:R2:W3:Y:S01]  /*3e80*/  SHFL.IDX PT, R69, R92, RZ, 0x181f ;  /* 0x00181fff5c457589 */ /* 0x0004e200000e0000 */
[----:B-1----:R-:W-:Y:S01]  /*3e90*/  IMAD.MOV.U32 R9, RZ, RZ, R30 ;  /* 0x000000ffff097224 */ /* 0x002fe200078e001e */
[----:B------:R-:W-:Y:S01]  /*3ea0*/  BSSY B1, `(.L_x_353) ;  /* 0x000007f000017945 */ /* 0x000fe20003800000 */
[----:B------:R-:W-:Y:S02]  /*3eb0*/  IMAD.MOV.U32 R8, RZ, RZ, R31 ;  /* 0x000000ffff087224 */ /* 0x000fe400078e001f */
[----:B------:R-:W-:Y:S01]  /*3ec0*/  IMAD.MOV.U32 R3, RZ, RZ, R27 ;  /* 0x000000ffff037224 */ /* 0x000fe200078e001b */
[----:B------:R2:W1:Y:S02]  /*3ed0*/  SHFL.IDX PT, R68, R93, RZ, 0x181f ;  /* 0x00181fff5d447589 */ /* 0x00046400000e0000 */
[----:B------:R-:W-:Y:S01]  /*3ee0*/  PRMT R37, R8, 0x5410, R9 ;  /* 0x0000541008257816 */ /* 0x000fe20000000009 */
[----:B------:R-:W-:Y:S01]  /*3ef0*/  IMAD.MOV.U32 R9, RZ, RZ, R58 ;  /* 0x000000ffff097224 */ /* 0x000fe200078e003a */
[----:B------:R-:W-:Y:S01]  /*3f00*/  PRMT R36, R3, 0x5410, R6 ;  /* 0x0000541003247816 */ /* 0x000fe20000000006 */
[----:B------:R-:W-:Y:S01]  /*3f10*/  IMAD.MOV.U32 R6, RZ, RZ, R56 ;  /* 0x000000ffff067224 */ /* 0x000fe200078e0038 */
[----:B------:R-:W-:Y:S02]  /*3f20*/  MOV R8, R59 ;  /* 0x0000003b00087202 */ /* 0x000fe40000000f00 */
[----:B------:R-:W-:Y:S02]  /*3f30*/  MOV R3, R57 ;  /* 0x0000003900037202 */ /* 0x000fe40000000f00 */
[----:B------:R-:W-:Y:S02]  /*3f40*/  PRMT R65, R9, 0x5410, R8 ;  /* 0x0000541009417816 */ /* 0x000fe40000000008 */
[----:B------:R-:W-:Y:S01]  /*3f50*/  PRMT R64, R6, 0x5410, R3 ;  /* 0x0000541006407816 */ /* 0x000fe20000000003 */
[----:B------:R-:W-:-:S05]  /*3f60*/  @P4 BRA `(.L_x_354) ;  /* 0x0000072000004947 */ /* 0x000fca0003800000 */
[----:B------:R-:W-:Y:S01]  /*3f70*/  BSSY B0, `(.L_x_355) ;  /* 0x0000038000007945 */ /* 0x000fe20003800000 */
[----:B------:R-:W-:-:S05]  /*3f80*/  @P6 BRA `(.L_x_356) ;  /* 0x0000036000006947 */ /* 0x000fca0003800000 */
[C---:B-1----:R-:W-:Y:S01]  /*3f90*/  LEA R66, P0, R76.reuse, R68, 0x1 ;  /* 0x000000444c427211 */ /* 0x042fe200078008ff */
[----:B------:R-:W1:Y:S03]  /*3fa0*/  LDS.128 R8, [R213+0x8100] ;  /* 0x00810000d5087984 */ /* 0x000e660000000c00 */
[----:B---3--:R-:W-:Y:S02]  /*3fb0*/  LEA.HI.X R67, R76, R69, R77, 0x1, P0 ;  /* 0x000000454c437211 */ /* 0x008fe400000f0c4d */
[----:B------:R-:W-:Y:S11]  /*3fc0*/  ISETP.GE.AND P0, PT, R78, c[0x0][0x27c], PT ;  /* 0x00009f004e007a0c */ /* 0x000ff60003f06270 */
[----:B------:R-:W-:Y:S02]  /*3fd0*/  @!UPT UIADD3 URZ, URZ, URZ, URZ ;  /* 0x0000003f3f3ff290 */ /* 0x000fe4000fffe03f */
[----:B------:R-:W-:Y:S02]  /*3fe0*/  @!P0 SHF.R.U64 R6, R40, 0x10, R41 ;  /* 0x0000001028068819 */ /* 0x000fe40000001229 */
[--C-:B------:R-:W-:Y:S02]  /*3ff0*/  @!P0 SHF.R.U64 R3, R4, 0x10, R5.reuse ;  /* 0x0000001004038819 */ /* 0x100fe40000001205 */
[----:B------:R-:W-:Y:S02]  /*4000*/  @!P0 SHF.R.U32.HI R4, RZ, 0x10, R5 ;  /* 0x00000010ff048819 */ /* 0x000fe40000011605 */
[C---:B------:R-:W-:Y:S02]  /*4010*/  @!P0 PRMT R6, R38.reuse, 0x5410, R6 ;  /* 0x0000541026068816 */ /* 0x040fe40000000006 */
[C---:B------:R-:W-:Y:S02]  /*4020*/  @!P0 PRMT R3, R15.reuse, 0x5432, R3 ;  /* 0x000054320f038816 */ /* 0x040fe40000000003 */
[----:B------:R-:W-:Y:S02]  /*4030*/  @!P0 SHF.R.U32.HI R28, RZ, 0x10, R41 ;  /* 0x00000010ff1c8819 */ /* 0x000fe40000011629 */
[----:B------:R-:W-:Y:S02]  /*4040*/  @!P0 PRMT R15, R15, 0x5410, R4 ;  /* 0x000054100f0f8816 */ /* 0x000fe40000000004 */
[----:B------:R-:W-:Y:S01]  /*4050*/  @!P0 PRMT R43, R38, 0x5432, R28 ;  /* 0x00005432262b8816 */ /* 0x000fe2000000001c */
[C---:B------:R-:W-:Y:S01]  /*4060*/  @!P0 IMAD.U32 R38, R6.reuse, 0x10000, RZ ;  /* 0x0001000006268824 */ /* 0x040fe200078e00ff */
[----:B------:R-:W-:Y:S01]  /*4070*/  @!P0 LOP3.LUT R41, R6, 0xffff0000, RZ, 0xc0, !PT ;  /* 0xffff000006298812 */ /* 0x000fe200078ec0ff */
[C---:B------:R-:W-:Y:S01]  /*4080*/  @!P0 IMAD.U32 R28, R3.reuse, 0x10000, RZ ;  /* 0x00010000031c8824 */ /* 0x040fe200078e00ff */
[----:B------:R-:W-:Y:S01]  /*4090*/  @!P0 LOP3.LUT R6, R3, 0xffff0000, RZ, 0xc0, !PT ;  /* 0xffff000003068812 */ /* 0x000fe200078ec0ff */
[C---:B-1----:R-:W-:Y:S01]  /*40a0*/  @!P0 IMAD.U32 R40, R8.reuse, 0x10000, RZ ;  /* 0x0001000008288824 */ /* 0x042fe200078e00ff */
[----:B------:R-:W-:Y:S02]  /*40b0*/  @!P0 LOP3.LUT R4, R8, 0xffff0000, RZ, 0xc0, !PT ;  /* 0xffff000008048812 */ /* 0x000fe400078ec0ff */
[C---:B------:R-:W-:Y:S02]  /*40c0*/  @!P0 LOP3.LUT R5, R9.reuse, 0xffff0000, RZ, 0xc0, !PT ;  /* 0xffff000009058812 */ /* 0x040fe400078ec0ff */
[----:B------:R-:W-:Y:S01]  /*40d0*/  @!P0 SHF.L.U32 R42, R9, 0x10, RZ ;  /* 0x00000010092a8819 */ /* 0x000fe200000006ff */
[C---:B------:R-:W-:Y:S02]  /*40e0*/  @!P0 FMUL.FTZ R44, R4.reuse, R38 ;  /* 0x00000026042c8220 */ /* 0x040fe40000410000 */
[-C--:B------:R-:W-:Y:S02]  /*40f0*/  @!P0 FMUL.FTZ R3, R4, R28.reuse ;  /* 0x0000001c04038220 */ /* 0x080fe40000410000 */
[----:B------:R-:W-:Y:S02]  /*4100*/  @!P0 FMUL.FTZ R70, R5, R41 ;  /* 0x0000002905468220 */ /* 0x000fe40000410000 */
[----:B------:R-:W-:Y:S01]  /*4110*/  @!P0 FFMA.FTZ R73, R40, R28, -R44 ;  /* 0x0000001c28498223 */ /* 0x000fe2000001082c */
[----:B------:R-:W-:Y:S01]  /*4120*/  @!P0 SHF.L.U32 R28, R15, 0x10, RZ ;  /* 0x000000100f1c8819 */ /* 0x000fe200000006ff */
[----:B------:R-:W-:Y:S01]  /*4130*/  @!P0 FMUL.FTZ R4, R5, R6 ;  /* 0x0000000605048220 */ /* 0x000fe20000410000 */
[----:B------:R-:W-:Y:S01]  /*4140*/  @!P0 LOP3.LUT R5, R10, 0xffff0000, RZ, 0xc0, !PT ;  /* 0xffff00000a058812 */ /* 0x000fe200078ec0ff */
[----:B------:R-:W-:Y:S01]  /*4150*/  @!P0 FFMA.FTZ R3, R38, R40, R3 ;  /* 0x0000002826038223 */ /* 0x000fe20000010003 */
[----:B------:R-:W-:Y:S01]  /*4160*/  @!P0 LOP3.LUT R15, R15, 0xffff0000, RZ, 0xc0, !PT ;  /* 0xffff00000f0f8812 */ /* 0x000fe200078ec0ff */
[C---:B------:R-:W-:Y:S01]  /*4170*/  @!P0 IMAD.U32 R38, R43.reuse, 0x10000, RZ ;  /* 0x000100002b268824 */ /* 0x040fe200078e00ff */
[----:B------:R-:W-:Y:S01]  /*4180*/  @!P0 LOP3.LUT R43, R43, 0xffff0000, RZ, 0xc0, !PT ;  /* 0xffff00002b2b8812 */ /* 0x000fe200078ec0ff */
[----:B------:R-:W-:Y:S01]  /*4190*/  @!P0 FFMA.FTZ R72, R42, R6, -R70 ;  /* 0x000000062a488223 */ /* 0x000fe20000010846 */
[----:B------:R-:W-:Y:S01]  /*41a0*/  @!P0 LOP3.LUT R6, R11, 0xffff0000, RZ, 0xc0, !PT ;  /* 0xffff00000b068812 */ /* 0x000fe200078ec0ff */
[----:B------:R-:W-:Y:S02]  /*41b0*/  @!P0 IMAD.U32 R40, R10, 0x10000, RZ ;  /* 0x000100000a288824 */ /* 0x000fe400078e00ff */
[C---:B------:R-:W-:Y:S02]  /*41c0*/  @!P0 FMUL.FTZ R70, R5.reuse, R38 ;  /* 0x0000002605468220 */ /* 0x040fe40000410000 */
[----:B------:R-:W-:Y:S02]  /*41d0*/  @!P0 FMUL.FTZ R5, R5, R28 ;  /* 0x0000001c05058220 */ /* 0x000fe40000410000 */
[----:B------:R-:W-:Y:S02]  /*41e0*/  @!P0 IMAD.U32 R44, R11, 0x10000, RZ ;  /* 0x000100000b2c8824 */ /* 0x000fe400078e00ff */
[C---:B------:R-:W-:Y:S02]  /*41f0*/  @!P0 FMUL.FTZ R71, R6.reuse, R43 ;  /* 0x0000002b06478220 */ /* 0x040fe40000410000 */
[-C--:B------:R-:W-:Y:S02]  /*4200*/  @!P0 FMUL.FTZ R6, R6, R15.reuse ;  /* 0x0000000f06068220 */ /* 0x080fe40000410000 */
[----:B------:R-:W-:Y:S02]  /*4210*/  @!P0 FFMA.FTZ R4, R41, R42, R4 ;  /* 0x0000002a29048223 */ /* 0x000fe40000010004 */
[----:B------:R-:W-:Y:S02]  /*4220*/  @!P0 FFMA.FTZ R5, R38, R40, R5 ;  /* 0x0000002826058223 */ /* 0x000fe40000010005 */
[----:B------:R-:W-:Y:S01]  /*4230*/  @!P0 FFMA.FTZ R70, R40, R28, -R70 ;  /* 0x0000001c28468223 */ /* 0x000fe20000010846 */
[----:B------:R-:W-:Y:S01]  /*4240*/  @!P0 F2FP.BF16.PACK_AB R4, R4, R72 ;  /* 0x000000480404823e */ /* 0x000fe200000010ff */
[----:B------:R-:W-:Y:S01]  /*4250*/  @!P0 FFMA.FTZ R71, R44, R15, -R71 ;  /* 0x0000000f2c478223 */ /* 0x000fe20000010847 */
[----:B------:R-:W-:Y:S01]  /*4260*/  @!P0 F2FP.BF16.PACK_AB R15, R3, R73 ;  /* 0x00000049030f823e */ /* 0x000fe200000010ff */
[----:B------:R-:W-:Y:S01]  /*4270*/  @!P0 FFMA.FTZ R6, R43, R44, R6 ;  /* 0x0000002c2b068223 */ /* 0x000fe20000010006 */
[----:B------:R-:W-:Y:S02]  /*4280*/  @!P0 F2FP.BF16.PACK_AB R5, R5, R70 ;  /* 0x000000460505823e */ /* 0x000fe400000010ff */
[----:B------:R-:W-:Y:S01]  /*4290*/  @!P0 MOV R9, R4 ;  /* 0x0000000400098202 */ /* 0x000fe20000000f00 */
[----:B------:R-:W-:Y:S01]  /*42a0*/  @!P0 IMAD.MOV.U32 R8, RZ, RZ, R15 ;  /* 0x000000ffff088224 */ /* 0x000fe200078e000f */
[----:B------:R-:W-:Y:S01]  /*42b0*/  @!P0 F2FP.BF16.PACK_AB R3, R6, R71 ;  /* 0x000000470603823e */ /* 0x000fe200000010ff */
[----:B------:R-:W-:Y:S03]  /*42c0*/  @!P0 IMAD.MOV.U32 R10, RZ, RZ, R5 ;  /* 0x000000ffff0a8224 */ /* 0x000fe600078e0005 */
[----:B------:R-:W-:Y:S05]  /*42d0*/  @!P0 MOV R11, R3 ;  /* 0x00000003000b8202 */ /* 0x000fea0000000f00 */
[----:B------:R1:W-:Y:S02]  /*42e0*/  ST.E.128 [R66.64], R8 ;  /* 0x0000000842007985 */ /* 0x0003e4000c101d08 */
.L_x_356:
[----:B------:R-:W-:Y:S05]  /*42f0*/  BSYNC B0 ;  /* 0x0000000000007941 */ /* 0x000fea0003800000 */
.L_x_355:
[----:B------:R-:W-:Y:S11]  /*4300*/  ISETP.GE.AND P0, PT, R212, c[0x0][0x1d4], PT ;  /* 0x00007500d4007a0c */ /* 0x000ff60003f06270 */
[----:B------:R-:W-:Y:S02]  /*4310*/  @!UPT UIADD3 URZ, URZ, URZ, URZ ;  /* 0x0000003f3f3ff290 */ /* 0x000fe4000fffe03f */
        /* <DEDUP_REMOVED lines=9> */
[----:B------:R-:W-:Y:S02]  /*43b0*/  @!P0 PRMT R6, R45, 0x5410, R6 ;  /* 0x000054102d068816 */ /* 0x000fe40000000006 */
[C---:B------:R-:W-:Y:S02]  /*43c0*/  @!P0 PRMT R3, R29.reuse, 0x5432, R3 ;  /* 0x000054321d038816 */ /* 0x040fe40000000003 */
[----:B------:R-:W-:Y:S01]  /*43d0*/  @!P0 SHF.R.U32.HI R5, RZ, 0x10, R47 ;  /* 0x00000010ff058819 */ /* 0x000fe2000001162f */
[C---:B------:R-:W-:Y:S01]  /*43e0*/  @!P0 IMAD.U32 R17, R6.reuse, 0x10000, RZ ;  /* 0x0001000006118824 */ /* 0x040fe200078e00ff */
[----:B------:R-:W-:Y:S01]  /*43f0*/  @!P0 PRMT R15, R29, 0x5410, R4 ;  /* 0x000054101d0f8816 */ /* 0x000fe20000000004 */
[----:B------:R-:W-:Y:S01]  /*4400*/  @!P0 IMAD.U32 R16, R3, 0x10000, RZ ;  /* 0x0001000003108824 */ /* 0x000fe200078e00ff */
[----:B------:R-:W-:Y:S02]  /*4410*/  @!P0 PRMT R40, R45, 0x5432, R5 ;  /* 0x000054322d288816 */ /* 0x000fe40000000005 */
[----:B------:R-:W-:Y:S02]  /*4420*/  @!P0 LOP3.LUT R29, R6, 0xffff0000, RZ, 0xc0, !PT ;  /* 0xffff0000061d8812 */ /* 0x000fe400078ec0ff */
        /* <DEDUP_REMOVED lines=38> */
.L_x_354:
[----:B------:R-:W-:Y:S05]  /*4690*/  BSYNC B1 ;  /* 0x0000000000017941 */ /* 0x000fea0003800000 */
.L_x_353:
[----:B-1----:R1:W4:Y:S01]  /*46a0*/  SHFL.IDX PT, R42, R92, 0x1, 0x181f ;  /* 0x00381f005c2a7f89 */ /* 0x00232200000e0000 */
[----:B------:R-:W-:Y:S01]  /*46b0*/  LOP3.LUT P0, RZ, R241, 0x1, RZ, 0xc0, !PT ;  /* 0x00000001f1ff7812 */ /* 0x000fe2000780c0ff */
[----:B------:R-:W-:Y:S02]  /*46c0*/  BSSY B1, `(.L_x_357) ;  /* 0x0000075000017945 */ /* 0x000fe40003800000 */
[----:B------:R1:W2:Y:S10]  /*46d0*/  SHFL.IDX PT, R38, R93, 0x1, 0x181f ;  /* 0x00381f005d267f89 */ /* 0x0002b400000e0000 */
[----:B------:R-:W-:-:S05]  /*46e0*/  @P0 BRA `(.L_x_358) ;  /* 0x0000072000000947 */ /* 0x000fca0003800000 */
[----:B------:R-:W-:Y:S01]  /*46f0*/  BSSY B0, `(.L_x_359) ;  /* 0x0000038000007945 */ /* 0x000fe20003800000 */
[----:B------:R-:W-:-:S05]  /*4700*/  @P6 BRA `(.L_x_360) ;  /* 0x0000036000006947 */ /* 0x000fca0003800000 */
[C---:B--2---:R-:W-:Y:S01]  /*4710*/  LEA R40, P0, R76.reuse, R38, 0x1 ;  /* 0x000000264c287211 */ /* 0x044fe200078008ff */
[----:B------:R-:W2:Y:S03]  /*4720*/  LDS.128 R8, [R213+0x9100] ;  /* 0x00910000d5087984 */ /* 0x000ea60000000c00 */
[----:B----4-:R-:W-:Y:S02]  /*4730*/  LEA.HI.X R41, R76, R42, R77, 0x1, P0 ;  /* 0x0000002a4c297211 */ /* 0x010fe400000f0c4d */
[----:B------:R-:W-:Y:S11]  /*4740*/  ISETP.GE.AND P0, PT, R78, c[0x0][0x27c], PT ;  /* 0x00009f004e007a0c */ /* 0x000ff60003f06270 */
[----:B------:R-:W-:Y:S02]  /*4750*/  @!UPT UIADD3 URZ, URZ, URZ, URZ ;  /* 0x0000003f3f3ff290 */ /* 0x000fe4000fffe03f */
[----:B------:R-:W-:Y:S02]  /*4760*/  @!P0 SHF.R.U64 R6, R48, 0x10, R49 ;  /* 0x0000001030068819 */ /* 0x000fe40000001231 */
[--C-:B------:R-:W-:Y:S02]  /*4770*/  @!P0 SHF.R.U64 R3, R18, 0x10, R19.reuse ;  /* 0x0000001012038819 */ /* 0x100fe40000001213 */
[----:B------:R-:W-:Y:S02]  /*4780*/  @!P0 SHF.R.U32.HI R4, RZ, 0x10, R19 ;  /* 0x00000010ff048819 */ /* 0x000fe40000011613 */
[----:B------:R-:W-:Y:S02]  /*4790*/  @!P0 PRMT R6, R60, 0x5410, R6 ;  /* 0x000054103c068816 */ /* 0x000fe40000000006 */
[----:B------:R-:W-:Y:S02]  /*47a0*/  @!P0 PRMT R3, R32, 0x5432, R3 ;  /* 0x0000543220038816 */ /* 0x000fe40000000003 */
[----:B------:R-:W-:Y:S01]  /*47b0*/  @!P0 SHF.R.U32.HI R5, RZ, 0x10, R49 ;  /* 0x00000010ff058819 */ /* 0x000fe20000011631 */
[----:B------:R-:W-:Y:S01]  /*47c0*/  @!P0 IMAD.U32 R17, R6, 0x10000, RZ ;  /* 0x0001000006118824 */ /* 0x000fe200078e00ff */
[----:B------:R-:W-:Y:S01]  /*47d0*/  @!P0 PRMT R15, R32, 0x5410, R4 ;  /* 0x00005410200f8816 */ /* 0x000fe20000000004 */
[C---:B------:R-:W-:Y:S01]  /*47e0*/  @!P0 IMAD.U32 R16, R3.reuse, 0x10000, RZ ;  /* 0x0001000003108824 */ /* 0x040fe200078e00ff */
[----:B------:R-:W-:Y:S02]  /*47f0*/  @!P0 PRMT R29, R60, 0x5432, R5 ;  /* 0x000054323c1d8816 */ /* 0x000fe40000000005 */
[----:B------:R-:W-:Y:S02]  /*4800*/  @!P0 LOP3.LUT R19, R6, 0xffff0000, RZ, 0xc0, !PT ;  /* 0xffff000006138812 */ /* 0x000fe400078ec0ff */
[----:B------:R-:W-:Y:S01]  /*4810*/  @!P0 LOP3.LUT R6, R3, 0xffff0000, RZ, 0xc0, !PT ;  /* 0xffff000003068812 */ /* 0x000fe200078ec0ff */
[C---:B--2---:R-:W-:Y:S01]  /*4820*/  @!P0 IMAD.U32 R18, R8.reuse, 0x10000, RZ ;  /* 0x0001000008128824 */ /* 0x044fe200078e00ff */
        /* <DEDUP_REMOVED lines=21> */
[----:B------:R-:W-:Y:S02]  /*4980*/  @!P0 FMUL.FTZ R6, R6, R15 ;  /* 0x0000000f06068220 */ /* 0x000fe40000410000 */
        /* <DEDUP_REMOVED lines=14> */
.L_x_360:
[----:B------:R-:W-:Y:S05]  /*4a70*/  BSYNC B0 ;  /* 0x0000000000007941 */ /* 0x000fea0003800000 */
.L_x_359:
[----:B------:R-:W-:Y:S11]  /*4a80*/  ISETP.GE.AND P0, PT, R212, c[0x0][0x1d4], PT ;  /* 0x00007500d4007a0c */ /* 0x000ff60003f06270 */
[----:B------:R-:W-:Y:S02]  /*4a90*/  @!UPT UIADD3 URZ, URZ, URZ, URZ ;  /* 0x0000003f3f3ff290 */ /* 0x000fe4000fffe03f */
        /* <DEDUP_REMOVED lines=55> */
.L_x_358:
[----:B------:R-:W-:Y:S05]  /*4e10*/  BSYNC B1 ;  /* 0x0000000000017941 */ /* 0x000fea0003800000 */
.L_x_357:
[----:B------:R1:W4:Y:S01]  /*4e20*/  SHFL.IDX PT, R33, R92, 0x2, 0x181f ;  /* 0x00581f005c217f89 */ /* 0x00032200000e0000 */
[----:B------:R-:W-:Y:S03]  /*4e30*/  BSSY B1, `(.L_x_361) ;  /* 0x0000075000017945 */ /* 0x000fe60003800000 */
[----:B------:R1:W3:Y:S01]  /*4e40*/  SHFL.IDX PT, R32, R93, 0x2, 0x181f ;  /* 0x00581f005d207f89 */ /* 0x0002e200000e0000 */
[----:B------:R-:W-:-:S05]  /*4e50*/  @P5 BRA `(.L_x_362) ;  /* 0x0000072000005947 */ /* 0x000fca0003800000 */
[----:B------:R-:W-:Y:S01]  /*4e60*/  BSSY B0, `(.L_x_363) ;  /* 0x0000038000007945 */ /* 0x000fe20003800000 */
[----:B------:R-:W-:-:S05]  /*4e70*/  @P6 BRA `(.L_x_364) ;  /* 0x0000036000006947 */ /* 0x000fca0003800000 */
[C---:B---3--:R-:W-:Y:S01]  /*4e80*/  LEA R28, P0, R76.reuse, R32, 0x1 ;  /* 0x000000204c1c7211 */ /* 0x048fe200078008ff */
[----:B--2---:R-:W2:Y:S03]  /*4e90*/  LDS.128 R8, [R213+0xa100] ;  /* 0x00a10000d5087984 */ /* 0x004ea60000000c00 */
        /* <DEDUP_REMOVED lines=52> */
.L_x_364:
[----:B------:R-:W-:Y:S05]  /*51e0*/  BSYNC B0 ;  /* 0x0000000000007941 */ /* 0x000fea0003800000 */
.L_x_363:
[----:B------:R-:W-:Y:S11]  /*51f0*/  ISETP.GE.AND P0, PT, R212, c[0x0][0x1d4], PT ;  /* 0x00007500d4007a0c */ /* 0x000ff60003f06270 */
[----:B------:R-:W-:Y:S02]  /*5200*/  @!UPT UIADD3 URZ, URZ, URZ, URZ ;  /* 0x0000003f3f3ff290 */ /* 0x000fe4000fffe03f */
[----:B------:R-:W-:-:S05]  /*5210*/  @P0 BRA `(.L_x_362) ;  /* 0x0000036000000947 */ /* 0x000fca0003800000 */
[C---:B--23--:R-:W-:Y:S01]  /*5220*/  LEA R28, P0, R212.reuse, R32, 0x1 ;  /* 0x00000020d41c7211 */ /* 0x04cfe200078008ff */
        /* <DEDUP_REMOVED lines=53> */
.L_x_362:
[----:B------:R-:W-:Y:S05]  /*5580*/  BSYNC B1 ;  /* 0x0000000000017941 */ /* 0x000fea0003800000 */
.L_x_361:
[----:B--2---:R2:W1:Y:S04]  /*5590*/  SHFL.IDX PT, R29, R92, 0x3, 0x181f ;  /* 0x00781f005c1d7f89 */ /* 0x00446800000e0000 */
[----:B------:R2:W4:Y:S01]  /*55a0*/  SHFL.IDX PT, R28, R93, 0x3, 0x181f ;  /* 0x00781f005d1c7f89 */ /* 0x00052200000e0000 */
[----:B------:R-:W-:-:S05]  /*55b0*/  @P3 BRA `(.L_x_365) ;  /* 0x000032f000003947 */ /* 0x000fca0003800000 */
[----:B------:R-:W-:Y:S01]  /*55c0*/  BSSY B0, `(.L_x_366) ;  /* 0x0000038000007945 */ /* 0x000fe20003800000 */
[----:B------:R-:W-:-:S05]  /*55d0*/  @P6 BRA `(.L_x_367) ;  /* 0x0000036000006947 */ /* 0x000fca0003800000 */
[C---:B----4-:R-:W-:Y:S01]  /*55e0*/  LEA R24, P0, R76.reuse, R28, 0x1 ;  /* 0x0000001c4c187211 */ /* 0x050fe200078008ff */
[----:B------:R-:W4:Y:S03]  /*55f0*/  LDS.128 R8, [R213+0xb100] ;  /* 0x00b10000d5087984 */ /* 0x000f260000000c00 */
[----:B-1----:R-:W-:Y:S02]  /*5600*/  LEA.HI.X R25, R76, R29, R77, 0x1, P0 ;  /* 0x0000001d4c197211 */ /* 0x002fe400000f0c4d */
        /* <DEDUP_REMOVED lines=14> */
[C---:B----4-:R-:W-:Y:S01]  /*56f0*/  @!P0 IMAD.U32 R18, R8.reuse, 0x10000, RZ ;  /* 0x0001000008128824 */ /* 0x050fe200078e00ff */
[----:B------:R-:W-:Y:S02]  /*5700*/  @!P0 LOP3.LUT R4, R8, 0xffff0000, RZ, 0xc0, !PT ;  /* 0xffff000008048812 */ /* 0x000fe400078ec0ff */
[C---:B------:R-:W-:Y:S02]  /*5710*/  @!P0 LOP3.LUT R5, R9.reuse, 0xffff0000, RZ, 0xc0, !PT ;  /* 0xffff000009058812 */ /* 0x040fe400078ec0ff */
[----:B------:R-:W-:Y:S01]  /*5720*/  @!P0 SHF.L.U32 R20, R9, 0x10, RZ ;  /* 0x0000001009148819 */ /* 0x000fe200000006ff */
[C---:B------:R-:W-:Y:S02]  /*5730*/  @!P0 FMUL.FTZ R22, R4.reuse, R17 ;  /* 0x0000001104168220 */ /* 0x040fe40000410000 */
[-C--:B------:R-:W-:Y:S02]  /*5740*/  @!P0 FMUL.FTZ R3, R4, R16.reuse ;  /* 0x0000001004038220 */ /* 0x080fe40000410000 */
[----:B------:R-:W-:Y:S02]  /*5750*/  @!P0 FMUL.FTZ R23, R5, R19 ;  /* 0x0000001305178220 */ /* 0x000fe40000410000 */
[----:B---3--:R-:W-:Y:S01]  /*5760*/  @!P0 FFMA.FTZ R32, R18, R16, -R22 ;  /* 0x0000001012208223 */ /* 0x008fe20000010816 */
        /* <DEDUP_REMOVED lines=29> */
.L_x_367:
[----:B------:R-:W-:Y:S05]  /*5940*/  BSYNC B0 ;  /* 0x0000000000007941 */ /* 0x000fea0003800000 */
.L_x_366:
[----:B------:R-:W-:Y:S11]  /*5950*/  ISETP.GE.AND P0, PT, R212, c[0x0][0x1d4], PT ;  /* 0x00007500d4007a0c */ /* 0x000ff60003f06270 */
[----:B------:R-:W-:Y:S02]  /*5960*/  @!UPT UIADD3 URZ, URZ, URZ, URZ ;  /* 0x0000003f3f3ff290 */ /* 0x000fe4000fffe03f */
[----:B------:R-:W-:-:S05]  /*5970*/  @P0 BRA `(.L_x_365) ;  /* 0x00002f3000000947 */ /* 0x000fca0003800000 */
[C---:B----4-:R-:W-:Y:S01]  /*5980*/  LEA R26, P0, R212.reuse, R28, 0x1 ;  /* 0x0000001cd41a7211 */ /* 0x050fe200078008ff */
[----:B-1----:R-:W1:Y:S03]  /*5990*/  LDS.128 R8, [R213+0xe900] ;  /* 0x00e90000d5087984 */ /* 0x002e660000000c00 */
[----:B------:R-:W-:Y:S02]  /*59a0*/  LEA.HI.X R27, R212, R29, R231, 0x1, P0 ;  /* 0x0000001dd41b7211 */ /* 0x000fe400000f0ce7 */
        /* <DEDUP_REMOVED lines=50> */
[----:B------:R1:W-:Y:S01]  /*5cd0*/  ST.E.128 [R26.64], R8 ;  /* 0x000000081a007985 */ /* 0x0003e2000c101d08 */
[----:B------:R-:W-:-:S05]  /*5ce0*/  BRA `(.L_x_365) ;  /* 0x00002bc000007947 */ /* 0x000fca0003800000 */
.L_x_344:
[C---:B------:R-:W-:Y:S01]  /*5cf0*/  IADD3 R169, R81.reuse, 0x20, RZ ;  /* 0x0000002051a97810 */ /* 0x040fe20007ffe0ff */
[----:B------:R-:W-:Y:S01]  /*5d00*/  CS2R R58, SRZ ;  /* 0x00000000003a7805 */ /* 0x000fe2000001ff00 */
[----:B------:R-:W-:Y:S01]  /*5d10*/  IADD3 R168, R81, 0x40, RZ ;  /* 0x0000004051a87810 */ /* 0x000fe20007ffe0ff */
[----:B------:R-:W-:Y:S01]  /*5d20*/  CS2R R56, SRZ ;  /* 0x0000000000387805 */ /* 0x000fe2000001ff00 */
[-C--:B------:R-:W-:Y:S01]  /*5d30*/  ISETP.GE.AND P3, PT, R169, R91.reuse, PT ;  /* 0x0000005ba900720c */ /* 0x080fe20003f66270 */
[----:B------:R-:W-:Y:S01]  /*5d40*/  CS2R R30, SRZ ;  /* 0x00000000001e7805 */ /* 0x000fe2000001ff00 */
[----:B------:R-:W-:Y:S01]  /*5d50*/  IADD3 R167, R81, 0x60, RZ ;  /* 0x0000006051a77810 */ /* 0x000fe20007ffe0ff */
[----:B------:R-:W-:Y:S01]  /*5d60*/  CS2R R28, SRZ ;  /* 0x00000000001c7805 */ /* 0x000fe2000001ff00 */
[----:B------:R-:W-:Y:S01]  /*5d70*/  ISETP.GE.OR P3, PT, R76, c[0x0][0x27c], P3 ;  /* 0x00009f004c007a0c */ /* 0x000fe20001f66670 */
[----:B------:R-:W-:Y:S01]  /*5d80*/  CS2R R34, SRZ ;  /* 0x0000000000227805 */ /* 0x000fe2000001ff00 */
[----:B------:R-:W-:Y:S01]  /*5d90*/  IADD3 R75, -R83, c[0x0][0x1d4], RZ ;  /* 0x00007500534b7a10 */ /* 0x000fe20007ffe1ff */
[----:B------:R-:W-:Y:S01]  /*5da0*/  CS2R R32, SRZ ;  /* 0x0000000000207805 */ /* 0x000fe2000001ff00 */
[----:B------:R-:W-:Y:S01]  /*5db0*/  CS2R R66, SRZ ;  /* 0x0000000000427805 */ /* 0x000fe2000001ff00 */
[----:B------:R-:W-:Y:S01]  /*5dc0*/  CS2R R64, SRZ ;  /* 0x0000000000407805 */ /* 0x000fe2000001ff00 */
[----:B------:R-:W-:Y:S01]  /*5dd0*/  CS2R R22, SRZ ;  /* 0x0000000000167805 */ /* 0x000fe2000001ff00 */
[----:B------:R-:W-:Y:S01]  /*5de0*/  CS2R R62, SRZ ;  /* 0x00000000003e7805 */ /* 0x000fe2000001ff00 */
[----:B------:R-:W-:Y:S01]  /*5df0*/  CS2R R60, SRZ ;  /* 0x00000000003c7805 */ /* 0x000fe2000001ff00 */
[----:B------:R-:W-:Y:S01]  /*5e00*/  CS2R R40, SRZ ;  /* 0x0000000000287805 */ /* 0x000fe2000001ff00 */
[----:B------:R1:W2:Y:S01]  /*5e10*/  SHFL.IDX PT, R51, R92, RZ, 0x181f ;  /* 0x00181fff5c337589 */ /* 0x0002a200000e0000 */
[----:B------:R-:W-:Y:S02]  /*5e20*/  BSSY B0, `(.L_x_368) ;  /* 0x00000df000007945 */ /* 0x000fe40003800000 */
[----:B------:R-:W-:Y:S04]  /*5e30*/  @!P3 IADD3 R3, P1, P0, R106, R42, R161 ;  /* 0x0000002a6a03b210 */ /* 0x000fe8000783e0a1 */
[----:B------:R-:W-:Y:S01]  /*5e40*/  @!P3 IADD3.X R4, R112, R44, R151, P1, P0 ;  /* 0x0000002c7004b210 */ /* 0x000fe20000fe0497 */
[----:B------:R1:W3:Y:S01]  /*5e50*/  SHFL.IDX PT, R50, R93, RZ, 0x181f ;  /* 0x00181fff5d327589 */ /* 0x0002e200000e0000 */
[----:B------:R-:W-:Y:S04]  /*5e60*/  @!P3 IADD3 R5, P1, P0, R104, R36, R162 ;  /* 0x000000246805b210 */ /* 0x000fe8000783e0a2 */
[C---:B------:R-:W-:Y:S02]  /*5e70*/  @!P3 IADD3.X R10, R111.reuse, R68, R152, P1, P0 ;  /* 0x000000446f0ab210 */ /* 0x040fe40000fe0498 */
[----:B------:R-:W-:Y:S04]  /*5e80*/  ISETP.GE.AND P1, PT, R168, R91, PT ;  /* 0x0000005ba800720c */ /* 0x000fe80003f26270 */
[----:B------:R-:W-:Y:S11]  /*5e90*/  ISETP.GE.OR P1, PT, R76, c[0x0][0x27c], P1 ;  /* 0x00009f004c007a0c */ /* 0x000ff60000f26670 */
[----:B------:R-:W-:Y:S02]  /*5ea0*/  @!UPT UIADD3 URZ, URZ, URZ, URZ ;  /* 0x0000003f3f3ff290 */ /* 0x000fe4000fffe03f */
[----:B------:R-:W-:Y:S04]  /*5eb0*/  @!P1 IADD3 R6, P4, P0, R106, R159, R42 ;  /* 0x0000009f6a069210 */ /* 0x000fe8000789e02a */
[----:B------:R-:W-:Y:S02]  /*5ec0*/  @!P1 IADD3.X R17, R112, R147, R44, P4, P0 ;  /* 0x0000009370119210 */ /* 0x000fe400027e042c */
[----:B------:R-:W-:Y:S04]  /*5ed0*/  @!P1 IADD3 R11, P4, P0, R104, R160, R36 ;  /* 0x000000a0680b9210 */ /* 0x000fe8000789e024 */
[----:B------:R-:W-:Y:S02]  /*5ee0*/  @!P1 IADD3.X R18, R111, R150, R68, P4, P0 ;  /* 0x000000966f129210 */ /* 0x000fe400027e0444 */
[-C--:B------:R-:W-:Y:S04]  /*5ef0*/  ISETP.GE.AND P0, PT, R167, R91.reuse, PT ;  /* 0x0000005ba700720c */ /* 0x080fe80003f06270 */
[----:B------:R-:W-:Y:S11]  /*5f00*/  ISETP.GE.OR P0, PT, R76, c[0x0][0x27c], P0 ;  /* 0x00009f004c007a0c */ /* 0x000ff60000706670 */
[----:B------:R-:W-:Y:S02]  /*5f10*/  @!UPT UIADD3 URZ, URZ, URZ, URZ ;  /* 0x0000003f3f3ff290 */ /* 0x000fe4000fffe03f */
[----:B------:R-:W-:Y:S04]  /*5f20*/  @!P0 IADD3 R15, P5, P4, R106, UR10, R42 ;  /* 0x0000000a6a0f8c10 */ /* 0x000fe8000fcbe02a */
[----:B------:R-:W-:Y:S02]  /*5f30*/  @!P0 IADD3.X R20, R112, UR13, R44, P5, P4 ;  /* 0x0000000d70148c10 */ /* 0x000fe4000afe842c */
[----:B------:R-:W-:Y:S04]  /*5f40*/  @!P0 IADD3 R19, P5, P4, R104, UR16, R36 ;  /* 0x0000001068138c10 */ /* 0x000fe8000fcbe024 */
[----:B------:R-:W-:Y:S02]  /*5f50*/  @!P0 IADD3.X R21, R111, UR14, R68, P5, P4 ;  /* 0x0000000e6f158c10 */ /* 0x000fe4000afe8444 */
[C---:B------:R-:W-:Y:S04]  /*5f60*/  @!P3 LEA R8, P4, R3.reuse, c[0x0][0x270], 0x1 ;  /* 0x00009c000308ba11 */ /* 0x040fe800078808ff */
[----:B------:R-:W-:Y:S02]  /*5f70*/  @!P3 LEA.HI.X R9, R3, c[0x0][0x274], R4, 0x1, P4 ;  /* 0x00009d000309ba11 */ /* 0x000fe400020f0c04 */
[C---:B------:R-:W-:Y:S04]  /*5f80*/  @!P3 LEA R4, P4, R5.reuse, c[0x0][0x288], 0x1 ;  /* 0x0000a2000504ba11 */ /* 0x040fe800078808ff */
[----:B------:R-:W-:Y:S02]  /*5f90*/  @!P3 LEA.HI.X R5, R5, c[0x0][0x28c], R10, 0x1, P4 ;  /* 0x0000a3000505ba11 */ /* 0x000fe400020f0c0a */
[C---:B------:R-:W-:Y:S03]  /*5fa0*/  @!P1 LEA R16, P4, R6.reuse, c[0x0][0x270], 0x1 ;  /* 0x00009c0006109a11 */ /* 0x040fe600078808ff */
[----:B------:R4:W2:Y:S01]  /*5fb0*/  @!P3 LDG.E.128 R56, [R4.64] ;  /* 0x000000080438b981 */ /* 0x0008a2000c1e1d00 */
[----:B------:R-:W-:Y:S02]  /*5fc0*/  @!P1 LEA.HI.X R17, R6, c[0x0][0x274], R17, 0x1, P4 ;  /* 0x00009d0006119a11 */ /* 0x000fe400020f0c11 */
[C---:B------:R-:W-:Y:S04]  /*5fd0*/  @!P1 LEA R10, P4, R11.reuse, c[0x0][0x288], 0x1 ;  /* 0x0000a2000b0a9a11 */ /* 0x040fe800078808ff */
[----:B------:R-:W-:Y:S01]  /*5fe0*/  @!P1 LEA.HI.X R11, R11, c[0x0][0x28c], R18, 0x1, P4 ;  /* 0x0000a3000b0b9a11 */ /* 0x000fe200020f0c12 */
[----:B------:R1:W2:Y:S01]  /*5ff0*/  @!P1 LDG.E.128 R28, [R16.64] ;  /* 0x00000008101c9981 */ /* 0x0002a2000c1e1d00 */
[C---:B------:R-:W-:Y:S04]  /*6000*/  @!P0 LEA R24, P4, R15.reuse, c[0x0][0x270], 0x1 ;  /* 0x00009c000f188a11 */ /* 0x040fe800078808ff */
[----:B------:R-:W-:Y:S02]  /*6010*/  @!P0 LEA.HI.X R25, R15, c[0x0][0x274], R20, 0x1, P4 ;  /* 0x00009d000f198a11 */ /* 0x000fe400020f0c14 */
[C---:B------:R-:W-:Y:S01]  /*6020*/  @!P0 LEA R18, P4, R19.reuse, c[0x0][0x288], 0x1 ;  /* 0x0000a20013128a11 */ /* 0x040fe200078808ff */
[----:B------:R1:W2:Y:S03]  /*6030*/  @!P1 LDG.E.128 R60, [R10.64] ;  /* 0x000000080a3c9981 */ /* 0x0002a6000c1e1d00 */
[----:B------:R-:W-:Y:S02]  /*6040*/  @!P0 LEA.HI.X R19, R19, c[0x0][0x28c], R21, 0x1, P4 ;  /* 0x0000a30013138a11 */ /* 0x000fe400020f0c15 */
[----:B------:R-:W-:Y:S03]  /*6050*/  CS2R R20, SRZ ;  /* 0x0000000000147805 */ /* 0x000fe6000001ff00 */
[----:B------:R2:W2:Y:S08]  /*6060*/  @!P0 LDG.E.128 R32, [R24.64] ;  /* 0x0000000818208981 */ /* 0x0004b0000c1e1d00 */
[----:B------:R-:W2:Y:S01]  /*6070*/  @!P0 LDG.E.128 R64, [R18.64] ;  /* 0x0000000812408981 */ /* 0x000ea2000c1e1d00 */
[-C--:B------:R-:W-:Y:S04]  /*6080*/  ISETP.GE.AND P0, PT, R81, R91.reuse, PT ;  /* 0x0000005b5100720c */ /* 0x080fe80003f06270 */
[----:B------:R-:W-:Y:S03]  /*6090*/  ISETP.GE.OR P0, PT, R76, c[0x0][0x27c], P0 ;  /* 0x00009f004c007a0c */ /* 0x000fe60000706670 */
[----:B------:R3:W2:Y:S01]  /*60a0*/  @!P3 LDG.E.128 R20, [R8.64] ;  /* 0x000000080814b981 */ /* 0x0006a2000c1e1d00 */
[----:B-1----:R-:W-:Y:S09]  /*60b0*/  CS2R R10, SRZ ;  /* 0x00000000000a7805 */ /* 0x002ff2000001ff00 */
[----:B------:R-:W-:Y:S02]  /*60c0*/  @!P0 IADD3 R3, P1, R106, R42, RZ ;  /* 0x0000002a6a038210 */ /* 0x000fe40007f3e0ff */
[----:B------:R-:W-:Y:S03]  /*60d0*/  CS2R R42, SRZ ;  /* 0x00000000002a7805 */ /* 0x000fe6000001ff00 */
[----:B----4-:R-:W-:Y:S01]  /*60e0*/  @!P0 IMAD.X R4, R44, 0x1, R112, P1 ;  /* 0x000000012c048824 */ /* 0x010fe200008e0670 */
[C---:B------:R-:W-:Y:S04]  /*60f0*/  @!P0 LEA R16, P1, R3.reuse, c[0x0][0x270], 0x1 ;  /* 0x00009c0003108a11 */ /* 0x040fe800078208ff */
[----:B------:R-:W-:Y:S02]  /*6100*/  @!P0 LEA.HI.X R17, R3, c[0x0][0x274], R4, 0x1, P1 ;  /* 0x00009d0003118a11 */ /* 0x000fe400008f0c04 */
[----:B------:R-:W-:Y:S01]  /*6110*/  @!P0 IADD3 R3, P1, R104, R36, RZ ;  /* 0x0000002468038210 */ /* 0x000fe20007f3e0ff */
[----:B---3--:R-:W-:Y:S04]  /*6120*/  CS2R R8, SRZ ;  /* 0x0000000000087805 */ /* 0x008fe8000001ff00 */
[----:B------:R-:W-:Y:S01]  /*6130*/  @!P0 IMAD.X R5, R68, 0x1, R111, P1 ;  /* 0x0000000144058824 */ /* 0x000fe200008e066f */
[C---:B------:R-:W-:Y:S01]  /*6140*/  @!P0 LEA R4, P1, R3.reuse, c[0x0][0x288], 0x1 ;  /* 0x0000a20003048a11 */ /* 0x040fe200078208ff */
[----:B------:R1:W5:Y:S03]  /*6150*/  @!P0 LDG.E.128 R8, [R16.64] ;  /* 0x0000000810088981 */ /* 0x000366000c1e1d00 */
[----:B------:R-:W-:Y:S02]  /*6160*/  @!P0 LEA.HI.X R5, R3, c[0x0][0x28c], R5, 0x1, P1 ;  /* 0x0000a30003058a11 */ /* 0x000fe400008f0c05 */
[----:B------:R-:W-:Y:S03]  /*6170*/  ISETP.GE.AND P1, PT, R76, c[0x0][0x27c], PT ;  /* 0x00009f004c007a0c */ /* 0x000fe60003f26270 */
[----:B------:R3:W5:Y:S01]  /*6180*/  @!P0 LDG.E.128 R40, [R4.64] ;  /* 0x0000000804288981 */ /* 0x000762000c1e1d00 */
[----:B------:R-:W-:Y:S01]  /*6190*/  ISETP.GE.OR P0, PT, R81, R91, P6 ;  /* 0x0000005b5100720c */ /* 0x000fe20003706670 */
[----:B--2---:R-:W-:Y:S02]  /*61a0*/  IMAD.MOV.U32 R6, RZ, RZ, R22 ;  /* 0x000000ffff067224 */ /* 0x004fe400078e0016 */
[----:B---3--:R-:W-:Y:S02]  /*61b0*/  IMAD.MOV.U32 R5, RZ, RZ, R23 ;  /* 0x000000ffff057224 */ /* 0x008fe400078e0017 */
[----:B------:R-:W-:Y:S02]  /*61c0*/  IMAD.MOV.U32 R4, RZ, RZ, R20 ;  /* 0x000000ffff047224 */ /* 0x000fe400078e0014 */
[----:B------:R-:W-:Y:S01]  /*61d0*/  IMAD.MOV.U32 R3, RZ, RZ, R21 ;  /* 0x000000ffff037224 */ /* 0x000fe200078e0015 */
[----:B------:R-:W-:Y:S01]  /*61e0*/  PRMT R26, R5, 0x5410, R6 ;  /* 0x00005410051a7816 */ /* 0x000fe20000000006 */
        /* <DEDUP_REMOVED lines=29> */
[----:B------:R-:W-:Y:S04]  /*63c0*/  PRMT R73, R6, 0x5410, R5 ;  /* 0x0000541006497816 */ /* 0x000fe80000000005 */
[----:B------:R-:W-:Y:S01]  /*63d0*/  PRMT R72, R3, 0x5410, R4 ;  /* 0x0000541003487816 */ /* 0x000fe20000000004 */
[----:B------:R-:W-:-:S05]  /*63e0*/  @P0 BRA `(.L_x_369) ;  /* 0x0000082000000947 */ /* 0x000fca0003800000 */
[----:B-1----:R-:W-:Y:S01]  /*63f0*/  SEL R3, R83, R75, !P2 ;  /* 0x0000004b53037207 */ /* 0x002fe20005000000 */
[----:B------:R-:W-:Y:S01]  /*6400*/  LDS.128 R52, [R131+0x8100] ;  /* 0x0081000083347984 */ /* 0x000fe20000000c00 */
[----:B-----5:R-:W-:Y:S01]  /*6410*/  @!P1 SHF.R.U64 R6, R8, 0x10, R9 ;  /* 0x0000001008069819 */ /* 0x020fe20000001209 */
[C---:B------:R-:W-:Y:S01]  /*6420*/  IMAD.SHL.U32 R45, R81.reuse, 0x40, RZ ;  /* 0x00000040512d7824 */ /* 0x040fe200078e00ff */
[----:B------:R-:W-:Y:S01]  /*6430*/  SHF.R.S32.HI R4, RZ, 0x1f, R3 ;  /* 0x0000001fff047819 */ /* 0x000fe20000011403 */
[----:B------:R-:W-:Y:S01]  /*6440*/  IMAD.SHL.U32 R46, R81, 0x40, RZ ;  /* 0x00000040512e7824 */ /* 0x000fe200078e00ff */
[----:B------:R-:W-:Y:S01]  /*6450*/  MOV R15, R9 ;  /* 0x00000009000f7202 */ /* 0x000fe20000000f00 */
[----:B------:R-:W-:Y:S01]  /*6460*/  IMAD.MOV.U32 R44, RZ, RZ, R40 ;  /* 0x000000ffff2c7224 */ /* 0x000fe200078e0028 */
[----:B------:R-:W-:Y:S01]  /*6470*/  LEA.HI R3, R4, R3, RZ, 0x4 ;  /* 0x0000000304037211 */ /* 0x000fe200078f20ff */
[----:B------:R-:W-:Y:S01]  /*6480*/  IMAD.MOV.U32 R5, RZ, RZ, R8 ;  /* 0x000000ffff057224 */ /* 0x000fe200078e0008 */
[----:B------:R-:W-:Y:S01]  /*6490*/  LOP3.LUT R46, R46, 0x1c0, RZ, 0xc0, !PT ;  /* 0x000001c02e2e7812 */ /* 0x000fe200078ec0ff */
[----:B------:R-:W-:Y:S01]  /*64a0*/  IMAD.MOV.U32 R48, RZ, RZ, R43 ;  /* 0x000000ffff307224 */ /* 0x000fe200078e002b */
[----:B------:R-:W-:Y:S02]  /*64b0*/  LEA.HI.SX32 R3, R3, R74, 0x1c ;  /* 0x0000004a03037211 */ /* 0x000fe400078fe2ff */
[----:B------:R-:W-:Y:S02]  /*64c0*/  @!P1 PRMT R5, R5, 0x5410, R6 ;  /* 0x0000541005059816 */ /* 0x000fe40000000006 */
[----:B------:R-:W-:Y:S01]  /*64d0*/  SHF.R.S32.HI R4, RZ, 0x1f, R3 ;  /* 0x0000001fff047819 */ /* 0x000fe20000011403 */
[----:B------:R-:W-:Y:S01]  /*64e0*/  IMAD.SHL.U32 R89, R3, 0x8, RZ ;  /* 0x0000000803597824 */ /* 0x000fe200078e00ff */
[----:B------:R-:W-:Y:S02]  /*64f0*/  LOP3.LUT R45, R45, 0x1c0, RZ, 0xc0, !PT ;  /* 0x000001c02d2d7812 */ /* 0x000fe400078ec0ff */
[----:B------:R-:W-:Y:S02]  /*6500*/  LEA.HI R4, R4, R3, RZ, 0x3 ;  /* 0x0000000304047211 */ /* 0x000fe400078f18ff */
[----:B------:R-:W-:Y:S02]  /*6510*/  SHF.R.U32.HI R45, RZ, 0x3, R45 ;  /* 0x00000003ff2d7819 */ /* 0x000fe4000001162d */
[----:B------:R-:W-:Y:S02]  /*6520*/  SHF.R.S32.HI R3, RZ, 0x3, R4 ;  /* 0x00000003ff037819 */ /* 0x000fe40000011404 */
[----:B------:R-:W-:Y:S01]  /*6530*/  LOP3.LUT R4, R46, 0x38, R89, 0xf8, !PT ;  /* 0x000000382e047812 */ /* 0x000fe200078ef859 */
[--C-:B------:R-:W-:Y:S01]  /*6540*/  IMAD.MOV.U32 R46, RZ, RZ, R41.reuse ;  /* 0x000000ffff2e7224 */ /* 0x100fe200078e0029 */
[----:B------:R-:W-:Y:S01]  /*6550*/  @!P1 SHF.R.U64 R40, R40, 0x10, R41 ;  /* 0x0000001028289819 */ /* 0x000fe20000001229 */
[----:B------:R-:W-:Y:S01]  /*6560*/  IMAD R3, R3, 0x1c00, R7 ;  /* 0x00001c0003037824 */ /* 0x000fe200078e0207 */
[----:B------:R-:W-:Y:S02]  /*6570*/  LOP3.LUT R4, R4, R45, RZ, 0x3c, !PT ;  /* 0x0000002d04047212 */ /* 0x000fe400078e3cff */
[----:B------:R-:W-:Y:S02]  /*6580*/  @!P1 PRMT R40, R44, 0x5410, R40 ;  /* 0x000054102c289816 */ /* 0x000fe40000000028 */
[----:B------:R-:W-:Y:S01]  /*6590*/  @!P1 SHF.R.U64 R8, R10, 0x10, R11 ;  /* 0x000000100a089819 */ /* 0x000fe2000000120b */
[----:B------:R-:W-:Y:S01]  /*65a0*/  IMAD.IADD R3, R3, 0x1, R4 ;  /* 0x0000000103037824 */ /* 0x000fe200078e0204 */
[----:B------:R-:W-:Y:S01]  /*65b0*/  MOV R24, R11 ;  /* 0x0000000b00187202 */ /* 0x000fe20000000f00 */
[----:B------:R-:W-:Y:S01]  /*65c0*/  IMAD.MOV.U32 R4, RZ, RZ, R10 ;  /* 0x000000ffff047224 */ /* 0x000fe200078e000a */
[----:B------:R-:W-:Y:S02]  /*65d0*/  @!P1 SHF.R.U32.HI R49, RZ, 0x10, R43 ;  /* 0x00000010ff319819 */ /* 0x000fe4000001162b */
[----:B------:R-:W-:Y:S02]  /*65e0*/  SHF.L.U32 R3, R3, 0x1, RZ ;  /* 0x0000000103037819 */ /* 0x000fe400000006ff */
[----:B------:R-:W-:Y:S02]  /*65f0*/  @!P1 PRMT R49, R48, 0x5410, R49 ;  /* 0x0000541030319816 */ /* 0x000fe40000000031 */
[----:B------:R-:W-:Y:S01]  /*6600*/  @!P1 SHF.R.U32.HI R45, RZ, 0x10, R41 ;  /* 0x00000010ff2d9819 */ /* 0x000fe20000011629 */
[----:B------:R-:W-:Y:S01]  /*6610*/  IMAD.MOV.U32 R41, RZ, RZ, R42 ;  /* 0x000000ffff297224 */ /* 0x000fe200078e002a */
[----:B------:R1:W2:Y:S01]  /*6620*/  LDS.128 R16, [R3+0x8100] ;  /* 0x0081000003107984 */ /* 0x0002a20000000c00 */
[----:B------:R-:W-:Y:S02]  /*6630*/  @!P1 SHF.R.U64 R42, R42, 0x10, R43 ;  /* 0x000000102a2a9819 */ /* 0x000fe4000000122b */
[----:B------:R-:W-:Y:S02]  /*6640*/  @!P1 PRMT R43, R46, 0x5410, R45 ;  /* 0x000054102e2b9816 */ /* 0x000fe4000000002d */
[----:B------:R-:W-:Y:S05]  /*6650*/  @!P1 PRMT R47, R41, 0x5410, R42 ;  /* 0x00005410292f9816 */ /* 0x000fea000000002a */
[C---:B------:R-:W-:Y:S01]  /*6660*/  @!P1 IMAD.U32 R45, R47.reuse, 0x10000, RZ ;  /* 0x000100002f2d9824 */ /* 0x040fe200078e00ff */
[----:B------:R-:W-:Y:S02]  /*6670*/  @!P1 LOP3.LUT R47, R47, 0xffff0000, RZ, 0xc0, !PT ;  /* 0xffff00002f2f9812 */ /* 0x000fe400078ec0ff */
[----:B-1----:R-:W-:Y:S02]  /*6680*/  @!P1 SHF.R.U32.HI R3, RZ, 0x10, R9 ;  /* 0x00000010ff039819 */ /* 0x002fe40000011609 */
[----:B------:R-:W-:Y:S02]  /*6690*/  @!P1 SHF.R.U32.HI R9, RZ, 0x10, R11 ;  /* 0x00000010ff099819 */ /* 0x000fe4000001160b */
[----:B------:R-:W-:Y:S02]  /*66a0*/  @!P1 PRMT R10, R15, 0x5410, R3 ;  /* 0x000054100f0a9816 */ /* 0x000fe40000000003 */
[----:B------:R-:W-:Y:S02]  /*66b0*/  @!P1 PRMT R24, R24, 0x5410, R9 ;  /* 0x0000541018189816 */ /* 0x000fe40000000009 */
[----:B------:R-:W-:Y:S02]  /*66c0*/  @!P1 LOP3.LUT R15, R40, 0xffff0000, RZ, 0xc0, !PT ;  /* 0xffff0000280f9812 */ /* 0x000fe400078ec0ff */
[----:B------:R-:W-:Y:S01]  /*66d0*/  @!P1 PRMT R11, R4, 0x5410, R8 ;  /* 0x00005410040b9816 */ /* 0x000fe20000000008 */
[----:B------:R-:W-:Y:S02]  /*66e0*/  @!P1 IMAD.U32 R8, R40, 0x10000, RZ ;  /* 0x0001000028089824 */ /* 0x000fe400078e00ff */
[C---:B------:R-:W-:Y:S01]  /*66f0*/  @!P1 IMAD.U32 R4, R5.reuse, 0x10000, RZ ;  /* 0x0001000005049824 */ /* 0x040fe200078e00ff */
[----:B------:R-:W-:Y:S01]  /*6700*/  @!P1 LOP3.LUT R5, R5, 0xffff0000, RZ, 0xc0, !PT ;  /* 0xffff000005059812 */ /* 0x000fe200078ec0ff */
[----:B--2---:R-:W-:Y:S01]  /*6710*/  @!P1 IMAD.U32 R3, R16, 0x10000, RZ ;  /* 0x0001000010039824 */ /* 0x004fe200078e00ff */
[----:B------:R-:W-:Y:S02]  /*6720*/  @!P1 SHF.L.U32 R9, R52, 0x10, RZ ;  /* 0x0000001034099819 */ /* 0x000fe400000006ff */
[----:B------:R-:W-:Y:S01]  /*6730*/  @!P1 LOP3.LUT R6, R16, 0xffff0000, RZ, 0xc0, !PT ;  /* 0xffff000010069812 */ /* 0x000fe200078ec0ff */
[C---:B------:R-:W-:Y:S01]  /*6740*/  @!P1 FMUL.FTZ R41, R3.reuse, R8 ;  /* 0x0000000803299220 */ /* 0x040fe20000410000 */
[----:B------:R-:W-:Y:S01]  /*6750*/  @!P1 LOP3.LUT R40, R52, 0xffff0000, RZ, 0xc0, !PT ;  /* 0xffff000034289812 */ /* 0x000fe200078ec0ff */
[-C--:B------:R-:W-:Y:S01]  /*6760*/  @!P1 FMUL.FTZ R3, R3, R4.reuse ;  /* 0x0000000403039220 */ /* 0x080fe20000410000 */
[----:B------:R-:W-:Y:S01]  /*6770*/  @!P1 SHF.L.U32 R42, R53, 0x10, RZ ;  /* 0x00000010352a9819 */ /* 0x000fe200000006ff */
[----:B------:R-:W-:Y:S02]  /*6780*/  @!P1 FFMA.FTZ R88, R9, R4, -R41 ;  /* 0x0000000409589223 */ /* 0x000fe40000010829 */
[----:B------:R-:W-:Y:S02]  /*6790*/  @!P1 FFMA.FTZ R3, R8, R9, R3 ;  /* 0x0000000908039223 */ /* 0x000fe40000010003 */
[C---:B------:R-:W-:Y:S02]  /*67a0*/  @!P1 FMUL.FTZ R9, R6.reuse, R15 ;  /* 0x0000000f06099220 */ /* 0x040fe40000410000 */
[C---:B------:R-:W-:Y:S01]  /*67b0*/  @!P1 IMAD.U32 R41, R43.reuse, 0x10000, RZ ;  /* 0x000100002b299824 */ /* 0x040fe200078e00ff */
[----:B------:R-:W-:Y:S01]  /*67c0*/  @!P1 LOP3.LUT R43, R43, 0xffff0000, RZ, 0xc0, !PT ;  /* 0xffff00002b2b9812 */ /* 0x000fe200078ec0ff */
[C---:B------:R-:W-:Y:S02]  /*67d0*/  @!P1 IMAD.U32 R8, R17.reuse, 0x10000, RZ ;  /* 0x0001000011089824 */ /* 0x040fe400078e00ff */
[-C--:B------:R-:W-:Y:S02]  /*67e0*/  @!P1 FMUL.FTZ R4, R6, R5.reuse ;  /* 0x0000000506049220 */ /* 0x080fe40000410000 */
[----:B------:R-:W-:Y:S01]  /*67f0*/  @!P1 FFMA.FTZ R84, R40, R5, -R9 ;  /* 0x0000000528549223 */ /* 0x000fe20000010809 */
[----:B------:R-:W-:Y:S01]  /*6800*/  @!P1 LOP3.LUT R9, R17, 0xffff0000, RZ, 0xc0, !PT ;  /* 0xffff000011099812 */ /* 0x000fe200078ec0ff */
[----:B------:R-:W-:Y:S02]  /*6810*/  @!P1 IMAD.U32 R6, R10, 0x10000, RZ ;  /* 0x000100000a069824 */ /* 0x000fe400078e00ff */
[----:B------:R-:W-:Y:S01]  /*6820*/  @!P1 FMUL.FTZ R44, R8, R41 ;  /* 0x00000029082c9220 */ /* 0x000fe20000410000 */
[----:B------:R-:W-:Y:S01]  /*6830*/  @!P1 F2FP.BF16.PACK_AB R88, R84, R88 ;  /* 0x000000585458923e */ /* 0x000fe200000010ff */
[-C--:B------:R-:W-:Y:S01]  /*6840*/  @!P1 FMUL.FTZ R5, R8, R6.reuse ;  /* 0x0000000608059220 */ /* 0x080fe20000410000 */
[----:B------:R-:W-:Y:S01]  /*6850*/  @!P1 LOP3.LUT R8, R10, 0xffff0000, RZ, 0xc0, !PT ;  /* 0xffff00000a089812 */ /* 0x000fe200078ec0ff */
[----:B------:R-:W-:Y:S01]  /*6860*/  @!P1 FFMA.FTZ R90, R42, R6, -R44 ;  /* 0x000000062a5a9223 */ /* 0x000fe2000001082c */
[----:B------:R-:W-:Y:S01]  /*6870*/  @!P1 LOP3.LUT R44, R53, 0xffff0000, RZ, 0xc0, !PT ;  /* 0xffff0000352c9812 */ /* 0x000fe200078ec0ff */
[C---:B------:R-:W-:Y:S02]  /*6880*/  @!P1 FMUL.FTZ R46, R9.reuse, R43 ;  /* 0x0000002b092e9220 */ /* 0x040fe40000410000 */
[----:B------:R-:W-:Y:S02]  /*6890*/  @!P1 IMAD.U32 R10, R18, 0x10000, RZ ;  /* 0x00010000120a9824 */ /* 0x000fe400078e00ff */
[-C--:B------:R-:W-:Y:S01]  /*68a0*/  @!P1 FFMA.FTZ R86, R44, R8.reuse, -R46 ;  /* 0x000000082c569223 */ /* 0x080fe2000001082e */
[----:B------:R-:W-:Y:S01]  /*68b0*/  @!P1 SHF.L.U32 R46, R54, 0x10, RZ ;  /* 0x00000010362e9819 */ /* 0x000fe200000006ff */
[----:B------:R-:W-:Y:S02]  /*68c0*/  @!P1 FMUL.FTZ R6, R9, R8 ;  /* 0x0000000809069220 */ /* 0x000fe40000410000 */
[C---:B------:R-:W-:Y:S01]  /*68d0*/  @!P1 IMAD.U32 R9, R11.reuse, 0x10000, RZ ;  /* 0x000100000b099824 */ /* 0x040fe200078e00ff */
[----:B------:R-:W-:Y:S01]  /*68e0*/  @!P1 F2FP.BF16.PACK_AB R86, R86, R90 ;  /* 0x0000005a5656923e */ /* 0x000fe200000010ff */
[C---:B------:R-:W-:Y:S02]  /*68f0*/  @!P1 FMUL.FTZ R48, R10.reuse, R45 ;  /* 0x0000002d0a309220 */ /* 0x040fe40000410000 */
[-C--:B------:R-:W-:Y:S01]  /*6900*/  @!P1 FMUL.FTZ R8, R10, R9.reuse ;  /* 0x000000090a089220 */ /* 0x080fe20000410000 */
[----:B------:R-:W-:Y:S01]  /*6910*/  @!P1 LOP3.LUT R10, R11, 0xffff0000, RZ, 0xc0, !PT ;  /* 0xffff00000b0a9812 */ /* 0x000fe200078ec0ff */
[----:B------:R-:W-:Y:S01]  /*6920*/  @!P1 FFMA.FTZ R85, R46, R9, -R48 ;  /* 0x000000092e559223 */ /* 0x000fe20000010830 */
[----:B------:R-:W-:Y:S01]  /*6930*/  @!P1 LOP3.LUT R9, R18, 0xffff0000, RZ, 0xc0, !PT ;  /* 0xffff000012099812 */ /* 0x000fe200078ec0ff */
[----:B------:R-:W-:Y:S01]  /*6940*/  @!P1 FFMA.FTZ R4, R15, R40, R4 ;  /* 0x000000280f049223 */ /* 0x000fe20000010004 */
[----:B------:R-:W-:Y:S01]  /*6950*/  @!P1 LOP3.LUT R40, R54, 0xffff0000, RZ, 0xc0, !PT ;  /* 0xffff000036289812 */ /* 0x000fe200078ec0ff */
[----:B------:R-:W-:Y:S02]  /*6960*/  @!P1 IMAD.U32 R48, R49, 0x10000, RZ ;  /* 0x0001000031309824 */ /* 0x000fe400078e00ff */
[C---:B------:R-:W-:Y:S02]  /*6970*/  @!P1 FMUL.FTZ R11, R9.reuse, R47 ;  /* 0x0000002f090b9220 */ /* 0x040fe40000410000 */
[-C--:B------:R-:W-:Y:S02]  /*6980*/  @!P1 FMUL.FTZ R9, R9, R10.reuse ;  /* 0x0000000a09099220 */ /* 0x080fe40000410000 */
[----:B------:R-:W-:Y:S01]  /*6990*/  @!P1 FFMA.FTZ R87, R40, R10, -R11 ;  /* 0x0000000a28579223 */ /* 0x000fe2000001080b */
[C---:B------:R-:W-:Y:S01]  /*69a0*/  @!P1 SHF.L.U32 R10, R24.reuse, 0x10, RZ ;  /* 0x00000010180a9819 */ /* 0x040fe200000006ff */
[----:B------:R-:W-:Y:S02]  /*69b0*/  @!P1 IMAD.U32 R11, R19, 0x10000, RZ ;  /* 0x00010000130b9824 */ /* 0x000fe400078e00ff */
[----:B------:R-:W-:Y:S01]  /*69c0*/  @!P1 FFMA.FTZ R5, R41, R42, R5 ;  /* 0x0000002a29059223 */ /* 0x000fe20000010005 */
[----:B------:R-:W-:Y:S01]  /*69d0*/  @!P1 F2FP.BF16.PACK_AB R87, R87, R85 ;  /* 0x000000555757923e */ /* 0x000fe200000010ff */
[----:B------:R-:W-:Y:S01]  /*69e0*/  @!P1 IMAD.U32 R41, R55, 0x10000, RZ ;  /* 0x0001000037299824 */ /* 0x000fe200078e00ff */
[----:B------:R-:W-:Y:S01]  /*69f0*/  @!P1 LOP3.LUT R42, R49, 0xffff0000, RZ, 0xc0, !PT ;  /* 0xffff0000312a9812 */ /* 0x000fe200078ec0ff */
[----:B------:R-:W-:Y:S01]  /*6a00*/  @!P1 FMUL.FTZ R15, R11, R48 ;  /* 0x000000300b0f9220 */ /* 0x000fe20000410000 */
[----:B------:R-:W-:Y:S01]  /*6a10*/  @!P1 LOP3.LUT R49, R55, 0xffff0000, RZ, 0xc0, !PT ;  /* 0xffff000037319812 */ /* 0x000fe200078ec0ff */
[----:B------:R-:W-:Y:S02]  /*6a20*/  @!P1 FFMA.FTZ R6, R43, R44, R6 ;  /* 0x0000002c2b069223 */ /* 0x000fe40000010006 */
[-C--:B------:R-:W-:Y:S01]  /*6a30*/  @!P1 FFMA.FTZ R84, R41, R10.reuse, -R15 ;  /* 0x0000000a29549223 */ /* 0x080fe2000001080f */
[----:B------:R-:W-:Y:S01]  /*6a40*/  @!P1 LOP3.LUT R15, R19, 0xffff0000, RZ, 0xc0, !PT ;  /* 0xffff0000130f9812 */ /* 0x000fe200078ec0ff */
[----:B------:R-:W-:Y:S01]  /*6a50*/  @!P1 FMUL.FTZ R10, R11, R10 ;  /* 0x0000000a0b0a9220 */ /* 0x000fe20000410000 */
[----:B------:R-:W-:Y:S01]  /*6a60*/  @!P1 LOP3.LUT R11, R24, 0xffff0000, RZ, 0xc0, !PT ;  /* 0xffff0000180b9812 */ /* 0x000fe200078ec0ff */
[----:B------:R-:W-:Y:S01]  /*6a70*/  @!P1 FFMA.FTZ R8, R45, R46, R8 ;  /* 0x0000002e2d089223 */ /* 0x000fe20000010008 */
[----:B------:R-:W-:Y:S01]  /*6a80*/  @!P1 F2FP.BF16.PACK_AB R5, R6, R5 ;  /* 0x000000050605923e */ /* 0x000fe200000010ff */
[----:B------:R-:W-:Y:S02]  /*6a90*/  @!P1 FMUL.FTZ R24, R15, R42 ;  /* 0x0000002a0f189220 */ /* 0x000fe40000410000 */
[----:B------:R-:W-:Y:S02]  /*6aa0*/  @!P1 FFMA.FTZ R9, R47, R40, R9 ;  /* 0x000000282f099223 */ /* 0x000fe40000010009 */
[-C--:B------:R-:W-:Y:S02]  /*6ab0*/  @!P1 FFMA.FTZ R24, R49, R11.reuse, -R24 ;  /* 0x0000000b31189223 */ /* 0x080fe40000010818 */
[----:B------:R-:W-:Y:S01]  /*6ac0*/  @!P1 FMUL.FTZ R11, R15, R11 ;  /* 0x0000000b0f0b9220 */ /* 0x000fe20000410000 */
[----:B------:R-:W-:Y:S01]  /*6ad0*/  @!P1 F2FP.BF16.PACK_AB R15, R4, R3 ;  /* 0x00000003040f923e */ /* 0x000fe200000010ff */
[----:B------:R-:W-:Y:S01]  /*6ae0*/  @!P1 FFMA.FTZ R10, R48, R41, R10 ;  /* 0x00000029300a9223 */ /* 0x000fe2000001000a */
[----:B------:R-:W-:Y:S01]  /*6af0*/  @!P1 F2FP.BF16.PACK_AB R24, R24, R84 ;  /* 0x000000541818923e */ /* 0x000fe200000010ff */
[----:B------:R-:W-:Y:S01]  /*6b00*/  @!P1 FFMA.FTZ R11, R42, R49, R11 ;  /* 0x000000312a0b9223 */ /* 0x000fe2000001000b */
[C---:B------:R-:W-:Y:S01]  /*6b10*/  LEA R84, P0, R94.reuse, R50, 0x1 ;  /* 0x000000325e547211 */ /* 0x040fe200078008ff */
[----:B------:R-:W-:Y:S01]  /*6b20*/  @!P1 IMAD.MOV.U32 R52, RZ, RZ, R88 ;  /* 0x000000ffff349224 */ /* 0x000fe200078e0058 */
[----:B------:R-:W-:Y:S01]  /*6b30*/  @!P1 MOV R55, R24 ;  /* 0x0000001800379202 */ /* 0x000fe20000000f00 */
[----:B------:R-:W-:Y:S01]  /*6b40*/  @!P1 IMAD.MOV.U32 R53, RZ, RZ, R86 ;  /* 0x000000ffff359224 */ /* 0x000fe200078e0056 */
[----:B------:R-:W-:Y:S01]  /*6b50*/  LEA.HI.X R85, R94, R51, R108, 0x1, P0 ;  /* 0x000000335e557211 */ /* 0x000fe200000f0c6c */
[----:B------:R-:W-:Y:S01]  /*6b60*/  @!P1 IMAD.MOV.U32 R54, RZ, RZ, R87 ;  /* 0x000000ffff369224 */ /* 0x000fe200078e0057 */
[----:B------:R-:W-:Y:S01]  /*6b70*/  ISETP.GE.AND P0, PT, R89, c[0x0][0x1d4], PT ;  /* 0x0000750059007a0c */ /* 0x000fe20003f06270 */
[----:B------:R-:W-:Y:S01]  /*6b80*/  @!P1 IMAD.MOV.U32 R16, RZ, RZ, R15 ;  /* 0x000000ffff109224 */ /* 0x000fe200078e000f */
[----:B------:R-:W-:Y:S01]  /*6b90*/  @!P1 F2FP.BF16.PACK_AB R3, R11, R10 ;  /* 0x0000000a0b03923e */ /* 0x000fe200000010ff */
[----:B------:R-:W-:Y:S01]  /*6ba0*/  @!P1 IMAD.MOV.U32 R17, RZ, RZ, R5 ;  /* 0x000000ffff119224 */ /* 0x000fe200078e0005 */
[----:B------:R1:W-:Y:S01]  /*6bb0*/  ST.E.128 [R84.64], R52 ;  /* 0x0000003454007985 */ /* 0x0003e2000c101d08 */
[----:B------:R-:W-:Y:S02]  /*6bc0*/  @!P1 F2FP.BF16.PACK_AB R4, R9, R8 ;  /* 0x000000080904923e */ /* 0x000fe400000010ff */
[----:B------:R-:W-:Y:S02]  /*6bd0*/  @!P1 IMAD.MOV.U32 R19, RZ, RZ, R3 ;  /* 0x000000ffff139224 */ /* 0x000fe400078e0003 */
[----:B------:R-:W-:Y:S04]  /*6be0*/  @!P1 MOV R18, R4 ;  /* 0x0000000400129202 */ /* 0x000fe80000000f00 */
[----:B------:R-:W-:Y:S05]  /*6bf0*/  @!P0 IMAD.WIDE R50, R89, 0x2, R50 ;  /* 0x0000000259328825 */ /* 0x000fea00078e0232 */
[----:B------:R1:W-:Y:S02]  /*6c00*/  @!P0 ST.E.128 [R50.64], R16 ;  /* 0x0000001032008985 */ /* 0x0003e4000c101d08 */
.L_x_369:
[----:B-1----:R-:W-:Y:S05]  /*6c10*/  BSYNC B0 ;  /* 0x0000000000007941 */ /* 0x002fea0003800000 */
.L_x_368:
[----:B------:R1:W2:Y:S01]  /*6c20*/  SHFL.IDX PT, R45, R92, 0x1, 0x181f ;  /* 0x00381f005c2d7f89 */ /* 0x0002a200000e0000 */
[----:B------:R-:W-:Y:S01]  /*6c30*/  ISETP.GE.OR P0, PT, R169, R91, P6 ;  /* 0x0000005ba900720c */ /* 0x000fe20003706670 */
[----:B------:R-:W-:Y:S02]  /*6c40*/  BSSY B0, `(.L_x_370) ;  /* 0x000007f000007945 */ /* 0x000fe40003800000 */
[----:B------:R1:W3:Y:S10]  /*6c50*/  SHFL.IDX PT, R44, R93, 0x1, 0x181f ;  /* 0x00381f005d2c7f89 */ /* 0x0002f400000e0000 */
[----:B------:R-:W-:-:S05]  /*6c60*/  @P0 BRA `(.L_x_371) ;  /* 0x000007c000000947 */ /* 0x000fca0003800000 */
[----:B------:R-:W-:Y:S01]  /*6c70*/  SEL R3, R83, R75, !P2 ;  /* 0x0000004b53037207 */ /* 0x000fe20005000000 */
[----:B------:R-:W4:Y:S01]  /*6c80*/  LDS.128 R48, [R130+0x8100] ;  /* 0x0081000082307984 */ /* 0x000f220000000c00 */
[C---:B------:R-:W-:Y:S02]  /*6c90*/  IADD3 R5, R81.reuse, 0x20, RZ ;  /* 0x0000002051057810 */ /* 0x040fe40007ffe0ff */
[----:B------:R-:W-:Y:S02]  /*6ca0*/  SHF.R.S32.HI R4, RZ, 0x1f, R3 ;  /* 0x0000001fff047819 */ /* 0x000fe40000011403 */
[----:B------:R-:W-:Y:S01]  /*6cb0*/  IADD3 R6, R81, 0x20, RZ ;  /* 0x0000002051067810 */ /* 0x000fe20007ffe0ff */
[----:B------:R-:W-:Y:S01]  /*6cc0*/  IMAD.SHL.U32 R5, R5, 0x40, RZ ;  /* 0x0000004005057824 */ /* 0x000fe200078e00ff */
[----:B------:R-:W-:Y:S02]  /*6cd0*/  LEA.HI R3, R4, R3, RZ, 0x4 ;  /* 0x0000000304037211 */ /* 0x000fe400078f20ff */
[----:B---3--:R-:W-:Y:S01]  /*6ce0*/  LEA R84, P0, R94, R44, 0x1 ;  /* 0x0000002c5e547211 */ /* 0x008fe200078008ff */
[----:B------:R-:W-:Y:S01]  /*6cf0*/  IMAD.SHL.U32 R6, R6, 0x40, RZ ;  /* 0x0000004006067824 */ /* 0x000fe200078e00ff */
[----:B------:R-:W-:Y:S02]  /*6d00*/  LEA.HI.SX32 R3, R3, R74, 0x1c ;  /* 0x0000004a03037211 */ /* 0x000fe400078fe2ff */
[----:B--2---:R-:W-:Y:S02]  /*6d10*/  LEA.HI.X R85, R94, R45, R108, 0x1, P0 ;  /* 0x0000002d5e557211 */ /* 0x004fe400000f0c6c */
[----:B------:R-:W-:Y:S01]  /*6d20*/  SHF.R.S32.HI R4, RZ, 0x1f, R3 ;  /* 0x0000001fff047819 */ /* 0x000fe20000011403 */
[----:B------:R-:W-:Y:S01]  /*6d30*/  IMAD.SHL.U32 R24, R3, 0x8, RZ ;  /* 0x0000000803187824 */ /* 0x000fe200078e00ff */
[----:B------:R-:W-:Y:S02]  /*6d40*/  LOP3.LUT R6, R6, 0x1c0, RZ, 0xc0, !PT ;  /* 0x000001c006067812 */ /* 0x000fe400078ec0ff */
[----:B------:R-:W-:Y:S02]  /*6d50*/  LEA.HI R4, R4, R3, RZ, 0x3 ;  /* 0x0000000304047211 */ /* 0x000fe400078f18ff */
[----:B------:R-:W-:Y:S02]  /*6d60*/  LOP3.LUT R5, R5, 0x1c0, RZ, 0xc0, !PT ;  /* 0x000001c005057812 */ /* 0x000fe400078ec0ff */
[----:B------:R-:W-:Y:S02]  /*6d70*/  SHF.R.S32.HI R3, RZ, 0x3, R4 ;  /* 0x00000003ff037819 */ /* 0x000fe40000011404 */
[----:B------:R-:W-:Y:S02]  /*6d80*/  LOP3.LUT R4, R6, 0x38, R24, 0xf8, !PT ;  /* 0x0000003806047812 */ /* 0x000fe400078ef818 */
[----:B------:R-:W-:Y:S01]  /*6d90*/  SHF.R.U32.HI R5, RZ, 0x3, R5 ;  /* 0x00000003ff057819 */ /* 0x000fe20000011605 */
[----:B------:R-:W-:Y:S01]  /*6da0*/  IMAD R3, R3, 0x1c00, R12 ;  /* 0x00001c0003037824 */ /* 0x000fe200078e020c */
[----:B------:R-:W-:Y:S02]  /*6db0*/  ISETP.GE.AND P0, PT, R24, c[0x0][0x1d4], PT ;  /* 0x0000750018007a0c */ /* 0x000fe40003f06270 */
[----:B------:R-:W-:Y:S02]  /*6dc0*/  LOP3.LUT R4, R4, R5, RZ, 0x3c, !PT ;  /* 0x0000000504047212 */ /* 0x000fe400078e3cff */
[----:B-----5:R-:W-:Y:S02]  /*6dd0*/  @!P1 SHF.R.U64 R8, R56, 0x10, R57 ;  /* 0x0000001038089819 */ /* 0x020fe40000001239 */
[----:B------:R-:W-:Y:S01]  /*6de0*/  @!P1 SHF.R.U64 R5, R20, 0x10, R21 ;  /* 0x0000001014059819 */ /* 0x000fe20000001215 */
[----:B------:R-:W-:Y:S01]  /*6df0*/  IMAD.IADD R3, R3, 0x1, R4 ;  /* 0x0000000103037824 */ /* 0x000fe200078e0204 */
[----:B------:R-:W-:Y:S02]  /*6e00*/  @!P1 SHF.R.U32.HI R9, RZ, 0x10, R57 ;  /* 0x00000010ff099819 */ /* 0x000fe40000011639 */
[----:B------:R-:W-:Y:S01]  /*6e10*/  @!P1 PRMT R10, R25, 0x5432, R5 ;  /* 0x00005432190a9816 */ /* 0x000fe20000000005 */
[----:B------:R-:W-:Y:S01]  /*6e20*/  IMAD.SHL.U32 R3, R3, 0x2, RZ ;  /* 0x0000000203037824 */ /* 0x000fe200078e00ff */
[----:B----4-:R-:W-:Y:S01]  /*6e30*/  @!P1 LOP3.LUT R47, R51, 0xffff0000, RZ, 0xc0, !PT ;  /* 0xffff0000332f9812 */ /* 0x010fe200078ec0ff */
[C---:B------:R-:W-:Y:S01]  /*6e40*/  @!P1 IMAD.U32 R41, R50.reuse, 0x10000, RZ ;  /* 0x0001000032299824 */ /* 0x040fe200078e00ff */
[----:B------:R-:W-:Y:S02]  /*6e50*/  @!P1 LOP3.LUT R43, R50, 0xffff0000, RZ, 0xc0, !PT ;  /* 0xffff0000322b9812 */ /* 0x000fe400078ec0ff */
[----:B------:R2:W3:Y:S01]  /*6e60*/  LDS.128 R16, [R3+0x8100] ;  /* 0x0081000003107984 */ /* 0x0004e20000000c00 */
[----:B------:R-:W-:Y:S02]  /*6e70*/  @!P1 SHF.R.U32.HI R4, RZ, 0x10, R21 ;  /* 0x00000010ff049819 */ /* 0x000fe40000011615 */
[----:B------:R-:W-:Y:S02]  /*6e80*/  @!P1 PRMT R21, R68, 0x5432, R9 ;  /* 0x0000543244159816 */ /* 0x000fe40000000009 */
[--C-:B------:R-:W-:Y:S02]  /*6e90*/  @!P1 SHF.R.U64 R11, R58, 0x10, R59.reuse ;  /* 0x000000103a0b9819 */ /* 0x100fe4000000123b */
[----:B------:R-:W-:Y:S02]  /*6ea0*/  @!P1 SHF.R.U32.HI R15, RZ, 0x10, R59 ;  /* 0x00000010ff0f9819 */ /* 0x000fe4000001163b */
[C---:B------:R-:W-:Y:S01]  /*6eb0*/  @!P1 PRMT R42, R69.reuse, 0x5432, R11 ;  /* 0x00005432452a9816 */ /* 0x040fe2000000000b */
[----:B------:R-:W-:Y:S01]  /*6ec0*/  @!P1 IMAD.U32 R11, R48, 0x10000, RZ ;  /* 0x00010000300b9824 */ /* 0x000fe200078e00ff */
[----:B------:R-:W-:Y:S02]  /*6ed0*/  @!P1 PRMT R40, R69, 0x5410, R15 ;  /* 0x0000541045289816 */ /* 0x000fe4000000000f */
[----:B------:R-:W-:Y:S01]  /*6ee0*/  @!P1 PRMT R9, R25, 0x5410, R4 ;  /* 0x0000541019099816 */ /* 0x000fe20000000004 */
[----:B------:R-:W-:Y:S01]  /*6ef0*/  @!P1 IMAD.U32 R4, R10, 0x10000, RZ ;  /* 0x000100000a049824 */ /* 0x000fe200078e00ff */
[--C-:B------:R-:W-:Y:S02]  /*6f00*/  @!P1 SHF.R.U32.HI R6, RZ, 0x10, R23.reuse ;  /* 0x00000010ff069819 */ /* 0x100fe40000011617 */
[----:B------:R-:W-:Y:S02]  /*6f10*/  @!P1 LOP3.LUT R46, R40, 0xffff0000, RZ, 0xc0, !PT ;  /* 0xffff0000282e9812 */ /* 0x000fe400078ec0ff */
[----:B------:R-:W-:Y:S01]  /*6f20*/  @!P1 PRMT R15, R26, 0x5410, R6 ;  /* 0x000054101a0f9816 */ /* 0x000fe20000000006 */
[----:B------:R-:W-:Y:S01]  /*6f30*/  @!P1 IMAD.U32 R6, R9, 0x10000, RZ ;  /* 0x0001000009069824 */ /* 0x000fe200078e00ff */
[----:B--2---:R-:W-:Y:S01]  /*6f40*/  @!P1 SHF.R.U64 R3, R22, 0x10, R23 ;  /* 0x0000001016039819 */ /* 0x004fe20000001217 */
[----:B------:R-:W-:Y:S01]  /*6f50*/  @!P1 IMAD.U32 R23, R21, 0x10000, RZ ;  /* 0x0001000015179824 */ /* 0x000fe200078e00ff */
[----:B------:R-:W-:Y:S01]  /*6f60*/  @!P1 PRMT R22, R68, 0x5410, R8 ;  /* 0x0000541044169816 */ /* 0x000fe20000000008 */
[----:B------:R-:W-:Y:S01]  /*6f70*/  @!P0 IMAD.WIDE R68, R24, 0x2, R44 ;  /* 0x0000000218448825 */ /* 0x000fe200078e022c */
[----:B------:R-:W-:Y:S02]  /*6f80*/  @!P1 SHF.L.U32 R45, R51, 0x10, RZ ;  /* 0x00000010332d9819 */ /* 0x000fe400000006ff */
[----:B------:R-:W-:Y:S01]  /*6f90*/  @!P1 PRMT R20, R26, 0x5432, R3 ;  /* 0x000054321a149816 */ /* 0x000fe20000000003 */
[----:B------:R-:W-:Y:S02]  /*6fa0*/  @!P1 IMAD.U32 R8, R22, 0x10000, RZ ;  /* 0x0001000016089824 */ /* 0x000fe400078e00ff */
[----:B------:R-:W-:Y:S02]  /*6fb0*/  @!P1 IMAD.U32 R24, R49, 0x10000, RZ ;  /* 0x0001000031189824 */ /* 0x000fe400078e00ff */
[----:B------:R-:W-:Y:S02]  /*6fc0*/  @!P1 IMAD.U32 R44, R40, 0x10000, RZ ;  /* 0x00010000282c9824 */ /* 0x000fe400078e00ff */
[----:B---3--:R-:W-:Y:S01]  /*6fd0*/  @!P1 IMAD.U32 R5, R17, 0x10000, RZ ;  /* 0x0001000011059824 */ /* 0x008fe200078e00ff */
[----:B------:R-:W-:Y:S03]  /*6fe0*/  @!P1 SHF.L.U32 R3, R16, 0x10, RZ ;  /* 0x0000001010039819 */ /* 0x000fe600000006ff */
[----:B------:R-:W-:Y:S02]  /*6ff0*/  @!P1 FMUL.FTZ R26, R5, R23 ;  /* 0x00000017051a9220 */ /* 0x000fe40000410000 */
[C---:B------:R-:W-:Y:S02]  /*7000*/  @!P1 FMUL.FTZ R25, R3.reuse, R8 ;  /* 0x0000000803199220 */ /* 0x040fe40000410000 */
[-C--:B------:R-:W-:Y:S02]  /*7010*/  @!P1 FMUL.FTZ R3, R3, R4.reuse ;  /* 0x0000000403039220 */ /* 0x080fe40000410000 */
[----:B------:R-:W-:Y:S01]  /*7020*/  @!P1 FFMA.FTZ R59, R11, R4, -R25 ;  /* 0x000000040b3b9223 */ /* 0x000fe20000010819 */
[----:B------:R-:W-:Y:S01]  /*7030*/  @!P1 LOP3.LUT R25, R21, 0xffff0000, RZ, 0xc0, !PT ;  /* 0xffff000015199812 */ /* 0x000fe200078ec0ff */
[----:B------:R-:W-:Y:S01]  /*7040*/  @!P1 FFMA.FTZ R3, R8, R11, R3 ;  /* 0x0000000b08039223 */ /* 0x000fe20000010003 */
[----:B------:R-:W-:Y:S01]  /*7050*/  @!P1 LOP3.LUT R8, R16, 0xffff0000, RZ, 0xc0, !PT ;  /* 0xffff000010089812 */ /* 0x000fe200078ec0ff */
[-C--:B------:R-:W-:Y:S01]  /*7060*/  @!P1 FMUL.FTZ R5, R5, R6.reuse ;  /* 0x0000000605059220 */ /* 0x080fe20000410000 */
[----:B------:R-:W-:Y:S01]  /*7070*/  @!P1 LOP3.LUT R21, R22, 0xffff0000, RZ, 0xc0, !PT ;  /* 0xffff000016159812 */ /* 0x000fe200078ec0ff */
[----:B------:R-:W-:Y:S01]  /*7080*/  @!P1 FFMA.FTZ R58, R24, R6, -R26 ;  /* 0x00000006183a9223 */ /* 0x000fe2000001081a */
[----:B------:R-:W-:Y:S02]  /*7090*/  @!P1 LOP3.LUT R6, R17, 0xffff0000, RZ, 0xc0, !PT ;  /* 0xffff000011069812 */ /* 0x000fe400078ec0ff */
[----:B------:R-:W-:Y:S01]  /*70a0*/  @!P1 LOP3.LUT R22, R48, 0xffff0000, RZ, 0xc0, !PT ;  /* 0xffff000030169812 */ /* 0x000fe200078ec0ff */
[----:B------:R-:W-:Y:S01]  /*70b0*/  @!P1 FMUL.FTZ R11, R8, R21 ;  /* 0x00000015080b9220 */ /* 0x000fe20000410000 */
[----:B------:R-:W-:Y:S02]  /*70c0*/  @!P1 LOP3.LUT R26, R49, 0xffff0000, RZ, 0xc0, !PT ;  /* 0xffff0000311a9812 */ /* 0x000fe400078ec0ff */
[----:B------:R-:W-:Y:S02]  /*70d0*/  @!P1 LOP3.LUT R4, R9, 0xffff0000, RZ, 0xc0, !PT ;  /* 0xffff000009049812 */ /* 0x000fe400078ec0ff */
[----:B------:R-:W-:Y:S01]  /*70e0*/  @!P1 LOP3.LUT R9, R10, 0xffff0000, RZ, 0xc0, !PT ;  /* 0xffff00000a099812 */ /* 0x000fe200078ec0ff */
[C---:B------:R-:W-:Y:S02]  /*70f0*/  @!P1 FMUL.FTZ R10, R6.reuse, R25 ;  /* 0x00000019060a9220 */ /* 0x040fe40000410000 */
[-C--:B------:R-:W-:Y:S02]  /*7100*/  @!P1 FMUL.FTZ R6, R6, R4.reuse ;  /* 0x0000000406069220 */ /* 0x080fe40000410000 */
[-C--:B------:R-:W-:Y:S01]  /*7110*/  @!P1 FFMA.FTZ R56, R22, R9.reuse, -R11 ;  /* 0x0000000916389223 */ /* 0x080fe2000001080b */
[C---:B------:R-:W-:Y:S01]  /*7120*/  @!P1 LOP3.LUT R11, R19.reuse, 0xffff0000, RZ, 0xc0, !PT ;  /* 0xffff0000130b9812 */ /* 0x040fe200078ec0ff */
[----:B------:R-:W-:Y:S02]  /*7130*/  @!P1 FFMA.FTZ R57, R26, R4, -R10 ;  /* 0x000000041a399223 */ /* 0x000fe4000001080a */
[----:B------:R-:W-:Y:S02]  /*7140*/  @!P1 IMAD.U32 R10, R19, 0x10000, RZ ;  /* 0x00010000130a9824 */ /* 0x000fe400078e00ff */
[----:B------:R-:W-:Y:S01]  /*7150*/  @!P1 FMUL.FTZ R4, R8, R9 ;  /* 0x0000000908049220 */ /* 0x000fe20000410000 */
[C---:B------:R-:W-:Y:S01]  /*7160*/  @!P1 LOP3.LUT R9, R15.reuse, 0xffff0000, RZ, 0xc0, !PT ;  /* 0xffff00000f099812 */ /* 0x040fe200078ec0ff */
[----:B------:R-:W-:Y:S02]  /*7170*/  @!P1 IMAD.U32 R8, R15, 0x10000, RZ ;  /* 0x000100000f089824 */ /* 0x000fe400078e00ff */
[C---:B------:R-:W-:Y:S02]  /*7180*/  @!P1 FMUL.FTZ R15, R10.reuse, R44 ;  /* 0x0000002c0a0f9220 */ /* 0x040fe40000410000 */
[----:B------:R-:W-:Y:S02]  /*7190*/  @!P1 FMUL.FTZ R40, R11, R46 ;  /* 0x0000002e0b289220 */ /* 0x000fe40000410000 */
[-C--:B------:R-:W-:Y:S02]  /*71a0*/  @!P1 FMUL.FTZ R10, R10, R8.reuse ;  /* 0x000000080a0a9220 */ /* 0x080fe40000410000 */
[----:B------:R-:W-:Y:S01]  /*71b0*/  @!P1 FFMA.FTZ R55, R45, R8, -R15 ;  /* 0x000000082d379223 */ /* 0x000fe2000001080f */
[C---:B------:R-:W-:Y:S01]  /*71c0*/  @!P1 SHF.L.U32 R8, R18.reuse, 0x10, RZ ;  /* 0x0000001012089819 */ /* 0x040fe200000006ff */
[-C--:B------:R-:W-:Y:S01]  /*71d0*/  @!P1 FFMA.FTZ R54, R47, R9.reuse, -R40 ;  /* 0x000000092f369223 */ /* 0x080fe20000010828 */
[----:B------:R-:W-:Y:S01]  /*71e0*/  @!P1 LOP3.LUT R15, R18, 0xffff0000, RZ, 0xc0, !PT ;  /* 0xffff0000120f9812 */ /* 0x000fe200078ec0ff */
[C---:B------:R-:W-:Y:S01]  /*71f0*/  @!P1 IMAD.U32 R40, R42.reuse, 0x10000, RZ ;  /* 0x000100002a289824 */ /* 0x040fe200078e00ff */
[----:B------:R-:W-:Y:S01]  /*7200*/  @!P1 LOP3.LUT R42, R42, 0xffff0000, RZ, 0xc0, !PT ;  /* 0xffff00002a2a9812 */ /* 0x000fe200078ec0ff */
[----:B------:R-:W-:Y:S02]  /*7210*/  @!P1 FMUL.FTZ R11, R11, R9 ;  /* 0x000000090b0b9220 */ /* 0x000fe40000410000 */
[C---:B------:R-:W-:Y:S01]  /*7220*/  @!P1 IMAD.U32 R9, R20.reuse, 0x10000, RZ ;  /* 0x0001000014099824 */ /* 0x040fe200078e00ff */
[----:B------:R-:W-:Y:S01]  /*7230*/  @!P1 LOP3.LUT R20, R20, 0xffff0000, RZ, 0xc0, !PT ;  /* 0xffff000014149812 */ /* 0x000fe200078ec0ff */
[----:B------:R-:W-:Y:S02]  /*7240*/  @!P1 FMUL.FTZ R52, R8, R40 ;  /* 0x0000002808349220 */ /* 0x000fe40000410000 */
[----:B------:R-:W-:Y:S02]  /*7250*/  @!P1 FMUL.FTZ R53, R15, R42 ;  /* 0x0000002a0f359220 */ /* 0x000fe40000410000 */
[----:B------:R-:W-:Y:S01]  /*7260*/  @!P1 FFMA.FTZ R4, R21, R22, R4 ;  /* 0x0000001615049223 */ /* 0x000fe20000010004 */
[----:B------:R-:W-:Y:S01]  /*7270*/  @!P1 F2FP.BF16.PACK_AB R22, R54, R55 ;  /* 0x000000373616923e */ /* 0x000fe200000010ff */
[-C--:B------:R-:W-:Y:S02]  /*7280*/  @!P1 FMUL.FTZ R8, R8, R9.reuse ;  /* 0x0000000908089220 */ /* 0x080fe40000410000 */
[----:B------:R-:W-:Y:S02]  /*7290*/  @!P1 FFMA.FTZ R5, R23, R24, R5 ;  /* 0x0000001817059223 */ /* 0x000fe40000010005 */
[----:B------:R-:W-:Y:S02]  /*72a0*/  @!P1 FFMA.FTZ R52, R41, R9, -R52 ;  /* 0x0000000929349223 */ /* 0x000fe40000010834 */
[-C--:B------:R-:W-:Y:S01]  /*72b0*/  @!P1 FMUL.FTZ R9, R15, R20.reuse ;  /* 0x000000140f099220 */ /* 0x080fe20000410000 */
[----:B------:R-:W-:Y:S01]  /*72c0*/  @!P1 F2FP.BF16.PACK_AB R15, R56, R59 ;  /* 0x0000003b380f923e */ /* 0x000fe200000010ff */
[----:B------:R-:W-:Y:S01]  /*72d0*/  @!P1 FFMA.FTZ R53, R43, R20, -R53 ;  /* 0x000000142b359223 */ /* 0x000fe20000010835 */
[----:B------:R-:W-:Y:S01]  /*72e0*/  @!P1 F2FP.BF16.PACK_AB R20, R57, R58 ;  /* 0x0000003a3914923e */ /* 0x000fe200000010ff */
[----:B------:R-:W-:Y:S02]  /*72f0*/  @!P1 FFMA.FTZ R6, R25, R26, R6 ;  /* 0x0000001a19069223 */ /* 0x000fe40000010006 */
[----:B------:R-:W-:Y:S01]  /*7300*/  @!P1 FFMA.FTZ R8, R40, R41, R8 ;  /* 0x0000002928089223 */ /* 0x000fe20000010008 */
[----:B------:R-:W-:Y:S01]  /*7310*/  @!P1 F2FP.BF16.PACK_AB R21, R53, R52 ;  /* 0x000000343515923e */ /* 0x000fe200000010ff */
[----:B------:R-:W-:Y:S01]  /*7320*/  @!P1 FFMA.FTZ R9, R42, R43, R9 ;  /* 0x0000002b2a099223 */ /* 0x000fe20000010009 */
[----:B------:R-:W-:Y:S01]  /*7330*/  @!P1 F2FP.BF16.PACK_AB R5, R6, R5 ;  /* 0x000000050605923e */ /* 0x000fe200000010ff */
[----:B------:R-:W-:Y:S02]  /*7340*/  @!P1 FFMA.FTZ R10, R44, R45, R10 ;  /* 0x0000002d2c0a9223 */ /* 0x000fe4000001000a */
[----:B------:R-:W-:Y:S02]  /*7350*/  @!P1 FFMA.FTZ R11, R46, R47, R11 ;  /* 0x0000002f2e0b9223 */ /* 0x000fe4000001000b */
[----:B------:R-:W-:Y:S01]  /*7360*/  @!P1 IMAD.MOV.U32 R48, RZ, RZ, R15 ;  /* 0x000000ffff309224 */ /* 0x000fe200078e000f */
[----:B------:R-:W-:Y:S01]  /*7370*/  @!P1 F2FP.BF16.PACK_AB R15, R4, R3 ;  /* 0x00000003040f923e */ /* 0x000fe200000010ff */
[----:B------:R-:W-:Y:S01]  /*7380*/  @!P1 IMAD.MOV.U32 R49, RZ, RZ, R20 ;  /* 0x000000ffff319224 */ /* 0x000fe200078e0014 */
[----:B------:R-:W-:Y:S01]  /*7390*/  @!P1 F2FP.BF16.PACK_AB R4, R9, R8 ;  /* 0x000000080904923e */ /* 0x000fe200000010ff */
[----:B------:R-:W-:Y:S01]  /*73a0*/  @!P1 IMAD.MOV.U32 R50, RZ, RZ, R21 ;  /* 0x000000ffff329224 */ /* 0x000fe200078e0015 */
[----:B------:R-:W-:Y:S01]  /*73b0*/  @!P1 F2FP.BF16.PACK_AB R3, R11, R10 ;  /* 0x0000000a0b03923e */ /* 0x000fe200000010ff */
[----:B------:R-:W-:Y:S01]  /*73c0*/  @!P1 IMAD.MOV.U32 R51, RZ, RZ, R22 ;  /* 0x000000ffff339224 */ /* 0x000fe200078e0016 */
[----:B------:R-:W-:Y:S01]  /*73d0*/  @!P1 MOV R16, R15 ;  /* 0x0000000f00109202 */ /* 0x000fe20000000f00 */
[----:B------:R-:W-:Y:S02]  /*73e0*/  @!P1 IMAD.MOV.U32 R17, RZ, RZ, R5 ;  /* 0x000000ffff119224 */ /* 0x000fe400078e0005 */
[----:B------:R-:W-:Y:S01]  /*73f0*/  @!P1 IMAD.MOV.U32 R18, RZ, RZ, R4 ;  /* 0x000000ffff129224 */ /* 0x000fe200078e0004 */
[----:B------:R2:W-:Y:S01]  /*7400*/  ST.E.128 [R84.64], R48 ;  /* 0x0000003054007985 */ /* 0x0005e2000c101d08 */
[----:B------:R-:W-:Y:S07]  /*7410*/  @!P1 IMAD.MOV.U32 R19, RZ, RZ, R3 ;  /* 0x000000ffff139224 */ /* 0x000fee00078e0003 */
[----:B------:R2:W-:Y:S02]  /*7420*/  @!P0 ST.E.128 [R68.64], R16 ;  /* 0x0000001044008985 */ /* 0x0005e4000c101d08 */
.L_x_371:
[----:B------:R-:W-:Y:S05]  /*7430*/  BSYNC B0 ;  /* 0x0000000000007941 */ /* 0x000fea0003800000 */
.L_x_370:
[----:B------:R4:W1:Y:S01]  /*7440*/  SHFL.IDX PT, R25, R92, 0x2, 0x181f ;  /* 0x00581f005c197f89 */ /* 0x00086200000e0000 */
[----:B------:R-:W-:Y:S01]  /*7450*/  ISETP.GE.OR P0, PT, R168, R91, P6 ;  /* 0x0000005ba800720c */ /* 0x000fe20003706670 */
[----:B------:R-:W-:Y:S02]  /*7460*/  BSSY B0, `(.L_x_372) ;  /* 0x000007f000007945 */ /* 0x000fe40003800000 */
[----:B------:R4:W3:Y:S10]  /*7470*/  SHFL.IDX PT, R24, R93, 0x2, 0x181f ;  /* 0x00581f005d187f89 */ /* 0x0008f400000e0000 */
[----:B------:R-:W-:-:S05]  /*7480*/  @P0 BRA `(.L_x_373) ;  /* 0x000007c000000947 */ /* 0x000fca0003800000 */
[----:B------:R-:W-:Y:S01]  /*7490*/  SEL R3, R83, R75, !P2 ;  /* 0x0000004b53037207 */ /* 0x000fe20005000000 */
[----:B--23--:R-:W2:Y:S01]  /*74a0*/  LDS.128 R44, [R129+0x8100] ;  /* 0x00810000812c7984 */ /* 0x00cea20000000c00 */
[C---:B------:R-:W-:Y:S02]  /*74b0*/  IADD3 R5, R81.reuse, 0x40, RZ ;  /* 0x0000004051057810 */ /* 0x040fe40007ffe0ff */
[----:B------:R-:W-:Y:S02]  /*74c0*/  SHF.R.S32.HI R4, RZ, 0x1f, R3 ;  /* 0x0000001fff047819 */ /* 0x000fe40000011403 */
[----:B------:R-:W-:Y:S01]  /*74d0*/  IADD3 R6, R81, 0x40, RZ ;  /* 0x0000004051067810 */ /* 0x000fe20007ffe0ff */
[----:B------:R-:W-:Y:S01]  /*74e0*/  IMAD.SHL.U32 R5, R5, 0x40, RZ ;  /* 0x0000004005057824 */ /* 0x000fe200078e00ff */
[----:B------:R-:W-:Y:S02]  /*74f0*/  LEA.HI R3, R4, R3, RZ, 0x4 ;  /* 0x0000000304037211 */ /* 0x000fe400078f20ff */
[----:B------:R-:W-:Y:S01]  /*7500*/  LEA R52, P0, R94, R24, 0x1 ;  /* 0x000000185e347211 */ /* 0x000fe200078008ff */
[----:B------:R-:W-:Y:S01]  /*7510*/  IMAD.SHL.U32 R6, R6, 0x40, RZ ;  /* 0x0000004006067824 */ /* 0x000fe200078e00ff */
[----:B------:R-:W-:Y:S02]  /*7520*/  LEA.HI.SX32 R3, R3, R74, 0x1c ;  /* 0x0000004a03037211 */ /* 0x000fe400078fe2ff */
[----:B-1----:R-:W-:Y:S02]  /*7530*/  LEA.HI.X R53, R94, R25, R108, 0x1, P0 ;  /* 0x000000195e357211 */ /* 0x002fe400000f0c6c */
[----:B------:R-:W-:Y:S01]  /*7540*/  SHF.R.S32.HI R4, RZ, 0x1f, R3 ;  /* 0x0000001fff047819 */ /* 0x000fe20000011403 */
[----:B------:R-:W-:Y:S01]  /*7550*/  IMAD.SHL.U32 R23, R3, 0x8, RZ ;  /* 0x0000000803177824 */ /* 0x000fe200078e00ff */
[----:B------:R-:W-:Y:S02]  /*7560*/  LOP3.LUT R6, R6, 0x1c0, RZ, 0xc0, !PT ;  /* 0x000001c006067812 */ /* 0x000fe400078ec0ff */
[----:B------:R-:W-:Y:S02]  /*7570*/  LEA.HI R4, R4, R3, RZ, 0x3 ;  /* 0x0000000304047211 */ /* 0x000fe400078f18ff */
[----:B------:R-:W-:Y:S02]  /*7580*/  LOP3.LUT R5, R5, 0x1c0, RZ, 0xc0, !PT ;  /* 0x000001c005057812 */ /* 0x000fe400078ec0ff */
[----:B------:R-:W-:Y:S02]  /*7590*/  SHF.R.S32.HI R3, RZ, 0x3, R4 ;  /* 0x00000003ff037819 */ /* 0x000fe40000011404 */
[----:B------:R-:W-:Y:S02]  /*75a0*/  SHF.R.U32.HI R5, RZ, 0x3, R5 ;  /* 0x00000003ff057819 */ /* 0x000fe40000011605 */
[----:B------:R-:W-:Y:S01]  /*75b0*/  LOP3.LUT R4, R6, 0x38, R23, 0xf8, !PT ;  /* 0x0000003806047812 */ /* 0x000fe200078ef817 */
[----:B------:R-:W-:Y:S01]  /*75c0*/  IMAD R3, R3, 0x1c00, R13 ;  /* 0x00001c0003037824 */ /* 0x000fe200078e020d */
[----:B------:R-:W-:Y:S02]  /*75d0*/  ISETP.GE.AND P0, PT, R23, c[0x0][0x1d4], PT ;  /* 0x0000750017007a0c */ /* 0x000fe40003f06270 */
[----:B------:R-:W-:Y:S02]  /*75e0*/  LOP3.LUT R4, R4, R5, RZ, 0x3c, !PT ;  /* 0x0000000504047212 */ /* 0x000fe400078e3cff */
[----:B------:R-:W-:Y:S02]  /*75f0*/  @!P1 SHF.R.U64 R5, R30, 0x10, R31 ;  /* 0x000000101e059819 */ /* 0x000fe4000000121f */
[----:B-----5:R-:W-:Y:S01]  /*7600*/  @!P1 SHF.R.U32.HI R11, RZ, 0x10, R63 ;  /* 0x00000010ff0b9819 */ /* 0x020fe2000001163f */
[----:B------:R-:W-:Y:S01]  /*7610*/  IMAD.IADD R3, R3, 0x1, R4 ;  /* 0x0000000103037824 */ /* 0x000fe200078e0204 */
[----:B------:R-:W-:Y:S02]  /*7620*/  @!P1 SHF.R.U64 R8, R60, 0x10, R61 ;  /* 0x000000103c089819 */ /* 0x000fe4000000123d */
[----:B------:R-:W-:Y:S01]  /*7630*/  @!P1 SHF.R.U64 R20, R62, 0x10, R63 ;  /* 0x000000103e149819 */ /* 0x000fe2000000123f */
[----:B------:R-:W-:Y:S01]  /*7640*/  IMAD.SHL.U32 R3, R3, 0x2, RZ ;  /* 0x0000000203037824 */ /* 0x000fe200078e00ff */
[----:B--2---:R-:W-:Y:S01]  /*7650*/  @!P1 LOP3.LUT R41, R47, 0xffff0000, RZ, 0xc0, !PT ;  /* 0xffff00002f299812 */ /* 0x004fe200078ec0ff */
[----:B------:R-:W-:Y:S01]  /*7660*/  @!P0 IMAD.WIDE R56, R23, 0x2, R24 ;  /* 0x0000000217388825 */ /* 0x000fe200078e0218 */
[----:B------:R-:W-:Y:S02]  /*7670*/  @!P1 LOP3.LUT R30, R46, 0xffff0000, RZ, 0xc0, !PT ;  /* 0xffff00002e1e9812 */ /* 0x000fe400078ec0ff */
[----:B------:R1:W2:Y:S01]  /*7680*/  LDS.128 R16, [R3+0x8100] ;  /* 0x0081000003107984 */ /* 0x0002a20000000c00 */
[----:B------:R-:W-:Y:S01]  /*7690*/  @!P1 IMAD.U32 R24, R45, 0x10000, RZ ;  /* 0x000100002d189824 */ /* 0x000fe200078e00ff */
[----:B------:R-:W-:Y:S02]  /*76a0*/  @!P1 PRMT R22, R70, 0x5410, R8 ;  /* 0x0000541046169816 */ /* 0x000fe40000000008 */
[----:B------:R-:W-:Y:S02]  /*76b0*/  @!P1 SHF.R.U32.HI R6, RZ, 0x10, R31 ;  /* 0x00000010ff069819 */ /* 0x000fe4000001161f */
[----:B------:R-:W-:Y:S01]  /*76c0*/  @!P1 SHF.R.U32.HI R9, RZ, 0x10, R61 ;  /* 0x00000010ff099819 */ /* 0x000fe2000001163d */
[----:B------:R-:W-:Y:S01]  /*76d0*/  @!P1 IMAD.U32 R8, R22, 0x10000, RZ ;  /* 0x0001000016089824 */ /* 0x000fe200078e00ff */
[----:B------:R-:W-:Y:S02]  /*76e0*/  @!P1 PRMT R15, R36, 0x5410, R6 ;  /* 0x00005410240f9816 */ /* 0x000fe40000000006 */
[----:B------:R-:W-:Y:S02]  /*76f0*/  @!P1 PRMT R21, R70, 0x5432, R9 ;  /* 0x0000543246159816 */ /* 0x000fe40000000009 */
[--C-:B------:R-:W-:Y:S03]  /*7700*/  @!P1 SHF.R.U32.HI R4, RZ, 0x10, R29.reuse ;  /* 0x00000010ff049819 */ /* 0x100fe6000001161d */
[----:B------:R-:W-:Y:S01]  /*7710*/  @!P1 IMAD.U32 R23, R21, 0x10000, RZ ;  /* 0x0001000015179824 */ /* 0x000fe200078e00ff */
[----:B------:R-:W-:Y:S05]  /*7720*/  @!P1 PRMT R9, R27, 0x5410, R4 ;  /* 0x000054101b099816 */ /* 0x000fea0000000004 */
[----:B------:R-:W-:Y:S01]  /*7730*/  @!P1 IMAD.U32 R6, R9, 0x10000, RZ ;  /* 0x0001000009069824 */ /* 0x000fe200078e00ff */
[----:B-1----:R-:W-:Y:S01]  /*7740*/  @!P1 SHF.R.U64 R3, R28, 0x10, R29 ;  /* 0x000000101c039819 */ /* 0x002fe2000000121d */
[----:B------:R-:W-:Y:S01]  /*7750*/  @!P1 IMAD.U32 R28, R46, 0x10000, RZ ;  /* 0x000100002e1c9824 */ /* 0x000fe200078e00ff */
[----:B------:R-:W-:Y:S02]  /*7760*/  @!P1 PRMT R29, R71, 0x5432, R20 ;  /* 0x00005432471d9816 */ /* 0x000fe40000000014 */
[----:B------:R-:W-:Y:S02]  /*7770*/  @!P1 PRMT R10, R27, 0x5432, R3 ;  /* 0x000054321b0a9816 */ /* 0x000fe40000000003 */
[----:B------:R-:W-:Y:S02]  /*7780*/  @!P1 PRMT R20, R36, 0x5432, R5 ;  /* 0x0000543224149816 */ /* 0x000fe40000000005 */
[----:B------:R-:W-:Y:S01]  /*7790*/  @!P1 SHF.L.U32 R36, R47, 0x10, RZ ;  /* 0x000000102f249819 */ /* 0x000fe200000006ff */
[----:B------:R-:W-:Y:S01]  /*77a0*/  @!P1 IMAD.U32 R4, R10, 0x10000, RZ ;  /* 0x000100000a049824 */ /* 0x000fe200078e00ff */
[----:B------:R-:W-:Y:S01]  /*77b0*/  @!P1 PRMT R27, R71, 0x5410, R11 ;  /* 0x00005410471b9816 */ /* 0x000fe2000000000b */
[----:B------:R-:W-:Y:S03]  /*77c0*/  @!P1 IMAD.U32 R11, R44, 0x10000, RZ ;  /* 0x000100002c0b9824 */ /* 0x000fe600078e00ff */
[C---:B------:R-:W-:Y:S01]  /*77d0*/  @!P1 LOP3.LUT R40, R27.reuse, 0xffff0000, RZ, 0xc0, !PT ;  /* 0xffff00001b289812 */ /* 0x040fe200078ec0ff */
[----:B------:R-:W-:Y:S02]  /*77e0*/  @!P1 IMAD.U32 R31, R27, 0x10000, RZ ;  /* 0x000100001b1f9824 */ /* 0x000fe400078e00ff */
[----:B--2---:R-:W-:Y:S01]  /*77f0*/  @!P1 IMAD.U32 R5, R17, 0x10000, RZ ;  /* 0x0001000011059824 */ /* 0x004fe200078e00ff */
        /* <DEDUP_REMOVED lines=69> */
.L_x_373:
[----:B------:R-:W-:Y:S05]  /*7c50*/  BSYNC B0 ;  /* 0x0000000000007941 */ /* 0x000fea0003800000 */
.L_x_372:
[----:B-12---:R1:W2:Y:S01]  /*7c60*/  SHFL.IDX PT, R45, R92, 0x3, 0x181f ;  /* 0x00781f005c2d7f89 */ /* 0x0062a200000e0000 */
[----:B------:R-:W-:Y:S03]  /*7c70*/  ISETP.GE.OR P0, PT, R167, R91, P6 ;  /* 0x0000005ba700720c */ /* 0x000fe60003706670 */
[----:B---3--:R1:W3:Y:S10]  /*7c80*/  SHFL.IDX PT, R44, R93, 0x3, 0x181f ;  /* 0x00781f005d2c7f89 */ /* 0x0082f400000e0000 */
[----:B------:R-:W-:-:S05]  /*7c90*/  @P0 BRA `(.L_x_365) ;  /* 0x00000c1000000947 */ /* 0x000fca0003800000 */
[----:B------:R-:W-:Y:S01]  /*7ca0*/  SEL R3, R83, R75, !P2 ;  /* 0x0000004b53037207 */ /* 0x000fe20005000000 */
[----:B-----5:R-:W1:Y:S01]  /*7cb0*/  LDS.128 R40, [R128+0x8100] ;  /* 0x0081000080287984 */ /* 0x020e620000000c00 */
        /* <DEDUP_REMOVED lines=18> */
[--C-:B------:R-:W-:Y:S02]  /*7de0*/  @!P1 SHF.R.U32.HI R8, RZ, 0x10, R35.reuse ;  /* 0x00000010ff089819 */ /* 0x100fe40000011623 */
[----:B------:R-:W-:Y:S02]  /*7df0*/  LOP3.LUT R4, R4, R5, RZ, 0x3c, !PT ;  /* 0x0000000504047212 */ /* 0x000fe400078e3cff */
[----:B------:R-:W-:Y:S02]  /*7e00*/  @!P1 SHF.R.U64 R5, R34, 0x10, R35 ;  /* 0x0000001022059819 */ /* 0x000fe40000001223 */
[--C-:B------:R-:W-:Y:S01]  /*7e10*/  @!P1 SHF.R.U32.HI R6, RZ, 0x10, R65.reuse ;  /* 0x00000010ff069819 */ /* 0x100fe20000011641 */
[----:B------:R-:W-:Y:S01]  /*7e20*/  IMAD.IADD R3, R3, 0x1, R4 ;  /* 0x0000000103037824 */ /* 0x000fe200078e0204 */
[----:B------:R-:W-:Y:S02]  /*7e30*/  @!P1 SHF.R.U64 R10, R64, 0x10, R65 ;  /* 0x00000010400a9819 */ /* 0x000fe40000001241 */
[----:B------:R-:W-:Y:S01]  /*7e40*/  @!P1 SHF.R.U64 R4, R32, 0x10, R33 ;  /* 0x0000001020049819 */ /* 0x000fe20000001221 */
[----:B------:R-:W-:Y:S01]  /*7e50*/  IMAD.SHL.U32 R3, R3, 0x2, RZ ;  /* 0x0000000203037824 */ /* 0x000fe200078e00ff */
[C---:B-1----:R-:W-:Y:S01]  /*7e60*/  @!P1 LOP3.LUT R29, R41.reuse, 0xffff0000, RZ, 0xc0, !PT ;  /* 0xffff0000291d9812 */ /* 0x042fe200078ec0ff */
[----:B------:R-:W-:Y:S01]  /*7e70*/  @!P1 IMAD.U32 R27, R41, 0x10000, RZ ;  /* 0x00010000291b9824 */ /* 0x000fe200078e00ff */
[----:B------:R-:W-:Y:S01]  /*7e80*/  @!P1 PRMT R9, R72, 0x5410, R6 ;  /* 0x0000541048099816 */ /* 0x000fe20000000006 */
[----:B------:R-:W-:Y:S01]  /*7e90*/  @!P1 IMAD.U32 R23, R40, 0x10000, RZ ;  /* 0x0001000028179824 */ /* 0x000fe200078e00ff */
[----:B------:R1:W2:Y:S01]  /*7ea0*/  LDS.128 R16, [R3+0x8100] ;  /* 0x0081000003107984 */ /* 0x0002a20000000c00 */
[----:B------:R-:W-:Y:S01]  /*7eb0*/  @!P1 IMAD.U32 R31, R42, 0x10000, RZ ;  /* 0x000100002a1f9824 */ /* 0x000fe200078e00ff */
[----:B------:R-:W-:Y:S01]  /*7ec0*/  @!P1 PRMT R15, R72, 0x5432, R10 ;  /* 0x00005432480f9816 */ /* 0x000fe2000000000a */
[----:B------:R-:W-:Y:S01]  /*7ed0*/  @!P1 IMAD.U32 R26, R9, 0x10000, RZ ;  /* 0x00010000091a9824 */ /* 0x000fe200078e00ff */
[----:B------:R-:W-:Y:S01]  /*7ee0*/  @!P1 PRMT R10, R37, 0x5432, R4 ;  /* 0x00005432250a9816 */ /* 0x000fe20000000004 */
[----:B------:R-:W-:Y:S01]  /*7ef0*/  @!P1 IMAD.U32 R35, R43, 0x10000, RZ ;  /* 0x000100002b239824 */ /* 0x000fe200078e00ff */
[----:B------:R-:W-:Y:S02]  /*7f00*/  @!P1 LOP3.LUT R28, R9, 0xffff0000, RZ, 0xc0, !PT ;  /* 0xffff0000091c9812 */ /* 0x000fe400078ec0ff */
[----:B------:R-:W-:Y:S01]  /*7f10*/  @!P1 PRMT R20, R38, 0x5432, R8 ;  /* 0x0000543226149816 */ /* 0x000fe20000000008 */
[----:B------:R-:W-:Y:S01]  /*7f20*/  @!P1 IMAD.U32 R8, R10, 0x10000, RZ ;  /* 0x000100000a089824 */ /* 0x000fe200078e00ff */
[--C-:B------:R-:W-:Y:S02]  /*7f30*/  @!P1 SHF.R.U64 R11, R66, 0x10, R67.reuse ;  /* 0x00000010420b9819 */ /* 0x100fe40000001243 */
[----:B------:R-:W-:Y:S02]  /*7f40*/  @!P1 SHF.R.U32.HI R21, RZ, 0x10, R67 ;  /* 0x00000010ff159819 */ /* 0x000fe40000011643 */
[C---:B------:R-:W-:Y:S02]  /*7f50*/  @!P1 PRMT R32, R73.reuse, 0x5410, R11 ;  /* 0x0000541049209816 */ /* 0x040fe4000000000b */
[----:B------:R-:W-:Y:S02]  /*7f60*/  @!P1 PRMT R11, R38, 0x5410, R5 ;  /* 0x00005410260b9816 */ /* 0x000fe40000000005 */
[C---:B------:R-:W-:Y:S02]  /*7f70*/  @!P1 SHF.L.U32 R30, R32.reuse, 0x10, RZ ;  /* 0x00000010201e9819 */ /* 0x040fe400000006ff */
[----:B------:R-:W-:Y:S02]  /*7f80*/  @!P1 LOP3.LUT R32, R32, 0xffff0000, RZ, 0xc0, !PT ;  /* 0xffff000020209812 */ /* 0x000fe400078ec0ff */
[----:B------:R-:W-:Y:S02]  /*7f90*/  @!P1 PRMT R21, R73, 0x5432, R21 ;  /* 0x0000543249159816 */ /* 0x000fe40000000015 */
[----:B-1----:R-:W-:Y:S02]  /*7fa0*/  @!P1 SHF.R.U32.HI R3, RZ, 0x10, R33 ;  /* 0x00000010ff039819 */ /* 0x002fe40000011621 */
[C---:B------:R-:W-:Y:S01]  /*7fb0*/  @!P1 LOP3.LUT R36, R21.reuse, 0xffff0000, RZ, 0xc0, !PT ;  /* 0xffff000015249812 */ /* 0x040fe200078ec0ff */
[----:B------:R-:W-:Y:S01]  /*7fc0*/  @!P1 IMAD.U32 R34, R21, 0x10000, RZ ;  /* 0x0001000015229824 */ /* 0x000fe200078e00ff */
[----:B------:R-:W-:Y:S02]  /*7fd0*/  @!P1 PRMT R6, R37, 0x5410, R3 ;  /* 0x0000541025069816 */ /* 0x000fe40000000003 */
[----:B------:R-:W-:Y:S02]  /*7fe0*/  @!P1 LOP3.LUT R37, R43, 0xffff0000, RZ, 0xc0, !PT ;  /* 0xffff00002b259812 */ /* 0x000fe400078ec0ff */
[----:B------:R-:W-:Y:S02]  /*7ff0*/  @!P1 SHF.L.U32 R4, R6, 0x10, RZ ;  /* 0x0000001006049819 */ /* 0x000fe400000006ff */
[----:B------:R-:W-:Y:S01]  /*8000*/  ISETP.GE.AND P0, PT, R48, c[0x0][0x1d4], PT ;  /* 0x0000750030007a0c */ /* 0x000fe20003f06270 */
[----:B--2---:R-:W-:Y:S01]  /*8010*/  @!P1 IMAD.U32 R3, R17, 0x10000, RZ ;  /* 0x0001000011039824 */ /* 0x004fe200078e00ff */
[----:B------:R-:W-:Y:S01]  /*8020*/  @!P1 LOP3.LUT R21, R19, 0xffff0000, RZ, 0xc0, !PT ;  /* 0xffff000013159812 */ /* 0x000fe200078ec0ff */
[----:B------:R-:W-:Y:S02]  /*8030*/  @!P1 IMAD.U32 R9, R16, 0x10000, RZ ;  /* 0x0001000010099824 */ /* 0x000fe400078e00ff */
[C---:B------:R-:W-:Y:S02]  /*8040*/  @!P1 FMUL.FTZ R22, R3.reuse, R26 ;  /* 0x0000001a03169220 */ /* 0x040fe40000410000 */
[-C--:B------:R-:W-:Y:S01]  /*8050*/  @!P1 FMUL.FTZ R5, R3, R4.reuse ;  /* 0x0000000403059220 */ /* 0x080fe20000410000 */
[----:B------:R-:W-:Y:S01]  /*8060*/  @!P1 LOP3.LUT R3, R17, 0xffff0000, RZ, 0xc0, !PT ;  /* 0xffff000011039812 */ /* 0x000fe200078ec0ff */
[----:B------:R-:W-:Y:S01]  /*8070*/  @!P1 FFMA.FTZ R56, R27, R4, -R22 ;  /* 0x000000041b389223 */ /* 0x000fe20000010816 */
[----:B------:R-:W-:Y:S01]  /*8080*/  @!P1 LOP3.LUT R4, R6, 0xffff0000, RZ, 0xc0, !PT ;  /* 0xffff000006049812 */ /* 0x000fe200078ec0ff */
[----:B------:R-:W-:Y:S02]  /*8090*/  @!P1 IMAD.U32 R22, R15, 0x10000, RZ ;  /* 0x000100000f169824 */ /* 0x000fe400078e00ff */
[----:B------:R-:W-:Y:S02]  /*80a0*/  @!P1 FMUL.FTZ R24, R3, R28 ;  /* 0x0000001c03189220 */ /* 0x000fe40000410000 */
[----:B------:R-:W-:Y:S02]  /*80b0*/  @!P1 FMUL.FTZ R25, R9, R22 ;  /* 0x0000001609199220 */ /* 0x000fe40000410000 */
[-C--:B------:R-:W-:Y:S02]  /*80c0*/  @!P1 FMUL.FTZ R6, R3, R4.reuse ;  /* 0x0000000403069220 */ /* 0x080fe40000410000 */
[----:B------:R-:W-:Y:S01]  /*80d0*/  @!P1 FFMA.FTZ R55, R29, R4, -R24 ;  /* 0x000000041d379223 */ /* 0x000fe20000010818 */
[----:B------:R-:W-:Y:S01]  /*80e0*/  @!P1 LOP3.LUT R24, R15, 0xffff0000, RZ, 0xc0, !PT ;  /* 0xffff00000f189812 */ /* 0x000fe200078ec0ff */
[-C--:B------:R-:W-:Y:S01]  /*80f0*/  @!P1 FMUL.FTZ R3, R9, R8.reuse ;  /* 0x0000000809039220 */ /* 0x080fe20000410000 */
[----:B------:R-:W-:Y:S01]  /*8100*/  @!P1 LOP3.LUT R4, R16, 0xffff0000, RZ, 0xc0, !PT ;  /* 0xffff000010049812 */ /* 0x000fe200078ec0ff */
[----:B------:R-:W-:Y:S01]  /*8110*/  @!P1 FFMA.FTZ R54, R23, R8, -R25 ;  /* 0x0000000817369223 */ /* 0x000fe20000010819 */
[----:B------:R-:W-:Y:S01]  /*8120*/  @!P1 LOP3.LUT R25, R40, 0xffff0000, RZ, 0xc0, !PT ;  /* 0xffff000028199812 */ /* 0x000fe200078ec0ff */
[----:B------:R-:W-:Y:S01]  /*8130*/  @!P1 IMAD.U32 R9, R18, 0x10000, RZ ;  /* 0x0001000012099824 */ /* 0x000fe200078e00ff */
[----:B------:R-:W-:Y:S01]  /*8140*/  @!P1 LOP3.LUT R8, R10, 0xffff0000, RZ, 0xc0, !PT ;  /* 0xffff00000a089812 */ /* 0x000fe200078ec0ff */
[C---:B------:R-:W-:Y:S01]  /*8150*/  @!P1 IMAD.U32 R10, R11.reuse, 0x10000, RZ ;  /* 0x000100000b0a9824 */ /* 0x040fe200078e00ff */
[----:B------:R-:W-:Y:S01]  /*8160*/  @!P1 LOP3.LUT R11, R11, 0xffff0000, RZ, 0xc0, !PT ;  /* 0xffff00000b0b9812 */ /* 0x000fe200078ec0ff */
[C---:B------:R-:W-:Y:S02]  /*8170*/  @!P1 FMUL.FTZ R15, R4.reuse, R24 ;  /* 0x00000018040f9220 */ /* 0x040fe40000410000 */
[----:B------:R-:W-:Y:S02]  /*8180*/  @!P1 FMUL.FTZ R33, R9, R30 ;  /* 0x0000001e09219220 */ /* 0x000fe40000410000 */
[-C--:B------:R-:W-:Y:S02]  /*8190*/  @!P1 FMUL.FTZ R4, R4, R8.reuse ;  /* 0x0000000804049220 */ /* 0x080fe40000410000 */
[----:B------:R-:W-:Y:S01]  /*81a0*/  @!P1 FFMA.FTZ R51, R25, R8, -R15 ;  /* 0x0000000819339223 */ /* 0x000fe2000001080f */
[----:B------:R-:W-:Y:S01]  /*81b0*/  @!P1 SHF.L.U32 R15, R19, 0x10, RZ ;  /* 0x00000010130f9819 */ /* 0x000fe200000006ff */
[-C--:B------:R-:W-:Y:S01]  /*81c0*/  @!P1 FMUL.FTZ R8, R9, R10.reuse ;  /* 0x0000000a09089220 */ /* 0x080fe20000410000 */
[----:B------:R-:W-:Y:S01]  /*81d0*/  @!P1 LOP3.LUT R9, R18, 0xffff0000, RZ, 0xc0, !PT ;  /* 0xffff000012099812 */ /* 0x000fe200078ec0ff */
[----:B------:R-:W-:Y:S01]  /*81e0*/  @!P1 FFMA.FTZ R50, R31, R10, -R33 ;  /* 0x0000000a1f329223 */ /* 0x000fe20000010821 */
[----:B------:R-:W-:Y:S01]  /*81f0*/  @!P1 LOP3.LUT R33, R42, 0xffff0000, RZ, 0xc0, !PT ;  /* 0xffff00002a219812 */ /* 0x000fe200078ec0ff */
[C---:B------:R-:W-:Y:S01]  /*8200*/  @!P1 IMAD.U32 R10, R20.reuse, 0x10000, RZ ;  /* 0x00010000140a9824 */ /* 0x040fe200078e00ff */
[----:B------:R-:W-:Y:S01]  /*8210*/  @!P1 LOP3.LUT R20, R20, 0xffff0000, RZ, 0xc0, !PT ;  /* 0xffff000014149812 */ /* 0x000fe200078ec0ff */
[----:B------:R-:W-:Y:S02]  /*8220*/  @!P1 FMUL.FTZ R46, R15, R34 ;  /* 0x000000220f2e9220 */ /* 0x000fe40000410000 */
[----:B------:R-:W-:Y:S02]  /*8230*/  @!P1 FMUL.FTZ R38, R21, R36 ;  /* 0x0000002415269220 */ /* 0x000fe40000410000 */
[C---:B------:R-:W-:Y:S02]  /*8240*/  @!P1 FMUL.FTZ R47, R9.reuse, R32 ;  /* 0x00000020092f9220 */ /* 0x040fe40000410000 */
[-C--:B------:R-:W-:Y:S02]  /*8250*/  @!P1 FMUL.FTZ R9, R9, R11.reuse ;  /* 0x0000000b09099220 */ /* 0x080fe40000410000 */
[----:B------:R-:W-:Y:S01]  /*8260*/  @!P1 FFMA.FTZ R49, R35, R10, -R46 ;  /* 0x0000000a23319223 */ /* 0x000fe2000001082e */
[----:B------:R-:W-:Y:S01]  /*8270*/  @!P1 F2FP.BF16.PACK_AB R46, R51, R54 ;  /* 0x00000036332e923e */ /* 0x000fe200000010ff */
[----:B------:R-:W-:Y:S02]  /*8280*/  @!P1 FFMA.FTZ R38, R37, R20, -R38 ;  /* 0x0000001425269223 */ /* 0x000fe40000010826 */
[----:B------:R-:W-:Y:S01]  /*8290*/  @!P1 FFMA.FTZ R11, R33, R11, -R47 ;  /* 0x0000000b210b9223 */ /* 0x000fe2000001082f */
[----:B------:R-:W-:Y:S01]  /*82a0*/  @!P1 F2FP.BF16.PACK_AB R47, R55, R56 ;  /* 0x00000038372f923e */ /* 0x000fe200000010ff */
[----:B------:R-:W-:Y:S01]  /*82b0*/  @!P1 FMUL.FTZ R10, R15, R10 ;  /* 0x0000000a0f0a9220 */ /* 0x000fe20000410000 */
[----:B------:R-:W-:Y:S01]  /*82c0*/  @!P1 F2FP.BF16.PACK_AB R38, R38, R49 ;  /* 0x000000312626923e */ /* 0x000fe200000010ff */
[----:B------:R-:W-:Y:S01]  /*82d0*/  @!P1 IMAD.MOV.U32 R40, RZ, RZ, R46 ;  /* 0x000000ffff289224 */ /* 0x000fe200078e002e */
[----:B------:R-:W-:Y:S01]  /*82e0*/  @!P1 F2FP.BF16.PACK_AB R15, R11, R50 ;  /* 0x000000320b0f923e */ /* 0x000fe200000010ff */
[----:B------:R-:W-:Y:S02]  /*82f0*/  @!P1 IMAD.MOV.U32 R41, RZ, RZ, R47 ;  /* 0x000000ffff299224 */ /* 0x000fe400078e002f */
[----:B------:R-:W-:Y:S02]  /*8300*/  @!P1 IMAD.MOV.U32 R43, RZ, RZ, R38 ;  /* 0x000000ffff2b9224 */ /* 0x000fe400078e0026 */
[----:B------:R-:W-:Y:S02]  /*8310*/  @!P1 IMAD.MOV.U32 R42, RZ, RZ, R15 ;  /* 0x000000ffff2a9224 */ /* 0x000fe400078e000f */
[----:B------:R-:W-:Y:S02]  /*8320*/  @!P1 FFMA.FTZ R3, R22, R23, R3 ;  /* 0x0000001716039223 */ /* 0x000fe40000010003 */
[----:B------:R-:W-:Y:S01]  /*8330*/  @!P1 FFMA.FTZ R4, R24, R25, R4 ;  /* 0x0000001918049223 */ /* 0x000fe20000010004 */
[----:B------:R1:W-:Y:S01]  /*8340*/  ST.E.128 [R52.64], R40 ;  /* 0x0000002834007985 */ /* 0x0003e2000c101d08 */
[----:B------:R-:W-:Y:S02]  /*8350*/  @!P1 FFMA.FTZ R5, R26, R27, R5 ;  /* 0x0000001b1a059223 */ /* 0x000fe40000010005 */
[----:B------:R-:W-:Y:S01]  /*8360*/  @!P1 FFMA.FTZ R6, R28, R29, R6 ;  /* 0x0000001d1c069223 */ /* 0x000fe20000010006 */
[----:B------:R-:W-:Y:S01]  /*8370*/  @!P1 F2FP.BF16.PACK_AB R15, R4, R3 ;  /* 0x00000003040f923e */ /* 0x000fe200000010ff */
[----:B------:R-:W-:Y:S02]  /*8380*/  @!P1 FFMA.FTZ R8, R30, R31, R8 ;  /* 0x0000001f1e089223 */ /* 0x000fe40000010008 */
[----:B------:R-:W-:Y:S01]  /*8390*/  @!P1 FMUL.FTZ R11, R21, R20 ;  /* 0x00000014150b9220 */ /* 0x000fe20000410000 */
[----:B------:R-:W-:Y:S01]  /*83a0*/  @!P1 F2FP.BF16.PACK_AB R5, R6, R5 ;  /* 0x000000050605923e */ /* 0x000fe200000010ff */
[----:B------:R-:W-:Y:S01]  /*83b0*/  @!P1 FFMA.FTZ R9, R32, R33, R9 ;  /* 0x0000002120099223 */ /* 0x000fe20000010009 */
[----:B------:R-:W-:Y:S01]  /*83c0*/  @!P1 MOV R16, R15 ;  /* 0x0000000f00109202 */ /* 0x000fe20000000f00 */
[----:B------:R-:W-:Y:S02]  /*83d0*/  @!P1 FFMA.FTZ R10, R34, R35, R10 ;  /* 0x00000023220a9223 */ /* 0x000fe4000001000a */
[----:B------:R-:W-:Y:S01]  /*83e0*/  @!P1 FFMA.FTZ R11, R36, R37, R11 ;  /* 0x00000025240b9223 */ /* 0x000fe2000001000b */
[----:B------:R-:W-:Y:S01]  /*83f0*/  @!P1 F2FP.BF16.PACK_AB R4, R9, R8 ;  /* 0x000000080904923e */ /* 0x000fe200000010ff */
[----:B------:R-:W-:Y:S03]  /*8400*/  @!P1 IMAD.MOV.U32 R17, RZ, RZ, R5 ;  /* 0x000000ffff119224 */ /* 0x000fe600078e0005 */
[----:B------:R-:W-:Y:S01]  /*8410*/  @!P1 F2FP.BF16.PACK_AB R3, R11, R10 ;  /* 0x0000000a0b03923e */ /* 0x000fe200000010ff */
[----:B------:R-:W-:Y:S04]  /*8420*/  @!P1 IMAD.MOV.U32 R18, RZ, RZ, R4 ;  /* 0x000000ffff129224 */ /* 0x000fe800078e0004 */
[----:B------:R-:W-:Y:S01]  /*8430*/  @!P1 IMAD.MOV.U32 R19, RZ, RZ, R3 ;  /* 0x000000ffff139224 */ /* 0x000fe200078e0003 */
[----:B------:R-:W-:-:S05]  /*8440*/  @P0 BRA `(.L_x_365) ;  /* 0x0000046000000947 */ /* 0x000fca0003800000 */
[C---:B------:R-:W-:Y:S04]  /*8450*/  LEA R4, P0, R48.reuse, R44, 0x1 ;  /* 0x0000002c30047211 */ /* 0x040fe800078008ff */
[----:B------:R-:W-:Y:S05]  /*8460*/  LEA.HI.X.SX32 R5, R48, R45, 0x1, P0 ;  /* 0x0000002d30057211 */ /* 0x000fea00000f0eff */
[----:B------:R2:W-:Y:S01]  /*8470*/  ST.E.128 [R4.64], R16 ;  /* 0x0000001004007985 */ /* 0x0005e2000c101d08 */
[----:B------:R-:W-:-:S05]  /*8480*/  BRA `(.L_x_365) ;  /* 0x0000042000007947 */ /* 0x000fca0003800000 */
.L_x_343:
[----:B------:R1:W2:Y:S01]  /*8490*/  SHFL.IDX PT, R5, R92, RZ, 0x181f ;  /* 0x00181fff5c057589 */ /* 0x0002a200000e0000 */
[----:B------:R-:W-:Y:S01]  /*84a0*/  IMAD R3, R39, -0x70, R2 ;  /* 0xffffff9027037824 */ /* 0x000fe200078e0202 */
[----:B------:R-:W-:Y:S02]  /*84b0*/  BSSY B0, `(.L_x_374) ;  /* 0x0000011000007945 */ /* 0x000fe40003800000 */
[----:B------:R1:W3:Y:S02]  /*84c0*/  SHFL.IDX PT, R4, R93, RZ, 0x181f ;  /* 0x00181fff5d047589 */ /* 0x0002e400000e0000 */
[----:B------:R-:W-:Y:S04]  /*84d0*/  IMNMX R91, R3, 0x70, PT ;  /* 0x00000070035b7817 */ /* 0x000fe80003800200 */
[----:B------:R-:W-:Y:S04]  /*84e0*/  IADD3 R3, -R81, R91, RZ ;  /* 0x0000005b51037210 */ /* 0x000fe80007ffe1ff */
[----:B------:R-:W-:Y:S11]  /*84f0*/  ISETP.GE.AND P0, PT, R3, 0x1, PT ;  /* 0x000000010300780c */ /* 0x000ff60003f06270 */
[----:B------:R-:W-:Y:S02]  /*8500*/  @!UPT UIADD3 URZ, URZ, URZ, URZ ;  /* 0x0000003f3f3ff290 */ /* 0x000fe4000fffe03f */
[----:B------:R-:W-:-:S05]  /*8510*/  @!P0 BRA `(.L_x_375) ;  /* 0x000000a000008947 */ /* 0x000fca0003800000 */
[----:B-12---:R-:W1:Y:S01]  /*8520*/  @!P6 LDS.128 R16, [R213+0x8100] ;  /* 0x00810000d510e984 */ /* 0x006e620000000c00 */
[CC--:B---3--:R-:W-:Y:S04]  /*8530*/  @!P6 LEA R8, P0, R76.reuse, R4.reuse, 0x1 ;  /* 0x000000044c08e211 */ /* 0x0c8fe800078008ff */
[-C--:B------:R-:W-:Y:S02]  /*8540*/  @!P6 LEA.HI.X R9, R76, R5.reuse, R77, 0x1, P0 ;  /* 0x000000054c09e211 */ /* 0x080fe400000f0c4d */
[C---:B------:R-:W-:Y:S11]  /*8550*/  ISETP.GE.AND P0, PT, R212.reuse, c[0x0][0x1d4], PT ;  /* 0x00007500d4007a0c */ /* 0x040ff60003f06270 */
[----:B------:R-:W-:Y:S02]  /*8560*/  @!UPT UIADD3 URZ, URZ, URZ, URZ ;  /* 0x0000003f3f3ff290 */ /* 0x000fe4000fffe03f */
[C---:B------:R-:W-:Y:S04]  /*8570*/  @!P0 LEA R4, P1, R212.reuse, R4, 0x1 ;  /* 0x00000004d4048211 */ /* 0x040fe800078208ff */
[----:B------:R-:W-:Y:S01]  /*8580*/  @!P0 LEA.HI.X R5, R212, R5, R231, 0x1, P1 ;  /* 0x00000005d4058211 */ /* 0x000fe200008f0ce7 */
[----:B-1----:R-:W-:Y:S04]  /*8590*/  @!P6 ST.E.128 [R8.64], R16 ;  /* 0x000000100800e985 */ /* 0x002fe8000c101d08 */
[----:B------:R-:W1:Y:S04]  /*85a0*/  @!P0 LDS.128 R8, [R213+0xb900] ;  /* 0x00b90000d5088984 */ /* 0x000e680000000c00 */
[----:B-1----:R1:W-:Y:S02]  /*85b0*/  @!P0 ST.E.128 [R4.64], R8 ;  /* 0x0000000804008985 */ /* 0x0023e4000c101d08 */
.L_x_375:
[----:B-12---:R-:W-:Y:S05]  /*85c0*/  BSYNC B0 ;  /* 0x0000000000007941 */ /* 0x006fea0003800000 */
.L_x_374:
[----:B------:R1:W2:Y:S01]  /*85d0*/  SHFL.IDX PT, R5, R92, 0x1, 0x181f ;  /* 0x00381f005c057f89 */ /* 0x0002a200000e0000 */
[----:B------:R-:W-:Y:S01]  /*85e0*/  ISETP.GE.AND P0, PT, R3, 0x21, PT ;  /* 0x000000210300780c */ /* 0x000fe20003f06270 */
[----:B------:R-:W-:Y:S02]  /*85f0*/  BSSY B0, `(.L_x_376) ;  /* 0x000000d000007945 */ /* 0x000fe40003800000 */
[----:B---3--:R1:W3:Y:S10]  /*8600*/  SHFL.IDX PT, R4, R93, 0x1, 0x181f ;  /* 0x00381f005d047f89 */ /* 0x0082f400000e0000 */
[----:B------:R-:W-:-:S05]  /*8610*/  @!P0 BRA `(.L_x_377) ;  /* 0x000000a000008947 */ /* 0x000fca0003800000 */
[----:B------:R-:W4:Y:S01]  /*8620*/  @!P6 LDS.128 R16, [R213+0x9100] ;  /* 0x00910000d510e984 */ /* 0x000f220000000c00 */
[CC--:B---3--:R-:W-:Y:S04]  /*8630*/  @!P6 LEA R8, P0, R76.reuse, R4.reuse, 0x1 ;  /* 0x000000044c08e211 */ /* 0x0c8fe800078008ff */
[-C--:B--2---:R-:W-:Y:S02]  /*8640*/  @!P6 LEA.HI.X R9, R76, R5.reuse, R77, 0x1, P0 ;  /* 0x000000054c09e211 */ /* 0x084fe400000f0c4d */
[C---:B------:R-:W-:Y:S11]  /*8650*/  ISETP.GE.AND P0, PT, R212.reuse, c[0x0][0x1d4], PT ;  /* 0x00007500d4007a0c */ /* 0x040ff60003f06270 */
[----:B------:R-:W-:Y:S02]  /*8660*/  @!UPT UIADD3 URZ, URZ, URZ, URZ ;  /* 0x0000003f3f3ff290 */ /* 0x000fe4000fffe03f */
[C---:B------:R-:W-:Y:S04]  /*8670*/  @!P0 LEA R4, P1, R212.reuse, R4, 0x1 ;  /* 0x00000004d4048211 */ /* 0x040fe800078208ff */
[----:B------:R-:W-:Y:S01]  /*8680*/  @!P0 LEA.HI.X R5, R212, R5, R231, 0x1, P1 ;  /* 0x00000005d4058211 */ /* 0x000fe200008f0ce7 */
[----:B----4-:R-:W-:Y:S04]  /*8690*/  @!P6 ST.E.128 [R8.64], R16 ;  /* 0x000000100800e985 */ /* 0x010fe8000c101d08 */
[----:B------:R-:W2:Y:S04]  /*86a0*/  @!P0 LDS.128 R8, [R213+0xc900] ;  /* 0x00c90000d5088984 */ /* 0x000ea80000000c00 */
[----:B--2---:R2:W-:Y:S02]  /*86b0*/  @!P0 ST.E.128 [R4.64], R8 ;  /* 0x0000000804008985 */ /* 0x0045e4000c101d08 */
.L_x_377:
[----:B------:R-:W-:Y:S05]  /*86c0*/  BSYNC B0 ;  /* 0x0000000000007941 */ /* 0x000fea0003800000 */
.L_x_376:
[----:B--2---:R2:W4:Y:S01]  /*86d0*/  SHFL.IDX PT, R5, R92, 0x2, 0x181f ;  /* 0x00581f005c057f89 */ /* 0x00452200000e0000 */
[----:B------:R-:W-:Y:S01]  /*86e0*/  ISETP.GE.AND P0, PT, R3, 0x41, PT ;  /* 0x000000410300780c */ /* 0x000fe20003f06270 */
[----:B------:R-:W-:Y:S02]  /*86f0*/  BSSY B0, `(.L_x_378) ;  /* 0x000000d000007945 */ /* 0x000fe40003800000 */
[----:B---3--:R2:W3:Y:S10]  /*8700*/  SHFL.IDX PT, R4, R93, 0x2, 0x181f ;  /* 0x00581f005d047f89 */ /* 0x0084f400000e0000 */
[----:B------:R-:W-:-:S05]  /*8710*/  @!P0 BRA `(.L_x_379) ;  /* 0x000000a000008947 */ /* 0x000fca0003800000 */
[----:B------:R-:W5:Y:S01]  /*8720*/  @!P6 LDS.128 R16, [R213+0xa100] ;  /* 0x00a10000d510e984 */ /* 0x000f620000000c00 */
[CC--:B---3--:R-:W-:Y:S04]  /*8730*/  @!P6 LEA R8, P0, R76.reuse, R4.reuse, 0x1 ;  /* 0x000000044c08e211 */ /* 0x0c8fe800078008ff */
[-C--:B----4-:R-:W-:Y:S02]  /*8740*/  @!P6 LEA.HI.X R9, R76, R5.reuse, R77, 0x1, P0 ;  /* 0x000000054c09e211 */ /* 0x090fe400000f0c4d */
[C---:B------:R-:W-:Y:S11]  /*8750*/  ISETP.GE.AND P0, PT, R212.reuse, c[0x0][0x1d4], PT ;  /* 0x00007500d4007a0c */ /* 0x040ff60003f06270 */
[----:B------:R-:W-:Y:S02]  /*8760*/  @!UPT UIADD3 URZ, URZ, URZ, URZ ;  /* 0x0000003f3f3ff290 */ /* 0x000fe4000fffe03f */
[C---:B------:R-:W-:Y:S04]  /*8770*/  @!P0 LEA R4, P1, R212.reuse, R4, 0x1 ;  /* 0x00000004d4048211 */ /* 0x040fe800078208ff */
[----:B------:R-:W-:Y:S01]  /*8780*/  @!P0 LEA.HI.X R5, R212, R5, R231, 0x1, P1 ;  /* 0x00000005d4058211 */ /* 0x000fe200008f0ce7 */
[----:B-----5:R-:W-:Y:S04]  /*8790*/  @!P6 ST.E.128 [R8.64], R16 ;  /* 0x000000100800e985 */ /* 0x020fe8000c101d08 */
[----:B------:R-:W3:Y:S04]  /*87a0*/  @!P0 LDS.128 R8, [R213+0xd900] ;  /* 0x00d90000d5088984 */ /* 0x000ee80000000c00 */
[----:B---3--:R3:W-:Y:S02]  /*87b0*/  @!P0 ST.E.128 [R4.64], R8 ;  /* 0x0000000804008985 */ /* 0x0087e4000c101d08 */
.L_x_379:
[----:B------:R-:W-:Y:S05]  /*87c0*/  BSYNC B0 ;  /* 0x0000000000007941 */ /* 0x000fea0003800000 */
.L_x_378:
[----:B---34-:R3:W4:Y:S01]  /*87d0*/  SHFL.IDX PT, R5, R92, 0x3, 0x181f ;  /* 0x00781f005c057f89 */ /* 0x01872200000e0000 */
[----:B------:R-:W-:Y:S03]  /*87e0*/  ISETP.GE.AND P0, PT, R3, 0x61, PT ;  /* 0x000000610300780c */ /* 0x000fe60003f06270 */
[----:B------:R3:W1:Y:S10]  /*87f0*/  SHFL.IDX PT, R4, R93, 0x3, 0x181f ;  /* 0x00781f005d047f89 */ /* 0x00067400000e0000 */
[----:B------:R-:W-:-:S05]  /*8800*/  @!P0 BRA `(.L_x_365) ;  /* 0x000000a000008947 */ /* 0x000fca0003800000 */
[----:B------:R-:W5:Y:S01]  /*8810*/  @!P6 LDS.128 R16, [R213+0xb100] ;  /* 0x00b10000d510e984 */ /* 0x000f620000000c00 */
[CC--:B-1----:R-:W-:Y:S04]  /*8820*/  @!P6 LEA R8, P0, R76.reuse, R4.reuse, 0x1 ;  /* 0x000000044c08e211 */ /* 0x0c2fe800078008ff */
[-C--:B----4-:R-:W-:Y:S02]  /*8830*/  @!P6 LEA.HI.X R9, R76, R5.reuse, R77, 0x1, P0 ;  /* 0x000000054c09e211 */ /* 0x090fe400000f0c4d */
[C---:B------:R-:W-:Y:S11]  /*8840*/  ISETP.GE.AND P0, PT, R212.reuse, c[0x0][0x1d4], PT ;  /* 0x00007500d4007a0c */ /* 0x040ff60003f06270 */
[----:B------:R-:W-:Y:S02]  /*8850*/  @!UPT UIADD3 URZ, URZ, URZ, URZ ;  /* 0x0000003f3f3ff290 */ /* 0x000fe4000fffe03f */
[C---:B------:R-:W-:Y:S04]  /*8860*/  @!P0 LEA R4, P1, R212.reuse, R4, 0x1 ;  /* 0x00000004d4048211 */ /* 0x040fe800078208ff */
[----:B------:R-:W-:Y:S01]  /*8870*/  @!P0 LEA.HI.X R5, R212, R5, R231, 0x1, P1 ;  /* 0x00000005d4058211 */ /* 0x000fe200008f0ce7 */
[----:B-----5:R-:W-:Y:S04]  /*8880*/  @!P6 ST.E.128 [R8.64], R16 ;  /* 0x000000100800e985 */ /* 0x020fe8000c101d08 */
[----:B------:R-:W1:Y:S04]  /*8890*/  @!P0 LDS.128 R8, [R213+0xe900] ;  /* 0x00e90000d5088984 */ /* 0x000e680000000c00 */
[----:B-1----:R1:W-:Y:S02]  /*88a0*/  @!P0 ST.E.128 [R4.64], R8 ;  /* 0x0000000804008985 */ /* 0x0023e4000c101d08 */
.L_x_365:
[----:B------:R-:W-:Y:S05]  /*88b0*/  BSYNC B2 ;  /* 0x0000000000027941 */ /* 0x000fea0003800000 */
.L_x_342:
[----:B------:R-:W-:Y:S01]  /*88c0*/  IMAD.IADD R3, R91, 0x1, -R81 ;  /* 0x000000015b037824 */ /* 0x000fe200078e0a51 */
[----:B-1----:R-:W-:Y:S01]  /*88d0*/  P2R R24, PR, RZ, 0x4 ;  /* 0x00000004ff187803 */ /* 0x002fe20000000000 */
[----:B-----5:R-:W-:Y:S01]  /*88e0*/  IMAD.WIDE R8, R39, 0x70, R116 ;  /* 0x0000007027087825 */ /* 0x020fe200078e0274 */
[----:B------:R-:W-:Y:S01]  /*88f0*/  LOP3.LUT P2, RZ, R241, 0x4, RZ, 0xc0, !PT ;  /* 0x00000004f1ff7812 */ /* 0x000fe2000784c0ff */
[----:B------:R-:W-:Y:S01]  /*8900*/  BSSY B0, `(.L_x_380) ;  /* 0x0000054000007945 */ /* 0x000fe20003800000 */
[C---:B------:R-:W-:Y:S02]  /*8910*/  ISETP.GE.AND P1, PT, R3.reuse, 0x21, PT ;  /* 0x000000210300780c */ /* 0x040fe40003f26270 */
[C---:B------:R-:W-:Y:S02]  /*8920*/  ISETP.GE.AND P3, PT, R3.reuse, 0x41, PT ;  /* 0x000000410300780c */ /* 0x040fe40003f66270 */
[C---:B------:R-:W-:Y:S09]  /*8930*/  ISETP.GE.AND P4, PT, R3.reuse, 0x61, PT ;  /* 0x000000610300780c */ /* 0x040ff20003f86270 */
[C---:B------:R-:W-:Y:S05]  /*8940*/  @P1 IADD3 R6, P0, R8.reuse, 0x20, RZ ;  /* 0x0000002008061810 */ /* 0x040fea0007f1e0ff */
[--C-:B------:R-:W-:Y:S01]  /*8950*/  @P1 IMAD.X R11, RZ, RZ, R9.reuse, P0 ;  /* 0x000000ffff0b1224 */ /* 0x100fe200000e0609 */
[C---:B------:R-:W-:Y:S04]  /*8960*/  @P3 IADD3 R10, P0, R8.reuse, 0x40, RZ ;  /* 0x00000040080a3810 */ /* 0x040fe80007f1e0ff */
[----:B------:R-:W-:Y:S02]  /*8970*/  @P3 IADD3.X R22, RZ, R9, RZ, P0, !PT ;  /* 0x00000009ff163210 */ /* 0x000fe400007fe4ff */
[C---:B------:R-:W-:Y:S05]  /*8980*/  @P4 IADD3 R15, P0, R8.reuse, 0x60, RZ ;  /* 0x00000060080f4810 */ /* 0x040fea0007f1e0ff */
[----:B------:R-:W-:Y:S01]  /*8990*/  @P4 IMAD.X R23, RZ, RZ, R9, P0 ;  /* 0x000000ffff174224 */ /* 0x000fe200000e0609 */
[----:B------:R-:W-:Y:S11]  /*89a0*/  ISETP.GE.AND P0, PT, R3, 0x1, PT ;  /* 0x000000010300780c */ /* 0x000ff60003f06270 */
[----:B------:R-:W-:Y:S02]  /*89b0*/  @!UPT UIADD3 URZ, URZ, URZ, URZ ;  /* 0x0000003f3f3ff290 */ /* 0x000fe4000fffe03f */
[----:B------:R-:W-:Y:S01]  /*89c0*/  @P0 IMAD R3, R9, c[0x0][0x258], RZ ;  /* 0x0000960009030a24 */ /* 0x000fe200078e02ff */
[----:B--2---:R-:W-:Y:S01]  /*89d0*/  @P0 MOV R4, R98 ;  /* 0x0000006200040202 */ /* 0x004fe20000000f00 */
[----:B----4-:R-:W-:Y:S02]  /*89e0*/  @P0 IMAD.MOV.U32 R5, RZ, RZ, R97 ;  /* 0x000000ffff050224 */ /* 0x010fe400078e0061 */
[C---:B------:R-:W-:Y:S02]  /*89f0*/  @P0 IMAD R3, R8.reuse, c[0x0][0x25c], R3 ;  /* 0x0000970008030a24 */ /* 0x040fe400078e0203 */
[----:B------:R-:W-:Y:S05]  /*8a00*/  @P0 IMAD.WIDE.U32 R4, R8, c[0x0][0x258], R4 ;  /* 0x0000960008040a25 */ /* 0x000fea00078e0004 */
[C---:B------:R-:W-:Y:S02]  /*8a10*/  @P0 LEA R18, P5, R4.reuse, c[0x0][0x250], 0x1 ;  /* 0x0000940004120a11 */ /* 0x040fe400078a08ff */
[----:B------:R-:W-:Y:S04]  /*8a20*/  @P0 IADD3 R3, R5, R3, RZ ;  /* 0x0000000305030210 */ /* 0x000fe80007ffe0ff */
[----:B------:R-:W-:Y:S01]  /*8a30*/  @P0 LEA.HI.X R19, R4, c[0x0][0x254], R3, 0x1, P5 ;  /* 0x0000950004130a11 */ /* 0x000fe200028f0c03 */
[----:B------:R-:W-:Y:S02]  /*8a40*/  IMAD R3, R113, c[0x0][0x208], RZ ;  /* 0x0000820071037a24 */ /* 0x000fe400078e02ff */
[C---:B------:R-:W-:Y:S02]  /*8a50*/  IMAD.WIDE.U32 R4, R96.reuse, c[0x0][0x208], RZ ;  /* 0x0000820060047a25 */ /* 0x040fe400078e00ff */
[----:B------:R-:W-:Y:S01]  /*8a60*/  @!PT LDS RZ, [RZ] ;  /* 0x00000000fffff984 */ /* 0x000fe20000000800 */
[----:B------:R-:W-:Y:S01]  /*8a70*/  @!PT LDS RZ, [RZ] ;  /* 0x00000000fffff984 */ /* 0x000fe20000000800 */
[----:B------:R-:W-:Y:S01]  /*8a80*/  @!PT LDS RZ, [RZ] ;  /* 0x00000000fffff984 */ /* 0x000fe20000000800 */
[----:B------:R1:W-:Y:S02]  /*8a90*/  @P0 LDGSTS.E.BYPASS.LTC128B.128 [R213+0x100], [R18.64], !P2 ;  /* 0x0010000012d50fae */ /* 0x0003e4000d101d48 */
[----:B------:R-:W-:Y:S04]  /*8aa0*/  IMAD R3, R96, c[0x0][0x20c], R3 ;  /* 0x0000830060037a24 */ /* 0x000fe800078e0203 */
[----:B------:R-:W-:Y:S02]  /*8ab0*/  IMAD.IADD R5, R5, 0x1, R3 ;  /* 0x0000000105057824 */ /* 0x000fe400078e0203 */
[----:B------:R-:W-:Y:S02]  /*8ac0*/  IMAD R3, R114, c[0x0][0x218], RZ ;  /* 0x0000860072037a24 */ /* 0x000fe400078e02ff */
[C---:B------:R-:W-:Y:S04]  /*8ad0*/  IMAD.WIDE.U32 R4, R95.reuse, c[0x0][0x218], R4 ;  /* 0x000086005f047a25 */ /* 0x040fe800078e0004 */
[----:B------:R-:W-:Y:S01]  /*8ae0*/  IMAD R3, R95, c[0x0][0x21c], R3 ;  /* 0x000087005f037a24 */ /* 0x000fe200078e0203 */
[----:B------:R-:W-:Y:S02]  /*8af0*/  IADD3 R20, P5, R124, R4, RZ ;  /* 0x000000047c147210 */ /* 0x000fe40007fbe0ff */
[-C--:B------:R-:W-:Y:S02]  /*8b00*/  @P1 MOV R4, R98.reuse ;  /* 0x0000006200041202 */ /* 0x080fe40000000f00 */
[----:B------:R-:W-:Y:S01]  /*8b10*/  IADD3.X R21, R133, R5, R3, P5, !PT ;  /* 0x0000000585157210 */ /* 0x000fe20002ffe403 */
[----:B------:R-:W-:Y:S02]  /*8b20*/  @P1 IMAD R3, R11, c[0x0][0x258], RZ ;  /* 0x000096000b031a24 */ /* 0x000fe400078e02ff */
[----:B------:R-:W-:Y:S02]  /*8b30*/  @P1 IMAD.MOV.U32 R5, RZ, RZ, R97 ;  /* 0x000000ffff051224 */ /* 0x000fe400078e0061 */
[C---:B------:R-:W-:Y:S02]  /*8b40*/  @P1 IMAD R3, R6.reuse, c[0x0][0x25c], R3 ;  /* 0x0000970006031a24 */ /* 0x040fe400078e0203 */
[----:B------:R-:W-:Y:S05]  /*8b50*/  @P1 IMAD.WIDE.U32 R4, R6, c[0x0][0x258], R4 ;  /* 0x0000960006041a25 */ /* 0x000fea00078e0004 */
[C---:B------:R-:W-:Y:S02]  /*8b60*/  @P1 LEA R16, P5, R4.reuse, c[0x0][0x250], 0x1 ;  /* 0x0000940004101a11 */ /* 0x040fe400078a08ff */
[----:B------:R-:W-:Y:S02]  /*8b70*/  @P1 IADD3 R3, R5, R3, RZ ;  /* 0x0000000305031210 */ /* 0x000fe40007ffe0ff */
[----:B------:R-:W-:Y:S02]  /*8b80*/  @P3 MOV R5, R97 ;  /* 0x0000006100053202 */ /* 0x000fe40000000f00 */
[----:B------:R-:W-:Y:S01]  /*8b90*/  @P1 LEA.HI.X R17, R4, c[0x0][0x254], R3, 0x1, P5 ;  /* 0x0000950004111a11 */ /* 0x000fe200028f0c03 */
[----:B------:R-:W-:Y:S02]  /*8ba0*/  @P3 IMAD R3, R22, c[0x0][0x258], RZ ;  /* 0x0000960016033a24 */ /* 0x000fe400078e02ff */
[----:B------:R-:W-:Y:S02]  /*8bb0*/  @P3 IMAD.MOV.U32 R4, RZ, RZ, R98 ;  /* 0x000000ffff043224 */ /* 0x000fe400078e0062 */
[C---:B------:R-:W-:Y:S02]  /*8bc0*/  @P3 IMAD R3, R10.reuse, c[0x0][0x25c], R3 ;  /* 0x000097000a033a24 */ /* 0x040fe400078e0203 */
[----:B------:R-:W-:Y:S04]  /*8bd0*/  @P3 IMAD.WIDE.U32 R4, R10, c[0x0][0x258], R4 ;  /* 0x000096000a043a25 */ /* 0x000fe800078e0004 */
[----:B------:R-:W-:Y:S01]  /*8be0*/  @P3 IMAD.IADD R3, R5, 0x1, R3 ;  /* 0x0000000105033824 */ /* 0x000fe200078e0203 */
[C---:B------:R-:W-:Y:S01]  /*8bf0*/  @P3 LEA R10, P5, R4.reuse, c[0x0][0x250], 0x1 ;  /* 0x00009400040a3a11 */ /* 0x040fe200078a08ff */
[----:B------:R-:W-:Y:S03]  /*8c00*/  @P4 IMAD.MOV.U32 R5, RZ, RZ, R97 ;  /* 0x000000ffff054224 */ /* 0x000fe600078e0061 */
[----:B------:R-:W-:Y:S01]  /*8c10*/  @P3 LEA.HI.X R11, R4, c[0x0][0x254], R3, 0x1, P5 ;  /* 0x00009500040b3a11 */ /* 0x000fe200028f0c03 */
[----:B------:R-:W-:Y:S01]  /*8c20*/  @P4 IMAD R3, R23, c[0x0][0x258], RZ ;  /* 0x0000960017034a24 */ /* 0x000fe200078e02ff */
[----:B------:R-:W-:Y:S03]  /*8c30*/  @P4 MOV R4, R98 ;  /* 0x0000006200044202 */ /* 0x000fe60000000f00 */
[C---:B------:R-:W-:Y:S02]  /*8c40*/  @P4 IMAD R3, R15.reuse, c[0x0][0x25c], R3 ;  /* 0x000097000f034a24 */ /* 0x040fe400078e0203 */
[----:B------:R-:W-:Y:S05]  /*8c50*/  @P4 IMAD.WIDE.U32 R4, R15, c[0x0][0x258], R4 ;  /* 0x000096000f044a25 */ /* 0x000fea00078e0004 */
[C---:B------:R-:W-:Y:S02]  /*8c60*/  @P4 LEA R8, P5, R4.reuse, c[0x0][0x250], 0x1 ;  /* 0x0000940004084a11 */ /* 0x040fe400078a08ff */
[----:B------:R-:W-:Y:S04]  /*8c70*/  @P4 IADD3 R3, R5, R3, RZ ;  /* 0x0000000305034210 */ /* 0x000fe80007ffe0ff */
[----:B------:R-:W-:Y:S02]  /*8c80*/  @P4 LEA.HI.X R9, R4, c[0x0][0x254], R3, 0x1, P5 ;  /* 0x0000950004094a11 */ /* 0x000fe400028f0c03 */
[C---:B------:R-:W-:Y:S04]  /*8c90*/  LEA R15, P5, R20.reuse, c[0x0][0x1f8], 0x1 ;  /* 0x00007e00140f7a11 */ /* 0x040fe800078a08ff */
[----:B------:R-:W-:Y:S01]  /*8ca0*/  LEA.HI.X R6, R20, c[0x0][0x1fc], R21, 0x1, P5 ;  /* 0x00007f0014067a11 */ /* 0x000fe200028f0c15 */
[----:B------:R1:W2:Y:S01]  /*8cb0*/  SHFL.IDX PT, R3, R15, RZ, 0x181f ;  /* 0x00181fff0f037589 */ /* 0x0002a200000e0000 */
[----:B------:R-:W-:Y:S03]  /*8cc0*/  LOP3.LUT P5, RZ, R241, 0x2, RZ, 0xc0, !PT ;  /* 0x00000002f1ff7812 */ /* 0x000fe600078ac0ff */
[----:B------:R1:W4:Y:S10]  /*8cd0*/  SHFL.IDX PT, R5, R6, RZ, 0x181f ;  /* 0x00181fff06057589 */ /* 0x00033400000e0000 */
[----:B------:R1:W-:Y:S04]  /*8ce0*/  @P0 LDGSTS.E.BYPASS.LTC128B.128 [R213+0x3900], [R18.64+0x80], !P5 ;  /* 0x0390008012d50fae */ /* 0x0003e8000e901d48 */
[----:B------:R1:W-:Y:S04]  /*8cf0*/  @P1 LDGSTS.E.BYPASS.LTC128B.128 [R214+0x1100], [R16.64], !P2 ;  /* 0x0110000010d61fae */ /* 0x0003e8000d101d48 */
[----:B------:R1:W-:Y:S04]  /*8d00*/  @P1 LDGSTS.E.BYPASS.LTC128B.128 [R214+0x4900], [R16.64+0x80], !P5 ;  /* 0x0490008010d61fae */ /* 0x0003e8000e901d48 */
[----:B------:R1:W-:Y:S04]  /*8d10*/  @P3 LDGSTS.E.BYPASS.LTC128B.128 [R214+0x2100], [R10.64], !P2 ;  /* 0x021000000ad63fae */ /* 0x0003e8000d101d48 */
[----:B------:R1:W-:Y:S04]  /*8d20*/  @P3 LDGSTS.E.BYPASS.LTC128B.128 [R214+0x5900], [R10.64+0x80], !P5 ;  /* 0x059000800ad63fae */ /* 0x0003e8000e901d48 */
[----:B------:R1:W-:Y:S01]  /*8d30*/  @P4 LDGSTS.E.BYPASS.LTC128B.128 [R214+0x3100], [R8.64], !P2 ;  /* 0x0310000008d64fae */ /* 0x0003e2000d101d48 */
[----:B------:R-:W-:Y:S03]  /*8d40*/  ISETP.NE.AND P2, PT, R24, RZ, PT ;  /* 0x000000ff1800720c */ /* 0x000fe60003f45270 */
[----:B------:R1:W-:Y:S04]  /*8d50*/  @P4 LDGSTS.E.BYPASS.LTC128B.128 [R214+0x6900], [R8.64+0x80], !P5 ;  /* 0x0690008008d64fae */ /* 0x0003e8000e901d48 */
[----:B------:R-:W0:Y:S01]  /*8d60*/  LDGDEPBAR ;  /* 0x00000000000079af */ /* 0x000e220000000000 */
[----:B------:R-:W-:Y:S04]  /*8d70*/  DEPBAR.LE SB0, 0x0 ;  /* 0x000080000000791a */ /* 0x000fe80000000000 */
[----:B------:R-:W-:Y:S06]  /*8d80*/  BAR.SYNC.DEFER_BLOCKING 0x0 ;  /* 0x0000000000007b1d */ /* 0x000fec0000010000 */
[----:B------:R-:W-:-:S05]  /*8d90*/  @!P0 BRA `(.L_x_381) ;  /* 0x000000a000008947 */ /* 0x000fca0003800000 */
[----:B-12-4-:R-:W1:Y:S01]  /*8da0*/  @!P6 LDS.128 R16, [R213+0x100] ;  /* 0x00010000d510e984 */ /* 0x016e620000000c00 */
[C---:B------:R-:W-:Y:S04]  /*8db0*/  @!P6 LEA R8, P0, R76.reuse, R3, 0x1 ;  /* 0x000000034c08e211 */ /* 0x040fe800078008ff */
[----:B------:R-:W-:Y:S02]  /*8dc0*/  @!P6 LEA.HI.X R9, R76, R5, R77, 0x1, P0 ;  /* 0x000000054c09e211 */ /* 0x000fe400000f0c4d */
[C---:B------:R-:W-:Y:S11]  /*8dd0*/  ISETP.GE.AND P0, PT, R212.reuse, c[0x0][0x1d4], PT ;  /* 0x00007500d4007a0c */ /* 0x040ff60003f06270 */
[----:B------:R-:W-:Y:S02]  /*8de0*/  @!UPT UIADD3 URZ, URZ, URZ, URZ ;  /* 0x0000003f3f3ff290 */ /* 0x000fe4000fffe03f */
[C---:B------:R-:W-:Y:S04]  /*8df0*/  @!P0 LEA R4, P5, R212.reuse, R3, 0x1 ;  /* 0x00000003d4048211 */ /* 0x040fe800078a08ff */
[----:B------:R-:W-:Y:S01]  /*8e00*/  @!P0 LEA.HI.X R5, R212, R5, R231, 0x1, P5 ;  /* 0x00000005d4058211 */ /* 0x000fe200028f0ce7 */
[----:B-1----:R-:W-:Y:S04]  /*8e10*/  @!P6 ST.E.128 [R8.64], R16 ;  /* 0x000000100800e985 */ /* 0x002fe8000c101d08 */
[----:B------:R-:W1:Y:S04]  /*8e20*/  @!P0 LDS.128 R8, [R213+0x3900] ;  /* 0x00390000d5088984 */ /* 0x000e680000000c00 */
[----:B-1----:R1:W-:Y:S02]  /*8e30*/  @!P0 ST.E.128 [R4.64], R8 ;  /* 0x0000000804008985 */ /* 0x0023e4000c101d08 */
.L_x_381:
[----:B-12-4-:R-:W-:Y:S05]  /*8e40*/  BSYNC B0 ;  /* 0x0000000000007941 */ /* 0x016fea0003800000 */
.L_x_380:
[----:B------:R1:W2:Y:S01]  /*8e50*/  SHFL.IDX PT, R5, R6, 0x1, 0x181f ;  /* 0x00381f0006057f89 */ /* 0x0002a200000e0000 */
[----:B------:R-:W-:Y:S03]  /*8e60*/  BSSY B0, `(.L_x_382) ;  /* 0x000000d000007945 */ /* 0x000fe60003800000 */
[----:B------:R1:W4:Y:S01]  /*8e70*/  SHFL.IDX PT, R3, R15, 0x1, 0x181f ;  /* 0x00381f000f037f89 */ /* 0x00032200000e0000 */
[----:B------:R-:W-:-:S05]  /*8e80*/  @!P1 BRA `(.L_x_383) ;  /* 0x000000a000009947 */ /* 0x000fca0003800000 */
[----:B------:R-:W5:Y:S01]  /*8e90*/  @!P6 LDS.128 R16, [R213+0x1100] ;  /* 0x00110000d510e984 */ /* 0x000f620000000c00 */
[C---:B----4-:R-:W-:Y:S04]  /*8ea0*/  @!P6 LEA R8, P0, R76.reuse, R3, 0x1 ;  /* 0x000000034c08e211 */ /* 0x050fe800078008ff */
[----:B--2---:R-:W-:Y:S02]  /*8eb0*/  @!P6 LEA.HI.X R9, R76, R5, R77, 0x1, P0 ;  /* 0x000000054c09e211 */ /* 0x004fe400000f0c4d */
[C---:B------:R-:W-:Y:S11]  /*8ec0*/  ISETP.GE.AND P0, PT, R212.reuse, c[0x0][0x1d4], PT ;  /* 0x00007500d4007a0c */ /* 0x040ff60003f06270 */
[----:B------:R-:W-:Y:S02]  /*8ed0*/  @!UPT UIADD3 URZ, URZ, URZ, URZ ;  /* 0x0000003f3f3ff290 */ /* 0x000fe4000fffe03f */
[C---:B------:R-:W-:Y:S04]  /*8ee0*/  @!P0 LEA R4, P1, R212.reuse, R3, 0x1 ;  /* 0x00000003d4048211 */ /* 0x040fe800078208ff */
[----:B------:R-:W-:Y:S01]  /*8ef0*/  @!P0 LEA.HI.X R5, R212, R5, R231, 0x1, P1 ;  /* 0x00000005d4058211 */ /* 0x000fe200008f0ce7 */
[----:B-----5:R-:W-:Y:S04]  /*8f00*/  @!P6 ST.E.128 [R8.64], R16 ;  /* 0x000000100800e985 */ /* 0x020fe8000c101d08 */
[----:B------:R-:W2:Y:S04]  /*8f10*/  @!P0 LDS.128 R8, [R213+0x4900] ;  /* 0x00490000d5088984 */ /* 0x000ea80000000c00 */
[----:B--2---:R2:W-:Y:S02]  /*8f20*/  @!P0 ST.E.128 [R4.64], R8 ;  /* 0x0000000804008985 */ /* 0x0045e4000c101d08 */
.L_x_383:
[----:B------:R-:W-:Y:S05]  /*8f30*/  BSYNC B0 ;  /* 0x0000000000007941 */ /* 0x000fea0003800000 */
.L_x_382:
[----:B--2---:R2:W1:Y:S01]  /*8f40*/  SHFL.IDX PT, R5, R6, 0x2, 0x181f ;  /* 0x00581f0006057f89 */ /* 0x00446200000e0000 */
[----:B------:R-:W-:Y:S03]  /*8f50*/  BSSY B0, `(.L_x_384) ;  /* 0x000000d000007945 */ /* 0x000fe60003800000 */
[----:B----4-:R2:W4:Y:S01]  /*8f60*/  SHFL.IDX PT, R3, R15, 0x2, 0x181f ;  /* 0x00581f000f037f89 */ /* 0x01052200000e0000 */
[----:B------:R-:W-:-:S05]  /*8f70*/  @!P3 BRA `(.L_x_385) ;  /* 0x000000a00000b947 */ /* 0x000fca0003800000 */
[----:B------:R-:W5:Y:S01]  /*8f80*/  @!P6 LDS.128 R16, [R213+0x2100] ;  /* 0x00210000d510e984 */ /* 0x000f620000000c00 */
[C---:B----4-:R-:W-:Y:S04]  /*8f90*/  @!P6 LEA R8, P0, R76.reuse, R3, 0x1 ;  /* 0x000000034c08e211 */ /* 0x050fe800078008ff */
[----:B-1----:R-:W-:Y:S02]  /*8fa0*/  @!P6 LEA.HI.X R9, R76, R5, R77, 0x1, P0 ;  /* 0x000000054c09e211 */ /* 0x002fe400000f0c4d */
[C---:B------:R-:W-:Y:S11]  /*8fb0*/  ISETP.GE.AND P0, PT, R212.reuse, c[0x0][0x1d4], PT ;  /* 0x00007500d4007a0c */ /* 0x040ff60003f06270 */
[----:B------:R-:W-:Y:S02]  /*8fc0*/  @!UPT UIADD3 URZ, URZ, URZ, URZ ;  /* 0x0000003f3f3ff290 */ /* 0x000fe4000fffe03f */
[C---:B------:R-:W-:Y:S04]  /*8fd0*/  @!P0 LEA R4, P1, R212.reuse, R3, 0x1 ;  /* 0x00000003d4048211 */ /* 0x040fe800078208ff */
[----:B------:R-:W-:Y:S01]  /*8fe0*/  @!P0 LEA.HI.X R5, R212, R5, R231, 0x1, P1 ;  /* 0x00000005d4058211 */ /* 0x000fe200008f0ce7 */
[----:B-----5:R-:W-:Y:S04]  /*8ff0*/  @!P6 ST.E.128 [R8.64], R16 ;  /* 0x000000100800e985 */ /* 0x020fe8000c101d08 */
[----:B------:R-:W1:Y:S04]  /*9000*/  @!P0 LDS.128 R8, [R213+0x5900] ;  /* 0x00590000d5088984 */ /* 0x000e680000000c00 */
[----:B-1----:R1:W-:Y:S02]  /*9010*/  @!P0 ST.E.128 [R4.64], R8 ;  /* 0x0000000804008985 */ /* 0x0023e4000c101d08 */
.L_x_385:
[----:B------:R-:W-:Y:S05]  /*9020*/  BSYNC B0 ;  /* 0x0000000000007941 */ /* 0x000fea0003800000 */
.L_x_384:
[----:B-1----:R1:W2:Y:S01]  /*9030*/  SHFL.IDX PT, R5, R6, 0x3, 0x181f ;  /* 0x00781f0006057f89 */ /* 0x0022a200000e0000 */
[----:B------:R-:W-:Y:S03]  /*9040*/  BSSY B0, `(.L_x_386) ;  /* 0x000000d000007945 */ /* 0x000fe60003800000 */
[----:B----4-:R1:W4:Y:S01]  /*9050*/  SHFL.IDX PT, R3, R15, 0x3, 0x181f ;  /* 0x00781f000f037f89 */ /* 0x01032200000e0000 */
        /* <DEDUP_REMOVED lines=11> */
.L_x_387:
[----:B------:R-:W-:Y:S05]  /*9110*/  BSYNC B0 ;  /* 0x0000000000007941 */ /* 0x000fea0003800000 */
.L_x_386:
[----:B------:R-:W-:Y:S01]  /*9120*/  ISETP.GT.AND P0, PT, R39, R115, PT ;  /* 0x000000732700720c */ /* 0x000fe20003f04270 */
[----:B------:R-:W-:Y:S03]  /*9130*/  BSSY B0, `(.L_x_388) ;  /* 0x0000030000007945 */ /* 0x000fe60003800000 */
[----:B-12---:R-:W-:Y:S09]  /*9140*/  P2R R15, PR, RZ, 0x1 ;  /* 0x00000001ff0f7803 */ /* 0x006ff20000000000 */
[----:B------:R-:W-:-:S05]  /*9150*/  @!P0 BRA `(.L_x_389) ;  /* 0x000002d000008947 */ /* 0x000fca0003800000 */
[----:B----4-:R-:W-:Y:S01]  /*9160*/  IADD3 R3, R39, -0x1, RZ ;  /* 0xffffffff27037810 */ /* 0x010fe20007ffe0ff */
[----:B------:R-:W-:Y:S01]  /*9170*/  IMAD.MOV.U32 R4, RZ, RZ, R120 ;  /* 0x000000ffff047224 */ /* 0x000fe200078e0078 */
[C---:B------:R-:W-:Y:S01]  /*9180*/  ISETP.GE.AND P3, PT, R219.reuse, 0x21, PT ;  /* 0x00000021db00780c */ /* 0x040fe20003f66270 */
[----:B------:R-:W-:Y:S01]  /*9190*/  IMAD.MOV.U32 R5, RZ, RZ, R119 ;  /* 0x000000ffff057224 */ /* 0x000fe200078e0077 */
[----:B------:R-:W-:Y:S01]  /*91a0*/  SHF.R.S32.HI R8, RZ, 0x1f, R3 ;  /* 0x0000001fff087819 */ /* 0x000fe20000011403 */
[----:B------:R-:W-:Y:S01]  /*91b0*/  IMAD R6, R154, R3, RZ ;  /* 0x000000039a067224 */ /* 0x000fe200078e02ff */
[----:B------:R-:W-:Y:S01]  /*91c0*/  ISETP.GE.AND P1, PT, R219, 0x41, PT ;  /* 0x00000041db00780c */ /* 0x000fe20003f26270 */
[-C--:B------:R-:W-:Y:S01]  /*91d0*/  IMAD.WIDE.U32 R4, R3, R138.reuse, R4 ;  /* 0x0000008a03047225 */ /* 0x080fe200078e0004 */
[----:B------:R-:W-:Y:S02]  /*91e0*/  ISETP.GE.AND P4, PT, R219, 0x1, PT ;  /* 0x00000001db00780c */ /* 0x000fe40003f86270 */
[----:B------:R-:W-:Y:S01]  /*91f0*/  P2R R18, PR, RZ, 0x4 ;  /* 0x00000004ff127803 */ /* 0x000fe20000000000 */
[----:B------:R-:W-:Y:S01]  /*9200*/  IMAD R3, R8, R138, R6 ;  /* 0x0000008a08037224 */ /* 0x000fe200078e0206 */
[----:B------:R-:W-:Y:S03]  /*9210*/  LOP3.LUT P2, RZ, R241, 0x4, RZ, 0xc0, !PT ;  /* 0x00000004f1ff7812 */ /* 0x000fe6000784c0ff */
[----:B------:R-:W-:Y:S01]  /*9220*/  IMAD.IADD R3, R5, 0x1, R3 ;  /* 0x0000000105037824 */ /* 0x000fe200078e0203 */
[-C--:B------:R-:W-:Y:S05]  /*9230*/  @P3 IADD3 R5, P0, R163, R4.reuse, RZ ;  /* 0x00000004a3053210 */ /* 0x080fea0007f1e0ff */
[C---:B------:R-:W-:Y:S01]  /*9240*/  @P3 IMAD.X R8, R3.reuse, 0x1, R158, P0 ;  /* 0x0000000103083824 */ /* 0x040fe200000e069e */
[-C--:B------:R-:W-:Y:S04]  /*9250*/  @P1 IADD3 R6, P0, R164, R4.reuse, RZ ;  /* 0x00000004a4061210 */ /* 0x080fe80007f1e0ff */
[----:B------:R-:W-:Y:S02]  /*9260*/  @P1 IADD3.X R9, R3, UR15, RZ, P0, !PT ;  /* 0x0000000f03091c10 */ /* 0x000fe400087fe4ff */
[C---:B------:R-:W-:Y:S04]  /*9270*/  @P4 LEA R16, P0, R4.reuse, c[0x0][0x220], 0x1 ;  /* 0x0000880004104a11 */ /* 0x040fe800078008ff */
[----:B------:R-:W-:Y:S02]  /*9280*/  @P4 LEA.HI.X R17, R4, c[0x0][0x224], R3, 0x1, P0 ;  /* 0x0000890004114a11 */ /* 0x000fe400000f0c03 */
[C---:B------:R-:W-:Y:S03]  /*9290*/  @P3 LEA R10, P0, R5.reuse, c[0x0][0x220], 0x1 ;  /* 0x00008800050a3a11 */ /* 0x040fe600078008ff */
[----:B------:R-:W-:Y:S01]  /*92a0*/  @!PT LDS RZ, [RZ] ;  /* 0x00000000fffff984 */ /* 0x000fe20000000800 */
[----:B------:R-:W-:Y:S01]  /*92b0*/  @!PT LDS RZ, [RZ] ;  /* 0x00000000fffff984 */ /* 0x000fe20000000800 */
[----:B------:R-:W-:Y:S01]  /*92c0*/  @!PT LDS RZ, [RZ] ;  /* 0x00000000fffff984 */ /* 0x000fe20000000800 */
[----:B------:R1:W-:Y:S01]  /*92d0*/  @P4 LDGSTS.E.BYPASS.LTC128B.128 [R213+0x8100], [R16.64], !P2 ;  /* 0x0810000010d54fae */ /* 0x0003e2000d101d48 */
[----:B------:R-:W-:Y:S02]  /*92e0*/  @P3 LEA.HI.X R11, R5, c[0x0][0x224], R8, 0x1, P0 ;  /* 0x00008900050b3a11 */ /* 0x000fe400000f0c08 */
[----:B------:R-:W-:Y:S02]  /*92f0*/  @P1 LEA R8, P0, R6, c[0x0][0x220], 0x1 ;  /* 0x0000880006081a11 */ /* 0x000fe400078008ff */
[----:B------:R-:W-:Y:S02]  /*9300*/  ISETP.NE.AND P2, PT, R18, RZ, PT ;  /* 0x000000ff1200720c */ /* 0x000fe40003f45270 */
[----:B------:R-:W-:Y:S02]  /*9310*/  @P1 LEA.HI.X R9, R6, c[0x0][0x224], R9, 0x1, P0 ;  /* 0x0000890006091a11 */ /* 0x000fe400000f0c09 */
[----:B------:R-:W-:Y:S11]  /*9320*/  ISETP.GE.AND P0, PT, R219, 0x61, PT ;  /* 0x00000061db00780c */ /* 0x000ff60003f06270 */
[----:B------:R-:W-:Y:S02]  /*9330*/  @!UPT UIADD3 URZ, URZ, URZ, URZ ;  /* 0x0000003f3f3ff290 */ /* 0x000fe4000fffe03f */
[----:B------:R-:W-:Y:S05]  /*9340*/  @P0 IADD3 R5, P5, R148, R4, RZ ;  /* 0x0000000494050210 */ /* 0x000fea0007fbe0ff */
[----:B------:R-:W-:Y:S01]  /*9350*/  @P0 IMAD.X R3, R3, 0x1, R157, P5 ;  /* 0x0000000103030824 */ /* 0x000fe200028e069d */
[C---:B------:R-:W-:Y:S04]  /*9360*/  @P0 LEA R4, P5, R5.reuse, c[0x0][0x220], 0x1 ;  /* 0x0000880005040a11 */ /* 0x040fe800078a08ff */
[----:B------:R-:W-:Y:S02]  /*9370*/  @P0 LEA.HI.X R5, R5, c[0x0][0x224], R3, 0x1, P5 ;  /* 0x0000890005050a11 */ /* 0x000fe400028f0c03 */
[C---:B------:R-:W-:Y:S11]  /*9380*/  LOP3.LUT P5, RZ, R241.reuse, 0x2, RZ, 0xc0, !PT ;  /* 0x00000002f1ff7812 */ /* 0x040ff600078ac0ff */
[----:B------:R-:W-:Y:S02]  /*9390*/  @!UPT UIADD3 URZ, URZ, URZ, URZ ;  /* 0x0000003f3f3ff290 */ /* 0x000fe4000fffe03f */
[----:B------:R1:W-:Y:S01]  /*93a0*/  @P4 LDGSTS.E.BYPASS.LTC128B.128 [R213+0xb900], [R16.64+0x80], !P5 ;  /* 0x0b90008010d54fae */ /* 0x0003e2000e901d48 */
[----:B------:R-:W-:Y:S11]  /*93b0*/  LOP3.LUT P4, RZ, R241, 0x4, RZ, 0xc0, !PT ;  /* 0x00000004f1ff7812 */ /* 0x000ff6000788c0ff */
[----:B------:R-:W-:Y:S02]  /*93c0*/  @!UPT UIADD3 URZ, URZ, URZ, URZ ;  /* 0x0000003f3f3ff290 */ /* 0x000fe4000fffe03f */
[----:B------:R1:W-:Y:S04]  /*93d0*/  @P3 LDGSTS.E.BYPASS.LTC128B.128 [R214+0x9100], [R10.64], !P4 ;  /* 0x091000000ad63fae */ /* 0x0003e8000e101d48 */
[----:B------:R1:W-:Y:S04]  /*93e0*/  @P3 LDGSTS.E.BYPASS.LTC128B.128 [R214+0xc900], [R10.64+0x80], !P5 ;  /* 0x0c9000800ad63fae */ /* 0x0003e8000e901d48 */
[----:B------:R1:W-:Y:S04]  /*93f0*/  @P1 LDGSTS.E.BYPASS.LTC128B.128 [R214+0xa100], [R8.64], !P4 ;  /* 0x0a10000008d61fae */ /* 0x0003e8000e101d48 */
[----:B------:R1:W-:Y:S04]  /*9400*/  @P1 LDGSTS.E.BYPASS.LTC128B.128 [R214+0xd900], [R8.64+0x80], !P5 ;  /* 0x0d90008008d61fae */ /* 0x0003e8000e901d48 */
[----:B------:R1:W-:Y:S04]  /*9410*/  @P0 LDGSTS.E.BYPASS.LTC128B.128 [R214+0xb100], [R4.64], !P4 ;  /* 0x0b10000004d60fae */ /* 0x0003e8000e101d48 */
[----:B------:R1:W-:Y:S02]  /*9420*/  @P0 LDGSTS.E.BYPASS.LTC128B.128 [R214+0xe900], [R4.64+0x80], !P5 ;  /* 0x0e90008004d60fae */ /* 0x0003e4000e901d48 */
.L_x_389:
[----:B------:R-:W-:Y:S05]  /*9430*/  BSYNC B0 ;  /* 0x0000000000007941 */ /* 0x000fea0003800000 */
.L_x_388:
[----:B------:R-:W0:Y:S01]  /*9440*/  LDGDEPBAR ;  /* 0x00000000000079af */ /* 0x000e220000000000 */
[----:B------:R-:W-:Y:S02]  /*9450*/  ISETP.NE.AND P0, PT, R15, RZ, PT ;  /* 0x000000ff0f00720c */ /* 0x000fe40003f05270 */
[----:B------:R-:W-:Y:S11]  /*9460*/  IADD3 R39, R39, -0x1, RZ ;  /* 0xffffffff27277810 */ /* 0x000ff60007ffe0ff */
[----:B------:R-:W-:-:S05]  /*9470*/  @P0 BRA `(.L_x_390) ;  /* 0xffff9d6000000947 */ /* 0x000fca000383ffff */
[----:B------:R-:W-:Y:S01]  /*9480*/  WARPSYNC 0xffffffff ;  /* 0xffffffff00007948 */ /* 0x000fe20003800000 */
[----:B------:R-:W-:Y:S06]  /*9490*/  BAR.SYNC.DEFER_BLOCKING 0x0 ;  /* 0x0000000000007b1d */ /* 0x000fec0000010000 */
.L_x_341:
[----:B------:R-:W-:Y:S01]  /*94a0*/  ISETP.GE.AND P0, PT, R144, 0x1, PT ;  /* 0x000000019000780c */ /* 0x000fe20003f06270 */
[----:B------:R-:W-:Y:S01]  /*94b0*/  BSSY B0, `(.L_x_391) ;  /* 0x000001f000007945 */ /* 0x000fe20003800000 */
[----:B------:R-:W-:-:S11]  /*94c0*/  MOV R2, RZ ;  /* 0x000000ff00027202 */ /* 0x000fd60000000f00 */
[----:B------:R-:W-:Y:S05]  /*94d0*/  @!P0 BRA `(.L_x_392) ;  /* 0x000001c000008947 */ /* 0x000fea0003800000 */
[----:B----4-:R-:W-:Y:S02]  /*94e0*/  IABS R3, R136 ;  /* 0x0000008800037213 */ /* 0x010fe40000000000 */
[----:B------:R-:W-:Y:S02]  /*94f0*/  IADD3 R6, R145, -0x1, R136 ;  /* 0xffffffff91067810 */ /* 0x000fe40007ffe088 */
[----:B------:R-:W2:Y:S02]  /*9500*/  I2F.RP R2, R3 ;  /* 0x0000000300027306 */ /* 0x000ea40000209400 */
[----:B-1----:R-:W-:-:S06]  /*9510*/  IABS R10, R6 ;  /* 0x00000006000a7213 */ /* 0x002fcc0000000000 */
[----:B--2---:R-:W1:Y:S02]  /*9520*/  MUFU.RCP R2, R2 ;  /* 0x0000000200027308 */ /* 0x004e640000001000 */
[----:B-1----:R-:W-:-:S06]  /*9530*/  IADD3 R2, R2, 0xffffffe, RZ ;  /* 0x0ffffffe02027810 */ /* 0x002fcc0007ffe0ff */
[----:B------:R-:W1:Y:S02]  /*9540*/  F2I.FTZ.U32.TRUNC.NTZ R5, R2 ;  /* 0x0000000200057305 */ /* 0x000e64000021f000 */
[----:B-1----:R-:W-:-:S04]  /*9550*/  IMAD.MOV R2, RZ, RZ, -R5 ;  /* 0x000000ffff027224 */ /* 0x002fc800078e0a05 */
[----:B------:R-:W-:Y:S01]  /*9560*/  IMAD.MOV.U32 R4, RZ, RZ, R2 ;  /* 0x000000ffff047224 */ /* 0x000fe200078e0002 */
[----:B------:R-:W-:-:S03]  /*9570*/  IABS R2, R136 ;  /* 0x0000008800027213 */ /* 0x000fc60000000000 */
[----:B------:R-:W-:Y:S02]  /*9580*/  IMAD R8, R4, R3, RZ ;  /* 0x0000000304087224 */ /* 0x000fe400078e02ff */
[----:B------:R-:W-:Y:S02]  /*9590*/  IMAD.MOV.U32 R4, RZ, RZ, RZ ;  /* 0x000000ffff047224 */ /* 0x000fe400078e00ff */
        /* <DEDUP_REMOVED lines=16> */
.L_x_392:
[----:B------:R-:W-:Y:S05]  /*96a0*/  BSYNC B0 ;  /* 0x0000000000007941 */ /* 0x000fea0003800000 */
.L_x_391:
[----:B----4-:R-:W2:Y:S01]  /*96b0*/  LDL R3, [R1+0x4c] ;  /* 0x00004c0001037983 */ /* 0x010ea20000100800 */
        /* <DEDUP_REMOVED lines=14> */
[----:B---3--:R-:W-:Y:S01]  /*97a0*/  CS2R R44, SRZ ;  /* 0x00000000002c7805 */ /* 0x008fe2000001ff00 */
        /* <DEDUP_REMOVED lines=18> */
[----:B--2---:R-:W-:-:S04]  /*98d0*/  IMAD R252, R3, R2, RZ ;  /* 0x0000000203fc7224 */ /* 0x004fc800078e02ff */
[--C-:B------:R-:W-:Y:S01]  /*98e0*/  IMAD.IADD R3, R252, 0x1, R2.reuse ;  /* 0x00000001fc037824 */ /* 0x100fe200078e0202 */
[----:B------:R-:W-:-:S04]  /*98f0*/  PRMT R2, RZ, 0x7610, R2 ;  /* 0x00007610ff027816 */ /* 0x000fc80000000002 */
[----:B------:R-:W-:-:S04]  /*9900*/  IMNMX R230, R145, R3, PT ;  /* 0x0000000391e67217 */ /* 0x000fc80003800200 */
[----:B------:R-:W-:-:S13]  /*9910*/  ISETP.GT.AND P0, PT, R230, R252, PT ;  /* 0x000000fce600720c */ /* 0x000fda0003f04270 */
[----:B------:R-:W-:Y:S05]  /*9920*/  @!P0 BRA `(.L_x_393) ;  /* 0x0000b73000008947 */ /* 0x000fea0003800000 */
[----:B------:R-:W2:Y:S04]  /*9930*/  LDL R6, [R1+0x38] ;  /* 0x0000380001067983 */ /* 0x000ea80000100800 */
[----:B-1----:R-:W3:Y:S01]  /*9940*/  LDL R5, [R1+0x3c] ;  /* 0x00003c0001057983 */ /* 0x002ee20000100800 */
[----:B------:R-:W-:-:S03]  /*9950*/  ISETP.NE.U32.AND P0, PT, RZ, c[0x0][0x340], PT ;  /* 0x0000d000ff007a0c */ /* 0x000fc60003f05070 */
[----:B------:R-:W4:Y:S01]  /*9960*/  LDL R15, [R1+0x40] ;  /* 0x00004000010f7983 */ /* 0x000f220000100800 */
[----:B------:R-:W-:-:S03]  /*9970*/  ISETP.NE.AND.EX P1, PT, RZ, c[0x0][0x344], PT, P0 ;  /* 0x0000d100ff007a0c */ /* 0x000fc60003f25300 */
[----:B------:R-:W4:Y:S04]  /*9980*/  LDL R4, [R1+0x24] ;  /* 0x0000240001047983 */ /* 0x000f280000100800 */
[----:B------:R-:W4:Y:S04]  /*9990*/  LDL R30, [R1+0x2c] ;  /* 0x00002c00011e7983 */ /* 0x000f280000100800 */
[----:B------:R-:W4:Y:S02]  /*99a0*/  LDL R9, [R1+0x44] ;  /* 0x0000440001097983 */ /* 0x000f240000100800 */
[----:B--2---:R-:W-:-:S02]  /*99b0*/  @P1 IADD3 R2, P0, R6, c[0x0][0x340], RZ ;  /* 0x0000d00006021a10 */ /* 0x004fc40007f1e0ff */
[----:B------:R-:W2:Y:S02]  /*99c0*/  LDL R6, [R1+0x30] ;  /* 0x0000300001067983 */ /* 0x000ea40000100800 */
[----:B---3--:R-:W-:-:S05]  /*99d0*/  @P1 IADD3.X R3, R5, c[0x0][0x344], RZ, P0, !PT ;  /* 0x0000d10005031a10 */ /* 0x008fca00007fe4ff */
[----:B------:R1:W3:Y:S01]  /*99e0*/  @P1 LDG.E R2, [R2.64] ;  /* 0x0000000802021981 */ /* 0x0002e2000c1e1900 */
[----:B------:R-:W-:-:S04]  /*99f0*/  IMAD.MOV.U32 R130, RZ, RZ, 0x70 ;  /* 0x00000070ff827424 */ /* 0x000fc800078e00ff */
[----:B------:R-:W-:Y:S01]  /*9a00*/  IMAD R130, R230, R130, -0x70 ;  /* 0xffffff90e6827424 */ /* 0x000fe200078e0282 */
[----:B------:R-:W-:Y:S01]  /*9a10*/  WARPSYNC 0xffffffff ;  /* 0xffffffff00007948 */ /* 0x000fe20003800000 */
[----:B-1----:R-:W-:-:S05]  /*9a20*/  IMAD.MOV.U32 R3, RZ, RZ, c[0x0][0x2b8] ;  /* 0x0000ae00ff037624 */ /* 0x002fca00078e00ff */
[----:B------:R-:W-:Y:S01]  /*9a30*/  ISETP.NE.AND P2, PT, R3, 0x1, PT ;  /* 0x000000010300780c */ /* 0x000fe20003f45270 */
[----:B------:R-:W-:-:S04]  /*9a40*/  IMAD.IADD R3, R0, 0x1, R130 ;  /* 0x0000000100037824 */ /* 0x000fc800078e0282 */
[C---:B----4-:R-:W-:Y:S01]  /*9a50*/  IMAD.IADD R11, R3.reuse, 0x1, R4 ;  /* 0x00000001030b7824 */ /* 0x050fe200078e0204 */
[----:B------:R-:W-:-:S04]  /*9a60*/  ISETP.GE.AND P0, PT, R3, R144, PT ;  /* 0x000000900300720c */ /* 0x000fc80003f06270 */
[----:B------:R-:W-:-:S03]  /*9a70*/  ISETP.GT.OR P0, PT, R0, 0x6f, P0 ;  /* 0x0000006f0000780c */ /* 0x000fc60000704670 */
[----:B------:R-:W-:-:S04]  /*9a80*/  @P2 IMAD.HI.U32 R4, R11, c[0x0][0x2bc], RZ ;  /* 0x0000af000b042a27 */ /* 0x000fc800078e00ff */
[----:B------:R-:W-:Y:S01]  /*9a90*/  IMAD.MOV.U32 R8, RZ, RZ, R11 ;  /* 0x000000ffff087224 */ /* 0x000fe200078e000b */
[----:B------:R-:W-:Y:S01]  /*9aa0*/  @P2 SHF.R.U32.HI R8, RZ, c[0x0][0x2c0], R4 ;  /* 0x0000b000ff082a19 */ /* 0x000fe20000011604 */
[----:B------:R-:W-:Y:S01]  /*9ab0*/  IMAD.MOV.U32 R220, RZ, RZ, RZ ;  /* 0x000000ffffdc7224 */ /* 0x000fe200078e00ff */
[----:B------:R-:W-:Y:S01]  /*9ac0*/  BAR.SYNC.DEFER_BLOCKING 0x0 ;  /* 0x0000000000007b1d */ /* 0x000fe20000010000 */
[----:B------:R-:W-:Y:S02]  /*9ad0*/  IMAD.MOV.U32 R5, RZ, RZ, c[0x0][0x2c4] ;  /* 0x0000b100ff057624 */ /* 0x000fe400078e00ff */
[----:B------:R-:W-:-:S05]  /*9ae0*/  @!P1 IMAD.MOV.U32 R2, RZ, RZ, R15 ;  /* 0x000000ffff029224 */ /* 0x000fca00078e000f */
[----:B---3--:R-:W-:Y:S01]  /*9af0*/  SHF.R.S32.HI R3, RZ, 0x1f, R2 ;  /* 0x0000001fff037819 */ /* 0x008fe20000011402 */
[----:B------:R-:W-:-:S04]  /*9b00*/  IMAD.WIDE.U32 R16, R2, c[0x0][0x2b0], RZ ;  /* 0x0000ac0002107a25 */ /* 0x000fc800078e00ff */
[----:B------:R-:W-:-:S04]  /*9b10*/  IMAD R3, R3, c[0x0][0x2b0], RZ ;  /* 0x0000ac0003037a24 */ /* 0x000fc800078e02ff */
[----:B------:R-:W-:Y:S01]  /*9b20*/  IMAD R2, R2, c[0x0][0x2b4], R3 ;  /* 0x0000ad0002027a24 */ /* 0x000fe200078e0203 */
[----:B------:R-:W-:-:S03]  /*9b30*/  @!P0 IADD3 R3, P2, R8, R16, RZ ;  /* 0x0000001008038210 */ /* 0x000fc60007f5e0ff */
[----:B------:R-:W-:Y:S01]  /*9b40*/  IMAD.IADD R4, R17, 0x1, R2 ;  /* 0x0000000111047824 */ /* 0x000fe200078e0202 */
[----:B------:R-:W-:Y:S01]  /*9b50*/  STL.64 [R1+0x18], R16 ;  /* 0x0000181001007387 */ /* 0x000fe20000100a00 */
[----:B------:R-:W-:-:S03]  /*9b60*/  @!P0 LEA R2, P1, R3, c[0x0][0x2a0], 0x2 ;  /* 0x0000a80003028a11 */ /* 0x000fc600078210ff */
[----:B------:R1:W-:Y:S02]  /*9b70*/  STL [R1+0x20], R4 ;  /* 0x0000200401007387 */ /* 0x0003e40000100800 */
[----:B-1----:R-:W-:-:S04]  /*9b80*/  @!P0 LEA.HI.X.SX32 R4, R8, R4, 0x1, P2 ;  /* 0x0000000408048211 */ /* 0x002fc800010f0eff */
[----:B------:R-:W-:-:S05]  /*9b90*/  @!P0 LEA.HI.X R3, R3, c[0x0][0x2a4], R4, 0x2, P1 ;  /* 0x0000a90003038a11 */ /* 0x000fca00008f1404 */
[----:B------:R1:W3:Y:S01]  /*9ba0*/  @!P0 LDG.E R220, [R2.64] ;  /* 0x0000000802dc8981 */ /* 0x0002e2000c1e1900 */
[----:B------:R-:W-:Y:S02]  /*9bb0*/  ISETP.NE.AND P1, PT, R5, 0x1, PT ;  /* 0x000000010500780c */ /* 0x000fe40003f25270 */
[----:B------:R-:W-:Y:S02]  /*9bc0*/  ISETP.NE.U32.AND P0, PT, RZ, c[0x0][0x348], PT ;  /* 0x0000d200ff007a0c */ /* 0x000fe40003f05070 */
[----:B--2---:R-:W-:Y:S01]  /*9bd0*/  LOP3.LUT R44, R6, 0xffff, RZ, 0xc0, !PT ;  /* 0x0000ffff062c7812 */ /* 0x004fe200078ec0ff */
[----:B------:R-:W-:Y:S01]  /*9be0*/  IMAD R6, R30, 0x80, R0 ;  /* 0x000000801e067824 */ /* 0x000fe200078e0200 */
[----:B------:R-:W-:Y:S02]  /*9bf0*/  ISETP.NE.AND.EX P0, PT, RZ, c[0x0][0x34c], PT, P0 ;  /* 0x0000d300ff007a0c */ /* 0x000fe40003f05300 */
[----:B-1----:R-:W-:-:S05]  /*9c00*/  SHF.R.S32.HI R2, RZ, 0x1f, R146 ;  /* 0x0000001fff027819 */ /* 0x002fca0000011492 */
[----:B------:R-:W-:-:S04]  /*9c10*/  IMAD R2, R2, c[0x0][0x178], RZ ;  /* 0x00005e0002027a24 */ /* 0x000fc800078e02ff */
[C---:B------:R-:W-:Y:S02]  /*9c20*/  IMAD R4, R146.reuse, c[0x0][0x17c], R2 ;  /* 0x00005f0092047a24 */ /* 0x040fe400078e0202 */
[----:B------:R-:W-:Y:S01]  /*9c30*/  IMAD.WIDE.U32 R2, R146, c[0x0][0x178], RZ ;  /* 0x00005e0092027a25 */ /* 0x000fe200078e00ff */
[----:B------:R-:W-:-:S03]  /*9c40*/  SEL R9, R9, RZ, !P0 ;  /* 0x000000ff09097207 */ /* 0x000fc60004000000 */
[----:B------:R-:W-:Y:S02]  /*9c50*/  IMAD.IADD R3, R3, 0x1, R4 ;  /* 0x0000000103037824 */ /* 0x000fe400078e0204 */
[----:B------:R-:W-:-:S04]  /*9c60*/  @P1 IMAD.HI.U32 R10, R6, c[0x0][0x2c8], RZ ;  /* 0x0000b200060a1a27 */ /* 0x000fc800078e00ff */
[----:B------:R-:W-:Y:S01]  /*9c70*/  IMAD.WIDE.U32 R4, R44, c[0x0][0x1b8], R2 ;  /* 0x00006e002c047a25 */ /* 0x000fe200078e0002 */
[----:B------:R-:W-:-:S03]  /*9c80*/  SEL R3, R15, RZ, !P0 ;  /* 0x000000ff0f037207 */ /* 0x000fc60004000000 */
[----:B------:R-:W-:Y:S01]  /*9c90*/  IMAD.MOV.U32 R2, RZ, RZ, R6 ;  /* 0x000000ffff027224 */ /* 0x000fe200078e0006 */
[----:B------:R-:W-:Y:S01]  /*9ca0*/  @P1 SHF.R.U32.HI R2, RZ, c[0x0][0x2cc], R10 ;  /* 0x0000b300ff021a19 */ /* 0x000fe2000001160a */
[----:B------:R-:W-:Y:S02]  /*9cb0*/  IMAD R5, R44, c[0x0][0x1bc], R5 ;  /* 0x00006f002c057a24 */ /* 0x000fe400078e0205 */
[----:B------:R-:W-:Y:S01]  /*9cc0*/  IMAD R9, R9, c[0x0][0x1c0], RZ ;  /* 0x0000700009097a24 */ /* 0x000fe200078e02ff */
[----:B------:R-:W-:Y:S01]  /*9cd0*/  SHF.R.S32.HI R10, RZ, 0x1f, R2 ;  /* 0x0000001fff0a7819 */ /* 0x000fe20000011402 */
[----:B------:R-:W-:-:S04]  /*9ce0*/  IMAD.WIDE.U32 R4, R3, c[0x0][0x1c0], R4 ;  /* 0x0000700003047a25 */ /* 0x000fc800078e0004 */
[----:B------:R-:W-:Y:S02]  /*9cf0*/  IMAD R9, R3, c[0x0][0x1c4], R9 ;  /* 0x0000710003097a24 */ /* 0x000fe400078e0209 */
[----:B------:R-:W-:Y:S02]  /*9d00*/  IMAD.MOV R3, RZ, RZ, -R2 ;  /* 0x000000ffff037224 */ /* 0x000fe400078e0a02 */
[----:B------:R-:W-:Y:S02]  /*9d10*/  IMAD.IADD R5, R5, 0x1, R9 ;  /* 0x0000000105057824 */ /* 0x000fe400078e0209 */
[----:B------:R-:W-:Y:S02]  /*9d20*/  IMAD R6, R3, c[0x0][0x2c4], R6 ;  /* 0x0000b10003067a24 */ /* 0x000fe400078e0206 */
[----:B------:R-:W-:-:S03]  /*9d30*/  IMAD R3, R10, c[0x0][0x1b0], RZ ;  /* 0x00006c000a037a24 */ /* 0x000fc600078e02ff */
[----:B------:R-:W-:Y:S01]  /*9d40*/  SHF.R.S32.HI R9, RZ, 0x1f, R6 ;  /* 0x0000001fff097819 */ /* 0x000fe20000011406 */
[C---:B------:R-:W-:Y:S02]  /*9d50*/  IMAD R10, R2.reuse, c[0x0][0x1b4], R3 ;  /* 0x00006d00020a7a24 */ /* 0x040fe400078e0203 */
[----:B------:R-:W-:-:S04]  /*9d60*/  IMAD.WIDE.U32 R2, R2, c[0x0][0x1b0], R4 ;  /* 0x00006c0002027a25 */ /* 0x000fc800078e0004 */
[----:B------:R-:W-:Y:S02]  /*9d70*/  IMAD R4, R9, c[0x0][0x1a8], RZ ;  /* 0x00006a0009047a24 */ /* 0x000fe400078e02ff */
[----:B------:R-:W-:Y:S02]  /*9d80*/  IMAD.IADD R3, R3, 0x1, R10 ;  /* 0x0000000103037824 */ /* 0x000fe400078e020a */
[C---:B------:R-:W-:Y:S02]  /*9d90*/  IMAD R4, R6.reuse, c[0x0][0x1ac], R4 ;  /* 0x00006b0006047a24 */ /* 0x040fe400078e0204 */
[----:B------:R-:W-:-:S04]  /*9da0*/  IMAD.WIDE.U32 R2, R6, c[0x0][0x1a8], R2 ;  /* 0x00006a0006027a25 */ /* 0x000fc800078e0002 */
[----:B------:R-:W-:Y:S01]  /*9db0*/  IMAD.IADD R4, R3, 0x1, R4 ;  /* 0x0000000103047824 */ /* 0x000fe200078e0204 */
[----:B------:R-:W-:-:S04]  /*9dc0*/  LEA R3, P0, R2, c[0x0][0x160], 0x1 ;  /* 0x0000580002037a11 */ /* 0x000fc800078008ff */
[----:B------:R-:W-:Y:S01]  /*9dd0*/  LEA.HI.X R2, R2, c[0x0][0x164], R4, 0x1, P0 ;  /* 0x0000590002027a11 */ /* 0x000fe200000f0c04 */
[----:B------:R-:W1:Y:S01]  /*9de0*/  SHFL.IDX PT, R10, R3, RZ, 0x181f ;  /* 0x00181fff030a7589 */ /* 0x000e6200000e0000 */
[----:B------:R-:W-:-:S03]  /*9df0*/  IMAD R24, R153, c[0x0][0x2c4], RZ ;  /* 0x0000b10099187a24 */ /* 0x000fc600078e02ff */
[----:B------:R-:W2:Y:S01]  /*9e00*/  SHFL.IDX PT, R9, R2, RZ, 0x181f ;  /* 0x00181fff02097589 */ /* 0x000ea200000e0000 */
[----:B------:R-:W-:Y:S02]  /*9e10*/  IMAD R6, R30, 0x80, R81 ;  /* 0x000000801e067824 */ /* 0x000fe400078e0251 */
[----:B------:R-:W-:Y:S01]  /*9e20*/  IMAD.MOV R4, RZ, RZ, -R8 ;  /* 0x000000ffff047224 */ /* 0x000fe200078e0a08 */
[----:B------:R-:W4:Y:S02]  /*9e30*/  SHFL.IDX PT, R15, R3, 0x1, 0x181f ;  /* 0x00381f00030f7f89 */ /* 0x000f2400000e0000 */
[----:B------:R-:W-:Y:S01]  /*9e40*/  ISETP.GE.AND P4, PT, R6, R24, PT ;  /* 0x000000180600720c */ /* 0x000fe20003f86270 */
[----:B------:R-:W-:Y:S01]  /*9e50*/  IMAD R223, R4, c[0x0][0x2b8], R11 ;  /* 0x0000ae0004df7a24 */ /* 0x000fe200078e020b */
[----:B------:R-:W4:Y:S01]  /*9e60*/  SHFL.IDX PT, R18, R2, 0x1, 0x181f ;  /* 0x00381f0002127f89 */ /* 0x000f2200000e0000 */
[----:B------:R-:W-:Y:S02]  /*9e70*/  IADD3 R4, R6, 0x20, RZ ;  /* 0x0000002006047810 */ /* 0x000fe40007ffe0ff */
[----:B------:R-:W-:-:S02]  /*9e80*/  ISETP.GE.AND P6, PT, R76, c[0x0][0x198], PT ;  /* 0x000066004c007a0c */ /* 0x000fc40003fc6270 */
[----:B------:R-:W-:Y:S02]  /*9e90*/  SHF.R.S32.HI R46, RZ, 0x1f, R223 ;  /* 0x0000001fff2e7819 */ /* 0x000fe400000114df */
[----:B------:R-:W-:Y:S02]  /*9ea0*/  ISETP.GE.AND P0, PT, R4, R24, PT ;  /* 0x000000180400720c */ /* 0x000fe40003f06270 */
[----:B------:R-:W-:Y:S01]  /*9eb0*/  IADD3 R19, R6, 0x40, RZ ;  /* 0x0000004006137810 */ /* 0x000fe20007ffe0ff */
[----:B------:R-:W-:Y:S01]  /*9ec0*/  IMAD R8, R46, c[0x0][0x1e0], RZ ;  /* 0x000078002e087a24 */ /* 0x000fe200078e02ff */
[----:B-1----:R-:W-:Y:S01]  /*9ed0*/  @!P4 LEA R16, P1, R76, R10, 0x1 ;  /* 0x0000000a4c10c211 */ /* 0x002fe200078208ff */
[C---:B------:R-:W-:Y:S01]  /*9ee0*/  IMAD.WIDE.U32 R4, R223.reuse, c[0x0][0x1e0], RZ ;  /* 0x00007800df047a25 */ /* 0x040fe200078e00ff */
[----:B------:R-:W-:Y:S02]  /*9ef0*/  ISETP.GE.AND P5, PT, R212, c[0x0][0x198], PT ;  /* 0x00006600d4007a0c */ /* 0x000fe40003fa6270 */
[----:B--2---:R-:W-:Y:S01]  /*9f00*/  @!P4 LEA.HI.X R17, R76, R9, R77, 0x1, P1 ;  /* 0x000000094c11c211 */ /* 0x004fe200008f0c4d */
[----:B------:R-:W-:Y:S01]  /*9f10*/  IMAD R8, R223, c[0x0][0x1e4], R8 ;  /* 0x00007900df087a24 */ /* 0x000fe200078e0208 */
[----:B------:R-:W-:-:S02]  /*9f20*/  ISETP.GE.AND P1, PT, R19, R24, PT ;  /* 0x000000181300720c */ /* 0x000fc40003f26270 */
[----:B------:R-:W1:Y:S01]  /*9f30*/  SHFL.IDX PT, R19, R3, 0x2, 0x181f ;  /* 0x00581f0003137f89 */ /* 0x000e6200000e0000 */
[----:B------:R-:W-:Y:S01]  /*9f40*/  @!P4 LEA R10, P3, R212, R10, 0x1 ;  /* 0x0000000ad40ac211 */ /* 0x000fe200078608ff */
[----:B------:R-:W-:Y:S02]  /*9f50*/  IMAD.IADD R5, R5, 0x1, R8 ;  /* 0x0000000105057824 */ /* 0x000fe400078e0208 */
[----:B------:R2:W-:Y:S01]  /*9f60*/  @!P4 LDGSTS.E.BYPASS.LTC128B.128 [R213+0x100], [R16.64], !P6 ;  /* 0x0010000010d5cfae */ /* 0x0005e2000f101d48 */
[----:B----4-:R-:W-:Y:S02]  /*9f70*/  @!P0 LEA R8, P2, R76, R15, 0x1 ;  /* 0x0000000f4c088211 */ /* 0x010fe400078408ff */
[----:B------:R-:W-:Y:S02]  /*9f80*/  @!P4 LEA.HI.X R11, R212, R9, R231, 0x1, P3 ;  /* 0x00000009d40bc211 */ /* 0x000fe400018f0ce7 */
[----:B------:R-:W-:-:S03]  /*9f90*/  @!P0 LEA.HI.X R9, R76, R18, R77, 0x1, P2 ;  /* 0x000000124c098211 */ /* 0x000fc600010f0c4d */
[----:B------:R4:W-:Y:S04]  /*9fa0*/  @!P4 LDGSTS.E.BYPASS.LTC128B.128 [R213+0x4100], [R10.64], !P5 ;  /* 0x041000000ad5cfae */ /* 0x0009e8000e901d48 */
[----:B------:R1:W-:Y:S01]  /*9fb0*/  @!P0 LDGSTS.E.BYPASS.LTC128B.128 [R214+0x1100], [R8.64], !P6 ;  /* 0x0110000008d68fae */ /* 0x0003e2000f101d48 */
[----:B------:R-:W-:-:S03]  /*9fc0*/  IMAD.WIDE.U32 R22, R44, c[0x0][0x1e8], RZ ;  /* 0x00007a002c167a25 */ /* 0x000fc600078e00ff */
[----:B--2---:R-:W2:Y:S04]  /*9fd0*/  SHFL.IDX PT, R16, R2, 0x2, 0x181f ;  /* 0x00581f0002107f89 */ /* 0x004ea800000e0000 */
[----:B------:R2:W2:Y:S01]  /*9fe0*/  SHFL.IDX PT, R17, R3, 0x3, 0x181f ;  /* 0x00781f0003117f89 */ /* 0x0004a200000e0000 */
[----:B------:R-:W-:Y:S01]  /*9ff0*/  IMAD R20, R44, c[0x0][0x1ec], R23 ;  /* 0x00007b002c147a24 */ /* 0x000fe200078e0217 */
[----:B-1----:R-:W-:-:S04]  /*a000*/  @!P0 LEA R8, P2, R212, R15, 0x1 ;  /* 0x0000000fd4088211 */ /* 0x002fc800078408ff */
[----:B------:R-:W-:Y:S02]  /*a010*/  @!P0 LEA.HI.X R9, R212, R18, R231, 0x1, P2 ;  /* 0x00000012d4098211 */ /* 0x000fe400010f0ce7 */
[----:B------:R1:W1:Y:S01]  /*a020*/  SHFL.IDX PT, R18, R2, 0x3, 0x181f ;  /* 0x00781f0002127f89 */ /* 0x00026200000e0000 */
[----:B----4-:R-:W-:Y:S02]  /*a030*/  IADD3 R10, R6, 0x60, RZ ;  /* 0x00000060060a7810 */ /* 0x010fe40007ffe0ff */
[----:B------:R-:W-:Y:S01]  /*a040*/  IADD3 R129, R230, -0x1, RZ ;  /* 0xffffffffe6817810 */ /* 0x000fe20007ffe0ff */
[----:B------:R4:W-:Y:S01]  /*a050*/  @!P0 LDGSTS.E.BYPASS.LTC128B.128 [R214+0x5100], [R8.64], !P5 ;  /* 0x0510000008d68fae */ /* 0x0009e2000e901d48 */
[----:B------:R-:W-:-:S03]  /*a060*/  ISETP.GE.AND P0, PT, R10, R24, PT ;  /* 0x000000180a00720c */ /* 0x000fc60003f06270 */
[----:B------:R-:W-:Y:S01]  /*a070*/  IMAD R128, R129, -0x70, R144 ;  /* 0xffffff9081807824 */ /* 0x000fe200078e0290 */
[----:B------:R-:W-:Y:S04]  /*a080*/  STL.64 [R1+0x10], R22 ;  /* 0x0000101601007387 */ /* 0x000fe80000100a00 */
[----:B------:R1:W-:Y:S01]  /*a090*/  STL [R1+0xc], R20 ;  /* 0x00000c1401007387 */ /* 0x0003e20000100800 */
[----:B------:R-:W-:Y:S01]  /*a0a0*/  BSSY B0, `(.L_x_394) ;  /* 0x000003f000007945 */ /* 0x000fe20003800000 */
[----:B---3--:R-:W-:Y:S01]  /*a0b0*/  SHF.R.S32.HI R45, RZ, 0x1f, R220 ;  /* 0x0000001fff2d7819 */ /* 0x008fe200000114dc */
[----:B------:R-:W-:-:S04]  /*a0c0*/  IMAD.WIDE.U32 R4, R220, c[0x0][0x1f0], R4 ;  /* 0x00007c00dc047a25 */ /* 0x000fc800078e0004 */
[----:B--2---:R-:W-:Y:S01]  /*a0d0*/  IMAD R3, R45, c[0x0][0x1f0], RZ ;  /* 0x00007c002d037a24 */ /* 0x004fe200078e02ff */
[----:B------:R-:W-:-:S03]  /*a0e0*/  IADD3 R6, P3, R4, R22, RZ ;  /* 0x0000001604067210 */ /* 0x000fc60007f7e0ff */
[----:B-1----:R-:W-:Y:S01]  /*a0f0*/  IMAD R2, R220, c[0x0][0x1f4], R3 ;  /* 0x00007d00dc027a24 */ /* 0x002fe200078e0203 */
[----:B------:R-:W-:-:S04]  /*a100*/  @!P1 LEA R4, P2, R76, R19, 0x1 ;  /* 0x000000134c049211 */ /* 0x000fc800078408ff */
[----:B------:R-:W-:Y:S02]  /*a110*/  IADD3.X R2, R20, R5, R2, P3, !PT ;  /* 0x0000000514027210 */ /* 0x000fe40001ffe402 */
[-C--:B------:R-:W-:Y:S02]  /*a120*/  @!P1 LEA.HI.X R5, R76, R16.reuse, R77, 0x1, P2 ;  /* 0x000000104c059211 */ /* 0x080fe400010f0c4d */
[----:B------:R-:W-:Y:S02]  /*a130*/  LEA R3, P2, R6, c[0x0][0x1c8], 0x1 ;  /* 0x0000720006037a11 */ /* 0x000fe400078408ff */
[----:B------:R-:W-:Y:S01]  /*a140*/  @!P1 LEA R10, P3, R212, R19, 0x1 ;  /* 0x00000013d40a9211 */ /* 0x000fe200078608ff */
[----:B------:R1:W-:Y:S01]  /*a150*/  @!P1 LDGSTS.E.BYPASS.LTC128B.128 [R214+0x2100], [R4.64], !P6 ;  /* 0x0210000004d69fae */ /* 0x0003e2000f101d48 */
[----:B------:R-:W-:Y:S02]  /*a160*/  LEA.HI.X R20, R6, c[0x0][0x1cc], R2, 0x1, P2 ;  /* 0x0000730006147a11 */ /* 0x000fe400010f0c02 */
[----:B------:R-:W-:Y:S01]  /*a170*/  IMNMX R2, R128, 0x70, PT ;  /* 0x0000007080027817 */ /* 0x000fe20003800200 */
[----:B------:R-:W2:Y:S01]  /*a180*/  SHFL.IDX PT, R15, R3, RZ, 0x181f ;  /* 0x00181fff030f7589 */ /* 0x000ea200000e0000 */
[----:B------:R-:W-:-:S03]  /*a190*/  @!P1 LEA.HI.X R11, R212, R16, R231, 0x1, P3 ;  /* 0x00000010d40b9211 */ /* 0x000fc600018f0ce7 */
[----:B------:R-:W3:Y:S01]  /*a1a0*/  SHFL.IDX PT, R16, R20, RZ, 0x181f ;  /* 0x00181fff14107589 */ /* 0x000ee200000e0000 */
[----:B------:R-:W-:Y:S01]  /*a1b0*/  IMAD.IADD R2, R2, 0x1, -R81 ;  /* 0x0000000102027824 */ /* 0x000fe200078e0a51 */
[CC--:B----4-:R-:W-:Y:S02]  /*a1c0*/  @!P0 LEA R8, P2, R76.reuse, R17.reuse, 0x1 ;  /* 0x000000114c088211 */ /* 0x0d0fe400078408ff */
[----:B------:R4:W-:Y:S02]  /*a1d0*/  @!P1 LDGSTS.E.BYPASS.LTC128B.128 [R214+0x6100], [R10.64], !P5 ;  /* 0x061000000ad69fae */ /* 0x0009e4000e901d48 */
[----:B------:R-:W-:Y:S02]  /*a1e0*/  @!P0 LEA.HI.X R9, R76, R18, R77, 0x1, P2 ;  /* 0x000000124c098211 */ /* 0x000fe400010f0c4d */
[----:B------:R-:W-:Y:S01]  /*a1f0*/  ISETP.GE.AND P2, PT, R2, 0x1, PT ;  /* 0x000000010200780c */ /* 0x000fe20003f46270 */
[----:B------:R-:W2:Y:S04]  /*a200*/  SHFL.IDX PT, R6, R3, 0x1, 0x181f ;  /* 0x00381f0003067f89 */ /* 0x000ea800000e0000 */
[----:B------:R2:W-:Y:S01]  /*a210*/  @!P0 LDGSTS.E.BYPASS.LTC128B.128 [R214+0x3100], [R8.64], !P6 ;  /* 0x0310000008d68fae */ /* 0x0005e2000f101d48 */
[----:B-1----:R-:W-:-:S04]  /*a220*/  @!P0 LEA R4, P1, R212, R17, 0x1 ;  /* 0x00000011d4048211 */ /* 0x002fc800078208ff */
[----:B------:R-:W-:Y:S02]  /*a230*/  @!P0 LEA.HI.X R5, R212, R18, R231, 0x1, P1 ;  /* 0x00000012d4058211 */ /* 0x000fe400008f0ce7 */
[----:B------:R-:W-:Y:S04]  /*a240*/  SHFL.IDX PT, R18, R3, 0x2, 0x181f ;  /* 0x00581f0003127f89 */ /* 0x000fe800000e0000 */
[----:B----4-:R-:W1:Y:S01]  /*a250*/  SHFL.IDX PT, R11, R20, 0x1, 0x181f ;  /* 0x00381f00140b7f89 */ /* 0x010e6200000e0000 */
[----:B------:R-:W-:-:S03]  /*a260*/  ISETP.GE.AND P6, PT, R76, c[0x0][0x1d4], PT ;  /* 0x000075004c007a0c */ /* 0x000fc60003fc6270 */
[----:B------:R-:W4:Y:S01]  /*a270*/  SHFL.IDX PT, R19, R20, 0x2, 0x181f ;  /* 0x00581f0014137f89 */ /* 0x000f2200000e0000 */
[----:B------:R-:W-:-:S03]  /*a280*/  ISETP.GE.AND P1, PT, R2, 0x21, PT ;  /* 0x000000210200780c */ /* 0x000fc60003f26270 */
[----:B------:R1:W-:Y:S01]  /*a290*/  @!P0 LDGSTS.E.BYPASS.LTC128B.128 [R214+0x7100], [R4.64], !P5 ;  /* 0x0710000004d68fae */ /* 0x0003e2000e901d48 */
[----:B--2---:R-:W-:Y:S02]  /*a2a0*/  @P2 LEA R8, P0, R76, R15, 0x1 ;  /* 0x0000000f4c082211 */ /* 0x004fe400078008ff */
[----:B------:R-:W-:Y:S01]  /*a2b0*/  ISETP.GE.AND P5, PT, R212, c[0x0][0x1d4], PT ;  /* 0x00007500d4007a0c */ /* 0x000fe20003fa6270 */
[----:B------:R-:W0:Y:S01]  /*a2c0*/  LDGDEPBAR ;  /* 0x00000000000079af */ /* 0x000e220000000000 */
[----:B---3--:R-:W-:Y:S02]  /*a2d0*/  @P2 LEA.HI.X R9, R76, R16, R77, 0x1, P0 ;  /* 0x000000104c092211 */ /* 0x008fe400000f0c4d */
[----:B------:R-:W-:-:S03]  /*a2e0*/  ISETP.GE.AND P0, PT, R2, 0x41, PT ;  /* 0x000000410200780c */ /* 0x000fc60003f06270 */
[----:B------:R2:W-:Y:S01]  /*a2f0*/  @P2 LDGSTS.E.BYPASS.LTC128B.128 [R213+0x8100], [R8.64], !P6 ;  /* 0x0810000008d52fae */ /* 0x0005e2000f101d48 */
[----:B-1----:R-:W-:-:S04]  /*a300*/  @P2 LEA R4, P3, R212, R15, 0x1 ;  /* 0x0000000fd4042211 */ /* 0x002fc800078608ff */
[----:B------:R-:W-:Y:S02]  /*a310*/  @P2 LEA.HI.X R5, R212, R16, R231, 0x1, P3 ;  /* 0x00000010d4052211 */ /* 0x000fe400018f0ce7 */
[----:B------:R-:W-:-:S03]  /*a320*/  @P1 LEA R16, P3, R76, R6, 0x1 ;  /* 0x000000064c101211 */ /* 0x000fc600078608ff */
[----:B------:R1:W-:Y:S01]  /*a330*/  @P2 LDGSTS.E.BYPASS.LTC128B.128 [R213+0xb900], [R4.64], !P5 ;  /* 0x0b90000004d52fae */ /* 0x0003e2000e901d48 */
[----:B------:R-:W-:Y:S02]  /*a340*/  @P1 LEA R10, P2, R212, R6, 0x1 ;  /* 0x00000006d40a1211 */ /* 0x000fe400078408ff */
[CC--:B------:R-:W-:Y:S02]  /*a350*/  @P1 LEA.HI.X R17, R76.reuse, R11.reuse, R77, 0x1, P3 ;  /* 0x0000000b4c111211 */ /* 0x0c0fe400018f0c4d */
[----:B--2---:R-:W-:Y:S02]  /*a360*/  @P0 LEA R8, P3, R76, R18, 0x1 ;  /* 0x000000124c080211 */ /* 0x004fe400078608ff */
[----:B------:R-:W-:Y:S01]  /*a370*/  @P1 LEA.HI.X R11, R212, R11, R231, 0x1, P2 ;  /* 0x0000000bd40b1211 */ /* 0x000fe200010f0ce7 */
[----:B------:R2:W-:Y:S01]  /*a380*/  @P1 LDGSTS.E.BYPASS.LTC128B.128 [R214+0x9100], [R16.64], !P6 ;  /* 0x0910000010d61fae */ /* 0x0005e2000f101d48 */
[----:B----4-:R-:W-:-:S03]  /*a390*/  @P0 LEA.HI.X R9, R76, R19, R77, 0x1, P3 ;  /* 0x000000134c090211 */ /* 0x010fc600018f0c4d */
[----:B------:R2:W-:Y:S04]  /*a3a0*/  @P1 LDGSTS.E.BYPASS.LTC128B.128 [R214+0xc900], [R10.64], !P5 ;  /* 0x0c9000000ad61fae */ /* 0x0005e8000e901d48 */
[----:B------:R2:W-:Y:S01]  /*a3b0*/  @P0 LDGSTS.E.BYPASS.LTC128B.128 [R214+0xa100], [R8.64], !P6 ;  /* 0x0a10000008d60fae */ /* 0x0005e2000f101d48 */
[----:B-1----:R-:W-:-:S04]  /*a3c0*/  @P0 LEA R4, P2, R212, R18, 0x1 ;  /* 0x00000012d4040211 */ /* 0x002fc800078408ff */
[----:B------:R-:W-:-:S05]  /*a3d0*/  @P0 LEA.HI.X R5, R212, R19, R231, 0x1, P2 ;  /* 0x00000013d4050211 */ /* 0x000fca00010f0ce7 */
[----:B------:R2:W-:Y:S01]  /*a3e0*/  @P0 LDGSTS.E.BYPASS.LTC128B.128 [R214+0xd900], [R4.64], !P5 ;  /* 0x0d90000004d60fae */ /* 0x0005e2000e901d48 */
[----:B------:R-:W-:-:S03]  /*a3f0*/  ISETP.GE.AND P0, PT, R2, 0x61, PT ;  /* 0x000000610200780c */ /* 0x000fc60003f06270 */
[----:B------:R-:W1:Y:S04]  /*a400*/  SHFL.IDX PT, R3, R3, 0x3, 0x181f ;  /* 0x00781f0003037f89 */ /* 0x000e6800000e0000 */
[----:B------:R2:W3:Y:S06]  /*a410*/  SHFL.IDX PT, R6, R20, 0x3, 0x181f ;  /* 0x00781f0014067f89 */ /* 0x0004ec00000e0000 */
[----:B------:R-:W-:Y:S05]  /*a420*/  @!P0 BRA `(.L_x_395) ;  /* 0x0000006000008947 */ /* 0x000fea0003800000 */
[-C--:B-12---:R-:W-:Y:S02]  /*a430*/  LEA R4, P1, R76, R3.reuse, 0x1 ;  /* 0x000000034c047211 */ /* 0x086fe400078208ff */
[----:B------:R-:W-:-:S02]  /*a440*/  LEA R2, P0, R212, R3, 0x1 ;  /* 0x00000003d4027211 */ /* 0x000fc400078008ff */
[-C--:B---3--:R-:W-:Y:S02]  /*a450*/  LEA.HI.X R5, R76, R6.reuse, R77, 0x1, P1 ;  /* 0x000000064c057211 */ /* 0x088fe400008f0c4d */
[----:B------:R-:W-:-:S03]  /*a460*/  LEA.HI.X R3, R212, R6, R231, 0x1, P0 ;  /* 0x00000006d4037211 */ /* 0x000fc600000f0ce7 */
[----:B------:R1:W-:Y:S04]  /*a470*/  LDGSTS.E.BYPASS.LTC128B.128 [R214+0xb100], [R4.64], !P6 ;  /* 0x0b10000004d67fae */ /* 0x0003e8000f101d48 */
[----:B------:R1:W-:Y:S02]  /*a480*/  LDGSTS.E.BYPASS.LTC128B.128 [R214+0xe900], [R2.64], !P5 ;  /* 0x0e90000002d67fae */ /* 0x0003e4000e901d48 */
.L_x_395:
[----:B------:R-:W-:Y:S05]  /*a490*/  BSYNC B0 ;  /* 0x0000000000007941 */ /* 0x000fea0003800000 */
.L_x_394:
[----:B------:R-:W-:Y:S01]  /*a4a0*/  ISETP.LT.AND P0, PT, RZ, c[0x0][0x27c], PT ;  /* 0x00009f00ff007a0c */ /* 0x000fe20003f01270 */
[----:B------:R-:W0:-:S12]  /*a4b0*/  LDGDEPBAR ;  /* 0x00000000000079af */ /* 0x000e180000000000 */
[----:B------:R-:W-:Y:S05]  /*a4c0*/  @P0 BRA `(.L_x_396) ;  /* 0x0000002000000947 */ /* 0x000fea0003800000 */
[----:B------:R-:W-:-:S04]  /*a4d0*/  DEPBAR.LE SB0, 0x1 ;  /* 0x000080400000791a */ /* 0x000fc80000000000 */
[----:B------:R-:W-:Y:S05]  /*a4e0*/  BRA `(.L_x_397) ;  /* 0x0000360000007947 */ /* 0x000fea0003800000 */
.L_x_396:
[----:B-1---5:R-:W-:Y:S01]  /*a4f0*/  SHF.R.S32.HI R2, RZ, 0x1f, R137 ;  /* 0x0000001fff027819 */ /* 0x022fe20000011489 */
[----:B------:R-:W-:Y:S01]  /*a500*/  ULDC.U8 UR5, c[0x0][0x298] ;  /* 0x0000a60000057ab9 */ /* 0x000fe20000000000 */
[C---:B--2---:R-:W-:Y:S01]  /*a510*/  IMAD.WIDE.U32 R4, R137.reuse, c[0x0][0x290], RZ ;  /* 0x0000a40089047a25 */ /* 0x044fe200078e00ff */
[----:B------:R-:W-:Y:S01]  /*a520*/  ISETP.NE.AND P2, PT, RZ, UR5, PT ;  /* 0x00000005ff007c0c */ /* 0x000fe2000bf45270 */
[----:B------:R-:W-:Y:S02]  /*a530*/  BSSY B2, `(.L_x_397) ;  /* 0x000035b000027945 */ /* 0x000fe40003800000 */
[C---:B------:R-:W-:Y:S02]  /*a540*/  IMAD R8, R2.reuse, c[0x0][0x280], RZ ;  /* 0x0000a00002087a24 */ /* 0x040fe400078e02ff */
[----:B---3--:R-:W-:Y:S02]  /*a550*/  IMAD R6, R2, c[0x0][0x290], RZ ;  /* 0x0000a40002067a24 */ /* 0x008fe400078e02ff */
[----:B------:R-:W-:-:S04]  /*a560*/  IMAD.WIDE.U32 R2, R137, c[0x0][0x280], RZ ;  /* 0x0000a00089027a25 */ /* 0x000fc800078e00ff */
[C---:B------:R-:W-:Y:S01]  /*a570*/  IMAD R10, R137.reuse, c[0x0][0x284], R8 ;  /* 0x0000a100890a7a24 */ /* 0x040fe200078e0208 */
[----:B------:R-:W-:Y:S01]  /*a580*/  LEA R8, P0, R4, c[0x0][0x288], 0x1 ;  /* 0x0000a20004087a11 */ /* 0x000fe200078008ff */
[----:B------:R-:W-:Y:S01]  /*a590*/  IMAD R9, R137, c[0x0][0x294], R6 ;  /* 0x0000a50089097a24 */ /* 0x000fe200078e0206 */
[----:B------:R-:W-:Y:S02]  /*a5a0*/  LEA R6, P1, R2, c[0x0][0x270], 0x1 ;  /* 0x00009c0002067a11 */ /* 0x000fe400078208ff */
[----:B------:R-:W-:Y:S02]  /*a5b0*/  IADD3 R3, R10, R3, RZ ;  /* 0x000000030a037210 */ /* 0x000fe40007ffe0ff */
[----:B------:R-:W-:Y:S02]  /*a5c0*/  IADD3 R5, R9, R5, RZ ;  /* 0x0000000509057210 */ /* 0x000fe40007ffe0ff */
[----:B------:R-:W-:Y:S02]  /*a5d0*/  LEA.HI.X R2, R2, c[0x0][0x274], R3, 0x1, P1 ;  /* 0x00009d0002027a11 */ /* 0x000fe400008f0c03 */
[----:B------:R-:W-:Y:S01]  /*a5e0*/  LEA.HI.X R3, R4, c[0x0][0x28c], R5, 0x1, P0 ;  /* 0x0000a30004037a11 */ /* 0x000fe200000f0c05 */
[----:B------:R-:W-:Y:S05]  /*a5f0*/  @!P2 BRA `(.L_x_398) ;  /* 0x000019100000a947 */ /* 0x000fea0003800000 */
[----:B------:R-:W1:Y:S01]  /*a600*/  SHFL.IDX PT, R17, R2, RZ, 0x181f ;  /* 0x00181fff02117589 */ /* 0x000e6200000e0000 */
[----:B------:R-:W-:Y:S01]  /*a610*/  BSSY B0, `(.L_x_399) ;  /* 0x0000019000007945 */ /* 0x000fe20003800000 */
[----:B------:R-:W-:Y:S01]  /*a620*/  CS2R R4, SRZ ;  /* 0x0000000000047805 */ /* 0x000fe2000001ff00 */
[----:B------:R-:W-:Y:S01]  /*a630*/  CS2R R10, SRZ ;  /* 0x00000000000a7805 */ /* 0x000fe2000001ff00 */
[----:B------:R-:W2:Y:S04]  /*a640*/  SHFL.IDX PT, R16, R6, RZ, 0x181f ;  /* 0x00181fff06107589 */ /* 0x000ea800000e0000 */
[----:B------:R3:W4:Y:S04]  /*a650*/  SHFL.IDX PT, R19, R3, RZ, 0x181f ;  /* 0x00181fff03137589 */ /* 0x00072800000e0000 */
[----:B------:R5:W1:Y:S01]  /*a660*/  SHFL.IDX PT, R18, R8, RZ, 0x181f ;  /* 0x00181fff08127589 */ /* 0x000a6200000e0000 */
[----:B---3--:R-:W-:Y:S01]  /*a670*/  CS2R R2, SRZ ;  /* 0x0000000000027805 */ /* 0x008fe2000001ff00 */
[----:B-----5:R-:W-:Y:S01]  /*a680*/  CS2R R8, SRZ ;  /* 0x0000000000087805 */ /* 0x020fe2000001ff00 */
[----:B------:R-:W-:Y:S05]  /*a690*/  @P4 BRA `(.L_x_400) ;  /* 0x0000010000004947 */ /* 0x000fea0003800000 */
[----:B-12-4-:R-:W2:Y:S04]  /*a6a0*/  LDL R22, [R1+0xfc] ;  /* 0x0000fc0001167983 */ /* 0x016ea80000100800 */
[----:B------:R-:W3:Y:S01]  /*a6b0*/  LDL R15, [R1+0xf8] ;  /* 0x0000f800010f7983 */ /* 0x000ee20000100800 */
[----:B------:R-:W-:-:S02]  /*a6c0*/  ISETP.GE.AND P1, PT, R78, c[0x0][0x27c], PT ;  /* 0x00009f004e007a0c */ /* 0x000fc40003f26270 */
[----:B------:R-:W-:Y:S01]  /*a6d0*/  ISETP.GE.AND P0, PT, R80, c[0x0][0x27c], PT ;  /* 0x00009f0050007a0c */ /* 0x000fe20003f06270 */
[----:B------:R-:W-:-:S10]  /*a6e0*/  CS2R R4, SRZ ;  /* 0x0000000000047805 */ /* 0x000fd4000001ff00 */
[----:B------:R-:W-:-:S05]  /*a6f0*/  @!P1 IMAD.WIDE R2, R78, 0x2, R16 ;  /* 0x000000024e029825 */ /* 0x000fca00078e0210 */
[----:B------:R1:W5:Y:S02]  /*a700*/  @!P1 LD.E.64 R10, [R2.64] ;  /* 0x00000008020a9980 */ /* 0x000364000c101b00 */
[----:B-1----:R-:W-:Y:S01]  /*a710*/  CS2R R2, SRZ ;  /* 0x0000000000027805 */ /* 0x002fe2000001ff00 */
[-C--:B--2---:R-:W-:Y:S02]  /*a720*/  @!P0 IADD3 R20, P3, R16, R22.reuse, RZ ;  /* 0x0000001610148210 */ /* 0x084fe40007f7e0ff */
[----:B------:R-:W-:Y:S01]  /*a730*/  @!P0 IADD3 R16, P2, R18, R22, RZ ;  /* 0x0000001612108210 */ /* 0x000fe20007f5e0ff */
[----:B------:R-:W-:-:S04]  /*a740*/  @!P1 IMAD.WIDE R22, R78, 0x2, R18 ;  /* 0x000000024e169825 */ /* 0x000fc800078e0212 */
[--C-:B---3--:R-:W-:Y:S01]  /*a750*/  @!P0 IMAD.X R21, R17, 0x1, R15.reuse, P3 ;  /* 0x0000000111158824 */ /* 0x108fe200018e060f */
[----:B------:R1:W5:Y:S01]  /*a760*/  @!P1 LD.E.64 R8, [R22.64] ;  /* 0x0000000816089980 */ /* 0x000362000c101b00 */
[----:B------:R-:W-:-:S03]  /*a770*/  @!P0 IMAD.X R17, R19, 0x1, R15, P2 ;  /* 0x0000000113118824 */ /* 0x000fc600010e060f */
[----:B------:R1:W5:Y:S04]  /*a780*/  @!P0 LD.E.64 R4, [R20.64] ;  /* 0x0000000814048980 */ /* 0x000368000c101b00 */
[----:B------:R1:W5:Y:S02]  /*a790*/  @!P0 LD.E.64 R2, [R16.64] ;  /* 0x0000000810028980 */ /* 0x000364000c101b00 */
.L_x_400:
[----:B-12-4-:R-:W-:Y:S05]  /*a7a0*/  BSYNC B0 ;  /* 0x0000000000007941 */ /* 0x016fea0003800000 */
.L_x_399:
[----:B-----5:R-:W-:Y:S01]  /*a7b0*/  IMAD.MOV.U32 R20, RZ, RZ, R4 ;  /* 0x000000ffff147224 */ /* 0x020fe200078e0004 */
[----:B------:R-:W-:Y:S01]  /*a7c0*/  SHF.R.U64 R18, R4, 0x10, R5 ;  /* 0x0000001004127819 */ /* 0x000fe20000001205 */
[----:B------:R-:W-:Y:S01]  /*a7d0*/  IMAD R4, R30, -0x80, R24 ;  /* 0xffffff801e047824 */ /* 0x000fe200078e0218 */
[--C-:B------:R-:W-:Y:S01]  /*a7e0*/  SHF.R.U64 R21, R10, 0x10, R11.reuse ;  /* 0x000000100a157819 */ /* 0x100fe2000000120b */
[----:B------:R-:W-:Y:S01]  /*a7f0*/  IMAD.MOV.U32 R23, RZ, RZ, R10 ;  /* 0x000000ffff177224 */ /* 0x000fe200078e000a */
[--C-:B------:R-:W-:Y:S01]  /*a800*/  SHF.R.U32.HI R17, RZ, 0x10, R11.reuse ;  /* 0x00000010ff117819 */ /* 0x100fe2000001160b */
[----:B------:R-:W-:Y:S01]  /*a810*/  IMAD.MOV.U32 R22, RZ, RZ, R11 ;  /* 0x000000ffff167224 */ /* 0x000fe200078e000b */
[----:B------:R-:W-:Y:S01]  /*a820*/  IMNMX R29, R4, 0x80, PT ;  /* 0x00000080041d7817 */ /* 0x000fe20003800200 */
[--C-:B------:R-:W-:Y:S01]  /*a830*/  IMAD.MOV.U32 R19, RZ, RZ, R5.reuse ;  /* 0x000000ffff137224 */ /* 0x100fe200078e0005 */
[----:B------:R-:W-:Y:S01]  /*a840*/  SHF.R.U32.HI R10, RZ, 0x10, R5 ;  /* 0x00000010ff0a7819 */ /* 0x000fe20000011605 */
[----:B------:R-:W-:Y:S01]  /*a850*/  IMAD.MOV.U32 R16, RZ, RZ, R8 ;  /* 0x000000ffff107224 */ /* 0x000fe200078e0008 */
[----:B------:R-:W-:Y:S01]  /*a860*/  ISETP.GE.AND P0, PT, R81, R29, PT ;  /* 0x0000001d5100720c */ /* 0x000fe20003f06270 */
[--C-:B------:R-:W-:Y:S01]  /*a870*/  IMAD.MOV.U32 R15, RZ, RZ, R9.reuse ;  /* 0x000000ffff0f7224 */ /* 0x100fe200078e0009 */
[----:B------:R-:W-:Y:S01]  /*a880*/  SHF.R.U64 R11, R8, 0x10, R9 ;  /* 0x00000010080b7819 */ /* 0x000fe20000001209 */
[----:B------:R-:W-:Y:S01]  /*a890*/  IMAD.MOV.U32 R8, RZ, RZ, R2 ;  /* 0x000000ffff087224 */ /* 0x000fe200078e0002 */
[--C-:B------:R-:W-:Y:S01]  /*a8a0*/  SHF.R.U64 R4, R2, 0x10, R3.reuse ;  /* 0x0000001002047819 */ /* 0x100fe20000001203 */
[----:B------:R-:W-:Y:S01]  /*a8b0*/  IMAD.MOV.U32 R5, RZ, RZ, R3 ;  /* 0x000000ffff057224 */ /* 0x000fe200078e0003 */
[----:B------:R-:W-:-:S04]  /*a8c0*/  DEPBAR.LE SB0, 0x1 ;  /* 0x000080400000791a */ /* 0x000fc80000000000 */
[----:B------:R-:W-:Y:S01]  /*a8d0*/  SHF.R.U32.HI R6, RZ, 0x10, R9 ;  /* 0x00000010ff067819 */ /* 0x000fe20000011609 */
[----:B------:R-:W-:Y:S01]  /*a8e0*/  BSSY B1, `(.L_x_401) ;  /* 0x000005e000017945 */ /* 0x000fe20003800000 */
[----:B------:R-:W-:Y:S02]  /*a8f0*/  SHF.R.U32.HI R2, RZ, 0x10, R3 ;  /* 0x00000010ff027819 */ /* 0x000fe40000011603 */
[----:B------:R-:W-:Y:S02]  /*a900*/  PRMT R23, R23, 0x5410, R21 ;  /* 0x0000541017177816 */ /* 0x000fe40000000015 */
[----:B------:R-:W-:Y:S02]  /*a910*/  PRMT R24, R22, 0x5410, R17 ;  /* 0x0000541016187816 */ /* 0x000fe40000000011 */
[----:B------:R-:W-:Y:S02]  /*a920*/  PRMT R26, R20, 0x5410, R18 ;  /* 0x00005410141a7816 */ /* 0x000fe40000000012 */
[----:B------:R-:W-:-:S02]  /*a930*/  PRMT R28, R19, 0x5410, R10 ;  /* 0x00005410131c7816 */ /* 0x000fc4000000000a */
[----:B------:R-:W-:Y:S02]  /*a940*/  PRMT R21, R16, 0x5410, R11 ;  /* 0x0000541010157816 */ /* 0x000fe4000000000b */
[----:B------:R-:W-:Y:S02]  /*a950*/  PRMT R22, R15, 0x5410, R6 ;  /* 0x000054100f167816 */ /* 0x000fe40000000006 */
[----:B------:R-:W-:Y:S02]  /*a960*/  PRMT R25, R8, 0x5410, R4 ;  /* 0x0000541008197816 */ /* 0x000fe40000000004 */
[----:B------:R-:W-:Y:S01]  /*a970*/  PRMT R27, R5, 0x5410, R2 ;  /* 0x00005410051b7816 */ /* 0x000fe20000000002 */
[----:B------:R-:W-:Y:S06]  /*a980*/  BAR.SYNC.DEFER_BLOCKING 0x0 ;  /* 0x0000000000007b1d */ /* 0x000fec0000010000 */
[----:B------:R-:W-:Y:S05]  /*a990*/  @P0 BRA `(.L_x_402) ;  /* 0x0000052000000947 */ /* 0x000fea0003800000 */
[----:B------:R-:W-:Y:S01]  /*a9a0*/  ISETP.GE.AND P0, PT, R78, c[0x0][0x27c], PT ;  /* 0x00009f004e007a0c */ /* 0x000fe20003f06270 */
[----:B------:R-:W-:-:S12]  /*a9b0*/  BSSY B0, `(.L_x_403) ;  /* 0x0000028000007945 */ /* 0x000fd80003800000 */
[----:B------:R-:W-:Y:S05]  /*a9c0*/  @P0 BRA `(.L_x_404) ;  /* 0x0000026000000947 */ /* 0x000fea0003800000 */
[----:B------:R-:W1:Y:S01]  /*a9d0*/  LDS.128 R8, [R213+0x100] ;  /* 0x00010000d5087984 */ /* 0x000e620000000c00 */
[----:B------:R-:W-:Y:S01]  /*a9e0*/  SHF.L.U32 R4, R23, 0x10, RZ ;  /* 0x0000001017047819 */ /* 0x000fe200000006ff */
[----:B------:R-:W-:Y:S01]  /*a9f0*/  IMAD.U32 R2, R21, 0x10000, RZ ;  /* 0x0001000015027824 */ /* 0x000fe200078e00ff */
[----:B------:R-:W-:Y:S02]  /*aa00*/  LOP3.LUT R3, R23, 0xffff0000, RZ, 0xc0, !PT ;  /* 0xffff000017037812 */ /* 0x000fe400078ec0ff */
[C---:B-1----:R-:W-:Y:S02]  /*aa10*/  SHF.L.U32 R15, R8.reuse, 0x10, RZ ;  /* 0x00000010080f7819 */ /* 0x042fe400000006ff */
[----:B------:R-:W-:Y:S02]  /*aa20*/  LOP3.LUT R6, R8, 0xffff0000, RZ, 0xc0, !PT ;  /* 0xffff000008067812 */ /* 0x000fe400078ec0ff */
[----:B------:R-:W-:Y:S02]  /*aa30*/  LOP3.LUT R5, R9, 0xffff0000, RZ, 0xc0, !PT ;  /* 0xffff000009057812 */ /* 0x000fe400078ec0ff */
[----:B------:R-:W-:Y:S01]  /*aa40*/  LOP3.LUT R8, R21, 0xffff0000, RZ, 0xc0, !PT ;  /* 0xffff000015087812 */ /* 0x000fe200078ec0ff */
[C---:B------:R-:W-:Y:S01]  /*aa50*/  FMUL.FTZ R19, R6.reuse, R4 ;  /* 0x0000000406137220 */ /* 0x040fe20000410000 */
[----:B------:R-:W-:Y:S01]  /*aa60*/  SHF.L.U32 R17, R9, 0x10, RZ ;  /* 0x0000001009117819 */ /* 0x000fe200000006ff */
[----:B------:R-:W-:Y:S01]  /*aa70*/  FMUL.FTZ R20, R6, R2 ;  /* 0x0000000206147220 */ /* 0x000fe20000410000 */
[----:B------:R-:W-:Y:S01]  /*aa80*/  LOP3.LUT R6, R11, 0xffff0000, RZ, 0xc0, !PT ;  /* 0xffff00000b067812 */ /* 0x000fe200078ec0ff */
[----:B------:R-:W-:Y:S01]  /*aa90*/  FMUL.FTZ R18, R5, R8 ;  /* 0x0000000805127220 */ /* 0x000fe20000410000 */
[C---:B------:R-:W-:Y:S01]  /*aaa0*/  SHF.L.U32 R16, R10.reuse, 0x10, RZ ;  /* 0x000000100a107819 */ /* 0x040fe200000006ff */
[----:B------:R-:W-:Y:S01]  /*aab0*/  IMAD.U32 R9, R11, 0x10000, RZ ;  /* 0x000100000b097824 */ /* 0x000fe200078e00ff */
[----:B------:R-:W-:Y:S01]  /*aac0*/  LOP3.LUT R10, R10, 0xffff0000, RZ, 0xc0, !PT ;  /* 0xffff00000a0a7812 */ /* 0x000fe200078ec0ff */
[-C--:B------:R-:W-:Y:S01]  /*aad0*/  FMUL.FTZ R11, R5, R3.reuse ;  /* 0x00000003050b7220 */ /* 0x080fe20000410000 */
[----:B------:R-:W-:Y:S01]  /*aae0*/  SHF.L.U32 R5, R24, 0x10, RZ ;  /* 0x0000001018057819 */ /* 0x000fe200000006ff */
[----:B------:R-:W-:Y:S01]  /*aaf0*/  FFMA.FTZ R18, R17, R3, -R18 ;  /* 0x0000000311127223 */ /* 0x000fe20000010812 */
[C---:B------:R-:W-:Y:S01]  /*ab00*/  SHF.L.U32 R3, R22.reuse, 0x10, RZ ;  /* 0x0000001016037819 */ /* 0x040fe200000006ff */
[C---:B------:R-:W-:Y:S01]  /*ab10*/  FFMA.FTZ R19, R15.reuse, R2, R19 ;  /* 0x000000020f137223 */ /* 0x040fe20000010013 */
[----:B------:R-:W-:Y:S01]  /*ab20*/  LOP3.LUT R2, R22, 0xffff0000, RZ, 0xc0, !PT ;  /* 0xffff000016027812 */ /* 0x000fe200078ec0ff */
[----:B------:R-:W-:Y:S01]  /*ab30*/  FFMA.FTZ R20, R15, R4, -R20 ;  /* 0x000000040f147223 */ /* 0x000fe20000010814 */
[----:B------:R-:W-:Y:S01]  /*ab40*/  LOP3.LUT R4, R24, 0xffff0000, RZ, 0xc0, !PT ;  /* 0xffff000018047812 */ /* 0x000fe200078ec0ff */
[----:B------:R-:W-:-:S02]  /*ab50*/  FFMA.FTZ R15, R17, R8, R11 ;  /* 0x00000008110f7223 */ /* 0x000fc4000001000b */
[C---:B------:R-:W-:Y:S02]  /*ab60*/  FMUL.FTZ R11, R10.reuse, R3 ;  /* 0x000000030a0b7220 */ /* 0x040fe40000410000 */
[-C--:B------:R-:W-:Y:S02]  /*ab70*/  FMUL.FTZ R10, R10, R5.reuse ;  /* 0x000000050a0a7220 */ /* 0x080fe40000410000 */
[C---:B------:R-:W-:Y:S02]  /*ab80*/  FMUL.FTZ R8, R6.reuse, R2 ;  /* 0x0000000206087220 */ /* 0x040fe40000410000 */
[----:B------:R-:W-:Y:S02]  /*ab90*/  FMUL.FTZ R6, R6, R4 ;  /* 0x0000000406067220 */ /* 0x000fe40000410000 */
[C---:B------:R-:W-:Y:S02]  /*aba0*/  FFMA.FTZ R11, R16.reuse, R5, -R11 ;  /* 0x00000005100b7223 */ /* 0x040fe4000001080b */
[----:B------:R-:W-:-:S02]  /*abb0*/  FFMA.FTZ R5, R16, R3, R10 ;  /* 0x0000000310057223 */ /* 0x000fc4000001000a */
[----:B------:R-:W-:Y:S01]  /*abc0*/  FFMA.FTZ R3, R9, R4, -R8 ;  /* 0x0000000409037223 */ /* 0x000fe20000010808 */
[----:B------:R-:W-:Y:S01]  /*abd0*/  F2FP.BF16.PACK_AB R8, R19, R20 ;  /* 0x000000141308723e */ /* 0x000fe200000010ff */
[----:B------:R-:W-:Y:S01]  /*abe0*/  FFMA.FTZ R2, R9, R2, R6 ;  /* 0x0000000209027223 */ /* 0x000fe20000010006 */
[----:B------:R-:W-:Y:S02]  /*abf0*/  F2FP.BF16.PACK_AB R10, R5, R11 ;  /* 0x0000000b050a723e */ /* 0x000fe400000010ff */
[----:B------:R-:W-:Y:S02]  /*ac00*/  F2FP.BF16.PACK_AB R9, R15, R18 ;  /* 0x000000120f09723e */ /* 0x000fe400000010ff */
[----:B------:R-:W-:-:S05]  /*ac10*/  F2FP.BF16.PACK_AB R11, R2, R3 ;  /* 0x00000003020b723e */ /* 0x000fca00000010ff */
[----:B------:R1:W-:Y:S02]  /*ac20*/  STS.128 [R213+0x100], R8 ;  /* 0x00010008d5007388 */ /* 0x0003e40000000c00 */
.L_x_404:
[----:B------:R-:W-:Y:S05]  /*ac30*/  BSYNC B0 ;  /* 0x0000000000007941 */ /* 0x000fea0003800000 */
.L_x_403:
[----:B------:R-:W-:-:S13]  /*ac40*/  ISETP.GE.AND P0, PT, R80, c[0x0][0x27c], PT ;  /* 0x00009f0050007a0c */ /* 0x000fda0003f06270 */
[----:B------:R-:W-:Y:S05]  /*ac50*/  @P0 BRA `(.L_x_402) ;  /* 0x0000026000000947 */ /* 0x000fea0003800000 */
[----:B-1----:R-:W1:Y:S01]  /*ac60*/  LDS.128 R8, [R213+0x4100] ;  /* 0x00410000d5087984 */ /* 0x002e620000000c00 */
[C---:B------:R-:W-:Y:S01]  /*ac70*/  SHF.L.U32 R4, R26.reuse, 0x10, RZ ;  /* 0x000000101a047819 */ /* 0x040fe200000006ff */
        /* <DEDUP_REMOVED lines=15> */
[C---:B------:R-:W-:Y:S01]  /*ad70*/  SHF.L.U32 R5, R28.reuse, 0x10, RZ ;  /* 0x000000101c057819 */ /* 0x040fe200000006ff */
[----:B------:R-:W-:Y:S01]  /*ad80*/  FFMA.FTZ R18, R17, R3, -R18 ;  /* 0x0000000311127223 */ /* 0x000fe20000010812 */
[----:B------:R-:W-:Y:S01]  /*ad90*/  SHF.L.U32 R3, R27, 0x10, RZ ;  /* 0x000000101b037819 */ /* 0x000fe200000006ff */
[----:B------:R-:W-:Y:S01]  /*ada0*/  FFMA.FTZ R19, R15, R2, R19 ;  /* 0x000000020f137223 */ /* 0x000fe20000010013 */
        /* <DEDUP_REMOVED lines=17> */
.L_x_402:
[----:B------:R-:W-:Y:S05]  /*aec0*/  BSYNC B1 ;  /* 0x0000000000017941 */ /* 0x000fea0003800000 */
.L_x_401:
[----:B------:R-:W-:Y:S01]  /*aed0*/  IADD3 R2, R81, 0x20, RZ ;  /* 0x0000002051027810 */ /* 0x000fe20007ffe0ff */
[----:B------:R-:W-:Y:S03]  /*aee0*/  BSSY B1, `(.L_x_405) ;  /* 0x0000055000017945 */ /* 0x000fe60003800000 */
[----:B------:R-:W-:-:S13]  /*aef0*/  ISETP.GE.AND P0, PT, R2, R29, PT ;  /* 0x0000001d0200720c */ /* 0x000fda0003f06270 */
[----:B------:R-:W-:Y:S05]  /*af00*/  @P0 BRA `(.L_x_406) ;  /* 0x0000052000000947 */ /* 0x000fea0003800000 */
[----:B------:R-:W-:Y:S01]  /*af10*/  ISETP.GE.AND P0, PT, R78, c[0x0][0x27c], PT ;  /* 0x00009f004e007a0c */ /* 0x000fe20003f06270 */
[----:B------:R-:W-:-:S12]  /*af20*/  BSSY B0, `(.L_x_407) ;  /* 0x0000028000007945 */ /* 0x000fd80003800000 */
[----:B------:R-:W-:Y:S05]  /*af30*/  @P0 BRA `(.L_x_408) ;  /* 0x0000026000000947 */ /* 0x000fea0003800000 */
[----:B-1----:R-:W1:Y:S01]  /*af40*/  LDS.128 R8, [R213+0x1100] ;  /* 0x00110000d5087984 */ /* 0x002e620000000c00 */
[----:B------:R-:W-:Y:S01]  /*af50*/  SHF.L.U32 R4, R23, 0x10, RZ ;  /* 0x0000001017047819 */ /* 0x000fe200000006ff */
[----:B------:R-:W-:Y:S01]  /*af60*/  IMAD.U32 R2, R21, 0x10000, RZ ;  /* 0x0001000015027824 */ /* 0x000fe200078e00ff */
[----:B------:R-:W-:Y:S02]  /*af70*/  LOP3.LUT R3, R23, 0xffff0000, RZ, 0xc0, !PT ;  /* 0xffff000017037812 */ /* 0x000fe400078ec0ff */
[C---:B-1----:R-:W-:Y:S02]  /*af80*/  SHF.L.U32 R15, R8.reuse, 0x10, RZ ;  /* 0x00000010080f7819 */ /* 0x042fe400000006ff */
[----:B------:R-:W-:Y:S02]  /*af90*/  LOP3.LUT R6, R8, 0xffff0000, RZ, 0xc0, !PT ;  /* 0xffff000008067812 */ /* 0x000fe400078ec0ff */
[----:B------:R-:W-:Y:S02]  /*afa0*/  LOP3.LUT R5, R9, 0xffff0000, RZ, 0xc0, !PT ;  /* 0xffff000009057812 */ /* 0x000fe400078ec0ff */
[----:B------:R-:W-:Y:S01]  /*afb0*/  LOP3.LUT R8, R21, 0xffff0000, RZ, 0xc0, !PT ;  /* 0xffff000015087812 */ /* 0x000fe200078ec0ff */
[-C--:B------:R-:W-:Y:S01]  /*afc0*/  FMUL.FTZ R19, R4, R6.reuse ;  /* 0x0000000604137220 */ /* 0x080fe20000410000 */
[----:B------:R-:W-:Y:S01]  /*afd0*/  SHF.L.U32 R17, R9, 0x10, RZ ;  /* 0x0000001009117819 */ /* 0x000fe200000006ff */
[----:B------:R-:W-:Y:S01]  /*afe0*/  FMUL.FTZ R20, R2, R6 ;  /* 0x0000000602147220 */ /* 0x000fe20000410000 */
[C---:B------:R-:W-:Y:S01]  /*aff0*/  LOP3.LUT R6, R11.reuse, 0xffff0000, RZ, 0xc0, !PT ;  /* 0xffff00000b067812 */ /* 0x040fe200078ec0ff */
[-C--:B------:R-:W-:Y:S01]  /*b000*/  FMUL.FTZ R18, R8, R5.reuse ;  /* 0x0000000508127220 */ /* 0x080fe20000410000 */
[C---:B------:R-:W-:Y:S01]  /*b010*/  SHF.L.U32 R16, R10.reuse, 0x10, RZ ;  /* 0x000000100a107819 */ /* 0x040fe200000006ff */
[----:B------:R-:W-:Y:S01]  /*b020*/  IMAD.U32 R9, R11, 0x10000, RZ ;  /* 0x000100000b097824 */ /* 0x000fe200078e00ff */
[----:B------:R-:W-:Y:S01]  /*b030*/  LOP3.LUT R10, R10, 0xffff0000, RZ, 0xc0, !PT ;  /* 0xffff00000a0a7812 */ /* 0x000fe200078ec0ff */
[C---:B------:R-:W-:Y:S01]  /*b040*/  FMUL.FTZ R11, R3.reuse, R5 ;  /* 0x00000005030b7220 */ /* 0x040fe20000410000 */
[----:B------:R-:W-:Y:S01]  /*b050*/  SHF.L.U32 R5, R24, 0x10, RZ ;  /* 0x0000001018057819 */ /* 0x000fe200000006ff */
[----:B------:R-:W-:Y:S01]  /*b060*/  FFMA.FTZ R18, R3, R17, -R18 ;  /* 0x0000001103127223 */ /* 0x000fe20000010812 */
[----:B------:R-:W-:Y:S01]  /*b070*/  SHF.L.U32 R3, R22, 0x10, RZ ;  /* 0x0000001016037819 */ /* 0x000fe200000006ff */
[-C--:B------:R-:W-:Y:S01]  /*b080*/  FFMA.FTZ R19, R2, R15.reuse, R19 ;  /* 0x0000000f02137223 */ /* 0x080fe20000010013 */
[----:B------:R-:W-:Y:S01]  /*b090*/  LOP3.LUT R2, R22, 0xffff0000, RZ, 0xc0, !PT ;  /* 0xffff000016027812 */ /* 0x000fe200078ec0ff */
[----:B------:R-:W-:Y:S01]  /*b0a0*/  FFMA.FTZ R20, R4, R15, -R20 ;  /* 0x0000000f04147223 */ /* 0x000fe20000010814 */
[----:B------:R-:W-:Y:S01]  /*b0b0*/  LOP3.LUT R4, R24, 0xffff0000, RZ, 0xc0, !PT ;  /* 0xffff000018047812 */ /* 0x000fe200078ec0ff */
[----:B------:R-:W-:-:S02]  /*b0c0*/  FFMA.FTZ R15, R8, R17, R11 ;  /* 0x00000011080f7223 */ /* 0x000fc4000001000b */
[-C--:B------:R-:W-:Y:S02]  /*b0d0*/  FMUL.FTZ R11, R3, R10.reuse ;  /* 0x0000000a030b7220 */ /* 0x080fe40000410000 */
[C---:B------:R-:W-:Y:S02]  /*b0e0*/  FMUL.FTZ R10, R5.reuse, R10 ;  /* 0x0000000a050a7220 */ /* 0x040fe40000410000 */
[-C--:B------:R-:W-:Y:S02]  /*b0f0*/  FMUL.FTZ R8, R2, R6.reuse ;  /* 0x0000000602087220 */ /* 0x080fe40000410000 */
[----:B------:R-:W-:Y:S02]  /*b100*/  FMUL.FTZ R6, R4, R6 ;  /* 0x0000000604067220 */ /* 0x000fe40000410000 */
[-C--:B------:R-:W-:Y:S02]  /*b110*/  FFMA.FTZ R11, R5, R16.reuse, -R11 ;  /* 0x00000010050b7223 */ /* 0x080fe4000001080b */
[----:B------:R-:W-:-:S02]  /*b120*/  FFMA.FTZ R5, R3, R16, R10 ;  /* 0x0000001003057223 */ /* 0x000fc4000001000a */
[-C--:B------:R-:W-:Y:S01]  /*b130*/  FFMA.FTZ R3, R4, R9.reuse, -R8 ;  /* 0x0000000904037223 */ /* 0x080fe20000010808 */
[----:B------:R-:W-:Y:S01]  /*b140*/  F2FP.BF16.PACK_AB R8, R19, R20 ;  /* 0x000000141308723e */ /* 0x000fe200000010ff */
[----:B------:R-:W-:Y:S01]  /*b150*/  FFMA.FTZ R2, R2, R9, R6 ;  /* 0x0000000902027223 */ /* 0x000fe20000010006 */
[----:B------:R-:W-:Y:S02]  /*b160*/  F2FP.BF16.PACK_AB R10, R5, R11 ;  /* 0x0000000b050a723e */ /* 0x000fe400000010ff */
[----:B------:R-:W-:Y:S02]  /*b170*/  F2FP.BF16.PACK_AB R9, R15, R18 ;  /* 0x000000120f09723e */ /* 0x000fe400000010ff */
[----:B------:R-:W-:-:S05]  /*b180*/  F2FP.BF16.PACK_AB R11, R2, R3 ;  /* 0x00000003020b723e */ /* 0x000fca00000010ff */
[----:B------:R1:W-:Y:S02]  /*b190*/  STS.128 [R213+0x1100], R8 ;  /* 0x00110008d5007388 */ /* 0x0003e40000000c00 */
.L_x_408:
[----:B------:R-:W-:Y:S05]  /*b1a0*/  BSYNC B0 ;  /* 0x0000000000007941 */ /* 0x000fea0003800000 */
.L_x_407:
        /* <DEDUP_REMOVED lines=21> */
[C---:B------:R-:W-:Y:S01]  /*b300*/  SHF.L.U32 R3, R27.reuse, 0x10, RZ ;  /* 0x000000101b037819 */ /* 0x040fe200000006ff */
        /* <DEDUP_REMOVED lines=18> */
.L_x_406:
[----:B------:R-:W-:Y:S05]  /*b430*/  BSYNC B1 ;  /* 0x0000000000017941 */ /* 0x000fea0003800000 */
.L_x_405:
        /* <DEDUP_REMOVED lines=45> */
.L_x_412:
[----:B------:R-:W-:Y:S05]  /*b710*/  BSYNC B0 ;  /* 0x0000000000007941 */ /* 0x000fea0003800000 */
.L_x_411:
        /* <DEDUP_REMOVED lines=40> */
.L_x_410:
[----:B------:R-:W-:Y:S05]  /*b9a0*/  BSYNC B1 ;  /* 0x0000000000017941 */ /* 0x000fea0003800000 */
.L_x_409:
[----:B------:R-:W-:-:S04]  /*b9b0*/  IADD3 R2, R81, 0x60, RZ ;  /* 0x0000006051027810 */ /* 0x000fc80007ffe0ff */
        /* <DEDUP_REMOVED lines=43> */
.L_x_415:
[----:B------:R-:W-:Y:S05]  /*bc70*/  BSYNC B0 ;  /* 0x0000000000007941 */ /* 0x000fea0003800000 */
.L_x_414:
        /* <DEDUP_REMOVED lines=39> */
[----:B------:R1:W-:Y:S01]  /*bef0*/  STS.128 [R213+0x7100], R8 ;  /* 0x00710008d5007388 */ /* 0x0003e20000000c00 */
[----:B------:R-:W-:Y:S05]  /*bf00*/  BRA `(.L_x_413) ;  /* 0x00001bd000007947 */ /* 0x000fea0003800000 */
.L_x_398:
[----:B------:R-:W1:Y:S01]  /*bf10*/  SHFL.IDX PT, R4, R6, RZ, 0x181f ;  /* 0x00181fff06047589 */ /* 0x000e6200000e0000 */
[----:B------:R-:W-:Y:S01]  /*bf20*/  BSSY B0, `(.L_x_416) ;  /* 0x0000014000007945 */ /* 0x000fe20003800000 */
[----:B------:R-:W-:Y:S01]  /*bf30*/  CS2R R10, SRZ ;  /* 0x00000000000a7805 */ /* 0x000fe2000001ff00 */
[----:B------:R-:W-:Y:S01]  /*bf40*/  CS2R R18, SRZ ;  /* 0x0000000000127805 */ /* 0x000fe2000001ff00 */
[----:B------:R-:W2:Y:S01]  /*bf50*/  SHFL.IDX PT, R15, R2, RZ, 0x181f ;  /* 0x00181fff020f7589 */ /* 0x000ea200000e0000 */
[----:B------:R-:W-:-:S03]  /*bf60*/  CS2R R16, SRZ ;  /* 0x0000000000107805 */ /* 0x000fc6000001ff00 */
[----:B------:R-:W3:Y:S04]  /*bf70*/  SHFL.IDX PT, R6, R3, RZ, 0x181f ;  /* 0x00181fff03067589 */ /* 0x000ee800000e0000 */
[----:B------:R4:W1:Y:S02]  /*bf80*/  SHFL.IDX PT, R5, R8, RZ, 0x181f ;  /* 0x00181fff08057589 */ /* 0x00086400000e0000 */
[----:B----4-:R-:W-:Y:S01]  /*bf90*/  CS2R R8, SRZ ;  /* 0x0000000000087805 */ /* 0x010fe2000001ff00 */
[----:B------:R-:W-:Y:S05]  /*bfa0*/  @P4 BRA `(.L_x_417) ;  /* 0x000000b000004947 */ /* 0x000fea0003800000 */
[C---:B-123--:R-:W-:Y:S01]  /*bfb0*/  ISETP.GE.AND P0, PT, R76.reuse, c[0x0][0x27c], PT ;  /* 0x00009f004c007a0c */ /* 0x04efe20003f06270 */
[C---:B------:R-:W-:Y:S01]  /*bfc0*/  IMAD.SHL.U32 R2, R76.reuse, 0x2, RZ ;  /* 0x000000024c027824 */ /* 0x040fe200078e00ff */
[----:B------:R-:W-:Y:S01]  /*bfd0*/  SHF.L.U64.HI R3, R76, 0x1, R77 ;  /* 0x000000014c037819 */ /* 0x000fe2000001024d */
[----:B------:R-:W-:-:S03]  /*bfe0*/  CS2R R10, SRZ ;  /* 0x00000000000a7805 */ /* 0x000fc6000001ff00 */
[-C--:B------:R-:W-:Y:S02]  /*bff0*/  IADD3 R4, P2, R4, R2.reuse, RZ ;  /* 0x0000000204047210 */ /* 0x080fe40007f5e0ff */
[----:B------:R-:W-:-:S03]  /*c000*/  IADD3 R2, P1, R5, R2, RZ ;  /* 0x0000000205027210 */ /* 0x000fc60007f3e0ff */
[--C-:B------:R-:W-:Y:S02]  /*c010*/  IMAD.X R5, R15, 0x1, R3.reuse, P2 ;  /* 0x000000010f057824 */ /* 0x100fe400010e0603 */
[----:B------:R-:W-:Y:S01]  /*c020*/  IMAD.X R3, R6, 0x1, R3, P1 ;  /* 0x0000000106037824 */ /* 0x000fe200008e0603 */
[----:B------:R-:W-:Y:S05]  /*c030*/  @P0 BRA `(.L_x_417) ;  /* 0x0000002000000947 */ /* 0x000fea0003800000 */
[----:B------:R1:W5:Y:S04]  /*c040*/  LD.E.128 R16, [R4.64] ;  /* 0x0000000804107980 */ /* 0x000368000c101d00 */
[----:B------:R1:W5:Y:S02]  /*c050*/  LD.E.128 R8, [R2.64] ;  /* 0x0000000802087980 */ /* 0x000364000c101d00 */
.L_x_417:
[----:B-123--:R-:W-:Y:S05]  /*c060*/  BSYNC B0 ;  /* 0x0000000000007941 */ /* 0x00efea0003800000 */
.L_x_416:
[----:B------:R-:W-:Y:S01]  /*c070*/  IMAD R2, R30, -0x80, R24 ;  /* 0xffffff801e027824 */ /* 0x000fe200078e0218 */
[----:B------:R-:W-:Y:S01]  /*c080*/  ISETP.GE.AND P0, PT, R76, c[0x0][0x27c], PT ;  /* 0x00009f004c007a0c */ /* 0x000fe20003f06270 */
[----:B-----5:R-:W-:Y:S01]  /*c090*/  IMAD.MOV.U32 R26, RZ, RZ, R16 ;  /* 0x000000ffff1a7224 */ /* 0x020fe200078e0010 */
[--C-:B------:R-:W-:Y:S01]  /*c0a0*/  SHF.R.U64 R23, R16, 0x10, R17.reuse ;  /* 0x0000001010177819 */ /* 0x100fe20000001211 */
[--C-:B------:R-:W-:Y:S01]  /*c0b0*/  IMAD.MOV.U32 R25, RZ, RZ, R17.reuse ;  /* 0x000000ffff197224 */ /* 0x100fe200078e0011 */
[----:B------:R-:W-:Y:S01]  /*c0c0*/  IMNMX R43, R2, 0x80, PT ;  /* 0x00000080022b7817 */ /* 0x000fe20003800200 */
[----:B------:R-:W-:Y:S01]  /*c0d0*/  IMAD.MOV.U32 R22, RZ, RZ, R18 ;  /* 0x000000ffff167224 */ /* 0x000fe200078e0012 */
[----:B------:R-:W-:Y:S01]  /*c0e0*/  SHF.R.U32.HI R20, RZ, 0x10, R17 ;  /* 0x00000010ff147819 */ /* 0x000fe20000011611 */
[--C-:B------:R-:W-:Y:S01]  /*c0f0*/  IMAD.MOV.U32 R21, RZ, RZ, R19.reuse ;  /* 0x000000ffff157224 */ /* 0x100fe200078e0013 */
[----:B------:R-:W-:Y:S01]  /*c100*/  ISETP.GE.OR P1, PT, R81, R43, P0 ;  /* 0x0000002b5100720c */ /* 0x000fe20000726670 */
[----:B------:R-:W-:Y:S01]  /*c110*/  IMAD.MOV.U32 R17, RZ, RZ, R8 ;  /* 0x000000ffff117224 */ /* 0x000fe200078e0008 */
[----:B------:R-:W-:Y:S01]  /*c120*/  SHF.R.U64 R18, R18, 0x10, R19 ;  /* 0x0000001012127819 */ /* 0x000fe20000001213 */
[----:B------:R-:W-:Y:S01]  /*c130*/  IMAD.MOV.U32 R16, RZ, RZ, R9 ;  /* 0x000000ffff107224 */ /* 0x000fe200078e0009 */
[----:B------:R-:W-:Y:S01]  /*c140*/  SHF.R.U32.HI R15, RZ, 0x10, R19 ;  /* 0x00000010ff0f7819 */ /* 0x000fe20000011613 */
[----:B------:R-:W-:Y:S01]  /*c150*/  IMAD.MOV.U32 R6, RZ, RZ, R10 ;  /* 0x000000ffff067224 */ /* 0x000fe200078e000a */
[----:B------:R-:W-:-:S04]  /*c160*/  DEPBAR.LE SB0, 0x1 ;  /* 0x000080400000791a */ /* 0x000fc80000000000 */
[----:B------:R-:W-:Y:S01]  /*c170*/  IMAD.MOV.U32 R4, RZ, RZ, R11 ;  /* 0x000000ffff047224 */ /* 0x000fe200078e000b */
[--C-:B------:R-:W-:Y:S01]  /*c180*/  SHF.R.U64 R8, R8, 0x10, R9.reuse ;  /* 0x0000001008087819 */ /* 0x100fe20000001209 */
[----:B------:R-:W-:Y:S01]  /*c190*/  BSSY B0, `(.L_x_418) ;  /* 0x000006a000007945 */ /* 0x000fe20003800000 */
[----:B------:R-:W-:Y:S02]  /*c1a0*/  SHF.R.U32.HI R5, RZ, 0x10, R9 ;  /* 0x00000010ff057819 */ /* 0x000fe40000011609 */
[--C-:B------:R-:W-:Y:S02]  /*c1b0*/  SHF.R.U64 R3, R10, 0x10, R11.reuse ;  /* 0x000000100a037819 */ /* 0x100fe4000000120b */
[----:B------:R-:W-:Y:S02]  /*c1c0*/  SHF.R.U32.HI R2, RZ, 0x10, R11 ;  /* 0x00000010ff027819 */ /* 0x000fe4000001160b */
[----:B------:R-:W-:Y:S02]  /*c1d0*/  PRMT R29, R26, 0x5410, R23 ;  /* 0x000054101a1d7816 */ /* 0x000fe40000000017 */
[----:B------:R-:W-:-:S02]  /*c1e0*/  PRMT R35, R25, 0x5410, R20 ;  /* 0x0000541019237816 */ /* 0x000fc40000000014 */
[----:B------:R-:W-:Y:S02]  /*c1f0*/  PRMT R31, R22, 0x5410, R18 ;  /* 0x00005410161f7816 */ /* 0x000fe40000000012 */
[----:B------:R-:W-:Y:S02]  /*c200*/  PRMT R34, R21, 0x5410, R15 ;  /* 0x0000541015227816 */ /* 0x000fe4000000000f */
[----:B------:R-:W-:Y:S02]  /*c210*/  PRMT R28, R17, 0x5410, R8 ;  /* 0x00005410111c7816 */ /* 0x000fe40000000008 */
[----:B------:R-:W-:Y:S02]  /*c220*/  PRMT R32, R16, 0x5410, R5 ;  /* 0x0000541010207816 */ /* 0x000fe40000000005 */
[----:B------:R-:W-:Y:S02]  /*c230*/  PRMT R30, R6, 0x5410, R3 ;  /* 0x00005410061e7816 */ /* 0x000fe40000000003 */
[----:B------:R-:W-:Y:S01]  /*c240*/  PRMT R33, R4, 0x5410, R2 ;  /* 0x0000541004217816 */ /* 0x000fe20000000002 */
[----:B------:R-:W-:Y:S06]  /*c250*/  BAR.SYNC.DEFER_BLOCKING 0x0 ;  /* 0x0000000000007b1d */ /* 0x000fec0000010000 */
[----:B------:R-:W-:Y:S05]  /*c260*/  @P1 BRA `(.L_x_419) ;  /* 0x000005c000001947 */ /* 0x000fea0003800000 */
[----:B------:R-:W-:Y:S01]  /*c270*/  IMAD.MOV.U32 R2, RZ, RZ, c[0x0][0x27c] ;  /* 0x00009f00ff027624 */ /* 0x000fe200078e00ff */
[C---:B------:R-:W-:Y:S01]  /*c280*/  SHF.L.U32 R27, R81.reuse, 0x6, RZ ;  /* 0x00000006511b7819 */ /* 0x040fe200000006ff */
[----:B------:R-:W-:Y:S01]  /*c290*/  IMAD.SHL.U32 R36, R81, 0x40, RZ ;  /* 0x0000004051247824 */ /* 0x000fe200078e00ff */
[----:B------:R-:W1:Y:S01]  /*c2a0*/  LDS.128 R16, [R213+0x100] ;  /* 0x00010000d5107984 */ /* 0x000e620000000c00 */
[----:B------:R-:W-:-:S02]  /*c2b0*/  LOP3.LUT R5, R28, 0xffff0000, RZ, 0xc0, !PT ;  /* 0xffff00001c057812 */ /* 0x000fc400078ec0ff */
[----:B------:R-:W-:Y:S02]  /*c2c0*/  LEA.HI R2, R2, R82, RZ, 0x1d ;  /* 0x0000005202027211 */ /* 0x000fe400078fe8ff */
[----:B------:R-:W-:Y:S02]  /*c2d0*/  LOP3.LUT R36, R36, 0x1c0, RZ, 0xc0, !PT ;  /* 0x000001c024247812 */ /* 0x000fe400078ec0ff */
[----:B------:R-:W-:Y:S01]  /*c2e0*/  SHF.R.S32.HI R4, RZ, 0x1f, R2 ;  /* 0x0000001fff047819 */ /* 0x000fe20000011402 */
[----:B------:R-:W-:Y:S01]  /*c2f0*/  IMAD.SHL.U32 R3, R2, 0x8, RZ ;  /* 0x0000000802037824 */ /* 0x000fe200078e00ff */
[----:B------:R-:W-:Y:S02]  /*c300*/  LOP3.LUT R27, R27, 0x1c0, RZ, 0xc0, !PT ;  /* 0x000001c01b1b7812 */ /* 0x000fe400078ec0ff */
[----:B------:R-:W-:Y:S02]  /*c310*/  LEA.HI R2, R4, R2, RZ, 0x3 ;  /* 0x0000000204027211 */ /* 0x000fe400078f18ff */
[----:B------:R-:W-:-:S02]  /*c320*/  SHF.R.U32.HI R27, RZ, 0x3, R27 ;  /* 0x00000003ff1b7819 */ /* 0x000fc4000001161b */
[----:B------:R-:W-:Y:S02]  /*c330*/  LOP3.LUT R3, R36, 0x38, R3, 0xf8, !PT ;  /* 0x0000003824037812 */ /* 0x000fe400078ef803 */
[----:B------:R-:W-:Y:S02]  /*c340*/  SHF.L.U32 R2, R2, 0xa, RZ ;  /* 0x0000000a02027819 */ /* 0x000fe400000006ff */
[----:B------:R-:W-:Y:S02]  /*c350*/  LOP3.LUT R3, R3, R27, RZ, 0x3c, !PT ;  /* 0x0000001b03037212 */ /* 0x000fe400078e3cff */
[----:B------:R-:W-:-:S04]  /*c360*/  LOP3.LUT R2, R2, 0x7fffe000, RZ, 0xc0, !PT ;  /* 0x7fffe00002027812 */ /* 0x000fc800078ec0ff */
[----:B------:R-:W-:Y:S02]  /*c370*/  IADD3 R2, R3, R2, R7 ;  /* 0x0000000203027210 */ /* 0x000fe40007ffe007 */
[----:B------:R-:W-:-:S03]  /*c380*/  SHF.L.U32 R3, R28, 0x10, RZ ;  /* 0x000000101c037819 */ /* 0x000fc600000006ff */
[----:B------:R-:W-:Y:S02]  /*c390*/  IMAD.SHL.U32 R36, R2, 0x2, RZ ;  /* 0x0000000202247824 */ /* 0x000fe400078e00ff */
[----:B------:R-:W-:-:S03]  /*c3a0*/  IMAD.U32 R2, R29, 0x10000, RZ ;  /* 0x000100001d027824 */ /* 0x000fc600078e00ff */
[----:B------:R-:W2:Y:S01]  /*c3b0*/  LDS.128 R8, [R36+0x100] ;  /* 0x0001000024087984 */ /* 0x000ea20000000c00 */
[C---:B-1----:R-:W-:Y:S01]  /*c3c0*/  SHF.L.U32 R20, R16.reuse, 0x10, RZ ;  /* 0x0000001010147819 */ /* 0x042fe200000006ff */
[C---:B------:R-:W-:Y:S01]  /*c3d0*/  IMAD.U32 R25, R19.reuse, 0x10000, RZ ;  /* 0x0001000013197824 */ /* 0x040fe200078e00ff */
[----:B------:R-:W-:Y:S01]  /*c3e0*/  LOP3.LUT R26, R19, 0xffff0000, RZ, 0xc0, !PT ;  /* 0xffff0000131a7812 */ /* 0x000fe200078ec0ff */
[C---:B------:R-:W-:Y:S01]  /*c3f0*/  IMAD.U32 R21, R17.reuse, 0x10000, RZ ;  /* 0x0001000011157824 */ /* 0x040fe200078e00ff */
[----:B------:R-:W-:Y:S02]  /*c400*/  LOP3.LUT R16, R16, 0xffff0000, RZ, 0xc0, !PT ;  /* 0xffff000010107812 */ /* 0x000fe400078ec0ff */
[----:B------:R-:W-:Y:S02]  /*c410*/  LOP3.LUT R27, R17, 0xffff0000, RZ, 0xc0, !PT ;  /* 0xffff0000111b7812 */ /* 0x000fe400078ec0ff */
[C---:B------:R-:W-:Y:S02]  /*c420*/  SHF.L.U32 R22, R18.reuse, 0x10, RZ ;  /* 0x0000001012167819 */ /* 0x040fe400000006ff */
[----:B------:R-:W-:-:S02]  /*c430*/  LOP3.LUT R18, R18, 0xffff0000, RZ, 0xc0, !PT ;  /* 0xffff000012127812 */ /* 0x000fc400078ec0ff */
[C---:B--2---:R-:W-:Y:S01]  /*c440*/  SHF.L.U32 R4, R8.reuse, 0x10, RZ ;  /* 0x0000001008047819 */ /* 0x044fe200000006ff */
[----:B------:R-:W-:Y:S01]  /*c450*/  IMAD.U32 R15, R9, 0x10000, RZ ;  /* 0x00010000090f7824 */ /* 0x000fe200078e00ff */
[----:B------:R-:W-:Y:S01]  /*c460*/  LOP3.LUT R6, R8, 0xffff0000, RZ, 0xc0, !PT ;  /* 0xffff000008067812 */ /* 0x000fe200078ec0ff */
[C---:B------:R-:W-:Y:S01]  /*c470*/  IMAD.U32 R17, R11.reuse, 0x10000, RZ ;  /* 0x000100000b117824 */ /* 0x040fe200078e00ff */
[----:B------:R-:W-:Y:S01]  /*c480*/  LOP3.LUT R23, R11, 0xffff0000, RZ, 0xc0, !PT ;  /* 0xffff00000b177812 */ /* 0x000fe200078ec0ff */
[C---:B------:R-:W-:Y:S01]  /*c490*/  FMUL.FTZ R19, R4.reuse, R3 ;  /* 0x0000000304137220 */ /* 0x040fe20000410000 */
[----:B------:R-:W-:Y:S01]  /*c4a0*/  LOP3.LUT R24, R9, 0xffff0000, RZ, 0xc0, !PT ;  /* 0xffff000009187812 */ /* 0x000fe200078ec0ff */
[-C--:B------:R-:W-:Y:S01]  /*c4b0*/  FMUL.FTZ R8, R4, R2.reuse ;  /* 0x0000000204087220 */ /* 0x080fe20000410000 */
[----:B------:R-:W-:Y:S01]  /*c4c0*/  LOP3.LUT R4, R29, 0xffff0000, RZ, 0xc0, !PT ;  /* 0xffff00001d047812 */ /* 0x000fe200078ec0ff */
[----:B------:R-:W-:Y:S01]  /*c4d0*/  FFMA.FTZ R42, R20, R2, -R19 ;  /* 0x00000002142a7223 */ /* 0x000fe20000010813 */
[----:B------:R-:W-:Y:S01]  /*c4e0*/  SHF.L.U32 R2, R32, 0x10, RZ ;  /* 0x0000001020027819 */ /* 0x000fe200000006ff */
[----:B------:R-:W-:Y:S01]  /*c4f0*/  FMUL.FTZ R19, R6, R5 ;  /* 0x0000000506137220 */ /* 0x000fe20000410000 */
[----:B------:R-:W-:Y:S01]  /*c500*/  SHF.L.U32 R9, R10, 0x10, RZ ;  /* 0x000000100a097819 */ /* 0x000fe200000006ff */
[----:B------:R-:W-:Y:S01]  /*c510*/  FFMA.FTZ R41, R20, R3, R8 ;  /* 0x0000000314297223 */ /* 0x000fe20000010008 */
[----:B------:R-:W-:Y:S01]  /*c520*/  SHF.L.U32 R8, R30, 0x10, RZ ;  /* 0x000000101e087819 */ /* 0x000fe200000006ff */
[----:B------:R-:W-:Y:S01]  /*c530*/  IMAD.U32 R3, R35, 0x10000, RZ ;  /* 0x0001000023037824 */ /* 0x000fe200078e00ff */
[----:B------:R-:W-:Y:S01]  /*c540*/  LOP3.LUT R10, R10, 0xffff0000, RZ, 0xc0, !PT ;  /* 0xffff00000a0a7812 */ /* 0x000fe200078ec0ff */
[----:B------:R-:W-:-:S02]  /*c550*/  FMUL.FTZ R11, R6, R4 ;  /* 0x00000004060b7220 */ /* 0x000fc40000410000 */
[C---:B------:R-:W-:Y:S02]  /*c560*/  FFMA.FTZ R40, R16.reuse, R4, -R19 ;  /* 0x0000000410287223 */ /* 0x040fe40000010813 */
[C---:B------:R-:W-:Y:S02]  /*c570*/  FMUL.FTZ R6, R15.reuse, R2 ;  /* 0x000000020f067220 */ /* 0x040fe40000410000 */
[----:B------:R-:W-:Y:S02]  /*c580*/  FMUL.FTZ R4, R15, R3 ;  /* 0x000000030f047220 */ /* 0x000fe40000410000 */
[----:B------:R-:W-:Y:S02]  /*c590*/  FFMA.FTZ R39, R16, R5, R11 ;  /* 0x0000000510277223 */ /* 0x000fe4000001000b */
[----:B------:R-:W-:Y:S01]  /*c5a0*/  FFMA.FTZ R38, R21, R3, -R6 ;  /* 0x0000000315267223 */ /* 0x000fe20000010806 */
[----:B------:R-:W-:Y:S01]  /*c5b0*/  SHF.L.U32 R6, R33, 0x10, RZ ;  /* 0x0000001021067819 */ /* 0x000fe200000006ff */
[----:B------:R-:W-:-:S02]  /*c5c0*/  IMAD.U32 R3, R31, 0x10000, RZ ;  /* 0x000100001f037824 */ /* 0x000fc400078e00ff */
[----:B------:R-:W-:Y:S01]  /*c5d0*/  FFMA.FTZ R37, R21, R2, R4 ;  /* 0x0000000215257223 */ /* 0x000fe20000010004 */
[----:B------:R-:W-:Y:S01]  /*c5e0*/  LOP3.LUT R2, R30, 0xffff0000, RZ, 0xc0, !PT ;  /* 0xffff00001e027812 */ /* 0x000fe200078ec0ff */
[----:B------:R-:W-:Y:S01]  /*c5f0*/  FMUL.FTZ R5, R9, R8 ;  /* 0x0000000809057220 */ /* 0x000fe20000410000 */
[----:B------:R-:W-:Y:S01]  /*c600*/  LOP3.LUT R4, R31, 0xffff0000, RZ, 0xc0, !PT ;  /* 0xffff00001f047812 */ /* 0x000fe200078ec0ff */
[-C--:B------:R-:W-:Y:S02]  /*c610*/  FMUL.FTZ R11, R9, R3.reuse ;  /* 0x00000003090b7220 */ /* 0x080fe40000410000 */
[----:B------:R-:W-:Y:S02]  /*c620*/  FFMA.FTZ R21, R22, R3, -R5 ;  /* 0x0000000316157223 */ /* 0x000fe40000010805 */
[----:B------:R-:W-:Y:S02]  /*c630*/  IMAD.U32 R3, R34, 0x10000, RZ ;  /* 0x0001000022037824 */ /* 0x000fe400078e00ff */
[----:B------:R-:W-:-:S02]  /*c640*/  FMUL.FTZ R5, R17, R6 ;  /* 0x0000000611057220 */ /* 0x000fc40000410000 */
[C---:B------:R-:W-:Y:S02]  /*c650*/  FMUL.FTZ R9, R10.reuse, R2 ;  /* 0x000000020a097220 */ /* 0x040fe40000410000 */
[----:B------:R-:W-:Y:S02]  /*c660*/  FMUL.FTZ R10, R10, R4 ;  /* 0x000000040a0a7220 */ /* 0x000fe40000410000 */
[----:B------:R-:W-:Y:S02]  /*c670*/  FFMA.FTZ R22, R22, R8, R11 ;  /* 0x0000000816167223 */ /* 0x000fe4000001000b */
[-C--:B------:R-:W-:Y:S02]  /*c680*/  FMUL.FTZ R8, R17, R3.reuse ;  /* 0x0000000311087220 */ /* 0x080fe40000410000 */
[----:B------:R-:W-:Y:S01]  /*c690*/  FFMA.FTZ R20, R25, R3, -R5 ;  /* 0x0000000319147223 */ /* 0x000fe20000010805 */
[----:B------:R-:W-:Y:S01]  /*c6a0*/  LOP3.LUT R3, R32, 0xffff0000, RZ, 0xc0, !PT ;  /* 0xffff000020037812 */ /* 0x000fe200078ec0ff */
[C---:B------:R-:W-:Y:S01]  /*c6b0*/  FFMA.FTZ R19, R18.reuse, R2, R10 ;  /* 0x0000000212137223 */ /* 0x040fe2000001000a */
[----:B------:R-:W-:Y:S01]  /*c6c0*/  LOP3.LUT R5, R35, 0xffff0000, RZ, 0xc0, !PT ;  /* 0xffff000023057812 */ /* 0x000fe200078ec0ff */
[----:B------:R-:W-:Y:S01]  /*c6d0*/  FFMA.FTZ R16, R18, R4, -R9 ;  /* 0x0000000412107223 */ /* 0x000fe20000010809 */
[----:B------:R-:W-:Y:S01]  /*c6e0*/  LOP3.LUT R2, R33, 0xffff0000, RZ, 0xc0, !PT ;  /* 0xffff000021027812 */ /* 0x000fe200078ec0ff */
[----:B------:R-:W-:Y:S01]  /*c6f0*/  FMUL.FTZ R10, R24, R3 ;  /* 0x00000003180a7220 */ /* 0x000fe20000410000 */
[----:B------:R-:W-:Y:S01]  /*c700*/  LOP3.LUT R4, R34, 0xffff0000, RZ, 0xc0, !PT ;  /* 0xffff000022047812 */ /* 0x000fe200078ec0ff */
[----:B------:R-:W-:Y:S01]  /*c710*/  FFMA.FTZ R15, R25, R6, R8 ;  /* 0x00000006190f7223 */ /* 0x000fe20000010008 */
[----:B------:R-:W-:Y:S01]  /*c720*/  F2FP.BF16.PACK_AB R18, R16, R21 ;  /* 0x000000151012723e */ /* 0x000fe200000010ff */
[----:B------:R-:W-:Y:S01]  /*c730*/  FMUL.FTZ R9, R24, R5 ;  /* 0x0000000518097220 */ /* 0x000fe20000410000 */
[----:B------:R-:W-:Y:S01]  /*c740*/  F2FP.BF16.PACK_AB R16, R40, R42 ;  /* 0x0000002a2810723e */ /* 0x000fe200000010ff */
[----:B------:R-:W-:-:S02]  /*c750*/  FMUL.FTZ R8, R23, R2 ;  /* 0x0000000217087220 */ /* 0x000fc40000410000 */
[----:B------:R-:W-:Y:S02]  /*c760*/  FMUL.FTZ R6, R23, R4 ;  /* 0x0000000417067220 */ /* 0x000fe40000410000 */
[----:B------:R-:W-:Y:S01]  /*c770*/  FFMA.FTZ R11, R27, R5, -R10 ;  /* 0x000000051b0b7223 */ /* 0x000fe2000001080a */
[----:B------:R-:W-:Y:S01]  /*c780*/  F2FP.BF16.PACK_AB R10, R19, R22 ;  /* 0x00000016130a723e */ /* 0x000fe200000010ff */
[----:B------:R-:W-:Y:S02]  /*c790*/  FFMA.FTZ R5, R27, R3, R9 ;  /* 0x000000031b057223 */ /* 0x000fe40000010009 */
[C---:B------:R-:W-:Y:S01]  /*c7a0*/  FFMA.FTZ R3, R26.reuse, R4, -R8 ;  /* 0x000000041a037223 */ /* 0x040fe20000010808 */
[----:B------:R-:W-:Y:S01]  /*c7b0*/  F2FP.BF16.PACK_AB R17, R11, R38 ;  /* 0x000000260b11723e */ /* 0x000fe200000010ff */
[----:B------:R-:W-:Y:S01]  /*c7c0*/  FFMA.FTZ R2, R26, R2, R6 ;  /* 0x000000021a027223 */ /* 0x000fe20000010006 */
[----:B------:R-:W-:Y:S02]  /*c7d0*/  F2FP.BF16.PACK_AB R8, R39, R41 ;  /* 0x000000292708723e */ /* 0x000fe400000010ff */
[----:B------:R-:W-:-:S02]  /*c7e0*/  F2FP.BF16.PACK_AB R19, R3, R20 ;  /* 0x000000140313723e */ /* 0x000fc400000010ff */
[----:B------:R-:W-:Y:S02]  /*c7f0*/  F2FP.BF16.PACK_AB R9, R5, R37 ;  /* 0x000000250509723e */ /* 0x000fe400000010ff */
[----:B------:R-:W-:Y:S01]  /*c800*/  F2FP.BF16.PACK_AB R11, R2, R15 ;  /* 0x0000000f020b723e */ /* 0x000fe200000010ff */
[----:B------:R1:W-:Y:S04]  /*c810*/  STS.128 [R213+0x100], R16 ;  /* 0x00010010d5007388 */ /* 0x0003e80000000c00 */
[----:B------:R1:W-:Y:S02]  /*c820*/  STS.128 [R36+0x100], R8 ;  /* 0x0001000824007388 */ /* 0x0003e40000000c00 */
.L_x_419:
[----:B------:R-:W-:Y:S05]  /*c830*/  BSYNC B0 ;  /* 0x0000000000007941 */ /* 0x000fea0003800000 */
.L_x_418:
[----:B------:R-:W-:Y:S01]  /*c840*/  IADD3 R2, R81, 0x20, RZ ;  /* 0x0000002051027810 */ /* 0x000fe20007ffe0ff */
[----:B------:R-:W-:Y:S03]  /*c850*/  BSSY B0, `(.L_x_420) ;  /* 0x0000062000007945 */ /* 0x000fe60003800000 */
[----:B------:R-:W-:-:S13]  /*c860*/  ISETP.GE.OR P1, PT, R2, R43, P0 ;  /* 0x0000002b0200720c */ /* 0x000fda0000726670 */
[----:B------:R-:W-:Y:S05]  /*c870*/  @P1 BRA `(.L_x_421) ;  /* 0x000005f000001947 */ /* 0x000fea0003800000 */
[----:B------:R-:W2:Y:S01]  /*c880*/  LDL R47, [R1+0xf4] ;  /* 0x0000f400012f7983 */ /* 0x000ea20000100800 */
[----:B------:R-:W-:Y:S01]  /*c890*/  IMAD.MOV.U32 R2, RZ, RZ, c[0x0][0x27c] ;  /* 0x00009f00ff027624 */ /* 0x000fe200078e00ff */
[C---:B------:R-:W-:Y:S02]  /*c8a0*/  IADD3 R6, R81.reuse, 0x20, RZ ;  /* 0x0000002051067810 */ /* 0x040fe40007ffe0ff */
[----:B------:R-:W-:Y:S02]  /*c8b0*/  IADD3 R5, R81, 0x20, RZ ;  /* 0x0000002051057810 */ /* 0x000fe40007ffe0ff */
[----:B------:R-:W-:Y:S01]  /*c8c0*/  LEA.HI R2, R2, R82, RZ, 0x1d ;  /* 0x0000005202027211 */ /* 0x000fe200078fe8ff */
[----:B------:R-:W-:Y:S01]  /*c8d0*/  IMAD.SHL.U32 R6, R6, 0x40, RZ ;  /* 0x0000004006067824 */ /* 0x000fe200078e00ff */
[----:B------:R-:W-:Y:S02]  /*c8e0*/  SHF.L.U32 R5, R5, 0x6, RZ ;  /* 0x0000000605057819 */ /* 0x000fe400000006ff */
[----:B------:R-:W-:Y:S01]  /*c8f0*/  SHF.R.S32.HI R4, RZ, 0x1f, R2 ;  /* 0x0000001fff047819 */ /* 0x000fe20000011402 */
[----:B------:R-:W-:Y:S01]  /*c900*/  IMAD.SHL.U32 R3, R2, 0x8, RZ ;  /* 0x0000000802037824 */ /* 0x000fe200078e00ff */
[----:B------:R-:W-:-:S02]  /*c910*/  LOP3.LUT R6, R6, 0x1c0, RZ, 0xc0, !PT ;  /* 0x000001c006067812 */ /* 0x000fc400078ec0ff */
[----:B------:R-:W-:Y:S02]  /*c920*/  LEA.HI R2, R4, R2, RZ, 0x3 ;  /* 0x0000000204027211 */ /* 0x000fe400078f18ff */
[----:B------:R-:W-:Y:S02]  /*c930*/  LOP3.LUT R5, R5, 0x1c0, RZ, 0xc0, !PT ;  /* 0x000001c005057812 */ /* 0x000fe400078ec0ff */
[----:B------:R-:W-:Y:S01]  /*c940*/  LOP3.LUT R3, R6, 0x38, R3, 0xf8, !PT ;  /* 0x0000003806037812 */ /* 0x000fe200078ef803 */
[----:B------:R-:W-:Y:S01]  /*c950*/  IMAD.SHL.U32 R2, R2, 0x400, RZ ;  /* 0x0000040002027824 */ /* 0x000fe200078e00ff */
[----:B------:R-:W-:-:S04]  /*c960*/  SHF.R.U32.HI R5, RZ, 0x3, R5 ;  /* 0x00000003ff057819 */ /* 0x000fc80000011605 */
[----:B------:R-:W-:Y:S02]  /*c970*/  LOP3.LUT R3, R3, R5, RZ, 0x3c, !PT ;  /* 0x0000000503037212 */ /* 0x000fe400078e3cff */
[----:B------:R-:W-:Y:S02]  /*c980*/  LOP3.LUT R2, R2, 0x7fffe000, RZ, 0xc0, !PT ;  /* 0x7fffe00002027812 */ /* 0x000fe400078ec0ff */
[C---:B------:R-:W-:Y:S02]  /*c990*/  LOP3.LUT R5, R28.reuse, 0xffff0000, RZ, 0xc0, !PT ;  /* 0xffff00001c057812 */ /* 0x040fe400078ec0ff */
[----:B------:R-:W-:Y:S01]  /*c9a0*/  IADD3 R2, R3, R2, R12 ;  /* 0x0000000203027210 */ /* 0x000fe20007ffe00c */
[----:B------:R-:W-:-:S03]  /*c9b0*/  IMAD.U32 R3, R28, 0x10000, RZ ;  /* 0x000100001c037824 */ /* 0x000fc600078e00ff */
[----:B-1----:R-:W-:Y:S02]  /*c9c0*/  SHF.L.U32 R36, R2, 0x1, RZ ;  /* 0x0000000102247819 */ /* 0x002fe400000006ff */
[----:B------:R-:W-:-:S03]  /*c9d0*/  SHF.L.U32 R2, R29, 0x10, RZ ;  /* 0x000000101d027819 */ /* 0x000fc600000006ff */
[----:B------:R-:W1:Y:S02]  /*c9e0*/  LDS.128 R8, [R36+0x100] ;  /* 0x0001000024087984 */ /* 0x000e640000000c00 */
[C---:B-1----:R-:W-:Y:S01]  /*c9f0*/  IMAD.U32 R4, R8.reuse, 0x10000, RZ ;  /* 0x0001000008047824 */ /* 0x042fe200078e00ff */
[----:B------:R-:W-:Y:S02]  /*ca00*/  LOP3.LUT R6, R8, 0xffff0000, RZ, 0xc0, !PT ;  /* 0xffff000008067812 */ /* 0x000fe400078ec0ff */
[----:B------:R-:W-:Y:S01]  /*ca10*/  SHF.L.U32 R15, R9, 0x10, RZ ;  /* 0x00000010090f7819 */ /* 0x000fe200000006ff */
[-C--:B------:R-:W-:Y:S01]  /*ca20*/  FMUL.FTZ R8, R2, R4.reuse ;  /* 0x0000000402087220 */ /* 0x080fe20000410000 */
[----:B------:R-:W-:Y:S02]  /*ca30*/  LOP3.LUT R23, R11, 0xffff0000, RZ, 0xc0, !PT ;  /* 0xffff00000b177812 */ /* 0x000fe400078ec0ff */
[----:B------:R-:W-:Y:S01]  /*ca40*/  LOP3.LUT R24, R9, 0xffff0000, RZ, 0xc0, !PT ;  /* 0xffff000009187812 */ /* 0x000fe200078ec0ff */
[C---:B------:R-:W-:Y:S01]  /*ca50*/  IMAD.U32 R9, R10.reuse, 0x10000, RZ ;  /* 0x000100000a097824 */ /* 0x040fe200078e00ff */
[----:B------:R-:W-:Y:S01]  /*ca60*/  LOP3.LUT R10, R10, 0xffff0000, RZ, 0xc0, !PT ;  /* 0xffff00000a0a7812 */ /* 0x000fe200078ec0ff */
[----:B--2---:R-:W1:Y:S02]  /*ca70*/  LDS.128 R16, [R47] ;  /* 0x000000002f107984 */ /* 0x004e640000000c00 */
[C---:B-1----:R-:W-:Y:S01]  /*ca80*/  SHF.L.U32 R25, R19.reuse, 0x10, RZ ;  /* 0x0000001013197819 */ /* 0x042fe200000006ff */
[C---:B------:R-:W-:Y:S01]  /*ca90*/  IMAD.U32 R20, R16.reuse, 0x10000, RZ ;  /* 0x0001000010147824 */ /* 0x040fe200078e00ff */
[----:B------:R-:W-:Y:S01]  /*caa0*/  LOP3.LUT R26, R19, 0xffff0000, RZ, 0xc0, !PT ;  /* 0xffff0000131a7812 */ /* 0x000fe200078ec0ff */
[----:B------:R-:W-:Y:S01]  /*cab0*/  FMUL.FTZ R19, R3, R4 ;  /* 0x0000000403137220 */ /* 0x000fe20000410000 */
[----:B------:R-:W-:Y:S01]  /*cac0*/  LOP3.LUT R4, R29, 0xffff0000, RZ, 0xc0, !PT ;  /* 0xffff00001d047812 */ /* 0x000fe200078ec0ff */
[-C--:B------:R-:W-:Y:S01]  /*cad0*/  FFMA.FTZ R41, R3, R20.reuse, R8 ;  /* 0x0000001403297223 */ /* 0x080fe20000010008 */
[----:B------:R-:W-:Y:S01]  /*cae0*/  LOP3.LUT R16, R16, 0xffff0000, RZ, 0xc0, !PT ;  /* 0xffff000010107812 */ /* 0x000fe200078ec0ff */
[----:B------:R-:W-:Y:S01]  /*caf0*/  FFMA.FTZ R42, R2, R20, -R19 ;  /* 0x00000014022a7223 */ /* 0x000fe20000010813 */
[C---:B------:R-:W-:Y:S01]  /*cb00*/  SHF.L.U32 R21, R17.reuse, 0x10, RZ ;  /* 0x0000001011157819 */ /* 0x040fe200000006ff */
[----:B------:R-:W-:Y:S01]  /*cb10*/  IMAD.U32 R2, R32, 0x10000, RZ ;  /* 0x0001000020027824 */ /* 0x000fe200078e00ff */
[----:B------:R-:W-:Y:S01]  /*cb20*/  LOP3.LUT R27, R17, 0xffff0000, RZ, 0xc0, !PT ;  /* 0xffff0000111b7812 */ /* 0x000fe200078ec0ff */
[-C--:B------:R-:W-:Y:S01]  /*cb30*/  FMUL.FTZ R19, R5, R6.reuse ;  /* 0x0000000605137220 */ /* 0x080fe20000410000 */
[----:B------:R-:W-:Y:S01]  /*cb40*/  SHF.L.U32 R17, R11, 0x10, RZ ;  /* 0x000000100b117819 */ /* 0x000fe200000006ff */
[----:B------:R-:W-:Y:S01]  /*cb50*/  FMUL.FTZ R11, R4, R6 ;  /* 0x00000006040b7220 */ /* 0x000fe20000410000 */
[----:B------:R-:W-:Y:S01]  /*cb60*/  SHF.L.U32 R3, R35, 0x10, RZ ;  /* 0x0000001023037819 */ /* 0x000fe200000006ff */
[----:B------:R-:W-:-:S02]  /*cb70*/  FMUL.FTZ R6, R2, R15 ;  /* 0x0000000f02067220 */ /* 0x000fc40000410000 */
[-C--:B------:R-:W-:Y:S02]  /*cb80*/  FFMA.FTZ R40, R4, R16.reuse, -R19 ;  /* 0x0000001004287223 */ /* 0x080fe40000010813 */
[----:B------:R-:W-:Y:S02]  /*cb90*/  IMAD.U32 R8, R30, 0x10000, RZ ;  /* 0x000100001e087824 */ /* 0x000fe400078e00ff */
[C---:B------:R-:W-:Y:S02]  /*cba0*/  FMUL.FTZ R4, R3.reuse, R15 ;  /* 0x0000000f03047220 */ /* 0x040fe40000410000 */
[----:B------:R-:W-:Y:S01]  /*cbb0*/  FFMA.FTZ R38, R3, R21, -R6 ;  /* 0x0000001503267223 */ /* 0x000fe20000010806 */
[----:B------:R-:W-:Y:S01]  /*cbc0*/  SHF.L.U32 R3, R31, 0x10, RZ ;  /* 0x000000101f037819 */ /* 0x000fe200000006ff */
[----:B------:R-:W-:Y:S02]  /*cbd0*/  FFMA.FTZ R39, R5, R16, R11 ;  /* 0x0000001005277223 */ /* 0x000fe4000001000b */
[C---:B------:R-:W-:Y:S01]  /*cbe0*/  IMAD.U32 R22, R18.reuse, 0x10000, RZ ;  /* 0x0001000012167824 */ /* 0x040fe200078e00ff */
[----:B------:R-:W-:Y:S01]  /*cbf0*/  LOP3.LUT R18, R18, 0xffff0000, RZ, 0xc0, !PT ;  /* 0xffff000012127812 */ /* 0x000fe200078ec0ff */
[----:B------:R-:W-:-:S02]  /*cc00*/  FMUL.FTZ R5, R8, R9 ;  /* 0x0000000908057220 */ /* 0x000fc40000410000 */
[----:B------:R-:W-:Y:S01]  /*cc10*/  FFMA.FTZ R37, R2, R21, R4 ;  /* 0x0000001502257223 */ /* 0x000fe20000010004 */
[----:B------:R-:W-:Y:S01]  /*cc20*/  LOP3.LUT R2, R30, 0xffff0000, RZ, 0xc0, !PT ;  /* 0xffff00001e027812 */ /* 0x000fe200078ec0ff */
[----:B------:R-:W-:Y:S01]  /*cc30*/  IMAD.U32 R6, R33, 0x10000, RZ ;  /* 0x0001000021067824 */ /* 0x000fe200078e00ff */
[----:B------:R-:W-:Y:S01]  /*cc40*/  LOP3.LUT R4, R31, 0xffff0000, RZ, 0xc0, !PT ;  /* 0xffff00001f047812 */ /* 0x000fe200078ec0ff */
[C---:B------:R-:W-:Y:S02]  /*cc50*/  FMUL.FTZ R11, R3.reuse, R9 ;  /* 0x00000009030b7220 */ /* 0x040fe40000410000 */
[----:B------:R-:W-:Y:S01]  /*cc60*/  FFMA.FTZ R21, R3, R22, -R5 ;  /* 0x0000001603157223 */ /* 0x000fe20000010805 */
[----:B------:R-:W-:Y:S01]  /*cc70*/  SHF.L.U32 R3, R34, 0x10, RZ ;  /* 0x0000001022037819 */ /* 0x000fe200000006ff */
[----:B------:R-:W-:Y:S02]  /*cc80*/  FMUL.FTZ R5, R6, R17 ;  /* 0x0000001106057220 */ /* 0x000fe40000410000 */
[----:B------:R-:W-:-:S02]  /*cc90*/  FMUL.FTZ R9, R2, R10 ;  /* 0x0000000a02097220 */ /* 0x000fc40000410000 */
[----:B------:R-:W-:Y:S02]  /*cca0*/  FMUL.FTZ R10, R4, R10 ;  /* 0x0000000a040a7220 */ /* 0x000fe40000410000 */
[----:B------:R-:W-:Y:S02]  /*ccb0*/  FFMA.FTZ R22, R8, R22, R11 ;  /* 0x0000001608167223 */ /* 0x000fe4000001000b */
[C---:B------:R-:W-:Y:S02]  /*ccc0*/  FMUL.FTZ R8, R3.reuse, R17 ;  /* 0x0000001103087220 */ /* 0x040fe40000410000 */
[-C--:B------:R-:W-:Y:S01]  /*ccd0*/  FFMA.FTZ R20, R3, R25.reuse, -R5 ;  /* 0x0000001903147223 */ /* 0x080fe20000010805 */
[----:B------:R-:W-:Y:S01]  /*cce0*/  LOP3.LUT R3, R32, 0xffff0000, RZ, 0xc0, !PT ;  /* 0xffff000020037812 */ /* 0x000fe200078ec0ff */
[-C--:B------:R-:W-:Y:S01]  /*ccf0*/  FFMA.FTZ R19, R2, R18.reuse, R10 ;  /* 0x0000001202137223 */ /* 0x080fe2000001000a */
[----:B------:R-:W-:Y:S01]  /*cd00*/  LOP3.LUT R5, R35, 0xffff0000, RZ, 0xc0, !PT ;  /* 0xffff000023057812 */ /* 0x000fe200078ec0ff */
[----:B------:R-:W-:Y:S01]  /*cd10*/  FFMA.FTZ R16, R4, R18, -R9 ;  /* 0x0000001204107223 */ /* 0x000fe20000010809 */
[----:B------:R-:W-:Y:S01]  /*cd20*/  LOP3.LUT R2, R33, 0xffff0000, RZ, 0xc0, !PT ;  /* 0xffff000021027812 */ /* 0x000fe200078ec0ff */
[-C--:B------:R-:W-:Y:S01]  /*cd30*/  FMUL.FTZ R10, R3, R24.reuse ;  /* 0x00000018030a7220 */ /* 0x080fe20000410000 */
[----:B------:R-:W-:Y:S01]  /*cd40*/  LOP3.LUT R4, R34, 0xffff0000, RZ, 0xc0, !PT ;  /* 0xffff000022047812 */ /* 0x000fe200078ec0ff */
[----:B------:R-:W-:Y:S01]  /*cd50*/  FFMA.FTZ R15, R6, R25, R8 ;  /* 0x00000019060f7223 */ /* 0x000fe20000010008 */
[----:B------:R-:W-:Y:S01]  /*cd60*/  F2FP.BF16.PACK_AB R18, R16, R21 ;  /* 0x000000151012723e */ /* 0x000fe200000010ff */
[----:B------:R-:W-:Y:S01]  /*cd70*/  FMUL.FTZ R9, R5, R24 ;  /* 0x0000001805097220 */ /* 0x000fe20000410000 */
[----:B------:R-:W-:Y:S01]  /*cd80*/  F2FP.BF16.PACK_AB R16, R40, R42 ;  /* 0x0000002a2810723e */ /* 0x000fe200000010ff */
[----:B------:R-:W-:-:S02]  /*cd90*/  FMUL.FTZ R8, R2, R23 ;  /* 0x0000001702087220 */ /* 0x000fc40000410000 */
[C---:B------:R-:W-:Y:S02]  /*cda0*/  FMUL.FTZ R6, R4.reuse, R23 ;  /* 0x0000001704067220 */ /* 0x040fe40000410000 */
[-C--:B------:R-:W-:Y:S01]  /*cdb0*/  FFMA.FTZ R11, R5, R27.reuse, -R10 ;  /* 0x0000001b050b7223 */ /* 0x080fe2000001080a */
[----:B------:R-:W-:Y:S01]  /*cdc0*/  F2FP.BF16.PACK_AB R10, R19, R22 ;  /* 0x00000016130a723e */ /* 0x000fe200000010ff */
[----:B------:R-:W-:Y:S02]  /*cdd0*/  FFMA.FTZ R5, R3, R27, R9 ;  /* 0x0000001b03057223 */ /* 0x000fe40000010009 */
[----:B------:R-:W-:Y:S01]  /*cde0*/  FFMA.FTZ R3, R4, R26, -R8 ;  /* 0x0000001a04037223 */ /* 0x000fe20000010808 */
[----:B------:R-:W-:Y:S01]  /*cdf0*/  F2FP.BF16.PACK_AB R17, R11, R38 ;  /* 0x000000260b11723e */ /* 0x000fe200000010ff */
[----:B------:R-:W-:Y:S01]  /*ce00*/  FFMA.FTZ R2, R2, R26, R6 ;  /* 0x0000001a02027223 */ /* 0x000fe20000010006 */
[----:B------:R-:W-:Y:S02]  /*ce10*/  F2FP.BF16.PACK_AB R8, R39, R41 ;  /* 0x000000292708723e */ /* 0x000fe400000010ff */
[----:B------:R-:W-:-:S02]  /*ce20*/  F2FP.BF16.PACK_AB R19, R3, R20 ;  /* 0x000000140313723e */ /* 0x000fc400000010ff */
[----:B------:R-:W-:Y:S02]  /*ce30*/  F2FP.BF16.PACK_AB R9, R5, R37 ;  /* 0x000000250509723e */ /* 0x000fe400000010ff */
[----:B------:R-:W-:Y:S01]  /*ce40*/  F2FP.BF16.PACK_AB R11, R2, R15 ;  /* 0x0000000f020b723e */ /* 0x000fe200000010ff */
[----:B------:R1:W-:Y:S04]  /*ce50*/  STS.128 [R47], R16 ;  /* 0x000000102f007388 */ /* 0x0003e80000000c00 */
[----:B------:R1:W-:Y:S02]  /*ce60*/  STS.128 [R36+0x100], R8 ;  /* 0x0001000824007388 */ /* 0x0003e40000000c00 */
.L_x_421:
[----:B------:R-:W-:Y:S05]  /*ce70*/  BSYNC B0 ;  /* 0x0000000000007941 */ /* 0x000fea0003800000 */
.L_x_420:
[----:B------:R-:W-:Y:S01]  /*ce80*/  IADD3 R2, R81, 0x40, RZ ;  /* 0x0000004051027810 */ /* 0x000fe20007ffe0ff */
[----:B------:R-:W-:Y:S03]  /*ce90*/  BSSY B0, `(.L_x_422) ;  /* 0x0000062000007945 */ /* 0x000fe60003800000 */
[----:B------:R-:W-:-:S13]  /*cea0*/  ISETP.GE.OR P1, PT, R2, R43, P0 ;  /* 0x0000002b0200720c */ /* 0x000fda0000726670 */
[----:B------:R-:W-:Y:S05]  /*ceb0*/  @P1 BRA `(.L_x_423) ;  /* 0x000005f000001947 */ /* 0x000fea0003800000 */
[----:B-1----:R-:W2:Y:S01]  /*cec0*/  LDL R47, [R1+0xf0] ;  /* 0x0000f000012f7983 */ /* 0x002ea20000100800 */
        /* <DEDUP_REMOVED lines=19> */
[----:B------:R-:W-:Y:S02]  /*d000*/  SHF.L.U32 R36, R2, 0x1, RZ ;  /* 0x0000000102247819 */ /* 0x000fe400000006ff */
        /* <DEDUP_REMOVED lines=74> */
.L_x_423:
[----:B------:R-:W-:Y:S05]  /*d4b0*/  BSYNC B0 ;  /* 0x0000000000007941 */ /* 0x000fea0003800000 */
.L_x_422:
[----:B------:R-:W-:-:S04]  /*d4c0*/  IADD3 R2, R81, 0x60, RZ ;  /* 0x0000006051027810 */ /* 0x000fc80007ffe0ff */
        /* <DEDUP_REMOVED lines=88> */
[-C--:B------:R-:W-:Y:S01]  /*da50*/  FFMA.FTZ R3, R4, R26.reuse, -R8 ;  /* 0x0000001a04037223 */ /* 0x080fe20000010808 */
        /* <DEDUP_REMOVED lines=8> */
.L_x_413:
[----:B------:R-:W-:Y:S05]  /*dae0*/  BSYNC B2 ;  /* 0x0000000000027941 */ /* 0x000fea0003800000 */
.L_x_397:
[----:B------:R-:W-:Y:S01]  /*daf0*/  BAR.SYNC.DEFER_BLOCKING 0x0 ;  /* 0x0000000000007b1d */ /* 0x000fe20000010000 */
[----:B-12---:R-:W-:Y:S01]  /*db00*/  IMAD R4, R46, c[0x0][0x208], RZ ;  /* 0x000082002e047a24 */ /* 0x006fe200078e02ff */
[----:B------:R-:W-:Y:S01]  /*db10*/  LOP3.LUT P1, RZ, R82, 0x2, RZ, 0xc0, !PT ;  /* 0x0000000252ff7812 */ /* 0x000fe2000782c0ff */
[----:B------:R-:W-:Y:S01]  /*db20*/  IMAD.WIDE.U32 R2, R223, c[0x0][0x208], RZ ;  /* 0x00008200df027a25 */ /* 0x000fe200078e00ff */
[----:B------:R-:W-:-:S02]  /*db30*/  ISETP.GE.AND P3, PT, R76, c[0x0][0x1d4], PT ;  /* 0x000075004c007a0c */ /* 0x000fc40003f66270 */
[----:B------:R-:W-:Y:S01]  /*db40*/  ISETP.GE.AND P2, PT, R212, c[0x0][0x1d4], PT ;  /* 0x00007500d4007a0c */ /* 0x000fe20003f46270 */
[----:B------:R-:W-:Y:S01]  /*db50*/  IMAD R4, R223, c[0x0][0x20c], R4 ;  /* 0x00008300df047a24 */ /* 0x000fe200078e0204 */
[----:B------:R-:W-:Y:S01]  /*db60*/  SHF.L.U64.HI R216, R76, 0x1, R77 ;  /* 0x000000014cd87819 */ /* 0x000fe2000001024d */
[----:B------:R-:W-:Y:S01]  /*db70*/  IMAD.WIDE.U32 R8, R44, c[0x0][0x210], RZ ;  /* 0x000084002c087a25 */ /* 0x000fe200078e00ff */
[----:B------:R-:W-:Y:S01]  /*db80*/  SHF.L.U64.HI R217, R212, 0x1, R231 ;  /* 0x00000001d4d97819 */ /* 0x000fe200000102e7 */
[----:B------:R-:W1:Y:S01]  /*db90*/  S2R R18, SR_TID.X ;  /* 0x0000000000127919 */ /* 0x000e620000002100 */
[----:B------:R-:W-:Y:S01]  /*dba0*/  BSSY B0, `(.L_x_424) ;  /* 0x000005b000007945 */ /* 0x000fe20003800000 */
[----:B------:R-:W-:Y:S02]  /*dbb0*/  IMAD.IADD R3, R3, 0x1, R4 ;  /* 0x0000000103037824 */ /* 0x000fe400078e0204 */
[----:B------:R-:W-:Y:S01]  /*dbc0*/  IMAD R4, R45, c[0x0][0x218], RZ ;  /* 0x000086002d047a24 */ /* 0x000fe200078e02ff */
[----:B------:R-:W-:Y:S01]  /*dbd0*/  STL.64 [R1], R8 ;  /* 0x0000000801007387 */ /* 0x000fe20000100a00 */
[----:B------:R-:W-:-:S04]  /*dbe0*/  IMAD.WIDE.U32 R2, R220, c[0x0][0x218], R2 ;  /* 0x00008600dc027a25 */ /* 0x000fc800078e0002 */
[----:B------:R-:W-:Y:S01]  /*dbf0*/  IMAD R4, R220, c[0x0][0x21c], R4 ;  /* 0x00008700dc047a24 */ /* 0x000fe200078e0204 */
[----:B------:R-:W-:Y:S01]  /*dc00*/  IADD3 R2, P0, R2, R8, RZ ;  /* 0x0000000802027210 */ /* 0x000fe20007f1e0ff */
[----:B------:R-:W-:Y:S01]  /*dc10*/  IMAD R5, R44, c[0x0][0x214], R9 ;  /* 0x000085002c057a24 */ /* 0x000fe200078e0209 */
[----:B------:R-:W-:Y:S01]  /*dc20*/  LDSM.16.M88.4 R140, [R206] ;  /* 0x00000000ce8c783b */ /* 0x000fe20000000200 */
[----:B------:R-:W-:Y:S02]  /*dc30*/  IMAD.SHL.U32 R215, R76, 0x2, RZ ;  /* 0x000000024cd77824 */ /* 0x000fe400078e00ff */
[----:B------:R-:W-:Y:S01]  /*dc40*/  IMAD.SHL.U32 R218, R212, 0x2, RZ ;  /* 0x00000002d4da7824 */ /* 0x000fe200078e00ff */
[----:B------:R-:W-:Y:S01]  /*dc50*/  LDSM.16.M88.4 R144, [R207] ;  /* 0x00000000cf90783b */ /* 0x000fe20000000200 */
[----:B------:R-:W-:Y:S01]  /*dc60*/  IADD3.X R3, R5, R3, R4, P0, !PT ;  /* 0x0000000305037210 */ /* 0x000fe200007fe404 */
[----:B------:R-:W-:Y:S02]  /*dc70*/  IMAD.IADD R4, R128, 0x1, -R81 ;  /* 0x0000000180047824 */ /* 0x000fe400078e0a51 */
[----:B------:R-:W-:Y:S03]  /*dc80*/  LDSM.16.M88.4 R176, [R209] ;  /* 0x00000000d1b0783b */ /* 0x000fe60000000200 */
[----:B------:R-:W-:Y:S01]  /*dc90*/  ISETP.LT.OR P4, PT, R4, 0x1, P2 ;  /* 0x000000010400780c */ /* 0x000fe20001781670 */
[----:B------:R-:W-:Y:S04]  /*dca0*/  LDSM.16.M88.4 R180, [R208] ;  /* 0x00000000d0b4783b */ /* 0x000fe80000000200 */
[----:B------:R-:W-:Y:S04]  /*dcb0*/  LDSM.16.M88.4 R184, [R206+0x4000] ;  /* 0x00400000ceb8783b */ /* 0x000fe80000000200 */
[----:B------:R-:W-:Y:S04]  /*dcc0*/  LDSM.16.M88.4 R188, [R207+0x4000] ;  /* 0x00400000cfbc783b */ /* 0x000fe80000000200 */
[----:B------:R-:W-:Y:S04]  /*dcd0*/  LDSM.16.M88.4 R192, [R209+0x4000] ;  /* 0x00400000d1c0783b */ /* 0x000fe80000000200 */
[----:B------:R-:W-:Y:S04]  /*dce0*/  LDSM.16.M88.4 R196, [R208+0x4000] ;  /* 0x00400000d0c4783b */ /* 0x000fe80000000200 */
[----:B------:R-:W-:Y:S06]  /*dcf0*/  BAR.SYNC.DEFER_BLOCKING 0x0 ;  /* 0x0000000000007b1d */ /* 0x000fec0000010000 */
[----:B------:R2:W-:Y:S01]  /*dd00*/  STL [R1+0x8], R5 ;  /* 0x0000080501007387 */ /* 0x0005e20000100800 */
[----:B------:R-:W-:-:S04]  /*dd10*/  DEPBAR.LE SB0, 0x0 ;  /* 0x000080000000791a */ /* 0x000fc80000000000 */
[----:B------:R-:W-:Y:S01]  /*dd20*/  BAR.SYNC.DEFER_BLOCKING 0x0 ;  /* 0x0000000000007b1d */ /* 0x000fe20000010000 */
[----:B--2---:R-:W-:-:S04]  /*dd30*/  LEA R5, P0, R2, c[0x0][0x1f8], 0x1 ;  /* 0x00007e0002057a11 */ /* 0x004fc800078008ff */
[----:B------:R-:W-:Y:S01]  /*dd40*/  LEA.HI.X R3, R2, c[0x0][0x1fc], R3, 0x1, P0 ;  /* 0x00007f0002037a11 */ /* 0x000fe200000f0c03 */
[----:B---3--:R-:W2:Y:S01]  /*dd50*/  SHFL.IDX PT, R6, R5, RZ, 0x181f ;  /* 0x00181fff05067589 */ /* 0x008ea200000e0000 */
[C---:B------:R-:W-:Y:S02]  /*dd60*/  IADD3 R2, R200.reuse, 0x20, RZ ;  /* 0x00000020c8027810 */ /* 0x040fe40007ffe0ff */
[----:B------:R-:W-:Y:S01]  /*dd70*/  @P1 IADD3 R2, R200, -0x20, RZ ;  /* 0xffffffe0c8021810 */ /* 0x000fe20007ffe0ff */
[----:B------:R-:W3:Y:S01]  /*dd80*/  SHFL.IDX PT, R11, R3, RZ, 0x181f ;  /* 0x00181fff030b7589 */ /* 0x000ee200000e0000 */
[----:B------:R-:W-:-:S03]  /*dd90*/  ISETP.LT.OR P1, PT, R4, 0x1, P3 ;  /* 0x000000010400780c */ /* 0x000fc60001f21670 */
[----:B------:R-:W4:Y:S04]  /*dda0*/  SHFL.IDX PT, R15, R5, 0x1, 0x181f ;  /* 0x00381f00050f7f89 */ /* 0x000f2800000e0000 */
[----:B------:R-:W1:Y:S04]  /*ddb0*/  SHFL.IDX PT, R17, R3, 0x1, 0x181f ;  /* 0x00381f0003117f89 */ /* 0x000e6800000e0000 */
[----:B------:R-:W-:Y:S04]  /*ddc0*/  LDSM.16.M88.4 R40, [R2] ;  /* 0x000000000228783b */ /* 0x000fe80000000200 */
[----:B------:R-:W-:Y:S01]  /*ddd0*/  LDSM.16.M88.4 R60, [R2+0x800] ;  /* 0x00080000023c783b */ /* 0x000fe20000000200 */
[----:B--2---:R-:W-:-:S03]  /*dde0*/  IADD3 R8, P0, R6, R215, RZ ;  /* 0x000000d706087210 */ /* 0x004fc60007f1e0ff */
[----:B------:R-:W-:Y:S04]  /*ddf0*/  LDSM.16.M88.4 R44, [R2+0x1000] ;  /* 0x00100000022c783b */ /* 0x000fe80000000200 */
[----:B------:R-:W-:Y:S01]  /*de00*/  LDSM.16.M88.4 R92, [R2+0x1800] ;  /* 0x00180000025c783b */ /* 0x000fe20000000200 */
[C---:B---3--:R-:W-:Y:S01]  /*de10*/  IMAD.X R9, R11.reuse, 0x1, R216, P0 ;  /* 0x000000010b097824 */ /* 0x048fe200000e06d8 */
[----:B------:R-:W-:Y:S02]  /*de20*/  IADD3 R10, P0, R6, R218, RZ ;  /* 0x000000da060a7210 */ /* 0x000fe40007f1e0ff */
[----:B------:R-:W-:Y:S03]  /*de30*/  LDSM.16.M88.4 R100, [R2+0x2000] ;  /* 0x002000000264783b */ /* 0x000fe60000000200 */
[----:B------:R-:W-:Y:S01]  /*de40*/  IMAD.X R11, R11, 0x1, R217, P0 ;  /* 0x000000010b0b7824 */ /* 0x000fe200000e06d9 */
[----:B------:R-:W-:Y:S04]  /*de50*/  LDSM.16.M88.4 R108, [R2+0x2800] ;  /* 0x00280000026c783b */ /* 0x000fe80000000200 */
[----:B------:R-:W-:Y:S04]  /*de60*/  LDSM.16.M88.4 R124, [R2+0x3000] ;  /* 0x00300000027c783b */ /* 0x000fe80000000200 */
[----:B------:R-:W2:Y:S04]  /*de70*/  SHFL.IDX PT, R2, R5, 0x2, 0x181f ;  /* 0x00581f0005027f89 */ /* 0x000ea800000e0000 */
[----:B------:R-:W3:Y:S04]  /*de80*/  SHFL.IDX PT, R6, R3, 0x2, 0x181f ;  /* 0x00581f0003067f89 */ /* 0x000ee800000e0000 */
[----:B------:R1:W1:Y:S04]  /*de90*/  LDSM.16.M88.4 R28, [R200] ;  /* 0x00000000c81c783b */ /* 0x0002680000000200 */
[----:B------:R1:W1:Y:S04]  /*dea0*/  LDSM.16.M88.4 R20, [R200+0x800] ;  /* 0x00080000c814783b */ /* 0x0002680000000200 */
[----:B------:R1:W1:Y:S04]  /*deb0*/  LDSM.16.M88.4 R36, [R200+0x1000] ;  /* 0x00100000c824783b */ /* 0x0002680000000200 */
[----:B------:R1:W1:Y:S04]  /*dec0*/  LDSM.16.M88.4 R48, [R200+0x1800] ;  /* 0x00180000c830783b */ /* 0x0002680000000200 */
[----:B------:R1:W1:Y:S04]  /*ded0*/  LDSM.16.M88.4 R72, [R200+0x2000] ;  /* 0x00200000c848783b */ /* 0x0002680000000200 */
[----:B------:R1:W1:Y:S04]  /*dee0*/  LDSM.16.M88.4 R88, [R200+0x2800] ;  /* 0x00280000c858783b */ /* 0x0002680000000200 */
[----:B------:R1:W2:Y:S04]  /*def0*/  LDSM.16.M88.4 R120, [R200+0x3000] ;  /* 0x00300000c878783b */ /* 0x0002a80000000200 */
        /* <DEDUP_REMOVED lines=8> */
[----:B-1----:R-:W-:Y:S01]  /*df80*/  IMAD.X R9, R17, 0x1, R216, P0 ;  /* 0x0000000111097824 */ /* 0x002fe200000e06d8 */
[----:B------:R-:W-:-:S04]  /*df90*/  IADD3 R16, P0, R15, R218, RZ ;  /* 0x000000da0f107210 */ /* 0x000fc80007f1e0ff */
[----:B------:R1:W-:Y:S01]  /*dfa0*/  LDGSTS.E.BYPASS.LTC128B.128 [R213+0x1100], [R8.64], !P1 ;  /* 0x0110000008d57fae */ /* 0x0003e2000c901d48 */
[----:B------:R-:W-:Y:S01]  /*dfb0*/  IMAD.X R17, R17, 0x1, R217, P0 ;  /* 0x0000000111117824 */ /* 0x000fe200000e06d9 */
[----:B--2---:R-:W-:Y:S02]  /*dfc0*/  IADD3 R10, P0, R2, R215, RZ ;  /* 0x000000d7020a7210 */ /* 0x004fe40007f1e0ff */
[C---:B------:R-:W-:Y:S02]  /*dfd0*/  ISETP.LT.OR P1, PT, R4.reuse, 0x41, P2 ;  /* 0x000000410400780c */ /* 0x040fe40001721670 */
[----:B------:R2:W-:Y:S01]  /*dfe0*/  LDGSTS.E.BYPASS.LTC128B.128 [R213+0x4900], [R16.64], !P4 ;  /* 0x0490000010d57fae */ /* 0x0005e2000e101d48 */
[----:B------:R-:W-:Y:S01]  /*dff0*/  ISETP.LT.OR P4, PT, R4, 0x41, P3 ;  /* 0x000000410400780c */ /* 0x000fe20001f81670 */
[----:B---3--:R-:W-:-:S12]  /*e000*/  IMAD.X R11, R6, 0x1, R216, P0 ;  /* 0x00000001060b7824 */ /* 0x008fd800000e06d8 */
[----:B------:R2:W-:Y:S01]  /*e010*/  LDGSTS.E.BYPASS.LTC128B.128 [R213+0x2100], [R10.64], !P4 ;  /* 0x021000000ad57fae */ /* 0x0005e2000e101d48 */
[----:B-1----:R-:W-:-:S05]  /*e020*/  IADD3 R8, P0, R2, R218, RZ ;  /* 0x000000da02087210 */ /* 0x002fca0007f1e0ff */
[----:B------:R-:W-:Y:S01]  /*e030*/  IMAD.X R9, R6, 0x1, R217, P0 ;  /* 0x0000000106097824 */ /* 0x000fe200000e06d9 */
[----:B------:R-:W-:-:S04]  /*e040*/  ISETP.GT.AND P0, PT, R18, 0x7f, PT ;  /* 0x0000007f1200780c */ /* 0x000fc80003f04270 */
[----:B------:R2:W-:Y:S09]  /*e050*/  LDGSTS.E.BYPASS.LTC128B.128 [R213+0x5900], [R8.64], !P1 ;  /* 0x0590000008d57fae */ /* 0x0005f2000c901d48 */
[----:B------:R-:W-:Y:S05]  /*e060*/  @P0 BRA `(.L_x_425) ;  /* 0x000000e000000947 */ /* 0x000fea0003800000 */
[----:B------:R-:W-:Y:S05]  /*e070*/  BRA.DIV ~URZ, `(.L_x_426) ;  /* 0x0000ad527f007947 */ /* 0x000fea000b800000 */
[----:B------:R1:W3:Y:S04]  /*e080*/  SHFL.IDX PT, R6, R3, 0x3, 0x181f ;  /* 0x00781f0003067f89 */ /* 0x0002e800000e0000 */
[----:B------:R1:W4:Y:S02]  /*e090*/  SHFL.IDX PT, R2, R5, 0x3, 0x181f ;  /* 0x00781f0005027f89 */ /* 0x00032400000e0000 */
.L_x_522:
[C---:B------:R-:W-:Y:S02]  /*e0a0*/  ISETP.LT.OR P3, PT, R4.reuse, 0x61, P3 ;  /* 0x000000610400780c */ /* 0x040fe40001f61670 */
[----:B------:R-:W-:-:S02]  /*e0b0*/  ISETP.LT.OR P2, PT, R4, 0x61, P2 ;  /* 0x000000610400780c */ /* 0x000fc40001741670 */
[C---:B----4-:R-:W-:Y:S02]  /*e0c0*/  IADD3 R4, P1, R2.reuse, R215, RZ ;  /* 0x000000d702047210 */ /* 0x050fe40007f3e0ff */
[----:B------:R-:W-:-:S03]  /*e0d0*/  IADD3 R2, P0, R2, R218, RZ ;  /* 0x000000da02027210 */ /* 0x000fc60007f1e0ff */
[C---:B-1-3--:R-:W-:Y:S02]  /*e0e0*/  IMAD.X R5, R6.reuse, 0x1, R216, P1 ;  /* 0x0000000106057824 */ /* 0x04afe400008e06d8 */
[----:B------:R-:W-:-:S03]  /*e0f0*/  IMAD.X R3, R6, 0x1, R217, P0 ;  /* 0x0000000106037824 */ /* 0x000fc600000e06d9 */
[----:B------:R-:W-:Y:S01]  /*e100*/  @!PT LDS RZ, [RZ] ;  /* 0x00000000fffff984 */ /* 0x000fe20000000800 */
[----:B------:R-:W-:Y:S01]  /*e110*/  @!PT LDS RZ, [RZ] ;  /* 0x00000000fffff984 */ /* 0x000fe20000000800 */
[----:B------:R-:W-:Y:S01]  /*e120*/  @!PT LDS RZ, [RZ] ;  /* 0x00000000fffff984 */ /* 0x000fe20000000800 */
[----:B------:R1:W-:Y:S04]  /*e130*/  LDGSTS.E.BYPASS.LTC128B.128 [R214+0x3100], [R4.64], !P3 ;  /* 0x0310000004d67fae */ /* 0x0003e8000d901d48 */
[----:B------:R1:W-:Y:S02]  /*e140*/  LDGSTS.E.BYPASS.LTC128B.128 [R214+0x6900], [R2.64], !P2 ;  /* 0x0690000002d67fae */ /* 0x0003e4000d101d48 */
.L_x_425:
[----:B------:R-:W-:Y:S05]  /*e150*/  BSYNC B0 ;  /* 0x0000000000007941 */ /* 0x000fea0003800000 */
.L_x_424:
[C---:B--2---:R-:W-:Y:S01]  /*e160*/  HMMA.16816.F32.BF16 R16, R140.reuse, R36, RZ ;  /* 0x000000248c10723c */ /* 0x044fe200000418ff */
[----:B------:R-:W-:Y:S01]  /*e170*/  R2P PR, R82, 0x6 ;  /* 0x0000000652007804 */ /* 0x000fe20000000000 */
[----:B-1----:R-:W-:Y:S01]  /*e180*/  IMAD.MOV.U32 R2, RZ, RZ, 0x40 ;  /* 0x00000040ff027424 */ /* 0x002fe200078e00ff */
[----:B------:R-:W-:Y:S01]  /*e190*/  IADD3 R205, R200, 0x20, RZ ;  /* 0x00000020c8cd7810 */ /* 0x000fe20007ffe0ff */
[----:B------:R-:W0:Y:S01]  /*e1a0*/  LDGDEPBAR ;  /* 0x00000000000079af */ /* 0x000e220000000000 */
[----:B------:R-:W-:Y:S01]  /*e1b0*/  ISETP.GT.AND P0, PT, R129, R252, PT ;  /* 0x000000fc8100720c */ /* 0x000fe20003f04270 */
[----:B------:R-:W-:Y:S01]  /*e1c0*/  BSSY B1, `(.L_x_427) ;  /* 0x0000104000017945 */ /* 0x000fe20003800000 */
[----:B------:R-:W-:Y:S01]  /*e1d0*/  SEL R2, R2, 0xffffffc0, !P2 ;  /* 0xffffffc002027807 */ /* 0x000fe20005000000 */
[----:B------:R-:W-:Y:S04]  /*e1e0*/  HMMA.16816.F32.BF16 R32, R140, R28, RZ ;  /* 0x0000001c8c20723c */ /* 0x000fe800000418ff */
[----:B------:R-:W-:-:S02]  /*e1f0*/  IMAD.IADD R3, R200, 0x1, R2 ;  /* 0x00000001c8037824 */ /* 0x000fc400078e0202 */
[----:B------:R-:W-:Y:S02]  /*e200*/  @P1 IADD3 R205, R200, -0x20, RZ ;  /* 0xffffffe0c8cd1810 */ /* 0x000fe40007ffe0ff */
[----:B------:R-:W-:Y:S02]  /*e210*/  HMMA.16816.F32.BF16 R8, R140, R38, RZ ;  /* 0x000000268c08723c */ /* 0x000fe400000418ff */
[----:B------:R-:W-:-:S06]  /*e220*/  IADD3 R83, R2, 0x3800, R205 ;  /* 0x0000380002537810 */ /* 0x000fcc0007ffe0cd */
[C---:B------:R-:W-:Y:S08]  /*e230*/  HMMA.16816.F32.BF16 R28, R140.reuse, R30, RZ ;  /* 0x0000001e8c1c723c */ /* 0x040ff000000418ff */
[C---:B------:R-:W-:Y:S08]  /*e240*/  HMMA.16816.F32.BF16 R24, R140.reuse, R20, RZ ;  /* 0x000000148c18723c */ /* 0x040ff000000418ff */
[----:B------:R-:W-:Y:S08]  /*e250*/  HMMA.16816.F32.BF16 R20, R140, R22, RZ ;  /* 0x000000168c14723c */ /* 0x000ff000000418ff */
[C---:B------:R-:W-:Y:S01]  /*e260*/  HMMA.16816.F32.BF16 R56, R144.reuse, R44, R16 ;  /* 0x0000002c9038723c */ /* 0x040fe20000041810 */
[----:B------:R-:W1:Y:S07]  /*e270*/  LDSM.16.M88.4 R16, [R3+0x1000] ;  /* 0x001000000310783b */ /* 0x000e6e0000000200 */
[C---:B------:R-:W-:Y:S08]  /*e280*/  HMMA.16816.F32.BF16 R8, R144.reuse, R46, R8 ;  /* 0x0000002e9008723c */ /* 0x040ff00000041808 */
[C---:B------:R-:W-:Y:S08]  /*e290*/  HMMA.16816.F32.BF16 R84, R144.reuse, R40, R32 ;  /* 0x000000289054723c */ /* 0x040ff00000041820 */
[----:B------:R-:W-:Y:S08]  /*e2a0*/  HMMA.16816.F32.BF16 R68, R144, R42, R28 ;  /* 0x0000002a9044723c */ /* 0x000ff0000004181c */
[C---:B------:R-:W-:Y:S08]  /*e2b0*/  HMMA.16816.F32.BF16 R44, R140.reuse, R72, RZ ;  /* 0x000000488c2c723c */ /* 0x040ff000000418ff */
[----:B------:R-:W-:Y:S01]  /*e2c0*/  HMMA.16816.F32.BF16 R40, R140, R74, RZ ;  /* 0x0000004a8c28723c */ /* 0x000fe200000418ff */
[----:B------:R-:W-:Y:S07]  /*e2d0*/  LDSM.16.M88.4 R72, [R3+0x1800] ;  /* 0x001800000348783b */ /* 0x000fee0000000200 */
[C---:B------:R-:W-:Y:S01]  /*e2e0*/  HMMA.16816.F32.BF16 R64, R144.reuse, R60, R24 ;  /* 0x0000003c9040723c */ /* 0x040fe20000041818 */
[----:B------:R-:W2:Y:S07]  /*e2f0*/  LDSM.16.M88.4 R24, [R3] ;  /* 0x000000000318783b */ /* 0x000eae0000000200 */
[----:B------:R-:W-:Y:S01]  /*e300*/  HMMA.16816.F32.BF16 R60, R144, R62, R20 ;  /* 0x0000003e903c723c */ /* 0x000fe20000041814 */
[----:B------:R-:W3:Y:S07]  /*e310*/  LDSM.16.M88.4 R20, [R3+0x800] ;  /* 0x000800000314783b */ /* 0x000eee0000000200 */
[C---:B------:R-:W-:Y:S08]  /*e320*/  HMMA.16816.F32.BF16 R52, R140.reuse, R48, RZ ;  /* 0x000000308c34723c */ /* 0x040ff000000418ff */
[C---:B------:R-:W-:Y:S08]  /*e330*/  HMMA.16816.F32.BF16 R36, R140.reuse, R88, RZ ;  /* 0x000000588c24723c */ /* 0x040ff000000418ff */
[C---:B------:R-:W-:Y:S08]  /*e340*/  HMMA.16816.F32.BF16 R48, R140.reuse, R50, RZ ;  /* 0x000000328c30723c */ /* 0x040ff000000418ff */
[----:B------:R-:W-:Y:S08]  /*e350*/  HMMA.16816.F32.BF16 R32, R140, R90, RZ ;  /* 0x0000005a8c20723c */ /* 0x000ff000000418ff */
[C---:B------:R-:W-:Y:S01]  /*e360*/  HMMA.16816.F32.BF16 R116, R144.reuse, R100, R44 ;  /* 0x000000649074723c */ /* 0x040fe2000004182c */
[----:B------:R-:W4:Y:S07]  /*e370*/  LDSM.16.M88.4 R44, [R3+0x2000] ;  /* 0x00200000032c783b */ /* 0x000f2e0000000200 */
[----:B------:R-:W-:Y:S08]  /*e380*/  HMMA.16816.F32.BF16 R100, R144, R102, R40 ;  /* 0x000000669064723c */ /* 0x000ff00000041828 */
[----:B-1----:R-:W-:Y:S08]  /*e390*/  HMMA.16816.F32.BF16 R40, R176, R18, R8 ;  /* 0x00000012b028723c */ /* 0x002ff00000041808 */
[C---:B------:R-:W-:Y:S08]  /*e3a0*/  HMMA.16816.F32.BF16 R8, R140.reuse, R122, RZ ;  /* 0x0000007a8c08723c */ /* 0x040ff000000418ff */
[----:B------:R-:W-:Y:S08]  /*e3b0*/  HMMA.16816.F32.BF16 R28, R140, R120, RZ ;  /* 0x000000788c1c723c */ /* 0x000ff000000418ff */
[C---:B------:R-:W-:Y:S08]  /*e3c0*/  HMMA.16816.F32.BF16 R52, R144.reuse, R92, R52 ;  /* 0x0000005c9034723c */ /* 0x040ff00000041834 */
[C---:B------:R-:W-:Y:S01]  /*e3d0*/  HMMA.16816.F32.BF16 R112, R144.reuse, R108, R36 ;  /* 0x0000006c9070723c */ /* 0x040fe20000041824 */
[----:B------:R-:W1:Y:S07]  /*e3e0*/  LDSM.16.M88.4 R36, [R3+0x2800] ;  /* 0x002800000324783b */ /* 0x000e6e0000000200 */
[C---:B------:R-:W-:Y:S08]  /*e3f0*/  HMMA.16816.F32.BF16 R48, R144.reuse, R94, R48 ;  /* 0x0000005e9030723c */ /* 0x040ff00000041830 */
[----:B------:R-:W-:Y:S01]  /*e400*/  HMMA.16816.F32.BF16 R108, R144, R110, R32 ;  /* 0x0000006e906c723c */ /* 0x000fe20000041820 */
[----:B------:R-:W1:Y:S07]  /*e410*/  LDSM.16.M88.4 R32, [R3+0x3000] ;  /* 0x003000000320783b */ /* 0x000e6e0000000200 */
[C---:B--2---:R-:W-:Y:S08]  /*e420*/  HMMA.16816.F32.BF16 R92, R176.reuse, R26, R68 ;  /* 0x0000001ab05c723c */ /* 0x044ff00000041844 */
[C---:B---3--:R-:W-:Y:S08]  /*e430*/  HMMA.16816.F32.BF16 R88, R176.reuse, R20, R64 ;  /* 0x00000014b058723c */ /* 0x048ff00000041840 */
[C---:B------:R-:W-:Y:S08]  /*e440*/  HMMA.16816.F32.BF16 R68, R176.reuse, R22, R60 ;  /* 0x00000016b044723c */ /* 0x040ff0000004183c */
[----:B------:R-:W-:Y:S01]  /*e450*/  HMMA.16816.F32.BF16 R56, R176, R16, R56 ;  /* 0x00000010b038723c */ /* 0x000fe20000041838 */
[----:B------:R-:W2:Y:S07]  /*e460*/  LDSM.16.M88.4 R16, [R83+-0x2800] ;  /* 0xffd800005310783b */ /* 0x000eae0000000200 */
[C---:B------:R-:W-:Y:S01]  /*e470*/  HMMA.16816.F32.BF16 R20, R144.reuse, R126, R8 ;  /* 0x0000007e9014723c */ /* 0x040fe20000041808 */
[----:B------:R-:W3:Y:S07]  /*e480*/  LDSM.16.M88.4 R8, [R83+-0x2000] ;  /* 0xffe000005308783b */ /* 0x000eee0000000200 */
[----:B------:R-:W-:Y:S01]  /*e490*/  HMMA.16816.F32.BF16 R104, R144, R124, R28 ;  /* 0x0000007c9068723c */ /* 0x000fe2000004181c */
[----:B------:R-:W2:Y:S07]  /*e4a0*/  LDSM.16.M88.4 R28, [R83+-0x3800] ;  /* 0xffc80000531c783b */ /* 0x000eae0000000200 */
[C---:B------:R-:W-:Y:S01]  /*e4b0*/  HMMA.16816.F32.BF16 R96, R176.reuse, R24, R84 ;  /* 0x00000018b060723c */ /* 0x040fe20000041854 */
[----:B------:R-:W2:Y:S04]  /*e4c0*/  LDSM.16.M88.4 R24, [R83+-0x3000] ;  /* 0xffd000005318783b */ /* 0x000ea80000000200 */
[----:B------:R-:W2:Y:S03]  /*e4d0*/  LDSM.16.M88.4 R84, [R83+-0x1800] ;  /* 0xffe800005354783b */ /* 0x000ea60000000200 */
[C---:B------:R-:W-:Y:S08]  /*e4e0*/  HMMA.16816.F32.BF16 R52, R176.reuse, R72, R52 ;  /* 0x00000048b034723c */ /* 0x040ff00000041834 */
[C---:B------:R-:W-:Y:S08]  /*e4f0*/  HMMA.16816.F32.BF16 R64, R176.reuse, R74, R48 ;  /* 0x0000004ab040723c */ /* 0x040ff00000041830 */
[C---:B----4-:R-:W-:Y:S08]  /*e500*/  HMMA.16816.F32.BF16 R60, R176.reuse, R44, R116 ;  /* 0x0000002cb03c723c */ /* 0x050ff00000041874 */
[C---:B-1----:R-:W-:Y:S08]  /*e510*/  HMMA.16816.F32.BF16 R116, R176.reuse, R36, R112 ;  /* 0x00000024b074723c */ /* 0x042ff00000041870 */
[C---:B------:R-:W-:Y:S01]  /*e520*/  HMMA.16816.F32.BF16 R112, R176.reuse, R38, R108 ;  /* 0x00000026b070723c */ /* 0x040fe2000004186c */
[----:B------:R-:W-:Y:S07]  /*e530*/  LDSM.16.M88.4 R36, [R83+-0x1000] ;  /* 0xfff000005324783b */ /* 0x000fee0000000200 */
[C---:B------:R-:W-:Y:S08]  /*e540*/  HMMA.16816.F32.BF16 R108, R176.reuse, R32, R104 ;  /* 0x00000020b06c723c */ /* 0x040ff00000041868 */
[----:B------:R-:W-:Y:S01]  /*e550*/  HMMA.16816.F32.BF16 R104, R176, R34, R20 ;  /* 0x00000022b068723c */ /* 0x000fe20000041814 */
[----:B------:R-:W1:Y:S04]  /*e560*/  LDSM.16.M88.4 R20, [R200+0x4800] ;  /* 0x00480000c814783b */ /* 0x000e680000000200 */
[----:B------:R-:W-:Y:S03]  /*e570*/  LDSM.16.M88.4 R32, [R83+-0x800] ;  /* 0xfff800005320783b */ /* 0x000fe60000000200 */
[C---:B--2---:R-:W-:Y:S08]  /*e580*/  HMMA.16816.F32.BF16 R56, R180.reuse, R16, R56 ;  /* 0x00000010b438723c */ /* 0x044ff00000041838 */
[C---:B------:R-:W-:Y:S01]  /*e590*/  HMMA.16816.F32.BF16 R48, R180.reuse, R18, R40 ;  /* 0x00000012b430723c */ /* 0x040fe20000041828 */
[----:B------:R-:W2:Y:S07]  /*e5a0*/  LDSM.16.M88.4 R16, [R200+0x5000] ;  /* 0x00500000c810783b */ /* 0x000eae0000000200 */
[C---:B---3--:R-:W-:Y:S01]  /*e5b0*/  HMMA.16816.F32.BF16 R40, R180.reuse, R8, R52 ;  /* 0x00000008b428723c */ /* 0x048fe20000041834 */
[----:B------:R-:W3:Y:S07]  /*e5c0*/  LDSM.16.M88.4 R52, [R200+0x5800] ;  /* 0x00580000c834783b */ /* 0x000eee0000000200 */
[C---:B------:R-:W-:Y:S08]  /*e5d0*/  HMMA.16816.F32.BF16 R96, R180.reuse, R28, R96 ;  /* 0x0000001cb460723c */ /* 0x040ff00000041860 */
[C---:B------:R-:W-:Y:S01]  /*e5e0*/  HMMA.16816.F32.BF16 R92, R180.reuse, R30, R92 ;  /* 0x0000001eb45c723c */ /* 0x040fe2000004185c */
[----:B------:R-:W4:Y:S07]  /*e5f0*/  LDSM.16.M88.4 R28, [R200+0x3800] ;  /* 0x00380000c81c783b */ /* 0x000f2e0000000200 */
[C---:B------:R-:W-:Y:S08]  /*e600*/  HMMA.16816.F32.BF16 R72, R180.reuse, R24, R88 ;  /* 0x00000018b448723c */ /* 0x040ff00000041858 */
[----:B------:R-:W-:Y:S01]  /*e610*/  HMMA.16816.F32.BF16 R68, R180, R26, R68 ;  /* 0x0000001ab444723c */ /* 0x000fe20000041844 */
[----:B------:R-:W2:Y:S07]  /*e620*/  LDSM.16.M88.4 R24, [R200+0x4000] ;  /* 0x00400000c818783b */ /* 0x000eae0000000200 */
[----:B------:R-:W-:Y:S08]  /*e630*/  HMMA.16816.F32.BF16 R100, R176, R46, R100 ;  /* 0x0000002eb064723c */ /* 0x000ff00000041864 */
[C---:B------:R-:W-:Y:S08]  /*e640*/  HMMA.16816.F32.BF16 R8, R180.reuse, R10, R64 ;  /* 0x0000000ab408723c */ /* 0x040ff00000041840 */
[----:B------:R-:W-:Y:S08]  /*e650*/  HMMA.16816.F32.BF16 R44, R180, R84, R60 ;  /* 0x00000054b42c723c */ /* 0x000ff0000004183c */
[C---:B-1----:R-:W-:Y:S08]  /*e660*/  HMMA.16816.F32.BF16 R64, R184.reuse, R20, R56 ;  /* 0x00000014b840723c */ /* 0x042ff00000041838 */
[C---:B------:R-:W-:Y:S01]  /*e670*/  HMMA.16816.F32.BF16 R60, R184.reuse, R22, R48 ;  /* 0x00000016b83c723c */ /* 0x040fe20000041830 */
[----:B------:R-:W1:Y:S07]  /*e680*/  LDSM.16.M88.4 R48, [R200+0x6000] ;  /* 0x00600000c830783b */ /* 0x000e6e0000000200 */
[C---:B--2---:R-:W-:Y:S01]  /*e690*/  HMMA.16816.F32.BF16 R56, R184.reuse, R16, R40 ;  /* 0x00000010b838723c */ /* 0x044fe20000041828 */
[----:B------:R-:W-:Y:S07]  /*e6a0*/  LDSM.16.M88.4 R40, [R205+0x3800] ;  /* 0x00380000cd28783b */ /* 0x000fee0000000200 */
[----:B------:R-:W-:Y:S08]  /*e6b0*/  HMMA.16816.F32.BF16 R20, R184, R18, R8 ;  /* 0x00000012b814723c */ /* 0x000ff00000041808 */
[----:B------:R-:W-:Y:S08]  /*e6c0*/  HMMA.16816.F32.BF16 R84, R180, R86, R100 ;  /* 0x00000056b454723c */ /* 0x000ff00000041864 */
[----:B---3--:R-:W-:Y:S01]  /*e6d0*/  HMMA.16816.F32.BF16 R16, R184, R52, R44 ;  /* 0x00000034b810723c */ /* 0x008fe2000004182c */
[----:B------:R-:W2:Y:S07]  /*e6e0*/  LDSM.16.M88.4 R44, [R200+0x6800] ;  /* 0x00680000c82c783b */ /* 0x000eae0000000200 */
[C---:B------:R-:W-:Y:S08]  /*e6f0*/  HMMA.16816.F32.BF16 R116, R180.reuse, R36, R116 ;  /* 0x00000024b474723c */ /* 0x040ff00000041874 */
[C---:B------:R-:W-:Y:S01]  /*e700*/  HMMA.16816.F32.BF16 R112, R180.reuse, R38, R112 ;  /* 0x00000026b470723c */ /* 0x040fe20000041870 */
[----:B------:R-:W3:Y:S07]  /*e710*/  LDSM.16.M88.4 R36, [R205+0x4000] ;  /* 0x00400000cd24783b */ /* 0x000eee0000000200 */
[C---:B------:R-:W-:Y:S08]  /*e720*/  HMMA.16816.F32.BF16 R108, R180.reuse, R32, R108 ;  /* 0x00000020b46c723c */ /* 0x040ff0000004186c */
[----:B------:R-:W-:Y:S01]  /*e730*/  HMMA.16816.F32.BF16 R104, R180, R34, R104 ;  /* 0x00000022b468723c */ /* 0x000fe20000041868 */
[----:B------:R-:W1:Y:S07]  /*e740*/  LDSM.16.M88.4 R32, [R205+0x4800] ;  /* 0x00480000cd20783b */ /* 0x000e6e0000000200 */
[C---:B----4-:R-:W-:Y:S08]  /*e750*/  HMMA.16816.F32.BF16 R96, R184.reuse, R28, R96 ;  /* 0x0000001cb860723c */ /* 0x050ff00000041860 */
[C---:B------:R-:W-:Y:S01]  /*e760*/  HMMA.16816.F32.BF16 R88, R184.reuse, R30, R92 ;  /* 0x0000001eb858723c */ /* 0x040fe2000004185c */
[----:B------:R-:W4:Y:S07]  /*e770*/  LDSM.16.M88.4 R28, [R205+0x5000] ;  /* 0x00500000cd1c783b */ /* 0x000f2e0000000200 */
[C---:B------:R-:W-:Y:S08]  /*e780*/  HMMA.16816.F32.BF16 R72, R184.reuse, R24, R72 ;  /* 0x00000018b848723c */ /* 0x040ff00000041848 */
[C---:B------:R-:W-:Y:S01]  /*e790*/  HMMA.16816.F32.BF16 R68, R184.reuse, R26, R68 ;  /* 0x0000001ab844723c */ /* 0x040fe20000041844 */
[----:B------:R-:W3:Y:S07]  /*e7a0*/  LDSM.16.M88.4 R24, [R205+0x5800] ;  /* 0x00580000cd18783b */ /* 0x000eee0000000200 */
[C---:B------:R-:W-:Y:S01]  /*e7b0*/  HMMA.16816.F32.BF16 R8, R184.reuse, R54, R84 ;  /* 0x00000036b808723c */ /* 0x040fe20000041854 */
[----:B------:R-:W3:Y:S07]  /*e7c0*/  LDSM.16.M88.4 R84, [R205+0x6000] ;  /* 0x00600000cd54783b */ /* 0x000eee0000000200 */
[C---:B-1----:R-:W-:Y:S08]  /*e7d0*/  HMMA.16816.F32.BF16 R52, R184.reuse, R48, R116 ;  /* 0x00000030b834723c */ /* 0x042ff00000041874 */
[C---:B------:R-:W-:Y:S08]  /*e7e0*/  HMMA.16816.F32.BF16 R92, R184.reuse, R50, R112 ;  /* 0x00000032b85c723c */ /* 0x040ff00000041870 */
[----:B--2---:R-:W-:Y:S08]  /*e7f0*/  HMMA.16816.F32.BF16 R116, R184, R44, R108 ;  /* 0x0000002cb874723c */ /* 0x004ff0000004186c */
[C---:B------:R-:W-:Y:S01]  /*e800*/  HMMA.16816.F32.BF16 R112, R188.reuse, R40, R96 ;  /* 0x00000028bc70723c */ /* 0x040fe20000041860 */
[----:B------:R-:W-:Y:S07]  /*e810*/  LDSM.16.M88.4 R96, [R3+0x6800] ;  /* 0x006800000360783b */ /* 0x000fee0000000200 */
[C---:B------:R-:W-:Y:S01]  /*e820*/  HMMA.16816.F32.BF16 R108, R188.reuse, R42, R88 ;  /* 0x0000002abc6c723c */ /* 0x040fe20000041858 */
        /* <DEDUP_REMOVED lines=9> */
[----:B------:R-:W4:Y:S04]  /*e8c0*/  LDSM.16.M88.4 R28, [R3+0x4800] ;  /* 0x00480000031c783b */ /* 0x000f280000000200 */
[----:B------:R-:W-:Y:S03]  /*e8d0*/  LDSM.16.M88.4 R20, [R3+0x5800] ;  /* 0x005800000314783b */ /* 0x000fe60000000200 */
[C---:B------:R-:W-:Y:S08]  /*e8e0*/  HMMA.16816.F32.BF16 R48, R188.reuse, R24, R16 ;  /* 0x00000018bc30723c */ /* 0x040ff00000041810 */
[----:B------:R-:W-:Y:S01]  /*e8f0*/  HMMA.16816.F32.BF16 R16, R188, R26, R8 ;  /* 0x0000001abc10723c */ /* 0x000fe20000041808 */
[----:B------:R-:W3:Y:S07]  /*e900*/  LDSM.16.M88.4 R24, [R3+0x5000] ;  /* 0x005000000318783b */ /* 0x000eee0000000200 */
[----:B------:R-:W-:Y:S01]  /*e910*/  HMMA.16816.F32.BF16 R104, R184, R46, R104 ;  /* 0x0000002eb868723c */ /* 0x000fe20000041868 */
[----:B------:R-:W3:Y:S07]  /*e920*/  LDSM.16.M88.4 R44, [R3+0x6000] ;  /* 0x00600000032c783b */ /* 0x000eee0000000200 */
[C---:B------:R-:W-:Y:S08]  /*e930*/  HMMA.16816.F32.BF16 R8, R188.reuse, R84, R52 ;  /* 0x00000054bc08723c */ /* 0x040ff00000041834 */
[C---:B------:R-:W-:Y:S08]  /*e940*/  HMMA.16816.F32.BF16 R52, R188.reuse, R86, R92 ;  /* 0x00000056bc34723c */ /* 0x040ff0000004185c */
[----:B-1----:R-:W-:Y:S08]  /*e950*/  HMMA.16816.F32.BF16 R64, R188, R40, R116 ;  /* 0x00000028bc40723c */ /* 0x002ff00000041874 */
[C---:B--2---:R-:W-:Y:S08]  /*e960*/  HMMA.16816.F32.BF16 R116, R192.reuse, R36, R112 ;  /* 0x00000024c074723c */ /* 0x044ff00000041870 */
[----:B------:R-:W-:Y:S01]  /*e970*/  HMMA.16816.F32.BF16 R112, R192, R38, R108 ;  /* 0x00000026c070723c */ /* 0x000fe2000004186c */
[----:B------:R-:W-:Y:S07]  /*e980*/  LDSM.16.M88.4 R36, [R83+0x2000] ;  /* 0x002000005324783b */ /* 0x000fee0000000200 */
[----:B------:R-:W-:Y:S01]  /*e990*/  HMMA.16816.F32.BF16 R104, R188, R42, R104 ;  /* 0x0000002abc68723c */ /* 0x000fe20000041868 */
[----:B------:R-:W1:Y:S07]  /*e9a0*/  LDSM.16.M88.4 R40, [R83+0x1800] ;  /* 0x001800005328783b */ /* 0x000e6e0000000200 */
[C---:B---3--:R-:W-:Y:S08]  /*e9b0*/  HMMA.16816.F32.BF16 R108, R192.reuse, R32, R100 ;  /* 0x00000020c06c723c */ /* 0x048ff00000041864 */
[C---:B------:R-:W-:Y:S01]  /*e9c0*/  HMMA.16816.F32.BF16 R100, R192.reuse, R34, R88 ;  /* 0x00000022c064723c */ /* 0x040fe20000041858 */
[----:B------:R-:W-:Y:S07]  /*e9d0*/  LDSM.16.M88.4 R32, [R83+0x2800] ;  /* 0x002800005320783b */ /* 0x000fee0000000200 */
[C---:B----4-:R-:W-:Y:S08]  /*e9e0*/  HMMA.16816.F32.BF16 R88, R192.reuse, R30, R68 ;  /* 0x0000001ec058723c */ /* 0x050ff00000041844 */
[C---:B------:R-:W-:Y:S08]  /*e9f0*/  HMMA.16816.F32.BF16 R68, R192.reuse, R26, R56 ;  /* 0x0000001ac044723c */ /* 0x040ff00000041838 */
[C---:B------:R-:W-:Y:S08]  /*ea00*/  HMMA.16816.F32.BF16 R56, R192.reuse, R20, R48 ;  /* 0x00000014c038723c */ /* 0x040ff00000041830 */
[C---:B------:R-:W-:Y:S01]  /*ea10*/  HMMA.16816.F32.BF16 R84, R192.reuse, R24, R60 ;  /* 0x00000018c054723c */ /* 0x040fe2000004183c */
[----:B------:R-:W-:Y:S07]  /*ea20*/  LDSM.16.M88.4 R60, [R83+0x800] ;  /* 0x00080000533c783b */ /* 0x000fee0000000200 */
[C---:B------:R-:W-:Y:S08]  /*ea30*/  HMMA.16816.F32.BF16 R48, R192.reuse, R22, R16 ;  /* 0x00000016c030723c */ /* 0x040ff00000041810 */
[C---:B------:R-:W-:Y:S01]  /*ea40*/  HMMA.16816.F32.BF16 R92, R192.reuse, R28, R72 ;  /* 0x0000001cc05c723c */ /* 0x040fe20000041848 */
[----:B------:R-:W-:Y:S04]  /*ea50*/  LDSM.16.M88.4 R28, [R83+0x3000] ;  /* 0x00300000531c783b */ /* 0x000fe80000000200 */
[----:B------:R-:W-:Y:S03]  /*ea60*/  LDSM.16.M88.4 R72, [R83] ;  /* 0x000000005348783b */ /* 0x000fe60000000200 */
[C---:B------:R-:W-:Y:S08]  /*ea70*/  HMMA.16816.F32.BF16 R24, R192.reuse, R44, R8 ;  /* 0x0000002cc018723c */ /* 0x040ff00000041808 */
[----:B------:R-:W-:Y:S01]  /*ea80*/  HMMA.16816.F32.BF16 R20, R192, R46, R52 ;  /* 0x0000002ec014723c */ /* 0x000fe20000041834 */
[----:B------:R-:W2:Y:S01]  /*ea90*/  LDSM.16.M88.4 R44, [R83+0x1000] ;  /* 0x00100000532c783b */ /* 0x000ea20000000200 */
[----:B------:R-:W-:-:S06]  /*eaa0*/  DEPBAR.LE SB0, 0x0 ;  /* 0x000080000000791a */ /* 0x000fcc0000000000 */
[C---:B------:R-:W-:Y:S08]  /*eab0*/  HMMA.16816.F32.BF16 R16, R192.reuse, R96, R64 ;  /* 0x00000060c010723c */ /* 0x040ff00000041840 */
[----:B------:R-:W-:Y:S08]  /*eac0*/  HMMA.16816.F32.BF16 R8, R192, R98, R104 ;  /* 0x00000062c008723c */ /* 0x000ff00000041868 */
[C---:B-1----:R-:W-:Y:S08]  /*ead0*/  HMMA.16816.F32.BF16 R84, R196.reuse, R40, R84 ;  /* 0x00000028c454723c */ /* 0x042ff00000041854 */
[C---:B------:R-:W-:Y:S08]  /*eae0*/  HMMA.16816.F32.BF16 R56, R196.reuse, R36, R56 ;  /* 0x00000024c438723c */ /* 0x040ff00000041838 */
[C---:B------:R-:W-:Y:S08]  /*eaf0*/  HMMA.16816.F32.BF16 R48, R196.reuse, R38, R48 ;  /* 0x00000026c430723c */ /* 0x040ff00000041830 */
        /* <DEDUP_REMOVED lines=14> */
[----:B------:R-:W2:Y:S04]  /*ebe0*/  LDL R4, [R1+0x24] ;  /* 0x0000240001047983 */ /* 0x000ea80000100800 */
[----:B------:R-:W3:Y:S04]  /*ebf0*/  LDL.64 R134, [R1+0x18] ;  /* 0x0000180001867983 */ /* 0x000ee80000100a00 */
[----:B------:R-:W4:Y:S01]  /*ec00*/  LDL R6, [R1+0x20] ;  /* 0x0000200001067983 */ /* 0x000f220000100800 */
[----:B------:R-:W-:-:S03]  /*ec10*/  IMAD.MOV.U32 R2, RZ, RZ, c[0x0][0x2b8] ;  /* 0x0000ae00ff027624 */ /* 0x000fc600078e00ff */
[----:B------:R-:W3:Y:S02]  /*ec20*/  LDL.64 R132, [R1+0x10] ;  /* 0x0000100001847983 */ /* 0x000ee40000100a00 */
[----:B------:R-:W-:Y:S02]  /*ec30*/  ISETP.NE.AND P1, PT, R2, 0x1, PT ;  /* 0x000000010200780c */ /* 0x000fe40003f25270 */
[C---:B------:R-:W-:Y:S01]  /*ec40*/  ISETP.GT.AND P0, PT, R0.reuse, 0x6f, PT ;  /* 0x0000006f0000780c */ /* 0x040fe20003f04270 */
[----:B------:R-:W-:Y:S01]  /*ec50*/  IMAD.MOV.U32 R220, RZ, RZ, RZ ;  /* 0x000000ffffdc7224 */ /* 0x000fe200078e00ff */
[----:B------:R-:W3:Y:S01]  /*ec60*/  LDL R15, [R1+0xc] ;  /* 0x00000c00010f7983 */ /* 0x000ee20000100800 */
[----:B--2---:R-:W-:-:S04]  /*ec70*/  IADD3 R3, R0, R130, R4 ;  /* 0x0000008200037210 */ /* 0x004fc80007ffe004 */
[----:B------:R-:W-:-:S05]  /*ec80*/  IADD3 R3, R3, -0x70, RZ ;  /* 0xffffff9003037810 */ /* 0x000fca0007ffe0ff */
[----:B------:R-:W-:-:S04]  /*ec90*/  @P1 IMAD.HI.U32 R4, R3, c[0x0][0x2bc], RZ ;  /* 0x0000af0003041a27 */ /* 0x000fc800078e00ff */
[----:B------:R-:W-:Y:S01]  /*eca0*/  IMAD.MOV.U32 R2, RZ, RZ, R3 ;  /* 0x000000ffff027224 */ /* 0x000fe200078e0003 */
[----:B------:R-:W-:-:S04]  /*ecb0*/  @P1 SHF.R.U32.HI R2, RZ, c[0x0][0x2c0], R4 ;  /* 0x0000b000ff021a19 */ /* 0x000fc80000011604 */
[----:B---3--:R-:W-:-:S04]  /*ecc0*/  @!P0 IADD3 R5, P1, R2, R134, RZ ;  /* 0x0000008602058210 */ /* 0x008fc80007f3e0ff */
[----:B----4-:R-:W-:Y:S02]  /*ecd0*/  @!P0 LEA.HI.X.SX32 R6, R2, R6, 0x1, P1 ;  /* 0x0000000602068211 */ /* 0x010fe400008f0eff */
[----:B------:R-:W-:-:S04]  /*ece0*/  @!P0 LEA R4, P1, R5, c[0x0][0x2a0], 0x2 ;  /* 0x0000a80005048a11 */ /* 0x000fc800078210ff */
[----:B------:R-:W-:-:S05]  /*ecf0*/  @!P0 LEA.HI.X R5, R5, c[0x0][0x2a4], R6, 0x2, P1 ;  /* 0x0000a90005058a11 */ /* 0x000fca00008f1406 */
[----:B------:R1:W2:Y:S01]  /*ed00*/  @!P0 LDG.E R220, [R4.64] ;  /* 0x0000000804dc8981 */ /* 0x0002a2000c1e1900 */
[----:B------:R-:W-:-:S04]  /*ed10*/  IMAD.MOV R2, RZ, RZ, -R2 ;  /* 0x000000ffff027224 */ /* 0x000fc800078e0a02 */
[----:B------:R-:W-:-:S05]  /*ed20*/  IMAD R223, R2, c[0x0][0x2b8], R3 ;  /* 0x0000ae0002df7a24 */ /* 0x000fca00078e0203 */
[----:B------:R-:W-:-:S05]  /*ed30*/  SHF.R.S32.HI R2, RZ, 0x1f, R223 ;  /* 0x0000001fff027819 */ /* 0x000fca00000114df */
[----:B-1----:R-:W-:Y:S02]  /*ed40*/  IMAD R4, R2, c[0x0][0x1e0], RZ ;  /* 0x0000780002047a24 */ /* 0x002fe400078e02ff */
[----:B------:R-:W-:-:S04]  /*ed50*/  IMAD.WIDE.U32 R2, R223, c[0x0][0x1e0], RZ ;  /* 0x00007800df027a25 */ /* 0x000fc800078e00ff */
        /* <DEDUP_REMOVED lines=12> */
.L_x_523:
[----:B------:R-:W-:Y:S05]  /*ee20*/  BRA.DIV ~URZ, `(.L_x_430) ;  /* 0x0000a0e27f007947 */ /* 0x000fea000b800000 */
[----:B------:R3:W4:Y:S02]  /*ee30*/  SHFL.IDX PT, R2, R5, RZ, 0x181f ;  /* 0x00181fff05027589 */ /* 0x00072400000e0000 */
.L_x_524:
[----:B------:R-:W-:Y:S01]  /*ee40*/  ISETP.GE.AND P0, PT, R219, 0x1, PT ;  /* 0x00000001db00780c */ /* 0x000fe20003f06270 */
[----:B------:R-:W-:-:S12]  /*ee50*/  BSSY B0, `(.L_x_431) ;  /* 0x000000b000007945 */ /* 0x000fd80003800000 */
[----:B------:R-:W-:Y:S05]  /*ee60*/  @!P0 BRA `(.L_x_432) ;  /* 0x0000009000008947 */ /* 0x000fea0003800000 */
[C---:B----4-:R-:W-:Y:S02]  /*ee70*/  IADD3 R8, P1, R2.reuse, R215, RZ ;  /* 0x000000d702087210 */ /* 0x050fe40007f3e0ff */
        /* <DEDUP_REMOVED lines=8> */
.L_x_432:
[----:B------:R-:W-:Y:S05]  /*ef00*/  BSYNC B0 ;  /* 0x0000000000007941 */ /* 0x000fea0003800000 */
.L_x_431:
[----:B------:R-:W-:Y:S05]  /*ef10*/  BRA.DIV ~URZ, `(.L_x_433) ;  /* 0x0000a0627f007947 */ /* 0x000fea000b800000 */
[----:B--2---:R2:W1:Y:S04]  /*ef20*/  SHFL.IDX PT, R6, R4, 0x1, 0x181f ;  /* 0x00381f0004067f89 */ /* 0x00446800000e0000 */
[----:B----4-:R2:W4:Y:S02]  /*ef30*/  SHFL.IDX PT, R2, R5, 0x1, 0x181f ;  /* 0x00381f0005027f89 */ /* 0x01052400000e0000 */
.L_x_525:
[----:B------:R-:W-:Y:S01]  /*ef40*/  ISETP.GE.AND P0, PT, R219, 0x21, PT ;  /* 0x00000021db00780c */ /* 0x000fe20003f06270 */
[----:B------:R-:W-:-:S12]  /*ef50*/  BSSY B0, `(.L_x_434) ;  /* 0x000000b000007945 */ /* 0x000fd80003800000 */
[----:B------:R-:W-:Y:S05]  /*ef60*/  @!P0 BRA `(.L_x_435) ;  /* 0x0000009000008947 */ /* 0x000fea0003800000 */
[C---:B----4-:R-:W-:Y:S02]  /*ef70*/  IADD3 R8, P1, R2.reuse, R215, RZ ;  /* 0x000000d702087210 */ /* 0x050fe40007f3e0ff */
[----:B------:R-:W-:-:S03]  /*ef80*/  IADD3 R2, P0, R2, R218, RZ ;  /* 0x000000da02027210 */ /* 0x000fc60007f1e0ff */
[C---:B-1----:R-:W-:Y:S02]  /*ef90*/  IMAD.X R9, R6.reuse, 0x1, R216, P1 ;  /* 0x0000000106097824 */ /* 0x042fe400008e06d8 */
[----:B------:R-:W-:-:S03]  /*efa0*/  IMAD.X R3, R6, 0x1, R217, P0 ;  /* 0x0000000106037824 */ /* 0x000fc600000e06d9 */
[----:B------:R-:W-:Y:S01]  /*efb0*/  @!PT LDS RZ, [RZ] ;  /* 0x00000000fffff984 */ /* 0x000fe20000000800 */
[----:B------:R-:W-:Y:S01]  /*efc0*/  @!PT LDS RZ, [RZ] ;  /* 0x00000000fffff984 */ /* 0x000fe20000000800 */
[----:B------:R-:W-:Y:S01]  /*efd0*/  @!PT LDS RZ, [RZ] ;  /* 0x00000000fffff984 */ /* 0x000fe20000000800 */
[----:B------:R1:W-:Y:S04]  /*efe0*/  LDGSTS.E.BYPASS.LTC128B.128 [R214+0x9100], [R8.64], !P6 ;  /* 0x0910000008d67fae */ /* 0x0003e8000f101d48 */
[----:B------:R1:W-:Y:S02]  /*eff0*/  LDGSTS.E.BYPASS.LTC128B.128 [R214+0xc900], [R2.64], !P5 ;  /* 0x0c90000002d67fae */ /* 0x0003e4000e901d48 */
.L_x_435:
[----:B------:R-:W-:Y:S05]  /*f000*/  BSYNC B0 ;  /* 0x0000000000007941 */ /* 0x000fea0003800000 */
.L_x_434:
[----:B------:R-:W-:Y:S05]  /*f010*/  BRA.DIV ~URZ, `(.L_x_436) ;  /* 0x0000a0327f007947 */ /* 0x000fea000b800000 */
[----:B-1----:R1:W2:Y:S02]  /*f020*/  SHFL.IDX PT, R6, R4, 0x2, 0x181f ;  /* 0x00581f0004067f89 */ /* 0x0022a400000e0000 */
.L_x_526:
[----:B------:R-:W-:Y:S05]  /*f030*/  BRA.DIV ~URZ, `(.L_x_437) ;  /* 0x0000a0827f007947 */ /* 0x000fea000b800000 */
[----:B----4-:R4:W1:Y:S02]  /*f040*/  SHFL.IDX PT, R2, R5, 0x2, 0x181f ;  /* 0x00581f0005027f89 */ /* 0x01086400000e0000 */
.L_x_527:
[----:B------:R-:W-:Y:S01]  /*f050*/  ISETP.GE.AND P0, PT, R219, 0x41, PT ;  /* 0x00000041db00780c */ /* 0x000fe20003f06270 */
[----:B------:R-:W-:-:S12]  /*f060*/  BSSY B0, `(.L_x_438) ;  /* 0x000000b000007945 */ /* 0x000fd80003800000 */
[----:B------:R-:W-:Y:S05]  /*f070*/  @!P0 BRA `(.L_x_439) ;  /* 0x0000009000008947 */ /* 0x000fea0003800000 */
[C---:B-1----:R-:W-:Y:S02]  /*f080*/  IADD3 R8, P1, R2.reuse, R215, RZ ;  /* 0x000000d702087210 */ /* 0x042fe40007f3e0ff */
        /* <DEDUP_REMOVED lines=8> */
.L_x_439:
[----:B------:R-:W-:Y:S05]  /*f110*/  BSYNC B0 ;  /* 0x0000000000007941 */ /* 0x000fea0003800000 */
.L_x_438:
[----:B------:R-:W-:Y:S05]  /*f120*/  BRA.DIV ~URZ, `(.L_x_440) ;  /* 0x0000a0027f007947 */ /* 0x000fea000b800000 */
[----:B--2---:R2:W3:Y:S04]  /*f130*/  SHFL.IDX PT, R6, R4, 0x3, 0x181f ;  /* 0x00781f0004067f89 */ /* 0x0044e800000e0000 */
[----:B-1----:R2:W1:Y:S02]  /*f140*/  SHFL.IDX PT, R2, R5, 0x3, 0x181f ;  /* 0x00781f0005027f89 */ /* 0x00246400000e0000 */
.L_x_528:
[----:B------:R-:W-:-:S13]  /*f150*/  ISETP.GE.AND P0, PT, R219, 0x61, PT ;  /* 0x00000061db00780c */ /* 0x000fda0003f06270 */
[----:B------:R-:W-:Y:S05]  /*f160*/  @!P0 BRA `(.L_x_428) ;  /* 0x0000009000008947 */ /* 0x000fea0003800000 */
[C---:B-12---:R-:W-:Y:S02]  /*f170*/  IADD3 R4, P1, R2.reuse, R215, RZ ;  /* 0x000000d702047210 */ /* 0x046fe40007f3e0ff */
[----:B------:R-:W-:-:S03]  /*f180*/  IADD3 R2, P0, R2, R218, RZ ;  /* 0x000000da02027210 */ /* 0x000fc60007f1e0ff */
[C---:B---34-:R-:W-:Y:S02]  /*f190*/  IMAD.X R5, R6.reuse, 0x1, R216, P1 ;  /* 0x0000000106057824 */ /* 0x058fe400008e06d8 */
[----:B------:R-:W-:-:S03]  /*f1a0*/  IMAD.X R3, R6, 0x1, R217, P0 ;  /* 0x0000000106037824 */ /* 0x000fc600000e06d9 */
[----:B------:R-:W-:Y:S01]  /*f1b0*/  @!PT LDS RZ, [RZ] ;  /* 0x00000000fffff984 */ /* 0x000fe20000000800 */
[----:B------:R-:W-:Y:S01]  /*f1c0*/  @!PT LDS RZ, [RZ] ;  /* 0x00000000fffff984 */ /* 0x000fe20000000800 */
[----:B------:R-:W-:Y:S01]  /*f1d0*/  @!PT LDS RZ, [RZ] ;  /* 0x00000000fffff984 */ /* 0x000fe20000000800 */
[----:B------:R1:W-:Y:S04]  /*f1e0*/  LDGSTS.E.BYPASS.LTC128B.128 [R214+0xb100], [R4.64], !P6 ;  /* 0x0b10000004d67fae */ /* 0x0003e8000f101d48 */
[----:B------:R1:W-:Y:S02]  /*f1f0*/  LDGSTS.E.BYPASS.LTC128B.128 [R214+0xe900], [R2.64], !P5 ;  /* 0x0e90000002d67fae */ /* 0x0003e4000e901d48 */
.L_x_428:
[----:B------:R-:W-:Y:S05]  /*f200*/  BSYNC B1 ;  /* 0x0000000000017941 */ /* 0x000fea0003800000 */
.L_x_427:
[----:B-12---:R-:W2:Y:S04]  /*f210*/  LDL R2, [R1+0x8c] ;  /* 0x00008c0001027983 */ /* 0x006ea80000100800 */
[----:B------:R-:W0:Y:S01]  /*f220*/  LDGDEPBAR ;  /* 0x00000000000079af */ /* 0x000e220000000000 */
[----:B--2---:R-:W-:-:S05]  /*f230*/  IMAD.IADD R2, R128, 0x1, -R2 ;  /* 0x0000000180027824 */ /* 0x004fca00078e0a02 */
[C---:B------:R-:W-:Y:S02]  /*f240*/  ISETP.GT.AND P3, PT, R2.reuse, RZ, PT ;  /* 0x000000ff0200720c */ /* 0x040fe40003f64270 */
[C---:B------:R-:W-:Y:S02]  /*f250*/  ISETP.GT.AND P2, PT, R2.reuse, 0x1, PT ;  /* 0x000000010200780c */ /* 0x040fe40003f44270 */
[----:B------:R-:W-:Y:S02]  /*f260*/  ISETP.GT.AND P1, PT, R2, 0x8, PT ;  /* 0x000000080200780c */ /* 0x000fe40003f24270 */
[----:B------:R-:W-:Y:S02]  /*f270*/  FSEL R8, R116, -INF , P3 ;  /* 0xff80000074087808 */ /* 0x000fe40001800000 */
        /* <DEDUP_REMOVED lines=69> */
[C---:B------:R-:W-:Y:S02]  /*f6d0*/  ISETP.GT.AND P1, PT, R2.reuse, 0x40, PT ;  /* 0x000000400200780c */ /* 0x040fe40003f24270 */
        /* <DEDUP_REMOVED lines=9> */
[----:B------:R-:W-:-:S02]  /*f770*/  FSEL R59, R57, -INF , P0 ;  /* 0xff800000393b7808 */ /* 0x000fc40000000000 */
[----:B------:R-:W-:Y:S02]  /*f780*/  ISETP.GT.AND P1, PT, R2, 0x48, PT ;  /* 0x000000480200780c */ /* 0x000fe40003f24270 */
[----:B------:R-:W-:Y:S02]  /*f790*/  FMNMX.FTZ R3, R60, R3, !PT ;  /* 0x000000033c037209 */ /* 0x000fe40007810000 */
        /* <DEDUP_REMOVED lines=17> */
[----:B------:R-:W-:Y:S02]  /*f8b0*/  FSEL R54, R37, -INF , P0 ;  /* 0xff80000025367808 */ /* 0x000fe40000000000 */
[C---:B------:R-:W-:Y:S02]  /*f8c0*/  ISETP.GT.AND P5, PT, R2.reuse, 0x58, PT ;  /* 0x000000580200780c */ /* 0x040fe40003fa4270 */
[C---:B------:R-:W-:Y:S02]  /*f8d0*/  ISETP.GT.AND P4, PT, R2.reuse, 0x59, PT ;  /* 0x000000590200780c */ /* 0x040fe40003f84270 */
[C---:B------:R-:W-:Y:S02]  /*f8e0*/  ISETP.GT.AND P3, PT, R2.reuse, 0x60, PT ;  /* 0x000000600200780c */ /* 0x040fe40003f64270 */
[----:B------:R-:W-:-:S02]  /*f8f0*/  ISETP.GT.AND P2, PT, R2, 0x61, PT ;  /* 0x000000610200780c */ /* 0x000fc40003f44270 */
[C---:B------:R-:W-:Y:S02]  /*f900*/  ISETP.GT.AND P1, PT, R2.reuse, 0x68, PT ;  /* 0x000000680200780c */ /* 0x040fe40003f24270 */
[----:B------:R-:W-:Y:S02]  /*f910*/  ISETP.GT.AND P0, PT, R2, 0x69, PT ;  /* 0x000000690200780c */ /* 0x000fe40003f04270 */
        /* <DEDUP_REMOVED lines=26> */
[----:B---3--:R-:W-:Y:S02]  /*fac0*/  FMNMX.FTZ R6, R48, R2, !PT ;  /* 0x0000000230067209 */ /* 0x008fe40007810000 */
[----:B----4-:R-:W-:Y:S01]  /*fad0*/  FMNMX.FTZ R5, R58, R3, !PT ;  /* 0x000000033a057209 */ /* 0x010fe20007810000 */
[----:B------:R-:W-:Y:S05]  /*fae0*/  BRA.DIV ~URZ, `(.L_x_441) ;  /* 0x000097127f007947 */ /* 0x000fea000b800000 */
[----:B------:R1:W2:Y:S02]  /*faf0*/  SHFL.BFLY PT, R2, R6, 0x2, 0x1f ;  /* 0x0c401f0006027f89 */ /* 0x0002a400000e0000 */
.L_x_529:
[----:B-12---:R-:W-:Y:S01]  /*fb00*/  FMNMX.FTZ R6, R6, R2, !PT ;  /* 0x0000000206067209 */ /* 0x006fe20007810000 */
[----:B------:R-:W-:Y:S05]  /*fb10*/  BRA.DIV ~URZ, `(.L_x_442) ;  /* 0x000097427f007947 */ /* 0x000fea000b800000 */
[----:B------:R-:W1:Y:S04]  /*fb20*/  SHFL.BFLY PT, R2, R5, 0x2, 0x1f ;  /* 0x0c401f0005027f89 */ /* 0x000e6800000e0000 */
[----:B------:R-:W2:Y:S01]  /*fb30*/  SHFL.BFLY PT, R3, R6, 0x1, 0x1f ;  /* 0x0c201f0006037f89 */ /* 0x000ea200000e0000 */
[----:B-1----:R-:W-:-:S02]  /*fb40*/  FMNMX.FTZ R5, R5, R2, !PT ;  /* 0x0000000205057209 */ /* 0x002fc40007810000 */
[----:B--2---:R-:W-:-:S03]  /*fb50*/  FMNMX.FTZ R6, R6, R3, !PT ;  /* 0x0000000306067209 */ /* 0x004fc60007810000 */
[----:B------:R1:W2:Y:S04]  /*fb60*/  SHFL.BFLY PT, R4, R5, 0x1, 0x1f ;  /* 0x0c201f0005047f89 */ /* 0x0002a800000e0000 */
.L_x_530:
[C---:B------:R-:W-:Y:S01]  /*fb70*/  FMUL.FTZ R3, R6.reuse, c[0x0][0x2d0] ;  /* 0x0000b40006037a20 */ /* 0x040fe20000410000 */
[----:B------:R-:W-:Y:S01]  /*fb80*/  FSETP.NEU.FTZ.AND P0, PT, R6, -INF , PT ;  /* 0xff8000000600780b */ /* 0x000fe20003f1d000 */
[----:B------:R-:W-:Y:S01]  /*fb90*/  WARPSYNC 0xffffffff ;  /* 0xffffffff00007948 */ /* 0x000fe20003800000 */
[----:B-12---:R-:W-:Y:S01]  /*fba0*/  FMNMX.FTZ R5, R4, R5, !PT ;  /* 0x0000000504057209 */ /* 0x006fe20007810000 */
[----:B------:R-:W-:Y:S01]  /*fbb0*/  LDSM.16.MT88.4 R40, [R202+0x800] ;  /* 0x00080000ca28783b */ /* 0x000fe20000004200 */
[----:B------:R-:W-:Y:S02]  /*fbc0*/  FSEL R3, R3, RZ, P0 ;  /* 0x000000ff03037208 */ /* 0x000fe40000000000 */
[----:B------:R-:W-:Y:S01]  /*fbd0*/  FSETP.NEU.FTZ.AND P0, PT, R5, -INF , PT ;  /* 0xff8000000500780b */ /* 0x000fe20003f1d000 */
[----:B------:R-:W-:Y:S01]  /*fbe0*/  LDSM.16.MT88.4 R44, [R201+0x800] ;  /* 0x00080000c92c783b */ /* 0x000fe20000004200 */
[----:B------:R-:W-:Y:S01]  /*fbf0*/  IADD3 R230, R230, -0x2, RZ ;  /* 0xfffffffee6e67810 */ /* 0x000fe20007ffe0ff */
[----:B------:R-:W-:-:S02]  /*fc00*/  FFMA.FTZ R2, R8, c[0x0][0x2d0], -R3 ;  /* 0x0000b40008027a23 */ /* 0x000fc40000010803 */
[--C-:B------:R-:W-:Y:S02]  /*fc10*/  FFMA.FTZ R4, R17, c[0x0][0x2d0], -R3.reuse ;  /* 0x0000b40011047a23 */ /* 0x100fe40000010803 */
[----:B------:R1:W-:Y:S01]  /*fc20*/  MUFU.EX2 R101, R2 ;  /* 0x0000000200657308 */ /* 0x0003e20000000800 */
[--C-:B------:R-:W-:Y:S02]  /*fc30*/  FFMA.FTZ R57, R57, c[0x0][0x2d0], -R3.reuse ;  /* 0x0000b40039397a23 */ /* 0x100fe40000010803 */
[--C-:B------:R-:W-:Y:S02]  /*fc40*/  FFMA.FTZ R56, R56, c[0x0][0x2d0], -R3.reuse ;  /* 0x0000b40038387a23 */ /* 0x100fe40000010803 */
[--C-:B------:R-:W-:Y:S02]  /*fc50*/  FFMA.FTZ R55, R55, c[0x0][0x2d0], -R3.reuse ;  /* 0x0000b40037377a23 */ /* 0x100fe40000010803 */
[--C-:B------:R-:W-:Y:S01]  /*fc60*/  FFMA.FTZ R54, R54, c[0x0][0x2d0], -R3.reuse ;  /* 0x0000b40036367a23 */ /* 0x100fe20000010803 */
[----:B------:R2:W-:Y:S01]  /*fc70*/  MUFU.EX2 R105, R4 ;  /* 0x0000000400697308 */ /* 0x0005e20000000800 */
[----:B------:R-:W-:-:S02]  /*fc80*/  FFMA.FTZ R53, R53, c[0x0][0x2d0], -R3 ;  /* 0x0000b40035357a23 */ /* 0x000fc40000010803 */
[--C-:B------:R-:W-:Y:S02]  /*fc90*/  FFMA.FTZ R52, R52, c[0x0][0x2d0], -R3.reuse ;  /* 0x0000b40034347a23 */ /* 0x100fe40000010803 */
[----:B-1----:R-:W-:-:S04]  /*fca0*/  FFMA.FTZ R2, R9, c[0x0][0x2d0], -R3 ;  /* 0x0000b40009027a23 */ /* 0x002fc80000010803 */
[----:B------:R1:W3:Y:S01]  /*fcb0*/  MUFU.EX2 R100, R2 ;  /* 0x0000000200647308 */ /* 0x0002e20000000800 */
[----:B--2---:R-:W-:-:S07]  /*fcc0*/  FFMA.FTZ R4, R19, c[0x0][0x2d0], -R3 ;  /* 0x0000b40013047a23 */ /* 0x004fce0000010803 */
[----:B------:R-:W2:Y:S01]  /*fcd0*/  MUFU.EX2 R108, R4 ;  /* 0x00000004006c7308 */ /* 0x000ea20000000800 */
[----:B-1----:R-:W-:Y:S01]  /*fce0*/  FFMA.FTZ R2, R10, c[0x0][0x2d0], -R3 ;  /* 0x0000b4000a027a23 */ /* 0x002fe20000010803 */
[----:B---3--:R-:W-:-:S06]  /*fcf0*/  F2FP.BF16.PACK_AB R28, R100, R101 ;  /* 0x00000065641c723e */ /* 0x008fcc00000010ff */
[----:B------:R1:W-:Y:S01]  /*fd00*/  MUFU.EX2 R99, R2 ;  /* 0x0000000200637308 */ /* 0x0003e20000000800 */
[----:B--2---:R-:W-:Y:S01]  /*fd10*/  F2FP.BF16.PACK_AB R34, R108, R105 ;  /* 0x000000696c22723e */ /* 0x004fe200000010ff */
[--C-:B-1----:R-:W-:Y:S02]  /*fd20*/  FFMA.FTZ R2, R11, c[0x0][0x2d0], -R3.reuse ;  /* 0x0000b4000b027a23 */ /* 0x102fe40000010803 */
[----:B------:R-:W1:Y:S04]  /*fd30*/  LDSM.16.MT88.4 R8, [R201] ;  /* 0x00000000c908783b */ /* 0x000e680000004200 */
[----:B------:R2:W3:Y:S02]  /*fd40*/  MUFU.EX2 R103, R2 ;  /* 0x0000000200677308 */ /* 0x0004e40000000800 */
[----:B--2---:R-:W-:Y:S01]  /*fd50*/  FFMA.FTZ R2, R15, c[0x0][0x2d0], -R3 ;  /* 0x0000b4000f027a23 */ /* 0x004fe20000010803 */
[----:B---3--:R-:W-:-:S05]  /*fd60*/  F2FP.BF16.PACK_AB R30, R103, R99 ;  /* 0x00000063671e723e */ /* 0x008fca00000010ff */
[----:B------:R2:W-:Y:S02]  /*fd70*/  MUFU.EX2 R104, R2 ;  /* 0x0000000200687308 */ /* 0x0005e40000000800 */
[----:B--2---:R-:W-:-:S06]  /*fd80*/  FFMA.FTZ R2, R16, c[0x0][0x2d0], -R3 ;  /* 0x0000b40010027a23 */ /* 0x004fcc0000010803 */
[----:B------:R2:W-:Y:S02]  /*fd90*/  MUFU.EX2 R106, R2 ;  /* 0x00000002006a7308 */ /* 0x0005e40000000800 */
[----:B--2---:R-:W-:-:S05]  /*fda0*/  FMUL.FTZ R2, R5, c[0x0][0x2d0] ;  /* 0x0000b40005027a20 */ /* 0x004fca0000410000 */
[----:B------:R-:W-:Y:S02]  /*fdb0*/  FSEL R2, R2, RZ, P0 ;  /* 0x000000ff02027208 */ /* 0x000fe40000000000 */
[----:B------:R-:W-:-:S03]  /*fdc0*/  ISETP.GE.AND P0, PT, R230, R252, PT ;  /* 0x000000fce600720c */ /* 0x000fc60003f06270 */
[--C-:B------:R-:W-:Y:S02]  /*fdd0*/  FFMA.FTZ R4, R18, c[0x0][0x2d0], -R2.reuse ;  /* 0x0000b40012047a23 */ /* 0x100fe40000010802 */
[--C-:B------:R-:W-:Y:S02]  /*fde0*/  FFMA.FTZ R62, R62, c[0x0][0x2d0], -R2.reuse ;  /* 0x0000b4003e3e7a23 */ /* 0x100fe40000010802 */
[----:B------:R2:W-:Y:S01]  /*fdf0*/  MUFU.EX2 R96, R4 ;  /* 0x0000000400607308 */ /* 0x0005e20000000800 */
[--C-:B------:R-:W-:Y:S02]  /*fe00*/  FFMA.FTZ R61, R61, c[0x0][0x2d0], -R2.reuse ;  /* 0x0000b4003d3d7a23 */ /* 0x100fe40000010802 */
[--C-:B------:R-:W-:Y:S02]  /*fe10*/  FFMA.FTZ R58, R58, c[0x0][0x2d0], -R2.reuse ;  /* 0x0000b4003a3a7a23 */ /* 0x100fe40000010802 */
[--C-:B--2---:R-:W-:Y:S02]  /*fe20*/  FFMA.FTZ R4, R20, c[0x0][0x2d0], -R2.reuse ;  /* 0x0000b40014047a23 */ /* 0x104fe40000010802 */
[----:B------:R-:W2:Y:S02]  /*fe30*/  LDSM.16.MT88.4 R20, [R202] ;  /* 0x00000000ca14783b */ /* 0x000ea40000004200 */
[----:B------:R3:W4:Y:S02]  /*fe40*/  MUFU.EX2 R15, R4 ;  /* 0x00000004000f7308 */ /* 0x0007240000000800 */
[----:B---3--:R-:W-:Y:S01]  /*fe50*/  FFMA.FTZ R4, R24, c[0x0][0x2d0], -R2 ;  /* 0x0000b40018047a23 */ /* 0x008fe20000010802 */
[----:B----4-:R-:W-:Y:S01]  /*fe60*/  F2FP.BF16.PACK_AB R29, R15, R96 ;  /* 0x000000600f1d723e */ /* 0x010fe200000010ff */
[----:B------:R-:W-:-:S04]  /*fe70*/  FADD.FTZ R15, R96, R15 ;  /* 0x0000000f600f7221 */ /* 0x000fc80000010000 */
[----:B------:R3:W4:Y:S02]  /*fe80*/  MUFU.EX2 R97, R4 ;  /* 0x0000000400617308 */ /* 0x0007240000000800 */
[----:B---3--:R-:W-:Y:S02]  /*fe90*/  FFMA.FTZ R4, R25, c[0x0][0x2d0], -R2 ;  /* 0x0000b40019047a23 */ /* 0x008fe40000010802 */
[----:B----4-:R-:W-:-:S04]  /*fea0*/  FADD.FTZ R15, R97, R15 ;  /* 0x0000000f610f7221 */ /* 0x010fc80000010000 */
[----:B------:R3:W4:Y:S02]  /*feb0*/  MUFU.EX2 R98, R4 ;  /* 0x0000000400627308 */ /* 0x0007240000000800 */
[----:B---3--:R-:W-:Y:S01]  /*fec0*/  FFMA.FTZ R4, R26, c[0x0][0x2d0], -R2 ;  /* 0x0000b4001a047a23 */ /* 0x008fe20000010802 */
[C---:B----4-:R-:W-:Y:S01]  /*fed0*/  F2FP.BF16.PACK_AB R31, R98.reuse, R97 ;  /* 0x00000061621f723e */ /* 0x050fe200000010ff */
[----:B------:R-:W-:-:S04]  /*fee0*/  FADD.FTZ R15, R98, R15 ;  /* 0x0000000f620f7221 */ /* 0x000fc80000010000 */
[----:B------:R3:W-:Y:S02]  /*fef0*/  MUFU.EX2 R102, R4 ;  /* 0x0000000400667308 */ /* 0x0007e40000000800 */
[C---:B-1----:R-:W-:Y:S08]  /*ff00*/  HMMA.16816.F32.BF16 R36, R28.reuse, R8, RZ ;  /* 0x000000081c24723c */ /* 0x042ff000000418ff */
[----:B--2---:R-:W-:Y:S01]  /*ff10*/  HMMA.16816.F32.BF16 R16, R28, R20, RZ ;  /* 0x000000141c10723c */ /* 0x004fe200000418ff */
[----:B---3--:R-:W-:-:S04]  /*ff20*/  FFMA.FTZ R4, R27, c[0x0][0x2d0], -R2 ;  /* 0x0000b4001b047a23 */ /* 0x008fc80000010802 */
[----:B------:R1:W2:Y:S03]  /*ff30*/  MUFU.EX2 R107, R4 ;  /* 0x00000004006b7308 */ /* 0x0002a60000000800 */
[C---:B------:R-:W-:Y:S08]  /*ff40*/  HMMA.16816.F32.BF16 R24, R28.reuse, R10, RZ ;  /* 0x0000000a1c18723c */ /* 0x040ff000000418ff */
[----:B------:R-:W-:Y:S01]  /*ff50*/  HMMA.16816.F32.BF16 R8, R28, R22, RZ ;  /* 0x000000161c08723c */ /* 0x000fe200000418ff */
[----:B------:R-:W3:Y:S01]  /*ff60*/  LDSM.16.MT88.4 R20, [R204] ;  /* 0x00000000cc14783b */ /* 0x000ee20000004200 */
[----:B-1----:R-:W-:Y:S01]  /*ff70*/  FFMA.FTZ R4, R32, c[0x0][0x2d0], -R2 ;  /* 0x0000b40020047a23 */ /* 0x002fe20000010802 */
[----:B------:R-:W-:-:S03]  /*ff80*/  F2FP.BF16.PACK_AB R32, R106, R104 ;  /* 0x000000686a20723e */ /* 0x000fc600000010ff */
[----:B------:R1:W-:Y:S02]  /*ff90*/  MUFU.EX2 R110, R4 ;  /* 0x00000004006e7308 */ /* 0x0003e40000000800 */
[----:B-1----:R-:W-:Y:S01]  /*ffa0*/  FFMA.FTZ R4, R33, c[0x0][0x2d0], -R2 ;  /* 0x0000b40021047a23 */ /* 0x002fe20000010802 */
[----:B--2---:R-:W-:-:S05]  /*ffb0*/  F2FP.BF16.PACK_AB R33, R107, R102 ;  /* 0x000000666b21723e */ /* 0x004fca00000010ff */
[----:B------:R-:W1:Y:S02]  /*ffc0*/  MUFU.EX2 R109, R4 ;  /* 0x00000004006d7308 */ /* 0x000e640000000800 */
[----:B-1----:R-:W-:Y:S01]  /*ffd0*/  F2FP.BF16.PACK_AB R35, R109, R110 ;  /* 0x0000006e6d23723e */ /* 0x002fe200000010ff */
[----:B------:R-:W-:-:S04]  /*ffe0*/  FADD.FTZ R4, R101, R100 ;  /* 0x0000006465047221 */ /* 0x000fc80000010000 */
[----:B------:R-:W-:Y:S02]  /*fff0*/  FADD.FTZ R4, R99, R4 ;  /* 0x0000000463047221 */ /* 0x000fe40000010000 */
[----:B------:R-:W-:Y:S01]  /*10000*/  HMMA.16816.F32.BF16 R128, R32, R40, R16 ;  /* 0x000000282080723c */ /* 0x000fe20000041810 */
[----:B------:R-:W1:Y:S01]  /*10010*/  LDSM.16.MT88.4 R16, [R204+0x800] ;  /* 0x00080000cc10783b */ /* 0x000e620000004200 */
[----:B------:R-:W-:-:S04]  /*10020*/  FADD.FTZ R4, R103, R4 ;  /* 0x0000000467047221 */ /* 0x000fc80000010000 */
[----:B------:R-:W-:Y:S02]  /*10030*/  FADD.FTZ R4, R104, R4 ;  /* 0x0000000468047221 */ /* 0x000fe40000010000 */
[----:B------:R-:W-:Y:S01]  /*10040*/  HMMA.16816.F32.BF16 R152, R32, R42, R8 ;  /* 0x0000002a2098723c */ /* 0x000fe20000041808 */
[----:B------:R-:W-:Y:S02]  /*10050*/  FFMA.FTZ R40, R59, c[0x0][0x2d0], -R3 ;  /* 0x0000b4003b287a23 */ /* 0x000fe40000010803 */
[----:B------:R-:W-:Y:S02]  /*10060*/  FADD.FTZ R4, R106, R4 ;  /* 0x000000046a047221 */ /* 0x000fe40000010000 */
[----:B------:R-:W-:Y:S02]  /*10070*/  FFMA.FTZ R59, R85, c[0x0][0x2d0], -R2 ;  /* 0x0000b400553b7a23 */ /* 0x000fe40000010802 */
[----:B------:R-:W-:Y:S01]  /*10080*/  FADD.FTZ R4, R105, R4 ;  /* 0x0000000469047221 */ /* 0x000fe20000010000 */
[----:B---3--:R-:W-:Y:S03]  /*10090*/  HMMA.16816.F32.BF16 R8, R28, R20, RZ ;  /* 0x000000141c08723c */ /* 0x008fe600000418ff */
[----:B------:R-:W-:-:S05]  /*100a0*/  FADD.FTZ R4, R108, R4 ;  /* 0x000000046c047221 */ /* 0x000fca0000010000 */
[C---:B-----5:R-:W-:Y:S07]  /*100b0*/  HMMA.16816.F32.BF16 R136, R32.reuse, R44, R36 ;  /* 0x0000002c2088723c */ /* 0x060fee0000041824 */
[--C-:B------:R-:W-:Y:S01]  /*100c0*/  FFMA.FTZ R37, R67, c[0x0][0x2d0], -R3.reuse ;  /* 0x0000b40043257a23 */ /* 0x100fe20000010803 */
[----:B------:R-:W-:Y:S01]  /*100d0*/  HMMA.16816.F32.BF16 R156, R32, R46, R24 ;  /* 0x0000002e209c723c */ /* 0x000fe20000041818 */
[--C-:B------:R-:W-:Y:S02]  /*100e0*/  FFMA.FTZ R36, R69, c[0x0][0x2d0], -R3.reuse ;  /* 0x0000b40045247a23 */ /* 0x100fe40000010803 */
[----:B------:R-:W-:-:S02]  /*100f0*/  FFMA.FTZ R38, R63, c[0x0][0x2d0], -R3 ;  /* 0x0000b4003f267a23 */ /* 0x000fc40000010803 */
[--C-:B------:R-:W-:Y:S02]  /*10100*/  FFMA.FTZ R39, R60, c[0x0][0x2d0], -R3.reuse ;  /* 0x0000b4003c277a23 */ /* 0x100fe40000010803 */
[--C-:B------:R-:W-:Y:S01]  /*10110*/  FFMA.FTZ R27, R70, c[0x0][0x2d0], -R3.reuse ;  /* 0x0000b400461b7a23 */ /* 0x100fe20000010803 */
[----:B-1----:R-:W-:Y:S01]  /*10120*/  HMMA.16816.F32.BF16 R124, R32, R16, R8 ;  /* 0x00000010207c723c */ /* 0x002fe20000041808 */
[--C-:B------:R-:W-:Y:S02]  /*10130*/  FFMA.FTZ R26, R71, c[0x0][0x2d0], -R3.reuse ;  /* 0x0000b400471a7a23 */ /* 0x100fe40000010803 */
[--C-:B------:R-:W-:Y:S02]  /*10140*/  FFMA.FTZ R25, R66, c[0x0][0x2d0], -R3.reuse ;  /* 0x0000b40042197a23 */ /* 0x100fe40000010803 */
[--C-:B------:R-:W-:Y:S02]  /*10150*/  FFMA.FTZ R24, R64, c[0x0][0x2d0], -R3.reuse ;  /* 0x0000b40040187a23 */ /* 0x100fe40000010803 */
[--C-:B------:R-:W-:Y:S01]  /*10160*/  FFMA.FTZ R47, R51, c[0x0][0x2d0], -R3.reuse ;  /* 0x0000b400332f7a23 */ /* 0x100fe20000010803 */
[----:B------:R-:W-:Y:S01]  /*10170*/  HMMA.16816.F32.BF16 R8, R28, R22, RZ ;  /* 0x000000161c08723c */ /* 0x000fe200000418ff */
[----:B------:R-:W1:Y:S01]  /*10180*/  LDSM.16.MT88.4 R20, [R203] ;  /* 0x00000000cb14783b */ /* 0x000e620000004200 */
[--C-:B------:R-:W-:Y:S01]  /*10190*/  FFMA.FTZ R46, R50, c[0x0][0x2d0], -R3.reuse ;  /* 0x0000b400322e7a23 */ /* 0x100fe20000010803 */
[----:B------:R-:W-:Y:S01]  /*101a0*/  MUFU.EX2 R26, R26 ;  /* 0x0000001a001a7308 */ /* 0x000fe20000000800 */
[----:B------:R-:W-:-:S02]  /*101b0*/  FFMA.FTZ R45, R49, c[0x0][0x2d0], -R3 ;  /* 0x0000b400312d7a23 */ /* 0x000fc40000010803 */
[----:B------:R-:W-:Y:S02]  /*101c0*/  FFMA.FTZ R44, R48, c[0x0][0x2d0], -R3 ;  /* 0x0000b400302c7a23 */ /* 0x000fe40000010803 */
[--C-:B------:R-:W-:Y:S02]  /*101d0*/  FFMA.FTZ R48, R89, c[0x0][0x2d0], -R2.reuse ;  /* 0x0000b40059307a23 */ /* 0x100fe40000010802 */
[--C-:B------:R-:W-:Y:S02]  /*101e0*/  FFMA.FTZ R49, R88, c[0x0][0x2d0], -R2.reuse ;  /* 0x0000b40058317a23 */ /* 0x100fe40000010802 */
[--C-:B------:R-:W-:Y:S02]  /*101f0*/  FFMA.FTZ R50, R87, c[0x0][0x2d0], -R2.reuse ;  /* 0x0000b40057327a23 */ /* 0x100fe40000010802 */
[--C-:B------:R-:W-:Y:S02]  /*10200*/  FFMA.FTZ R51, R86, c[0x0][0x2d0], -R2.reuse ;  /* 0x0000b40056337a23 */ /* 0x100fe40000010802 */
[----:B------:R-:W-:-:S02]  /*10210*/  FFMA.FTZ R60, R84, c[0x0][0x2d0], -R2 ;  /* 0x0000b400543c7a23 */ /* 0x000fc40000010802 */
[--C-:B------:R-:W-:Y:S02]  /*10220*/  FFMA.FTZ R63, R75, c[0x0][0x2d0], -R2.reuse ;  /* 0x0000b4004b3f7a23 */ /* 0x100fe40000010802 */
[--C-:B------:R-:W-:Y:S02]  /*10230*/  FFMA.FTZ R64, R74, c[0x0][0x2d0], -R2.reuse ;  /* 0x0000b4004a407a23 */ /* 0x100fe40000010802 */
[--C-:B------:R-:W-:Y:S02]  /*10240*/  FFMA.FTZ R67, R73, c[0x0][0x2d0], -R2.reuse ;  /* 0x0000b40049437a23 */ /* 0x100fe40000010802 */
[----:B------:R-:W-:Y:S01]  /*10250*/  HMMA.16816.F32.BF16 R116, R32, R18, R8 ;  /* 0x000000122074723c */ /* 0x000fe20000041808 */
[----:B------:R-:W2:Y:S01]  /*10260*/  LDSM.16.MT88.4 R16, [R203+0x800] ;  /* 0x00080000cb10783b */ /* 0x000ea20000004200 */
[----:B------:R-:W-:-:S06]  /*10270*/  FFMA.FTZ R66, R72, c[0x0][0x2d0], -R2 ;  /* 0x0000b40048427a23 */ /* 0x000fcc0000010802 */
[----:B-1----:R-:W-:Y:S11]  /*10280*/  HMMA.16816.F32.BF16 R8, R28, R20, RZ ;  /* 0x000000141c08723c */ /* 0x002ff600000418ff */
[----:B------:R-:W-:Y:S11]  /*10290*/  @!UPT UIADD3 URZ, URZ, URZ, URZ ;  /* 0x0000003f3f3ff290 */ /* 0x000ff6000fffe03f */
[----:B------:R-:W-:Y:S02]  /*102a0*/  @!UPT UIADD3 URZ, URZ, URZ, URZ ;  /* 0x0000003f3f3ff290 */ /* 0x000fe4000fffe03f */
[----:B--2---:R-:W-:Y:S08]  /*102b0*/  HMMA.16816.F32.BF16 R112, R32, R16, R8 ;  /* 0x000000102070723c */ /* 0x004ff00000041808 */
[----:B------:R-:W-:Y:S01]  /*102c0*/  HMMA.16816.F32.BF16 R8, R28, R22, RZ ;  /* 0x000000161c08723c */ /* 0x000fe200000418ff */
[----:B------:R-:W-:Y:S11]  /*102d0*/  LDSM.16.MT88.4 R20, [R201+0x4000] ;  /* 0x00400000c914783b */ /* 0x000ff60000004200 */
[----:B------:R-:W-:Y:S11]  /*102e0*/  @!UPT UIADD3 URZ, URZ, URZ, URZ ;  /* 0x0000003f3f3ff290 */ /* 0x000ff6000fffe03f */
[----:B------:R-:W-:Y:S01]  /*102f0*/  @!UPT UIADD3 URZ, URZ, URZ, URZ ;  /* 0x0000003f3f3ff290 */ /* 0x000fe2000fffe03f */
[----:B------:R-:W-:Y:S01]  /*10300*/  HMMA.16816.F32.BF16 R96, R32, R18, R8 ;  /* 0x000000122060723c */ /* 0x000fe20000041808 */
[----:B------:R-:W1:Y:S06]  /*10310*/  LDSM.16.MT88.4 R16, [R201+0x3800] ;  /* 0x00380000c910783b */ /* 0x000e6c0000004200 */
[----:B------:R-:W-:Y:S02]  /*10320*/  FADD.FTZ R8, R102, R15 ;  /* 0x0000000f66087221 */ /* 0x000fe40000010000 */
[----:B------:R-:W-:Y:S02]  /*10330*/  FFMA.FTZ R15, R65, c[0x0][0x2d0], -R3 ;  /* 0x0000b400410f7a23 */ /* 0x000fe40000010803 */
[----:B------:R-:W-:-:S02]  /*10340*/  FADD.FTZ R3, R107, R8 ;  /* 0x000000086b037221 */ /* 0x000fc40000010000 */
[----:B------:R-:W-:Y:S02]  /*10350*/  FFMA.FTZ R65, R68, c[0x0][0x2d0], -R2 ;  /* 0x0000b40044417a23 */ /* 0x000fe40000010802 */
[----:B------:R-:W-:-:S04]  /*10360*/  FADD.FTZ R3, R110, R3 ;  /* 0x000000036e037221 */ /* 0x000fc80000010000 */
[----:B------:R-:W-:Y:S01]  /*10370*/  FADD.FTZ R3, R109, R3 ;  /* 0x000000036d037221 */ /* 0x000fe20000010000 */
[----:B-1----:R-:W-:Y:S01]  /*10380*/  HMMA.16816.F32.BF16 R8, R28, R16, RZ ;  /* 0x000000101c08723c */ /* 0x002fe200000418ff */
[----:B------:R-:W-:Y:S06]  /*10390*/  MUFU.EX2 R16, R36 ;  /* 0x0000002400107308 */ /* 0x000fec0000000800 */
[--C-:B------:R-:W-:Y:S02]  /*103a0*/  FFMA.FTZ R17, R95, c[0x0][0x2d0], -R2.reuse ;  /* 0x0000b4005f117a23 */ /* 0x100fe40000010802 */
[----:B------:R-:W-:Y:S08]  /*103b0*/  MUFU.EX2 R36, R27 ;  /* 0x0000001b00247308 */ /* 0x000ff00000000800 */
[----:B------:R1:W-:Y:S07]  /*103c0*/  MUFU.EX2 R27, R25 ;  /* 0x00000019001b7308 */ /* 0x0003ee0000000800 */
[----:B------:R-:W-:Y:S01]  /*103d0*/  HMMA.16816.F32.BF16 R100, R32, R20, R8 ;  /* 0x000000142064723c */ /* 0x000fe20000041808 */
[----:B------:R-:W-:Y:S06]  /*103e0*/  MUFU.EX2 R20, R24 ;  /* 0x0000001800147308 */ /* 0x000fec0000000800 */
[--C-:B------:R-:W-:Y:S01]  /*103f0*/  FFMA.FTZ R21, R92, c[0x0][0x2d0], -R2.reuse ;  /* 0x0000b4005c157a23 */ /* 0x100fe20000010802 */
[----:B------:R-:W-:Y:S01]  /*10400*/  HMMA.16816.F32.BF16 R8, R28, R18, RZ ;  /* 0x000000121c08723c */ /* 0x000fe200000418ff */
[----:B------:R-:W2:Y:S01]  /*10410*/  MUFU.EX2 R18, R37 ;  /* 0x0000002500127308 */ /* 0x000ea20000000800 */
[----:B-1----:R-:W-:-:S05]  /*10420*/  FFMA.FTZ R25, R90, c[0x0][0x2d0], -R2 ;  /* 0x0000b4005a197a23 */ /* 0x002fca0000010802 */
[--C-:B------:R-:W-:Y:S02]  /*10430*/  FFMA.FTZ R19, R93, c[0x0][0x2d0], -R2.reuse ;  /* 0x0000b4005d137a23 */ /* 0x100fe40000010802 */
[----:B------:R-:W-:Y:S01]  /*10440*/  MUFU.EX2 R17, R17 ;  /* 0x0000001100117308 */ /* 0x000fe20000000800 */
[----:B--2---:R-:W-:Y:S11]  /*10450*/  F2FP.BF16.PACK_AB R24, R16, R18 ;  /* 0x000000121018723e */ /* 0x004ff600000010ff */
[----:B------:R-:W-:Y:S03]  /*10460*/  @!UPT UIADD3 URZ, URZ, URZ, URZ ;  /* 0x0000003f3f3ff290 */ /* 0x000fe6000fffe03f */
[----:B------:R-:W-:Y:S01]  /*10470*/  HMMA.16816.F32.BF16 R104, R32, R22, R8 ;  /* 0x000000162068723c */ /* 0x000fe20000041808 */
[----:B------:R1:W-:Y:S06]  /*10480*/  MUFU.EX2 R10, R15 ;  /* 0x0000000f000a7308 */ /* 0x0003ec0000000800 */
[--C-:B------:R-:W-:Y:S02]  /*10490*/  FFMA.FTZ R23, R91, c[0x0][0x2d0], -R2.reuse ;  /* 0x0000b4005b177a23 */ /* 0x100fe40000010802 */
[----:B------:R-:W2:Y:S01]  /*104a0*/  MUFU.EX2 R9, R38 ;  /* 0x0000002600097308 */ /* 0x000ea20000000800 */
[----:B-1----:R-:W-:-:S07]  /*104b0*/  FFMA.FTZ R15, R94, c[0x0][0x2d0], -R2 ;  /* 0x0000b4005e0f7a23 */ /* 0x002fce0000010802 */
[----:B------:R1:W-:Y:S01]  /*104c0*/  MUFU.EX2 R8, R39 ;  /* 0x0000002700087308 */ /* 0x0003e20000000800 */
[----:B------:R-:W-:-:S04]  /*104d0*/  FADD.FTZ R2, R18, R4 ;  /* 0x0000000412027221 */ /* 0x000fc80000010000 */
[----:B------:R-:W-:Y:S01]  /*104e0*/  FADD.FTZ R2, R16, R2 ;  /* 0x0000000210027221 */ /* 0x000fe20000010000 */
[----:B--2---:R-:W-:Y:S02]  /*104f0*/  F2FP.BF16.PACK_AB R22, R9, R10 ;  /* 0x0000000a0916723e */ /* 0x004fe400000010ff */
[----:B------:R2:W3:Y:S01]  /*10500*/  MUFU.EX2 R4, R40 ;  /* 0x0000002800047308 */ /* 0x0004e20000000800 */
[----:B------:R-:W-:-:S04]  /*10510*/  FADD.FTZ R2, R36, R2 ;  /* 0x0000000224027221 */ /* 0x000fc80000010000 */
[C---:B------:R-:W-:Y:S01]  /*10520*/  FADD.FTZ R2, R26.reuse, R2 ;  /* 0x000000021a027221 */ /* 0x040fe20000010000 */
[----:B------:R-:W-:Y:S02]  /*10530*/  F2FP.BF16.PACK_AB R26, R26, R36 ;  /* 0x000000241a1a723e */ /* 0x000fe400000010ff */
[----:B-1----:R-:W-:Y:S01]  /*10540*/  LDSM.16.MT88.4 R36, [R202+0x4000] ;  /* 0x00400000ca24783b */ /* 0x002fe20000004200 */
[----:B------:R-:W-:Y:S01]  /*10550*/  FADD.FTZ R2, R27, R2 ;  /* 0x000000021b027221 */ /* 0x000fe20000010000 */
[----:B------:R-:W1:Y:S03]  /*10560*/  MUFU.EX2 R18, R57 ;  /* 0x0000003900127308 */ /* 0x000e660000000800 */
[C---:B------:R-:W-:Y:S01]  /*10570*/  FADD.FTZ R2, R20.reuse, R2 ;  /* 0x0000000214027221 */ /* 0x040fe20000010000 */
[----:B------:R-:W-:Y:S01]  /*10580*/  F2FP.BF16.PACK_AB R20, R20, R27 ;  /* 0x0000001b1414723e */ /* 0x000fe200000010ff */
[----:B--2---:R-:W2:Y:S02]  /*10590*/  LDSM.16.MT88.4 R40, [R202+0x3800] ;  /* 0x00380000ca28783b */ /* 0x004ea40000004200 */
[----:B------:R-:W-:Y:S01]  /*105a0*/  FADD.FTZ R2, R10, R2 ;  /* 0x000000020a027221 */ /* 0x000fe20000010000 */
[----:B---3--:R-:W-:Y:S01]  /*105b0*/  F2FP.BF16.PACK_AB R16, R4, R8 ;  /* 0x000000080410723e */ /* 0x008fe200000010ff */
[----:B------:R-:W-:Y:S02]  /*105c0*/  MUFU.EX2 R27, R54 ;  /* 0x00000036001b7308 */ /* 0x000fe40000000800 */
[----:B------:R-:W-:-:S04]  /*105d0*/  FADD.FTZ R2, R9, R2 ;  /* 0x0000000209027221 */ /* 0x000fc80000010000 */
[----:B------:R-:W-:-:S04]  /*105e0*/  FADD.FTZ R2, R8, R2 ;  /* 0x0000000208027221 */ /* 0x000fc80000010000 */
[----:B------:R-:W-:Y:S02]  /*105f0*/  FADD.FTZ R2, R4, R2 ;  /* 0x0000000204027221 */ /* 0x000fe40000010000 */
[----:B------:R-:W3:Y:S02]  /*10600*/  MUFU.EX2 R4, R56 ;  /* 0x0000003800047308 */ /* 0x000ee40000000800 */
[----:B-1----:R-:W-:-:S04]  /*10610*/  FADD.FTZ R2, R18, R2 ;  /* 0x0000000212027221 */ /* 0x002fc80000010000 */
[C---:B---3--:R-:W-:Y:S01]  /*10620*/  FADD.FTZ R2, R4.reuse, R2 ;  /* 0x0000000204027221 */ /* 0x048fe20000010000 */
[----:B------:R-:W-:Y:S02]  /*10630*/  F2FP.BF16.PACK_AB R18, R4, R18 ;  /* 0x000000120412723e */ /* 0x000fe400000010ff */
[----:B------:R-:W-:Y:S01]  /*10640*/  MUFU.EX2 R4, R25 ;  /* 0x0000001900047308 */ /* 0x000fe20000000800 */
[----:B--2---:R-:W-:Y:S07]  /*10650*/  HMMA.16816.F32.BF16 R8, R28, R40, RZ ;  /* 0x000000281c08723c */ /* 0x004fee00000418ff */
[----:B------:R-:W-:Y:S08]  /*10660*/  MUFU.EX2 R40, R53 ;  /* 0x0000003500287308 */ /* 0x000ff00000000800 */
[----:B------:R-:W-:Y:S08]  /*10670*/  MUFU.EX2 R41, R46 ;  /* 0x0000002e00297308 */ /* 0x000ff00000000800 */
[----:B------:R-:W-:Y:S01]  /*10680*/  MUFU.EX2 R53, R45 ;  /* 0x0000002d00357308 */ /* 0x000fe20000000800 */
[----:B------:R-:W-:Y:S07]  /*10690*/  HMMA.16816.F32.BF16 R108, R32, R36, R8 ;  /* 0x00000024206c723c */ /* 0x000fee0000041808 */
[----:B------:R-:W1:Y:S01]  /*106a0*/  MUFU.EX2 R36, R55 ;  /* 0x0000003700247308 */ /* 0x000e620000000800 */
[----:B------:R-:W-:Y:S07]  /*106b0*/  HMMA.16816.F32.BF16 R8, R28, R42, RZ ;  /* 0x0000002a1c08723c */ /* 0x000fee00000418ff */
[----:B------:R-:W2:Y:S08]  /*106c0*/  MUFU.EX2 R37, R52 ;  /* 0x0000003400257308 */ /* 0x000eb00000000800 */
[----:B------:R-:W3:Y:S01]  /*106d0*/  MUFU.EX2 R42, R47 ;  /* 0x0000002f002a7308 */ /* 0x000ee20000000800 */
[----:B-1----:R-:W-:-:S04]  /*106e0*/  FADD.FTZ R2, R36, R2 ;  /* 0x0000000224027221 */ /* 0x002fc80000010000 */
[----:B------:R-:W-:-:S03]  /*106f0*/  FADD.FTZ R2, R27, R2 ;  /* 0x000000021b027221 */ /* 0x000fc60000010000 */
[----:B------:R1:W4:Y:S01]  /*10700*/  MUFU.EX2 R43, R44 ;  /* 0x0000002c002b7308 */ /* 0x0003220000000800 */
[----:B------:R-:W-:-:S04]  /*10710*/  FADD.FTZ R2, R40, R2 ;  /* 0x0000000228027221 */ /* 0x000fc80000010000 */
[----:B--2---:R-:W-:Y:S01]  /*10720*/  FADD.FTZ R2, R37, R2 ;  /* 0x0000000225027221 */ /* 0x004fe20000010000 */
[----:B------:R-:W-:Y:S01]  /*10730*/  HMMA.16816.F32.BF16 R120, R32, R38, R8 ;  /* 0x000000262078723c */ /* 0x000fe20000041808 */
[C---:B---3--:R-:W-:Y:S02]  /*10740*/  F2FP.BF16.PACK_AB R72, R41.reuse, R42 ;  /* 0x0000002a2948723e */ /* 0x048fe400000010ff */
[----:B------:R-:W-:Y:S01]  /*10750*/  FADD.FTZ R2, R42, R2 ;  /* 0x000000022a027221 */ /* 0x000fe20000010000 */
[----:B------:R-:W2:Y:S03]  /*10760*/  MUFU.EX2 R52, R15 ;  /* 0x0000000f00347308 */ /* 0x000ea60000000800 */
[----:B------:R-:W-:Y:S01]  /*10770*/  FADD.FTZ R2, R41, R2 ;  /* 0x0000000229027221 */ /* 0x000fe20000010000 */
[----:B------:R-:W-:Y:S01]  /*10780*/  F2FP.BF16.PACK_AB R10, R37, R40 ;  /* 0x00000028250a723e */ /* 0x000fe200000010ff */
[----:B-1----:R-:W1:Y:S02]  /*10790*/  LDSM.16.MT88.4 R44, [R204+0x3800] ;  /* 0x00380000cc2c783b */ /* 0x002e640000004200 */
[----:B------:R-:W-:Y:S01]  /*107a0*/  FADD.FTZ R2, R53, R2 ;  /* 0x0000000235027221 */ /* 0x000fe20000010000 */
[----:B----4-:R-:W-:Y:S01]  /*107b0*/  F2FP.BF16.PACK_AB R74, R43, R53 ;  /* 0x000000352b4a723e */ /* 0x010fe200000010ff */
[----:B------:R-:W3:Y:S01]  /*107c0*/  MUFU.EX2 R15, R19 ;  /* 0x00000013000f7308 */ /* 0x000ee20000000800 */
[----:B------:R-:W-:Y:S01]  /*107d0*/  F2FP.BF16.PACK_AB R8, R27, R36 ;  /* 0x000000241b08723e */ /* 0x000fe200000010ff */
[----:B------:R-:W-:-:S02]  /*107e0*/  FADD.FTZ R224, R43, R2 ;  /* 0x000000022be07221 */ /* 0x000fc40000010000 */
[----:B------:R-:W4:Y:S01]  /*107f0*/  LDSM.16.MT88.4 R40, [R204+0x4000] ;  /* 0x00400000cc28783b */ /* 0x000f220000004200 */
[----:B--2---:R-:W-:-:S03]  /*10800*/  FADD.FTZ R3, R52, R3 ;  /* 0x0000000334037221 */ /* 0x004fc60000010000 */
[----:B------:R-:W2:Y:S01]  /*10810*/  MUFU.EX2 R11, R21 ;  /* 0x00000015000b7308 */ /* 0x000ea20000000800 */
[C---:B------:R-:W-:Y:S01]  /*10820*/  F2FP.BF16.PACK_AB R25, R17.reuse, R52 ;  /* 0x000000341119723e */ /* 0x040fe200000010ff */
[----:B------:R-:W-:-:S06]  /*10830*/  FADD.FTZ R3, R17, R3 ;  /* 0x0000000311037221 */ /* 0x000fcc0000010000 */
[----:B------:R-:W1:Y:S01]  /*10840*/  MUFU.EX2 R9, R23 ;  /* 0x0000001700097308 */ /* 0x000e620000000800 */
[----:B---3--:R-:W-:-:S04]  /*10850*/  FADD.FTZ R3, R15, R3 ;  /* 0x000000030f037221 */ /* 0x008fc80000010000 */
[C---:B--2---:R-:W-:Y:S01]  /*10860*/  FADD.FTZ R2, R11.reuse, R3 ;  /* 0x000000030b027221 */ /* 0x044fe20000010000 */
[----:B------:R-:W-:Y:S02]  /*10870*/  F2FP.BF16.PACK_AB R27, R11, R15 ;  /* 0x0000000f0b1b723e */ /* 0x000fe400000010ff */
[----:B------:R-:W-:Y:S01]  /*10880*/  MUFU.EX2 R17, R50 ;  /* 0x0000003200117308 */ /* 0x000fe20000000800 */
[----:B-1----:R-:W-:Y:S01]  /*10890*/  FADD.FTZ R2, R9, R2 ;  /* 0x0000000209027221 */ /* 0x002fe20000010000 */
[----:B------:R-:W-:-:S06]  /*108a0*/  F2FP.BF16.PACK_AB R21, R4, R9 ;  /* 0x000000090415723e */ /* 0x000fcc00000010ff */
[----:B------:R-:W1:Y:S01]  /*108b0*/  MUFU.EX2 R11, R48 ;  /* 0x00000030000b7308 */ /* 0x000e620000000800 */
[----:B------:R-:W-:Y:S01]  /*108c0*/  FADD.FTZ R2, R4, R2 ;  /* 0x0000000204027221 */ /* 0x000fe20000010000 */
[----:B------:R-:W-:Y:S06]  /*108d0*/  HMMA.16816.F32.BF16 R36, R28, R44, RZ ;  /* 0x0000002c1c24723c */ /* 0x000fec00000418ff */
[----:B------:R-:W2:Y:S08]  /*108e0*/  MUFU.EX2 R9, R49 ;  /* 0x0000003100097308 */ /* 0x000eb00000000800 */
[----:B------:R-:W3:Y:S01]  /*108f0*/  MUFU.EX2 R15, R51 ;  /* 0x00000033000f7308 */ /* 0x000ee20000000800 */
[----:B-1----:R-:W-:-:S07]  /*10900*/  FADD.FTZ R2, R11, R2 ;  /* 0x000000020b027221 */ /* 0x002fce0000010000 */
[----:B------:R-:W-:Y:S01]  /*10910*/  MUFU.EX2 R19, R60 ;  /* 0x0000003c00137308 */ /* 0x000fe20000000800 */
[C---:B--2---:R-:W-:Y:S01]  /*10920*/  FADD.FTZ R2, R9.reuse, R2 ;  /* 0x0000000209027221 */ /* 0x044fe20000010000 */
[----:B------:R-:W-:Y:S01]  /*10930*/  F2FP.BF16.PACK_AB R23, R9, R11 ;  /* 0x0000000b0917723e */ /* 0x000fe200000010ff */
[----:B----4-:R-:W-:Y:S02]  /*10940*/  HMMA.16816.F32.BF16 R148, R32, R40, R36 ;  /* 0x000000282094723c */ /* 0x010fe40000041824 */
[----:B------:R-:W-:-:S03]  /*10950*/  FADD.FTZ R2, R17, R2 ;  /* 0x0000000211027221 */ /* 0x000fc60000010000 */
[----:B------:R-:W1:Y:S01]  /*10960*/  MUFU.EX2 R40, R59 ;  /* 0x0000003b00287308 */ /* 0x000e620000000800 */
[C---:B---3--:R-:W-:Y:S01]  /*10970*/  FADD.FTZ R2, R15.reuse, R2 ;  /* 0x000000020f027221 */ /* 0x048fe20000010000 */
[----:B------:R-:W-:Y:S01]  /*10980*/  F2FP.BF16.PACK_AB R17, R15, R17 ;  /* 0x000000110f11723e */ /* 0x000fe200000010ff */
[----:B------:R-:W-:Y:S05]  /*10990*/  HMMA.16816.F32.BF16 R36, R28, R46, RZ ;  /* 0x0000002e1c24723c */ /* 0x000fea00000418ff */
[----:B------:R-:W2:Y:S01]  /*109a0*/  MUFU.EX2 R4, R63 ;  /* 0x0000003f00047308 */ /* 0x000ea20000000800 */
[----:B-1----:R-:W-:-:S07]  /*109b0*/  FADD.FTZ R2, R40, R2 ;  /* 0x0000000228027221 */ /* 0x002fce0000010000 */
[----:B------:R-:W1:Y:S01]  /*109c0*/  MUFU.EX2 R3, R64 ;  /* 0x0000004000037308 */ /* 0x000e620000000800 */
[C---:B------:R-:W-:Y:S01]  /*109d0*/  FADD.FTZ R2, R19.reuse, R2 ;  /* 0x0000000213027221 */ /* 0x040fe20000010000 */
[----:B------:R-:W-:-:S03]  /*109e0*/  F2FP.BF16.PACK_AB R19, R19, R40 ;  /* 0x000000281313723e */ /* 0x000fc600000010ff */
[----:B--2---:R-:W-:-:S03]  /*109f0*/  FADD.FTZ R2, R4, R2 ;  /* 0x0000000204027221 */ /* 0x004fc60000010000 */
[----:B------:R-:W2:Y:S03]  /*10a00*/  MUFU.EX2 R15, R67 ;  /* 0x00000043000f7308 */ /* 0x000ea60000000800 */
[----:B------:R-:W-:Y:S01]  /*10a10*/  HMMA.16816.F32.BF16 R132, R32, R42, R36 ;  /* 0x0000002a2084723c */ /* 0x000fe20000041824 */
[----:B------:R-:W3:Y:S01]  /*10a20*/  LDSM.16.MT88.4 R36, [R203+0x3800] ;  /* 0x00380000cb24783b */ /* 0x000ee20000004200 */
[C---:B-1----:R-:W-:Y:S01]  /*10a30*/  FADD.FTZ R2, R3.reuse, R2 ;  /* 0x0000000203027221 */ /* 0x042fe20000010000 */
[----:B------:R-:W-:Y:S02]  /*10a40*/  F2FP.BF16.PACK_AB R9, R3, R4 ;  /* 0x000000040309723e */ /* 0x000fe400000010ff */
[----:B------:R-:W1:Y:S01]  /*10a50*/  MUFU.EX2 R11, R66 ;  /* 0x00000042000b7308 */ /* 0x000e620000000800 */
[----:B--2---:R-:W-:-:S07]  /*10a60*/  FADD.FTZ R2, R15, R2 ;  /* 0x000000020f027221 */ /* 0x004fce0000010000 */
[----:B------:R-:W2:Y:S08]  /*10a70*/  MUFU.EX2 R45, R65 ;  /* 0x00000041002d7308 */ /* 0x000eb00000000800 */
[----:B------:R-:W-:Y:S01]  /*10a80*/  MUFU.EX2 R3, R58 ;  /* 0x0000003a00037308 */ /* 0x000fe20000000800 */
[C---:B-1----:R-:W-:Y:S01]  /*10a90*/  FADD.FTZ R2, R11.reuse, R2 ;  /* 0x000000020b027221 */ /* 0x042fe20000010000 */
[----:B------:R-:W-:-:S06]  /*10aa0*/  F2FP.BF16.PACK_AB R11, R11, R15 ;  /* 0x0000000f0b0b723e */ /* 0x000fcc00000010ff */
[----:B------:R-:W1:Y:S01]  /*10ab0*/  MUFU.EX2 R44, R62 ;  /* 0x0000003e002c7308 */ /* 0x000e620000000800 */
[----:B--2---:R-:W-:-:S07]  /*10ac0*/  FADD.FTZ R2, R45, R2 ;  /* 0x000000022d027221 */ /* 0x004fce0000010000 */
[----:B------:R-:W2:Y:S01]  /*10ad0*/  MUFU.EX2 R4, R61 ;  /* 0x0000003d00047308 */ /* 0x000ea20000000800 */
[----:B---3--:R-:W-:Y:S01]  /*10ae0*/  HMMA.16816.F32.BF16 R40, R28, R36, RZ ;  /* 0x000000241c28723c */ /* 0x008fe200000418ff */
[----:B-1----:R-:W-:-:S07]  /*10af0*/  FADD.FTZ R2, R44, R2 ;  /* 0x000000022c027221 */ /* 0x002fce0000010000 */
[----:B------:R-:W-:Y:S01]  /*10b00*/  HMMA.16816.F32.BF16 R36, R28, R38, RZ ;  /* 0x000000261c24723c */ /* 0x000fe200000418ff */
[----:B------:R-:W1:Y:S01]  /*10b10*/  LDSM.16.MT88.4 R28, [R203+0x4000] ;  /* 0x00400000cb1c783b */ /* 0x000e620000004200 */
[----:B------:R-:W-:Y:S02]  /*10b20*/  F2FP.BF16.PACK_AB R73, R44, R45 ;  /* 0x0000002d2c49723e */ /* 0x000fe400000010ff */
[----:B--2---:R-:W-:Y:S01]  /*10b30*/  F2FP.BF16.PACK_AB R75, R3, R4 ;  /* 0x00000004034b723e */ /* 0x004fe200000010ff */
[----:B------:R-:W-:-:S04]  /*10b40*/  FADD.FTZ R2, R4, R2 ;  /* 0x0000000204027221 */ /* 0x000fc80000010000 */
[----:B------:R-:W-:-:S07]  /*10b50*/  FADD.FTZ R248, R3, R2 ;  /* 0x0000000203f87221 */ /* 0x000fce0000010000 */
[C---:B-1----:R-:W-:Y:S08]  /*10b60*/  HMMA.16816.F32.BF16 R84, R32.reuse, R28, R40 ;  /* 0x0000001c2054723c */ /* 0x042ff00000041828 */
[----:B------:R-:W-:Y:S01]  /*10b70*/  HMMA.16816.F32.BF16 R40, R32, R30, R36 ;  /* 0x0000001e2028723c */ /* 0x000fe20000041824 */
[----:B------:R-:W1:Y:S04]  /*10b80*/  LDSM.16.MT88.4 R28, [R201+0x1000] ;  /* 0x00100000c91c783b */ /* 0x000e680000004200 */
[----:B------:R-:W2:Y:S04]  /*10b90*/  LDSM.16.MT88.4 R32, [R202+0x1000] ;  /* 0x00100000ca20783b */ /* 0x000ea80000004200 */
[----:B------:R-:W3:Y:S01]  /*10ba0*/  LDSM.16.MT88.4 R36, [R202+0x4800] ;  /* 0x00480000ca24783b */ /* 0x000ee20000004200 */
[C---:B-1----:R-:W-:Y:S08]  /*10bb0*/  HMMA.16816.F32.BF16 R64, R24.reuse, R28, R136 ;  /* 0x0000001c1840723c */ /* 0x042ff00000041888 */
[C---:B------:R-:W-:Y:S01]  /*10bc0*/  HMMA.16816.F32.BF16 R56, R24.reuse, R30, R156 ;  /* 0x0000001e1838723c */ /* 0x040fe2000004189c */
[----:B------:R-:W1:Y:S07]  /*10bd0*/  LDSM.16.MT88.4 R28, [R204+0x1000] ;  /* 0x00100000cc1c783b */ /* 0x000e6e0000004200 */
[C---:B--2---:R-:W-:Y:S08]  /*10be0*/  HMMA.16816.F32.BF16 R48, R24.reuse, R32, R128 ;  /* 0x000000201830723c */ /* 0x044ff00000041880 */
[C---:B------:R-:W-:Y:S01]  /*10bf0*/  HMMA.16816.F32.BF16 R68, R24.reuse, R34, R152 ;  /* 0x000000221844723c */ /* 0x040fe20000041898 */
[----:B------:R-:W2:Y:S07]  /*10c00*/  LDSM.16.MT88.4 R32, [R203+0x1000] ;  /* 0x00100000cb20783b */ /* 0x000eae0000004200 */
[C---:B---3--:R-:W-:Y:S08]  /*10c10*/  HMMA.16816.F32.BF16 R108, R24.reuse, R36, R108 ;  /* 0x00000024186c723c */ /* 0x048ff0000004186c */
[C---:B------:R-:W-:Y:S01]  /*10c20*/  HMMA.16816.F32.BF16 R120, R24.reuse, R38, R120 ;  /* 0x000000261878723c */ /* 0x040fe20000041878 */
[----:B------:R-:W-:Y:S07]  /*10c30*/  LDSM.16.MT88.4 R36, [R203+0x1800] ;  /* 0x00180000cb24783b */ /* 0x000fee0000004200 */
        /* <DEDUP_REMOVED lines=11> */
[----:B------:R-:W-:Y:S07]  /*10cf0*/  LDSM.16.MT88.4 R32, [R202+0x5000] ;  /* 0x00500000ca20783b */ /* 0x000fee0000004200 */
[C---:B-1----:R-:W-:Y:S08]  /*10d00*/  HMMA.16816.F32.BF16 R124, R24.reuse, R28, R84 ;  /* 0x0000001c187c723c */ /* 0x042ff00000041854 */
[----:B------:R-:W-:Y:S01]  /*10d10*/  HMMA.16816.F32.BF16 R128, R24, R30, R40 ;  /* 0x0000001e1880723c */ /* 0x000fe20000041828 */
[----:B------:R-:W1:Y:S04]  /*10d20*/  LDSM.16.MT88.4 R24, [R201+0x1800] ;  /* 0x00180000c918783b */ /* 0x000e680000004200 */
[----:B------:R-:W2:Y:S03]  /*10d30*/  LDSM.16.MT88.4 R28, [R202+0x1800] ;  /* 0x00180000ca1c783b */ /* 0x000ea60000004200 */
[C---:B-1----:R-:W-:Y:S08]  /*10d40*/  HMMA.16816.F32.BF16 R116, R20.reuse, R24, R64 ;  /* 0x000000181474723c */ /* 0x042ff00000041840 */
        /* <DEDUP_REMOVED lines=8> */
[C---:B------:R-:W-:Y:S08]  /*10dd0*/  HMMA.16816.F32.BF16 R64, R20.reuse, R32, R108 ;  /* 0x000000201440723c */ /* 0x040ff0000004186c */
[C---:B-1----:R-:W-:Y:S08]  /*10de0*/  HMMA.16816.F32.BF16 R136, R20.reuse, R24, R60 ;  /* 0x000000181488723c */ /* 0x042ff0000004183c */
[C---:B------:R-:W-:Y:S01]  /*10df0*/  HMMA.16816.F32.BF16 R88, R20.reuse, R26, R52 ;  /* 0x0000001a1458723c */ /* 0x040fe20000041834 */
[----:B------:R-:W1:Y:S07]  /*10e00*/  LDSM.16.MT88.4 R24, [R201+0x5000] ;  /* 0x00500000c918783b */ /* 0x000e6e0000004200 */
[C---:B------:R-:W-:Y:S01]  /*10e10*/  HMMA.16816.F32.BF16 R60, R20.reuse, R34, R120 ;  /* 0x00000022143c723c */ /* 0x040fe20000041878 */
[----:B------:R-:W4:Y:S07]  /*10e20*/  LDSM.16.MT88.4 R32, [R201+0x5800] ;  /* 0x00580000c920783b */ /* 0x000f2e0000004200 */
[----:B--2---:R-:W-:Y:S01]  /*10e30*/  HMMA.16816.F32.BF16 R48, R20, R28, R124 ;  /* 0x0000001c1430723c */ /* 0x004fe2000004187c */
[----:B------:R-:W-:Y:S07]  /*10e40*/  LDSM.16.MT88.4 R124, [R202+0x3000] ;  /* 0x00300000ca7c783b */ /* 0x000fee0000004200 */
[C---:B---3--:R-:W-:Y:S08]  /*10e50*/  HMMA.16816.F32.BF16 R96, R16.reuse, R36, R96 ;  /* 0x000000241060723c */ /* 0x048ff00000041860 */
[----:B------:R-:W-:Y:S08]  /*10e60*/  HMMA.16816.F32.BF16 R92, R16, R38, R152 ;  /* 0x00000026105c723c */ /* 0x000ff00000041898 */
[C---:B-1----:R-:W-:Y:S08]  /*10e70*/  HMMA.16816.F32.BF16 R40, R20.reuse, R24, R100 ;  /* 0x000000181428723c */ /* 0x042ff00000041864 */
[C---:B------:R-:W-:Y:S01]  /*10e80*/  HMMA.16816.F32.BF16 R84, R20.reuse, R26, R104 ;  /* 0x0000001a1454723c */ /* 0x040fe20000041868 */
[----:B------:R-:W1:Y:S07]  /*10e90*/  LDSM.16.MT88.4 R24, [R204+0x5000] ;  /* 0x00500000cc18783b */ /* 0x000e6e0000004200 */
[----:B------:R-:W-:Y:S01]  /*10ea0*/  HMMA.16816.F32.BF16 R100, R20, R30, R128 ;  /* 0x0000001e1464723c */ /* 0x000fe20000041880 */
[----:B------:R-:W-:Y:S11]  /*10eb0*/  LDSM.16.MT88.4 R28, [R203+0x5800] ;  /* 0x00580000cb1c783b */ /* 0x000ff60000004200 */
[----:B------:R-:W-:Y:S04]  /*10ec0*/  @!UPT UIADD3 URZ, URZ, URZ, URZ ;  /* 0x0000003f3f3ff290 */ /* 0x000fe8000fffe03f */
[----:B----4-:R-:W-:Y:S08]  /*10ed0*/  HMMA.16816.F32.BF16 R84, R16, R34, R84 ;  /* 0x000000221054723c */ /* 0x010ff00000041854 */
[C---:B-1----:R-:W-:Y:S08]  /*10ee0*/  HMMA.16816.F32.BF16 R52, R20.reuse, R24, R148 ;  /* 0x000000181434723c */ /* 0x042ff00000041894 */
[----:B------:R-:W-:Y:S01]  /*10ef0*/  HMMA.16816.F32.BF16 R68, R20, R26, R132 ;  /* 0x0000001a1444723c */ /* 0x000fe20000041884 */
[----:B------:R-:W1:Y:S04]  /*10f00*/  LDSM.16.MT88.4 R24, [R201+0x2000] ;  /* 0x00200000c918783b */ /* 0x000e680000004200 */
[----:B------:R-:W2:Y:S04]  /*10f10*/  LDSM.16.MT88.4 R20, [R203+0x2000] ;  /* 0x00200000cb14783b */ /* 0x000ea80000004200 */
[----:B------:R-:W-:Y:S01]  /*10f20*/  LDSM.16.MT88.4 R132, [R201+0x3000] ;  /* 0x00300000c984783b */ /* 0x000fe20000004200 */
        /* <DEDUP_REMOVED lines=9> */
[C---:B------:R-:W-:Y:S01]  /*10fc0*/  HMMA.16816.F32.BF16 R120, R16.reuse, R24, R136 ;  /* 0x000000181078723c */ /* 0x040fe20000041888 */
[----:B------:R-:W3:Y:S07]  /*10fd0*/  LDSM.16.MT88.4 R24, [R202+0x5800] ;  /* 0x00580000ca18783b */ /* 0x000eee0000004200 */
[----:B------:R-:W-:Y:S01]  /*10fe0*/  HMMA.16816.F32.BF16 R44, R16, R30, R100 ;  /* 0x0000001e102c723c */ /* 0x000fe20000041864 */
[----:B------:R-:W-:Y:S11]  /*10ff0*/  LDSM.16.MT88.4 R100, [R201+0x6800] ;  /* 0x00680000c964783b */ /* 0x000ff60000004200 */
[----:B------:R-:W-:Y:S04]  /*11000*/  @!UPT UIADD3 URZ, URZ, URZ, URZ ;  /* 0x0000003f3f3ff290 */ /* 0x000fe8000fffe03f */
[C---:B--2---:R-:W-:Y:S08]  /*11010*/  HMMA.16816.F32.BF16 R120, R8.reuse, R32, R120 ;  /* 0x000000200878723c */ /* 0x044ff00000041878 */
[----:B------:R-:W-:Y:S01]  /*11020*/  HMMA.16816.F32.BF16 R32, R8, R34, R108 ;  /* 0x000000220820723c */ /* 0x000fe2000004186c */
[----:B------:R-:W-:Y:S07]  /*11030*/  LDSM.16.MT88.4 R108, [R203+0x3000] ;  /* 0x00300000cb6c783b */ /* 0x000fee0000004200 */
[C---:B-1----:R-:W-:Y:S08]  /*11040*/  HMMA.16816.F32.BF16 R36, R16.reuse, R20, R52 ;  /* 0x000000141024723c */ /* 0x042ff00000041834 */
[C---:B------:R-:W-:Y:S01]  /*11050*/  HMMA.16816.F32.BF16 R68, R16.reuse, R22, R68 ;  /* 0x000000161044723c */ /* 0x040fe20000041844 */
[----:B------:R-:W1:Y:S07]  /*11060*/  LDSM.16.MT88.4 R20, [R202+0x2800] ;  /* 0x00280000ca14783b */ /* 0x000e6e0000004200 */
[C---:B---3--:R-:W-:Y:S08]  /*11070*/  HMMA.16816.F32.BF16 R64, R16.reuse, R24, R64 ;  /* 0x000000181040723c */ /* 0x048ff00000041840 */
[C---:B------:R-:W-:Y:S01]  /*11080*/  HMMA.16816.F32.BF16 R60, R16.reuse, R26, R60 ;  /* 0x0000001a103c723c */ /* 0x040fe2000004183c */
[----:B------:R-:W2:Y:S07]  /*11090*/  LDSM.16.MT88.4 R24, [R201+0x2800] ;  /* 0x00280000c918783b */ /* 0x000eae0000004200 */
[----:B------:R-:W-:Y:S01]  /*110a0*/  HMMA.16816.F32.BF16 R52, R16, R28, R48 ;  /* 0x0000001c1034723c */ /* 0x000fe20000041830 */
[----:B------:R-:W3:Y:S04]  /*110b0*/  LDSM.16.MT88.4 R16, [R202+0x6000] ;  /* 0x00600000ca10783b */ /* 0x000ee80000004200 */
[----:B------:R-:W4:Y:S03]  /*110c0*/  LDSM.16.MT88.4 R28, [R204+0x6000] ;  /* 0x00600000cc1c783b */ /* 0x000f260000004200 */
[C---:B-1----:R-:W-:Y:S08]  /*110d0*/  HMMA.16816.F32.BF16 R128, R8.reuse, R20, R96 ;  /* 0x000000140880723c */ /* 0x042ff00000041860 */
[C---:B------:R-:W-:Y:S01]  /*110e0*/  HMMA.16816.F32.BF16 R48, R8.reuse, R22, R92 ;  /* 0x000000160830723c */ /* 0x040fe2000004185c */
[----:B------:R-:W1:Y:S04]  /*110f0*/  LDSM.16.MT88.4 R20, [R201+0x6000] ;  /* 0x00600000c914783b */ /* 0x000e680000004200 */
[----:B------:R-:W-:Y:S03]  /*11100*/  LDSM.16.MT88.4 R92, [R202+0x6800] ;  /* 0x00680000ca5c783b */ /* 0x000fe60000004200 */
[C---:B--2---:R-:W-:Y:S01]  /*11110*/  HMMA.16816.F32.BF16 R136, R8.reuse, R24, R116 ;  /* 0x000000180888723c */ /* 0x044fe20000041874 */
[----:B------:R-:W-:Y:S07]  /*11120*/  LDSM.16.MT88.4 R116, [R204+0x3000] ;  /* 0x00300000cc74783b */ /* 0x000fee0000004200 */
[C---:B------:R-:W-:Y:S01]  /*11130*/  HMMA.16816.F32.BF16 R40, R8.reuse, R26, R112 ;  /* 0x0000001a0828723c */ /* 0x040fe20000041870 */
[----:B------:R-:W2:Y:S07]  /*11140*/  LDSM.16.MT88.4 R24, [R203+0x2800] ;  /* 0x00280000cb18783b */ /* 0x000eae0000004200 */
[C---:B---3--:R-:W-:Y:S08]  /*11150*/  HMMA.16816.F32.BF16 R64, R8.reuse, R16, R64 ;  /* 0x000000100840723c */ /* 0x048ff00000041840 */
[C---:B------:R-:W-:Y:S01]  /*11160*/  HMMA.16816.F32.BF16 R60, R8.reuse, R18, R60 ;  /* 0x00000012083c723c */ /* 0x040fe2000004183c */
[----:B------:R-:W3:Y:S07]  /*11170*/  LDSM.16.MT88.4 R16, [R203+0x6000] ;  /* 0x00600000cb10783b */ /* 0x000eee0000004200 */
[C---:B----4-:R-:W-:Y:S08]  /*11180*/  HMMA.16816.F32.BF16 R36, R8.reuse, R28, R36 ;  /* 0x0000001c0824723c */ /* 0x050ff00000041824 */
[C---:B-1----:R-:W-:Y:S08]  /*11190*/  HMMA.16816.F32.BF16 R56, R8.reuse, R20, R56 ;  /* 0x000000140838723c */ /* 0x042ff00000041838 */
[C---:B------:R-:W-:Y:S01]  /*111a0*/  HMMA.16816.F32.BF16 R20, R8.reuse, R22, R84 ;  /* 0x000000160814723c */ /* 0x040fe20000041854 */
[----:B------:R-:W1:Y:S07]  /*111b0*/  LDSM.16.MT88.4 R84, [R204+0x6800] ;  /* 0x00680000cc54783b */ /* 0x000e6e0000004200 */
[C---:B--2---:R-:W-:Y:S08]  /*111c0*/  HMMA.16816.F32.BF16 R104, R8.reuse, R24, R104 ;  /* 0x000000180868723c */ /* 0x044ff00000041868 */
[C---:B------:R-:W-:Y:S08]  /*111d0*/  HMMA.16816.F32.BF16 R88, R8.reuse, R26, R88 ;  /* 0x0000001a0858723c */ /* 0x040ff00000041858 */
[C---:B------:R-:W-:Y:S08]  /*111e0*/  HMMA.16816.F32.BF16 R68, R8.reuse, R30, R68 ;  /* 0x0000001e0844723c */ /* 0x040ff00000041844 */
[C---:B---3--:R-:W-:Y:S08]  /*111f0*/  HMMA.16816.F32.BF16 R52, R8.reuse, R16, R52 ;  /* 0x000000100834723c */ /* 0x048ff00000041834 */
[----:B------:R-:W-:Y:S01]  /*11200*/  HMMA.16816.F32.BF16 R44, R8, R18, R44 ;  /* 0x00000012082c723c */ /* 0x000fe2000004182c */
[----:B------:R-:W2:Y:S07]  /*11210*/  LDSM.16.MT88.4 R8, [R203+0x6800] ;  /* 0x00680000cb08783b */ /* 0x000eae0000004200 */
        /* <DEDUP_REMOVED lines=17> */
[----:B------:R-:W-:Y:S11]  /*11330*/  @!P0 BRA `(.L_x_443) ;  /* 0x0000376000008947 */ /* 0x000ff60003800000 */
.L_x_458:
[----:B------:R-:W2:Y:S01]  /*11340*/  LDL.64 R16, [R1] ;  /* 0x0000000001107983 */ /* 0x000ea20000100a00 */
[----:B------:R-:W-:Y:S04]  /*11350*/  DEPBAR.LE SB0, 0x0 ;  /* 0x000080000000791a */ /* 0x000fe80000000000 */
[----:B------:R-:W3:Y:S01]  /*11360*/  LDL R10, [R1+0x8] ;  /* 0x00000800010a7983 */ /* 0x000ee20000100800 */
[----:B------:R-:W-:Y:S03]  /*11370*/  WARPSYNC 0xffffffff ;  /* 0xffffffff00007948 */ /* 0x000fe60003800000 */
[----:B------:R-:W-:Y:S01]  /*11380*/  BAR.SYNC.DEFER_BLOCKING 0x0 ;  /* 0x0000000000007b1d */ /* 0x000fe20000010000 */
[----:B------:R-:W-:Y:S01]  /*11390*/  SHF.R.S32.HI R2, RZ, 0x1f, R223 ;  /* 0x0000001fff027819 */ /* 0x000fe200000114df */
[----:B------:R-:W-:Y:S01]  /*113a0*/  IMAD.MOV.U32 R15, RZ, RZ, R6 ;  /* 0x000000ffff0f7224 */ /* 0x000fe200078e0006 */
[----:B------:R-:W-:Y:S02]  /*113b0*/  LOP3.LUT P0, RZ, R82, 0x2, RZ, 0xc0, !PT ;  /* 0x0000000252ff7812 */ /* 0x000fe4000780c0ff */
[----:B------:R-:W-:Y:S01]  /*113c0*/  SHF.R.S32.HI R8, RZ, 0x1f, R220 ;  /* 0x0000001fff087819 */ /* 0x000fe200000114dc */
[----:B------:R-:W-:Y:S01]  /*113d0*/  IMAD R4, R2, c[0x0][0x208], RZ ;  /* 0x0000820002047a24 */ /* 0x000fe200078e02ff */
[----:B------:R-:W-:Y:S01]  /*113e0*/  ISETP.GE.AND P3, PT, R212, c[0x0][0x1d4], PT ;  /* 0x00007500d4007a0c */ /* 0x000fe20003f66270 */
[C---:B------:R-:W-:Y:S04]  /*113f0*/  IMAD.WIDE.U32 R2, R223.reuse, c[0x0][0x208], RZ ;  /* 0x00008200df027a25 */ /* 0x040fe800078e00ff */
[----:B------:R-:W-:Y:S04]  /*11400*/  IMAD R4, R223, c[0x0][0x20c], R4 ;  /* 0x00008300df047a24 */ /* 0x000fe800078e0204 */
[----:B------:R-:W-:Y:S02]  /*11410*/  IMAD.IADD R3, R3, 0x1, R4 ;  /* 0x0000000103037824 */ /* 0x000fe400078e0204 */
[----:B------:R-:W-:Y:S02]  /*11420*/  IMAD R4, R8, c[0x0][0x218], RZ ;  /* 0x0000860008047a24 */ /* 0x000fe400078e02ff */
[----:B------:R-:W-:Y:S01]  /*11430*/  IMAD.WIDE.U32 R8, R220, c[0x0][0x218], R2 ;  /* 0x00008600dc087a25 */ /* 0x000fe200078e0002 */
[C---:B------:R-:W-:Y:S02]  /*11440*/  IADD3 R2, R200.reuse, 0x20, RZ ;  /* 0x00000020c8027810 */ /* 0x040fe40007ffe0ff */
[----:B------:R-:W-:Y:S01]  /*11450*/  @P0 IADD3 R2, R200, -0x20, RZ ;  /* 0xffffffe0c8020810 */ /* 0x000fe20007ffe0ff */
[----:B------:R1:W4:Y:S01]  /*11460*/  LDSM.16.M88.4 R24, [R200+0x800] ;  /* 0x00080000c818783b */ /* 0x0003220000000200 */
[----:B------:R-:W-:Y:S03]  /*11470*/  IMAD R4, R220, c[0x0][0x21c], R4 ;  /* 0x00008700dc047a24 */ /* 0x000fe600078e0204 */
[----:B------:R1:W1:Y:S04]  /*11480*/  LDSM.16.M88.4 R148, [R2] ;  /* 0x000000000294783b */ /* 0x0002680000000200 */
[----:B------:R1:W1:Y:S04]  /*11490*/  LDSM.16.M88.4 R152, [R2+0x800] ;  /* 0x000800000298783b */ /* 0x0002680000000200 */
        /* <DEDUP_REMOVED lines=9> */
[----:B------:R1:W1:Y:S01]  /*11530*/  LDSM.16.M88.4 R64, [R200+0x3000] ;  /* 0x00300000c840783b */ /* 0x0002620000000200 */
[----:B--2---:R-:W-:Y:S03]  /*11540*/  IADD3 R3, P1, R16, R8, RZ ;  /* 0x0000000810037210 */ /* 0x004fe60007f3e0ff */
[----:B------:R2:W1:Y:S01]  /*11550*/  LDSM.16.M88.4 R16, [R200] ;  /* 0x00000000c810783b */ /* 0x0004620000000200 */
[C---:B------:R-:W-:Y:S02]  /*11560*/  LEA R8, P0, R3.reuse, c[0x0][0x1f8], 0x1 ;  /* 0x00007e0003087a11 */ /* 0x040fe400078008ff */
[----:B---3--:R-:W-:Y:S04]  /*11570*/  IADD3.X R4, R10, R9, R4, P1, !PT ;  /* 0x000000090a047210 */ /* 0x008fe80000ffe404 */
[----:B------:R-:W-:Y:S01]  /*11580*/  LEA.HI.X R4, R3, c[0x0][0x1fc], R4, 0x1, P0 ;  /* 0x00007f0003047a11 */ /* 0x000fe200000f0c04 */
[----:B------:R-:W-:-:S05]  /*11590*/  BRA.DIV ~URZ, `(.L_x_444) ;  /* 0x00007dc27f007947 */ /* 0x000fca000b800000 */
[----:B----4-:R3:W4:Y:S02]  /*115a0*/  SHFL.IDX PT, R3, R4, RZ, 0x181f ;  /* 0x00181fff04037589 */ /* 0x01072400000e0000 */
.L_x_531:
[----:B-1----:R-:W1:Y:S01]  /*115b0*/  SHFL.IDX PT, R2, R8, RZ, 0x181f ;  /* 0x00181fff08027589 */ /* 0x002e6200000e0000 */
[----:B------:R-:W-:Y:S01]  /*115c0*/  SEL R210, RZ, 0x10, P6 ;  /* 0x00000010ffd27807 */ /* 0x000fe20003000000 */
[----:B------:R-:W-:Y:S01]  /*115d0*/  BSSY B0, `(.L_x_445) ;  /* 0x0000034000007945 */ /* 0x000fe20003800000 */
[----:B------:R-:W-:Y:S01]  /*115e0*/  SEL R211, RZ, 0x10, P3 ;  /* 0x00000010ffd37807 */ /* 0x000fe20001800000 */
[----:B------:R-:W5:Y:S01]  /*115f0*/  SHFL.IDX PT, R9, R8, 0x1, 0x181f ;  /* 0x00381f0008097f89 */ /* 0x000f6200000e0000 */
[----:B------:R-:W-:Y:S03]  /*11600*/  ISETP.NE.U32.AND P2, PT, R210, RZ, PT ;  /* 0x000000ffd200720c */ /* 0x000fe60003f45070 */
[----:B------:R-:W2:Y:S01]  /*11610*/  S2R R20, SR_TID.X ;  /* 0x0000000000147919 */ /* 0x000ea20000002100 */
[CC--:B-1----:R-:W-:Y:S05]  /*11620*/  IADD3 R10, P0, R2.reuse, R215.reuse, RZ ;  /* 0x000000d7020a7210 */ /* 0x0c2fea0007f1e0ff */
[C-C-:B----4-:R-:W-:Y:S01]  /*11630*/  IMAD.X R11, R3.reuse, 0x1, R216.reuse, P0 ;  /* 0x00000001030b7824 */ /* 0x150fe200000e06d8 */
[-C--:B------:R-:W-:Y:S04]  /*11640*/  IADD3 R2, P0, R2, R218.reuse, RZ ;  /* 0x000000da02027210 */ /* 0x080fe80007f1e0ff */
[----:B------:R-:W-:Y:S01]  /*11650*/  @!PT LDS RZ, [RZ] ;  /* 0x00000000fffff984 */ /* 0x000fe20000000800 */
[----:B------:R1:W-:Y:S01]  /*11660*/  LDGSTS.E.BYPASS.LTC128B.128 [R213+0x100], [R10.64], !P6 ;  /* 0x001000000ad57fae */ /* 0x0003e2000f101d48 */
[--C-:B------:R-:W-:Y:S05]  /*11670*/  IMAD.X R3, R3, 0x1, R217.reuse, P0 ;  /* 0x0000000103037824 */ /* 0x100fea00000e06d9 */
[----:B------:R5:W-:Y:S04]  /*11680*/  LDGSTS.E.BYPASS.LTC128B.128 [R213+0x3900], [R2.64], !P3 ;  /* 0x0390000002d57fae */ /* 0x000be8000d901d48 */
[----:B-1----:R-:W1:Y:S01]  /*11690*/  SHFL.IDX PT, R10, R4, 0x1, 0x181f ;  /* 0x00381f00040a7f89 */ /* 0x002e6200000e0000 */
[C---:B-----5:R-:W-:Y:S05]  /*116a0*/  IADD3 R2, P0, R9.reuse, R215, RZ ;  /* 0x000000d709027210 */ /* 0x060fea0007f1e0ff */
[C-C-:B-1----:R-:W-:Y:S05]  /*116b0*/  IMAD.X R3, R10.reuse, 0x1, R216.reuse, P0 ;  /* 0x000000010a037824 */ /* 0x142fea00000e06d8 */
[----:B------:R1:W-:Y:S02]  /*116c0*/  LDGSTS.E.BYPASS.LTC128B.128 [R213+0x1100], [R2.64], !P6 ;  /* 0x0110000002d57fae */ /* 0x0003e4000f101d48 */
[----:B-1----:R-:W-:Y:S02]  /*116d0*/  IADD3 R2, P0, R9, R218, RZ ;  /* 0x000000da09027210 */ /* 0x002fe40007f1e0ff */
[----:B------:R-:W1:Y:S03]  /*116e0*/  SHFL.IDX PT, R9, R8, 0x2, 0x181f ;  /* 0x00581f0008097f89 */ /* 0x000e6600000e0000 */
[----:B------:R-:W-:Y:S02]  /*116f0*/  IMAD.X R3, R10, 0x1, R217, P0 ;  /* 0x000000010a037824 */ /* 0x000fe400000e06d9 */
[----:B------:R-:W4:Y:S04]  /*11700*/  SHFL.IDX PT, R10, R4, 0x2, 0x181f ;  /* 0x00581f00040a7f89 */ /* 0x000f2800000e0000 */
[----:B------:R5:W-:Y:S02]  /*11710*/  LDGSTS.E.BYPASS.LTC128B.128 [R213+0x4900], [R2.64], !P3 ;  /* 0x0490000002d57fae */ /* 0x000be4000d901d48 */
[----:B-----5:R-:W-:Y:S04]  /*11720*/  IADD3 R2, -R210, 0x10, RZ ;  /* 0x00000010d2027810 */ /* 0x020fe80007ffe1ff */
[----:B------:R-:W-:Y:S04]  /*11730*/  LOP3.LUT R2, R2, 0xf, RZ, 0xc0, !PT ;  /* 0x0000000f02027812 */ /* 0x000fe800078ec0ff */
[-C--:B-1----:R-:W-:Y:S04]  /*11740*/  IADD3 R2, P1, P0, R2, R9.reuse, R215 ;  /* 0x0000000902027210 */ /* 0x082fe8000783e0d7 */
[-C--:B----4-:R-:W-:Y:S05]  /*11750*/  IADD3.X R3, RZ, R10.reuse, R216, P1, P0 ;  /* 0x0000000aff037210 */ /* 0x090fea0000fe04d8 */
[----:B------:R1:W-:Y:S01]  /*11760*/  LDGSTS.E.BYPASS.LTC128B.128.ZFILL [R213+0x2100], [R2.64], P2 ;  /* 0x0210000002d57fae */ /* 0x0003e20009141d48 */
[C---:B------:R-:W-:Y:S02]  /*11770*/  ISETP.NE.U32.AND P2, PT, R211.reuse, RZ, PT ;  /* 0x000000ffd300720c */ /* 0x040fe40003f45070 */
[----:B-1----:R-:W-:Y:S04]  /*11780*/  IADD3 R2, -R211, 0x10, RZ ;  /* 0x00000010d3027810 */ /* 0x002fe80007ffe1ff */
[----:B------:R-:W-:Y:S04]  /*11790*/  LOP3.LUT R2, R2, 0xf, RZ, 0xc0, !PT ;  /* 0x0000000f02027812 */ /* 0x000fe800078ec0ff */
[----:B------:R-:W-:Y:S04]  /*117a0*/  IADD3 R2, P1, P0, R2, R9, R218 ;  /* 0x0000000902027210 */ /* 0x000fe8000783e0da */
[----:B------:R-:W-:Y:S02]  /*117b0*/  IADD3.X R3, RZ, R10, R217, P1, P0 ;  /* 0x0000000aff037210 */ /* 0x000fe40000fe04d9 */
[----:B--2---:R-:W-:Y:S03]  /*117c0*/  ISETP.GT.AND P0, PT, R20, 0x7f, PT ;  /* 0x0000007f1400780c */ /* 0x004fe60003f04270 */
[----:B------:R1:W-:Y:S10]  /*117d0*/  LDGSTS.E.BYPASS.LTC128B.128.ZFILL [R213+0x5900], [R2.64], P2 ;  /* 0x0590000002d57fae */ /* 0x0003f40009141d48 */
[----:B------:R-:W-:-:S05]  /*117e0*/  @P0 BRA `(.L_x_446) ;  /* 0x0000012000000947 */ /* 0x000fca0003800000 */
[----:B------:R-:W-:-:S05]  /*117f0*/  BRA.DIV ~URZ, `(.L_x_447) ;  /* 0x00007bd27f007947 */ /* 0x000fca000b800000 */
[----:B------:R2:W4:Y:S04]  /*11800*/  SHFL.IDX PT, R9, R4, 0x3, 0x181f ;  /* 0x00781f0004097f89 */ /* 0x00052800000e0000 */
[----:B---3--:R2:W3:Y:S02]  /*11810*/  SHFL.IDX PT, R4, R8, 0x3, 0x181f ;  /* 0x00781f0008047f89 */ /* 0x0084e400000e0000 */
.L_x_532:
[C---:B-1----:R-:W-:Y:S02]  /*11820*/  IADD3 R2, -R210.reuse, 0x10, RZ ;  /* 0x00000010d2027810 */ /* 0x042fe40007ffe1ff */
[----:B------:R-:W-:Y:S02]  /*11830*/  ISETP.NE.U32.AND P0, PT, R210, RZ, PT ;  /* 0x000000ffd200720c */ /* 0x000fe40003f05070 */
[----:B------:R-:W-:Y:S04]  /*11840*/  LOP3.LUT R2, R2, 0xf, RZ, 0xc0, !PT ;  /* 0x0000000f02027812 */ /* 0x000fe800078ec0ff */
[-C--:B---3--:R-:W-:Y:S04]  /*11850*/  IADD3 R2, P2, P1, R2, R4.reuse, R215 ;  /* 0x0000000402027210 */ /* 0x088fe8000795e0d7 */
[-C--:B----4-:R-:W-:Y:S05]  /*11860*/  IADD3.X R3, RZ, R9.reuse, R216, P2, P1 ;  /* 0x00000009ff037210 */ /* 0x090fea00017e24d8 */
        /* <DEDUP_REMOVED lines=10> */
.L_x_446:
[----:B------:R-:W-:Y:S05]  /*11910*/  BSYNC B0 ;  /* 0x0000000000007941 */ /* 0x000fea0003800000 */
.L_x_445:
[----:B------:R-:W0:Y:S01]  /*11920*/  LDGDEPBAR ;  /* 0x00000000000079af */ /* 0x000e220000000000 */
[----:B------:R-:W-:Y:S01]  /*11930*/  WARPSYNC 0xffffffff ;  /* 0xffffffff00007948 */ /* 0x000fe20003800000 */
[C---:B--2---:R-:W-:Y:S01]  /*11940*/  HMMA.16816.F32.BF16 R8, R140.reuse, R16, RZ ;  /* 0x000000108c08723c */ /* 0x044fe200000418ff */
[----:B------:R-:W-:Y:S02]  /*11950*/  BSSY B0, `(.L_x_448) ;  /* 0x0000116000007945 */ /* 0x000fe40003800000 */
[----:B------:R-:W-:Y:S02]  /*11960*/  LOP3.LUT P0, RZ, R82, 0x4, RZ, 0xc0, !PT ;  /* 0x0000000452ff7812 */ /* 0x000fe4000780c0ff */
[C---:B-1----:R-:W-:Y:S03]  /*11970*/  IADD3 R2, R200.reuse, 0x40, RZ ;  /* 0x00000040c8027810 */ /* 0x042fe60007ffe0ff */
        /* <DEDUP_REMOVED lines=40> */
[----:B------:R-:W2:Y:S07]  /*11c00*/  LDSM.16.M88.4 R152, [R83+-0x3800] ;  /* 0xffc800005398783b */ /* 0x000eae0000000200 */
[C---:B----4-:R-:W-:Y:S08]  /*11c10*/  HMMA.16816.F32.BF16 R28, R176.reuse, R156, R28 ;  /* 0x0000009cb01c723c */ /* 0x050ff0000004181c */
[C---:B------:R-:W-:Y:S01]  /*11c20*/  HMMA.16816.F32.BF16 R32, R176.reuse, R158, R32 ;  /* 0x0000009eb020723c */ /* 0x040fe20000041820 */
[----:B------:R-:W4:Y:S07]  /*11c30*/  LDSM.16.M88.4 R156, [R83+-0x3000] ;  /* 0xffd00000539c783b */ /* 0x000f2e0000000200 */
[C---:B-----5:R-:W-:Y:S08]  /*11c40*/  HMMA.16816.F32.BF16 R36, R176.reuse, R160, R36 ;  /* 0x000000a0b024723c */ /* 0x060ff00000041824 */
[C---:B------:R-:W-:Y:S01]  /*11c50*/  HMMA.16816.F32.BF16 R40, R176.reuse, R162, R40 ;  /* 0x000000a2b028723c */ /* 0x040fe20000041828 */
[----:B------:R-:W5:Y:S07]  /*11c60*/  LDSM.16.M88.4 R160, [R83+-0x2800] ;  /* 0xffd8000053a0783b */ /* 0x000f6e0000000200 */
[C---:B---3--:R-:W-:Y:S08]  /*11c70*/  HMMA.16816.F32.BF16 R44, R176.reuse, R164, R44 ;  /* 0x000000a4b02c723c */ /* 0x048ff0000004182c */
[C---:B------:R-:W-:Y:S01]  /*11c80*/  HMMA.16816.F32.BF16 R48, R176.reuse, R166, R48 ;  /* 0x000000a6b030723c */ /* 0x040fe20000041830 */
[----:B------:R-:W3:Y:S07]  /*11c90*/  LDSM.16.M88.4 R164, [R83+-0x2000] ;  /* 0xffe0000053a4783b */ /* 0x000eee0000000200 */
[C---:B------:R-:W-:Y:S08]  /*11ca0*/  HMMA.16816.F32.BF16 R52, R176.reuse, R168, R52 ;  /* 0x000000a8b034723c */ /* 0x040ff00000041834 */
[C---:B------:R-:W-:Y:S01]  /*11cb0*/  HMMA.16816.F32.BF16 R56, R176.reuse, R170, R56 ;  /* 0x000000aab038723c */ /* 0x040fe20000041838 */
[----:B------:R-:W3:Y:S07]  /*11cc0*/  LDSM.16.M88.4 R168, [R83+-0x1800] ;  /* 0xffe8000053a8783b */ /* 0x000eee0000000200 */
[C---:B-1----:R-:W-:Y:S08]  /*11cd0*/  HMMA.16816.F32.BF16 R60, R176.reuse, R148, R60 ;  /* 0x00000094b03c723c */ /* 0x042ff0000004183c */
[----:B------:R-:W-:Y:S01]  /*11ce0*/  HMMA.16816.F32.BF16 R64, R176, R150, R64 ;  /* 0x00000096b040723c */ /* 0x000fe20000041840 */
[----:B------:R-:W1:Y:S07]  /*11cf0*/  LDSM.16.M88.4 R148, [R83+-0x1000] ;  /* 0xfff000005394783b */ /* 0x000e6e0000000200 */
[C---:B--2---:R-:W-:Y:S08]  /*11d00*/  HMMA.16816.F32.BF16 R8, R180.reuse, R152, R8 ;  /* 0x00000098b408723c */ /* 0x044ff00000041808 */
[C---:B------:R-:W-:Y:S01]  /*11d10*/  HMMA.16816.F32.BF16 R16, R180.reuse, R154, R16 ;  /* 0x0000009ab410723c */ /* 0x040fe20000041810 */
[----:B------:R-:W2:Y:S07]  /*11d20*/  LDSM.16.M88.4 R152, [R83+-0x800] ;  /* 0xfff800005398783b */ /* 0x000eae0000000200 */
[C---:B----4-:R-:W-:Y:S08]  /*11d30*/  HMMA.16816.F32.BF16 R20, R180.reuse, R156, R20 ;  /* 0x0000009cb414723c */ /* 0x050ff00000041814 */
[C---:B------:R-:W-:Y:S01]  /*11d40*/  HMMA.16816.F32.BF16 R24, R180.reuse, R158, R24 ;  /* 0x0000009eb418723c */ /* 0x040fe20000041818 */
[----:B------:R-:W4:Y:S07]  /*11d50*/  LDSM.16.M88.4 R156, [R200+0x3800] ;  /* 0x00380000c89c783b */ /* 0x000f2e0000000200 */
[C---:B-----5:R-:W-:Y:S08]  /*11d60*/  HMMA.16816.F32.BF16 R28, R180.reuse, R160, R28 ;  /* 0x000000a0b41c723c */ /* 0x060ff0000004181c */
[C---:B------:R-:W-:Y:S01]  /*11d70*/  HMMA.16816.F32.BF16 R32, R180.reuse, R162, R32 ;  /* 0x000000a2b420723c */ /* 0x040fe20000041820 */
[----:B------:R-:W5:Y:S07]  /*11d80*/  LDSM.16.M88.4 R160, [R200+0x4000] ;  /* 0x00400000c8a0783b */ /* 0x000f6e0000000200 */
[C---:B---3--:R-:W-:Y:S08]  /*11d90*/  HMMA.16816.F32.BF16 R36, R180.reuse, R164, R36 ;  /* 0x000000a4b424723c */ /* 0x048ff00000041824 */
[C---:B------:R-:W-:Y:S01]  /*11da0*/  HMMA.16816.F32.BF16 R40, R180.reuse, R166, R40 ;  /* 0x000000a6b428723c */ /* 0x040fe20000041828 */
[----:B------:R-:W3:Y:S07]  /*11db0*/  LDSM.16.M88.4 R164, [R200+0x4800] ;  /* 0x00480000c8a4783b */ /* 0x000eee0000000200 */
[C---:B------:R-:W-:Y:S08]  /*11dc0*/  HMMA.16816.F32.BF16 R44, R180.reuse, R168, R44 ;  /* 0x000000a8b42c723c */ /* 0x040ff0000004182c */
[C---:B------:R-:W-:Y:S01]  /*11dd0*/  HMMA.16816.F32.BF16 R48, R180.reuse, R170, R48 ;  /* 0x000000aab430723c */ /* 0x040fe20000041830 */
[----:B------:R-:W3:Y:S07]  /*11de0*/  LDSM.16.M88.4 R168, [R200+0x5000] ;  /* 0x00500000c8a8783b */ /* 0x000eee0000000200 */
[C---:B-1----:R-:W-:Y:S08]  /*11df0*/  HMMA.16816.F32.BF16 R52, R180.reuse, R148, R52 ;  /* 0x00000094b434723c */ /* 0x042ff00000041834 */
[C---:B------:R-:W-:Y:S01]  /*11e00*/  HMMA.16816.F32.BF16 R56, R180.reuse, R150, R56 ;  /* 0x00000096b438723c */ /* 0x040fe20000041838 */
[----:B------:R-:W1:Y:S07]  /*11e10*/  LDSM.16.M88.4 R148, [R200+0x5800] ;  /* 0x00580000c894783b */ /* 0x000e6e0000000200 */
[C---:B--2---:R-:W-:Y:S08]  /*11e20*/  HMMA.16816.F32.BF16 R60, R180.reuse, R152, R60 ;  /* 0x00000098b43c723c */ /* 0x044ff0000004183c */
[----:B------:R-:W-:Y:S01]  /*11e30*/  HMMA.16816.F32.BF16 R64, R180, R154, R64 ;  /* 0x0000009ab440723c */ /* 0x000fe20000041840 */
[----:B------:R-:W2:Y:S07]  /*11e40*/  LDSM.16.M88.4 R152, [R200+0x6000] ;  /* 0x00600000c898783b */ /* 0x000eae0000000200 */
        /* <DEDUP_REMOVED lines=16> */
[C---:B------:R-:W-:Y:S01]  /*11f50*/  HMMA.16816.F32.BF16 R56, R184.reuse, R154, R56 ;  /* 0x0000009ab838723c */ /* 0x040fe20000041838 */
[----:B------:R-:W2:Y:S07]  /*11f60*/  LDSM.16.M88.4 R152, [R205+0x5800] ;  /* 0x00580000cd98783b */ /* 0x000eae0000000200 */
[C---:B----4-:R-:W-:Y:S08]  /*11f70*/  HMMA.16816.F32.BF16 R60, R184.reuse, R156, R60 ;  /* 0x0000009cb83c723c */ /* 0x050ff0000004183c */
[----:B------:R-:W-:Y:S01]  /*11f80*/  HMMA.16816.F32.BF16 R64, R184, R158, R64 ;  /* 0x0000009eb840723c */ /* 0x000fe20000041840 */
        /* <DEDUP_REMOVED lines=17> */
[C---:B------:R-:W-:Y:S01]  /*120a0*/  HMMA.16816.F32.BF16 R56, R188.reuse, R158, R56 ;  /* 0x0000009ebc38723c */ /* 0x040fe20000041838 */
[----:B------:R-:W4:Y:S07]  /*120b0*/  LDSM.16.M88.4 R156, [R2+0x5800] ;  /* 0x00580000029c783b */ /* 0x000f2e0000000200 */
[C---:B-----5:R-:W-:Y:S08]  /*120c0*/  HMMA.16816.F32.BF16 R60, R188.reuse, R160, R60 ;  /* 0x000000a0bc3c723c */ /* 0x060ff0000004183c */
[----:B------:R-:W-:Y:S01]  /*120d0*/  HMMA.16816.F32.BF16 R64, R188, R162, R64 ;  /* 0x000000a2bc40723c */ /* 0x000fe20000041840 */
[----:B------:R-:W5:Y:S07]  /*120e0*/  LDSM.16.M88.4 R160, [R2+0x6000] ;  /* 0x0060000002a0783b */ /* 0x000f6e0000000200 */
[C---:B---3--:R-:W-:Y:S08]  /*120f0*/  HMMA.16816.F32.BF16 R8, R192.reuse, R164, R8 ;  /* 0x000000a4c008723c */ /* 0x048ff00000041808 */
[C---:B------:R-:W-:Y:S01]  /*12100*/  HMMA.16816.F32.BF16 R16, R192.reuse, R166, R16 ;  /* 0x000000a6c010723c */ /* 0x040fe20000041810 */
[----:B------:R-:W3:Y:S07]  /*12110*/  LDSM.16.M88.4 R164, [R2+0x6800] ;  /* 0x0068000002a4783b */ /* 0x000eee0000000200 */
[C---:B------:R-:W-:Y:S08]  /*12120*/  HMMA.16816.F32.BF16 R20, R192.reuse, R168, R20 ;  /* 0x000000a8c014723c */ /* 0x040ff00000041814 */
[C---:B------:R-:W-:Y:S01]  /*12130*/  HMMA.16816.F32.BF16 R24, R192.reuse, R170, R24 ;  /* 0x000000aac018723c */ /* 0x040fe20000041818 */
[----:B------:R-:W3:Y:S07]  /*12140*/  LDSM.16.M88.4 R168, [R83] ;  /* 0x0000000053a8783b */ /* 0x000eee0000000200 */
        /* <DEDUP_REMOVED lines=13> */
[----:B------:R-:W-:Y:S01]  /*12220*/  HMMA.16816.F32.BF16 R64, R192, R166, R64 ;  /* 0x000000a6c040723c */ /* 0x000fe20000041840 */
[----:B------:R-:W3:Y:S07]  /*12230*/  LDSM.16.M88.4 R164, [R83+0x2800] ;  /* 0x0028000053a4783b */ /* 0x000eee0000000200 */
[C---:B------:R-:W-:Y:S08]  /*12240*/  HMMA.16816.F32.BF16 R8, R196.reuse, R168, R8 ;  /* 0x000000a8c408723c */ /* 0x040ff00000041808 */
[C---:B------:R-:W-:Y:S01]  /*12250*/  HMMA.16816.F32.BF16 R16, R196.reuse, R170, R16 ;  /* 0x000000aac410723c */ /* 0x040fe20000041810 */
[----:B------:R-:W3:Y:S01]  /*12260*/  LDSM.16.M88.4 R168, [R83+0x3000] ;  /* 0x0030000053a8783b */ /* 0x000ee20000000200 */
[----:B------:R-:W-:Y:S06]  /*12270*/  DEPBAR.LE SB0, 0x0 ;  /* 0x000080000000791a */ /* 0x000fec0000000000 */
[C---:B-1----:R-:W-:Y:S01]  /*12280*/  HMMA.16816.F32.BF16 R20, R196.reuse, R148, R20 ;  /* 0x00000094c414723c */ /* 0x042fe20000041814 */
[----:B------:R-:W-:Y:S07]  /*12290*/  BAR.SYNC.DEFER_BLOCKING 0x0 ;  /* 0x0000000000007b1d */ /* 0x000fee0000010000 */
[C---:B------:R-:W-:Y:S08]  /*122a0*/  HMMA.16816.F32.BF16 R24, R196.reuse, R150, R24 ;  /* 0x00000096c418723c */ /* 0x040ff00000041818 */
[C---:B--2---:R-:W-:Y:S08]  /*122b0*/  HMMA.16816.F32.BF16 R28, R196.reuse, R152, R28 ;  /* 0x00000098c41c723c */ /* 0x044ff0000004181c */
[C---:B------:R-:W-:Y:S08]  /*122c0*/  HMMA.16816.F32.BF16 R32, R196.reuse, R154, R32 ;  /* 0x0000009ac420723c */ /* 0x040ff00000041820 */
[C---:B----4-:R-:W-:Y:S08]  /*122d0*/  HMMA.16816.F32.BF16 R36, R196.reuse, R156, R36 ;  /* 0x0000009cc424723c */ /* 0x050ff00000041824 */
[C---:B------:R-:W-:Y:S08]  /*122e0*/  HMMA.16816.F32.BF16 R40, R196.reuse, R158, R40 ;  /* 0x0000009ec428723c */ /* 0x040ff00000041828 */
[C---:B-----5:R-:W-:Y:S08]  /*122f0*/  HMMA.16816.F32.BF16 R44, R196.reuse, R160, R44 ;  /* 0x000000a0c42c723c */ /* 0x060ff0000004182c */
[C---:B------:R-:W-:Y:S08]  /*12300*/  HMMA.16816.F32.BF16 R48, R196.reuse, R162, R48 ;  /* 0x000000a2c430723c */ /* 0x040ff00000041830 */
[C---:B---3--:R-:W-:Y:S08]  /*12310*/  HMMA.16816.F32.BF16 R52, R196.reuse, R164, R52 ;  /* 0x000000a4c434723c */ /* 0x048ff00000041834 */
[C---:B------:R-:W-:Y:S08]  /*12320*/  HMMA.16816.F32.BF16 R56, R196.reuse, R166, R56 ;  /* 0x000000a6c438723c */ /* 0x040ff00000041838 */
[C---:B------:R-:W-:Y:S08]  /*12330*/  HMMA.16816.F32.BF16 R60, R196.reuse, R168, R60 ;  /* 0x000000a8c43c723c */ /* 0x040ff0000004183c */
[----:B------:R-:W-:Y:S01]  /*12340*/  HMMA.16816.F32.BF16 R64, R196, R170, R64 ;  /* 0x000000aac440723c */ /* 0x000fe20000041840 */
[----:B------:R-:W-:Y:S07]  /*12350*/  @!UPT UIADD3 URZ, URZ, URZ, URZ ;  /* 0x0000003f3f3ff290 */ /* 0x000fee000fffe03f */
[----:B------:R-:W-:-:S11]  /*12360*/  @!P0 BRA `(.L_x_449) ;  /* 0x0000074000008947 */ /* 0x000fd60003800000 */
[----:B------:R-:W-:Y:S01]  /*12370*/  IMAD.MOV.U32 R2, RZ, RZ, c[0x0][0x2b8] ;  /* 0x0000ae00ff027624 */ /* 0x000fe200078e00ff */
[----:B------:R-:W2:Y:S01]  /*12380*/  LDL R3, [R1+0x24] ;  /* 0x0000240001037983 */ /* 0x000ea20000100800 */
[----:B------:R-:W-:Y:S01]  /*12390*/  IMAD.MOV.U32 R220, RZ, RZ, RZ ;  /* 0x000000ffffdc7224 */ /* 0x000fe200078e00ff */
[----:B------:R-:W-:Y:S02]  /*123a0*/  ISETP.GT.AND P0, PT, R0, 0x6f, PT ;  /* 0x0000006f0000780c */ /* 0x000fe40003f04270 */
[----:B------:R-:W3:Y:S01]  /*123b0*/  LDL.64 R228, [R1+0x18] ;  /* 0x0000180001e47983 */ /* 0x000ee20000100a00 */
[----:B------:R-:W-:Y:S03]  /*123c0*/  ISETP.NE.AND P1, PT, R2, 0x1, PT ;  /* 0x000000010200780c */ /* 0x000fe60003f25270 */
[----:B------:R-:W4:Y:S04]  /*123d0*/  LDL R222, [R1+0x20] ;  /* 0x0000200001de7983 */ /* 0x000f280000100800 */
[----:B------:R-:W5:Y:S04]  /*123e0*/  LDL.64 R226, [R1+0x10] ;  /* 0x0000100001e27983 */ /* 0x000f680000100a00 */
[----:B------:R-:W3:Y:S01]  /*123f0*/  LDL R221, [R1+0xc] ;  /* 0x00000c0001dd7983 */ /* 0x000ee20000100800 */
[----:B--2---:R-:W-:Y:S05]  /*12400*/  IMAD R3, R230, 0x70, R3 ;  /* 0x00000070e6037824 */ /* 0x004fea00078e0203 */
[----:B------:R-:W-:Y:S05]  /*12410*/  IADD3 R3, R3, -0x70, R0 ;  /* 0xffffff9003037810 */ /* 0x000fea0007ffe000 */
[----:B------:R-:W-:Y:S04]  /*12420*/  @P1 IMAD.HI.U32 R4, R3, c[0x0][0x2bc], RZ ;  /* 0x0000af0003041a27 */ /* 0x000fe800078e00ff */
[--C-:B------:R-:W-:Y:S01]  /*12430*/  IMAD.MOV.U32 R2, RZ, RZ, R3.reuse ;  /* 0x000000ffff027224 */ /* 0x100fe200078e0003 */
[----:B------:R-:W-:Y:S04]  /*12440*/  @P1 SHF.R.U32.HI R2, RZ, c[0x0][0x2c0], R4 ;  /* 0x0000b000ff021a19 */ /* 0x000fe80000011604 */
[----:B---3--:R-:W-:Y:S01]  /*12450*/  @!P0 IADD3 R4, P1, R2, R228, RZ ;  /* 0x000000e402048210 */ /* 0x008fe20007f3e0ff */
[----:B------:R-:W-:Y:S04]  /*12460*/  IMAD.MOV R148, RZ, RZ, -R2 ;  /* 0x000000ffff947224 */ /* 0x000fe800078e0a02 */
[----:B------:R-:W-:Y:S01]  /*12470*/  IMAD R223, R148, c[0x0][0x2b8], R3 ;  /* 0x0000ae0094df7a24 */ /* 0x000fe200078e0203 */
[----:B----4-:R-:W-:Y:S02]  /*12480*/  @!P0 LEA.HI.X.SX32 R3, R2, R222, 0x1, P1 ;  /* 0x000000de02038211 */ /* 0x010fe400008f0eff */
[C---:B------:R-:W-:Y:S04]  /*12490*/  @!P0 LEA R2, P1, R4.reuse, c[0x0][0x2a0], 0x2 ;  /* 0x0000a80004028a11 */ /* 0x040fe800078210ff */
[----:B------:R-:W-:Y:S05]  /*124a0*/  @!P0 LEA.HI.X R3, R4, c[0x0][0x2a4], R3, 0x2, P1 ;  /* 0x0000a90004038a11 */ /* 0x000fea00008f1403 */
[----:B------:R1:W2:Y:S02]  /*124b0*/  @!P0 LDG.E R220, [R2.64] ;  /* 0x0000000802dc8981 */ /* 0x0002a4000c1e1900 */
[----:B-1----:R-:W-:Y:S05]  /*124c0*/  SHF.R.S32.HI R2, RZ, 0x1f, R223 ;  /* 0x0000001fff027819 */ /* 0x002fea00000114df */
[----:B------:R-:W-:Y:S02]  /*124d0*/  IMAD R4, R2, c[0x0][0x1e0], RZ ;  /* 0x0000780002047a24 */ /* 0x000fe400078e02ff */
[C---:B------:R-:W-:Y:S04]  /*124e0*/  IMAD.WIDE.U32 R2, R223.reuse, c[0x0][0x1e0], RZ ;  /* 0x00007800df027a25 */ /* 0x040fe800078e00ff */
[----:B------:R-:W-:Y:S04]  /*124f0*/  IMAD R4, R223, c[0x0][0x1e4], R4 ;  /* 0x00007900df047a24 */ /* 0x000fe800078e0204 */
[----:B------:R-:W-:Y:S01]  /*12500*/  IMAD.IADD R3, R3, 0x1, R4 ;  /* 0x0000000103037824 */ /* 0x000fe200078e0204 */
[----:B--2---:R-:W-:Y:S03]  /*12510*/  SHF.R.S32.HI R4, RZ, 0x1f, R220 ;  /* 0x0000001fff047819 */ /* 0x004fe600000114dc */
[----:B------:R-:W-:Y:S04]  /*12520*/  IMAD.WIDE.U32 R2, R220, c[0x0][0x1f0], R2 ;  /* 0x00007c00dc027a25 */ /* 0x000fe800078e0002 */
[----:B------:R-:W-:Y:S01]  /*12530*/  IMAD R4, R4, c[0x0][0x1f0], RZ ;  /* 0x00007c0004047a24 */ /* 0x000fe200078e02ff */
[----:B-----5:R-:W-:Y:S03]  /*12540*/  IADD3 R2, P0, R226, R2, RZ ;  /* 0x00000002e2027210 */ /* 0x020fe60007f1e0ff */
[----:B------:R-:W-:Y:S05]  /*12550*/  IMAD R4, R220, c[0x0][0x1f4], R4 ;  /* 0x00007d00dc047a24 */ /* 0x000fea00078e0204 */
[----:B------:R-:W-:Y:S02]  /*12560*/  IADD3.X R3, R221, R3, R4, P0, !PT ;  /* 0x00000003dd037210 */ /* 0x000fe400007fe404 */
[C---:B------:R-:W-:Y:S04]  /*12570*/  LEA R148, P0, R2.reuse, c[0x0][0x1c8], 0x1 ;  /* 0x0000720002947a11 */ /* 0x040fe800078008ff */
[----:B------:R-:W-:Y:S01]  /*12580*/  LEA.HI.X R4, R2, c[0x0][0x1cc], R3, 0x1, P0 ;  /* 0x0000730002047a11 */ /* 0x000fe200000f0c03 */
[----:B------:R-:W-:-:S06]  /*12590*/  BRA.DIV ~URZ, `(.L_x_450) ;  /* 0x00006f027f007947 */ /* 0x000fcc000b800000 */
[----:B------:R1:W2:Y:S02]  /*125a0*/  SHFL.IDX PT, R150, R4, RZ, 0x181f ;  /* 0x00181fff04967589 */ /* 0x0002a400000e0000 */
.L_x_533:
[----:B------:R-:W-:-:S05]  /*125b0*/  BRA.DIV ~URZ, `(.L_x_451) ;  /* 0x00006f527f007947 */ /* 0x000fca000b800000 */
[----:B------:R3:W4:Y:S02]  /*125c0*/  SHFL.IDX PT, R149, R148, RZ, 0x181f ;  /* 0x00181fff94957589 */ /* 0x00072400000e0000 */
.L_x_534:
[----:B------:R-:W-:Y:S11]  /*125d0*/  ISETP.GE.AND P0, PT, R219, 0x1, PT ;  /* 0x00000001db00780c */ /* 0x000ff60003f06270 */
[----:B------:R-:W-:Y:S02]  /*125e0*/  @!UPT UIADD3 URZ, URZ, URZ, URZ ;  /* 0x0000003f3f3ff290 */ /* 0x000fe4000fffe03f */
[C---:B------:R-:W-:Y:S02]  /*125f0*/  @P0 IADD3 R2, -R210.reuse, 0x10, RZ ;  /* 0x00000010d2020810 */ /* 0x040fe40007ffe1ff */
[----:B------:R-:W-:Y:S02]  /*12600*/  @P0 ISETP.NE.U32.AND P1, PT, R210, RZ, PT ;  /* 0x000000ffd200020c */ /* 0x000fe40003f25070 */
        /* <DEDUP_REMOVED lines=13> */
[----:B------:R-:W-:-:S05]  /*126e0*/  BRA.DIV ~URZ, `(.L_x_452) ;  /* 0x00006e927f007947 */ /* 0x000fca000b800000 */
[----:B------:R4:W1:Y:S04]  /*126f0*/  SHFL.IDX PT, R150, R4, 0x1, 0x181f ;  /* 0x00381f0004967f89 */ /* 0x00086800000e0000 */
[----:B------:R4:W2:Y:S02]  /*12700*/  SHFL.IDX PT, R149, R148, 0x1, 0x181f ;  /* 0x00381f0094957f89 */ /* 0x0008a400000e0000 */
.L_x_535:
[----:B------:R-:W-:Y:S11]  /*12710*/  ISETP.GE.AND P0, PT, R219, 0x21, PT ;  /* 0x00000021db00780c */ /* 0x000ff60003f06270 */
[----:B------:R-:W-:Y:S02]  /*12720*/  @!UPT UIADD3 URZ, URZ, URZ, URZ ;  /* 0x0000003f3f3ff290 */ /* 0x000fe4000fffe03f */
[C---:B--2---:R-:W-:Y:S02]  /*12730*/  @P0 IADD3 R2, -R210.reuse, 0x10, RZ ;  /* 0x00000010d2020810 */ /* 0x044fe40007ffe1ff */
[----:B------:R-:W-:Y:S02]  /*12740*/  @P0 ISETP.NE.U32.AND P1, PT, R210, RZ, PT ;  /* 0x000000ffd200020c */ /* 0x000fe40003f25070 */
        /* <DEDUP_REMOVED lines=13> */
[----:B------:R-:W-:-:S05]  /*12820*/  BRA.DIV ~URZ, `(.L_x_453) ;  /* 0x00006e227f007947 */ /* 0x000fca000b800000 */
[----:B------:R2:W1:Y:S02]  /*12830*/  SHFL.IDX PT, R150, R4, 0x2, 0x181f ;  /* 0x00581f0004967f89 */ /* 0x00046400000e0000 */
.L_x_536:
[----:B------:R-:W-:-:S05]  /*12840*/  BRA.DIV ~URZ, `(.L_x_454) ;  /* 0x00006e727f007947 */ /* 0x000fca000b800000 */
[----:B------:R2:W3:Y:S02]  /*12850*/  SHFL.IDX PT, R149, R148, 0x2, 0x181f ;  /* 0x00581f0094957f89 */ /* 0x0004e400000e0000 */
.L_x_537:
[----:B------:R-:W-:Y:S11]  /*12860*/  ISETP.GE.AND P0, PT, R219, 0x41, PT ;  /* 0x00000041db00780c */ /* 0x000ff60003f06270 */
[----:B------:R-:W-:Y:S02]  /*12870*/  @!UPT UIADD3 URZ, URZ, URZ, URZ ;  /* 0x0000003f3f3ff290 */ /* 0x000fe4000fffe03f */
[C---:B-1----:R-:W-:Y:S02]  /*12880*/  @P0 IADD3 R2, -R210.reuse, 0x10, RZ ;  /* 0x00000010d2020810 */ /* 0x042fe40007ffe1ff */
[----:B------:R-:W-:Y:S02]  /*12890*/  @P0 ISETP.NE.U32.AND P1, PT, R210, RZ, PT ;  /* 0x000000ffd200020c */ /* 0x000fe40003f25070 */
        /* <DEDUP_REMOVED lines=14> */
[----:B------:R3:W1:Y:S04]  /*12980*/  SHFL.IDX PT, R149, R4, 0x3, 0x181f ;  /* 0x00781f0004957f89 */ /* 0x00066800000e0000 */
[----:B--2-4-:R3:W2:Y:S02]  /*12990*/  SHFL.IDX PT, R4, R148, 0x3, 0x181f ;  /* 0x00781f0094047f89 */ /* 0x0146a400000e0000 */
.L_x_538:
[----:B------:R-:W-:Y:S11]  /*129a0*/  ISETP.GE.AND P0, PT, R219, 0x61, PT ;  /* 0x00000061db00780c */ /* 0x000ff60003f06270 */
[----:B------:R-:W-:Y:S02]  /*129b0*/  @!UPT UIADD3 URZ, URZ, URZ, URZ ;  /* 0x0000003f3f3ff290 */ /* 0x000fe4000fffe03f */
[C---:B-1----:R-:W-:Y:S02]  /*129c0*/  @P0 IADD3 R2, -R210.reuse, 0x10, RZ ;  /* 0x00000010d2020810 */ /* 0x042fe40007ffe1ff */
[----:B------:R-:W-:Y:S02]  /*129d0*/  @P0 ISETP.NE.U32.AND P1, PT, R210, RZ, PT ;  /* 0x000000ffd200020c */ /* 0x000fe40003f25070 */
[----:B------:R-:W-:Y:S04]  /*129e0*/  @P0 LOP3.LUT R2, R2, 0xf, RZ, 0xc0, !PT ;  /* 0x0000000f02020812 */ /* 0x000fe800078ec0ff */
[-C--:B--2---:R-:W-:Y:S04]  /*129f0*/  @P0 IADD3 R2, P3, P2, R2, R4.reuse, R215 ;  /* 0x0000000402020210 */ /* 0x084fe80007a7e0d7 */
        /* <DEDUP_REMOVED lines=11> */
.L_x_449:
[----:B------:R-:W-:Y:S05]  /*12ab0*/  BSYNC B0 ;  /* 0x0000000000007941 */ /* 0x000fea0003800000 */
.L_x_448:
        /* <DEDUP_REMOVED lines=55> */
[----:B---3--:R-:W-:Y:S02]  /*12e30*/  FMNMX.FTZ R4, R65, R3, !PT ;  /* 0x0000000341047209 */ /* 0x008fe40007810000 */
[----:B------:R-:W-:Y:S01]  /*12e40*/  FMNMX.FTZ R148, R67, R2, !PT ;  /* 0x0000000243947209 */ /* 0x000fe20007810000 */
[----:B------:R-:W-:-:S05]  /*12e50*/  BRA.DIV ~URZ, `(.L_x_456) ;  /* 0x000069a27f007947 */ /* 0x000fca000b800000 */
[----:B------:R1:W2:Y:S02]  /*12e60*/  SHFL.BFLY PT, R2, R4, 0x2, 0x1f ;  /* 0x0c401f0004027f89 */ /* 0x0002a400000e0000 */
.L_x_539:
[----:B-12---:R-:W-:Y:S01]  /*12e70*/  FMNMX.FTZ R4, R4, R2, !PT ;  /* 0x0000000204047209 */ /* 0x006fe20007810000 */
[----:B------:R-:W-:-:S05]  /*12e80*/  BRA.DIV ~URZ, `(.L_x_457) ;  /* 0x000069c27f007947 */ /* 0x000fca000b800000 */
[----:B------:R-:W1:Y:S02]  /*12e90*/  SHFL.BFLY PT, R2, R4, 0x1, 0x1f ;  /* 0x0c201f0004027f89 */ /* 0x000e6400000e0000 */
[----:B-1----:R-:W-:Y:S02]  /*12ea0*/  FMNMX.FTZ R6, R4, R2, !PT ;  /* 0x0000000204067209 */ /* 0x002fe40007810000 */
[----:B------:R-:W1:Y:S02]  /*12eb0*/  SHFL.BFLY PT, R2, R148, 0x2, 0x1f ;  /* 0x0c401f0094027f89 */ /* 0x000e6400000e0000 */
[----:B-1----:R-:W-:Y:S05]  /*12ec0*/  FMNMX.FTZ R4, R148, R2, !PT ;  /* 0x0000000294047209 */ /* 0x002fea0007810000 */
[----:B------:R1:W2:Y:S02]  /*12ed0*/  SHFL.BFLY PT, R2, R4, 0x1, 0x1f ;  /* 0x0c201f0004027f89 */ /* 0x0002a400000e0000 */
.L_x_540:
[----:B-12---:R-:W-:Y:S01]  /*12ee0*/  FMNMX.FTZ R4, R2, R4, !PT ;  /* 0x0000000402047209 */ /* 0x006fe20007810000 */
[C---:B------:R-:W-:Y:S01]  /*12ef0*/  FADD.FTZ R2, -R6.reuse, R15 ;  /* 0x0000000f06027221 */ /* 0x040fe20000010100 */
[----:B------:R-:W-:Y:S01]  /*12f00*/  WARPSYNC 0xffffffff ;  /* 0xffffffff00007948 */ /* 0x000fe20003800000 */
[----:B------:R-:W-:Y:S01]  /*12f10*/  FMUL.FTZ R15, R6, c[0x0][0x2d0] ;  /* 0x0000b400060f7a20 */ /* 0x000fe20000410000 */
[----:B------:R-:W-:Y:S01]  /*12f20*/  ISETP.GT.AND P0, PT, R230, R252, PT ;  /* 0x000000fce600720c */ /* 0x000fe20003f04270 */
[----:B------:R-:W-:Y:S02]  /*12f30*/  FMUL.FTZ R2, R2, c[0x0][0x2d0] ;  /* 0x0000b40002027a20 */ /* 0x000fe40000410000 */
        /* <DEDUP_REMOVED lines=32> */
[----:B------:R-:W-:Y:S01]  /*13140*/  FFMA.FTZ R15, R65, c[0x0][0x2d0], -R15 ;  /* 0x0000b400410f7a23 */ /* 0x000fe2000001080f */
[----:B-1----:R-:W-:Y:S01]  /*13150*/  F2FP.BF16.PACK_AB R150, R17, R16 ;  /* 0x000000101196723e */ /* 0x002fe200000010ff */
[C---:B------:R-:W-:Y:S01]  /*13160*/  FFMA.FTZ R2, R3.reuse, R224, R20 ;  /* 0x000000e003027223 */ /* 0x040fe20000010014 */
[C---:B------:R-:W-:Y:S01]  /*13170*/  F2FP.BF16.PACK_AB R148, R8.reuse, R20 ;  /* 0x000000140894723e */ /* 0x040fe200000010ff */
[C---:B------:R-:W-:Y:S02]  /*13180*/  FMUL.FTZ R64, R3.reuse, R84 ;  /* 0x0000005403407220 */ /* 0x040fe40000410000 */
[----:B------:R-:W-:Y:S02]  /*13190*/  FADD.FTZ R9, R8, R2 ;  /* 0x0000000208097221 */ /* 0x000fe40000010000 */
[C---:B------:R-:W-:Y:S02]  /*131a0*/  FADD.FTZ R2, -R4.reuse, R5 ;  /* 0x0000000504027221 */ /* 0x040fe40000010100 */
[----:B------:R-:W-:Y:S02]  /*131b0*/  FMUL.FTZ R8, R4, c[0x0][0x2d0] ;  /* 0x0000b40004087a20 */ /* 0x000fe40000410000 */
[----:B------:R-:W-:Y:S02]  /*131c0*/  FMUL.FTZ R2, R2, c[0x0][0x2d0] ;  /* 0x0000b40002027a20 */ /* 0x000fe40000410000 */
[----:B------:R-:W-:Y:S02]  /*131d0*/  FMUL.FTZ R65, R3, R85 ;  /* 0x0000005503417220 */ /* 0x000fe40000410000 */
[--C-:B------:R-:W-:Y:S02]  /*131e0*/  FFMA.FTZ R246, R66, c[0x0][0x2d0], -R8.reuse ;  /* 0x0000b40042f67a23 */ /* 0x100fe40000010808 */
[----:B------:R-:W1:Y:S01]  /*131f0*/  MUFU.EX2 R2, R2 ;  /* 0x0000000200027308 */ /* 0x000e620000000800 */
[--C-:B------:R-:W-:Y:S02]  /*13200*/  FFMA.FTZ R247, R67, c[0x0][0x2d0], -R8.reuse ;  /* 0x0000b40043f77a23 */ /* 0x100fe40000010808 */
[--C-:B------:R-:W-:Y:S02]  /*13210*/  FFMA.FTZ R10, R10, c[0x0][0x2d0], -R8.reuse ;  /* 0x0000b4000a0a7a23 */ /* 0x100fe40000010808 */
[--C-:B------:R-:W-:Y:S02]  /*13220*/  FFMA.FTZ R11, R11, c[0x0][0x2d0], -R8.reuse ;  /* 0x0000b4000b0b7a23 */ /* 0x100fe40000010808 */
[--C-:B------:R-:W-:Y:S02]  /*13230*/  FFMA.FTZ R151, R18, c[0x0][0x2d0], -R8.reuse ;  /* 0x0000b40012977a23 */ /* 0x100fe40000010808 */
[--C-:B------:R-:W-:Y:S01]  /*13240*/  FFMA.FTZ R152, R19, c[0x0][0x2d0], -R8.reuse ;  /* 0x0000b40013987a23 */ /* 0x100fe20000010808 */
[----:B------:R-:W2:Y:S01]  /*13250*/  MUFU.EX2 R10, R10 ;  /* 0x0000000a000a7308 */ /* 0x000ea20000000800 */
[----:B------:R-:W-:Y:S02]  /*13260*/  FMUL.FTZ R29, R3, R121 ;  /* 0x00000079031d7220 */ /* 0x000fe40000410000 */
[--C-:B------:R-:W-:Y:S02]  /*13270*/  FFMA.FTZ R163, R30, c[0x0][0x2d0], -R8.reuse ;  /* 0x0000b4001ea37a23 */ /* 0x100fe40000010808 */
[----:B------:R-:W-:Y:S02]  /*13280*/  FADD.FTZ R5, R16, R9 ;  /* 0x0000000910057221 */ /* 0x000fe40000010000 */
[--C-:B------:R-:W-:Y:S02]  /*13290*/  FFMA.FTZ R156, R26, c[0x0][0x2d0], -R8.reuse ;  /* 0x0000b4001a9c7a23 */ /* 0x100fe40000010808 */
[----:B------:R-:W-:Y:S01]  /*132a0*/  FADD.FTZ R155, R17, R5 ;  /* 0x00000005119b7221 */ /* 0x000fe20000010000 */
[----:B------:R-:W3:Y:S01]  /*132b0*/  MUFU.EX2 R11, R11 ;  /* 0x0000000b000b7308 */ /* 0x000ee20000000800 */
[--C-:B------:R-:W-:Y:S02]  /*132c0*/  FFMA.FTZ R157, R27, c[0x0][0x2d0], -R8.reuse ;  /* 0x0000b4001b9d7a23 */ /* 0x100fe40000010808 */
[--C-:B------:R-:W-:Y:S02]  /*132d0*/  FFMA.FTZ R164, R34, c[0x0][0x2d0], -R8.reuse ;  /* 0x0000b40022a47a23 */ /* 0x100fe40000010808 */
[C---:B-1----:R-:W-:Y:S02]  /*132e0*/  FMUL.FTZ R66, R2.reuse, R86 ;  /* 0x0000005602427220 */ /* 0x042fe40000410000 */
[C---:B------:R-:W-:Y:S02]  /*132f0*/  FMUL.FTZ R67, R2.reuse, R87 ;  /* 0x0000005702437220 */ /* 0x040fe40000410000 */
[----:B------:R-:W1:Y:S01]  /*13300*/  LDSM.16.MT88.4 R84, [R201] ;  /* 0x00000000c954783b */ /* 0x000e620000004200 */
[C---:B------:R-:W-:Y:S01]  /*13310*/  FMUL.FTZ R30, R2.reuse, R122 ;  /* 0x0000007a021e7220 */ /* 0x040fe20000410000 */
[----:B------:R-:W-:Y:S01]  /*13320*/  MUFU.EX2 R121, R151 ;  /* 0x0000009700797308 */ /* 0x000fe20000000800 */
[----:B------:R-:W-:Y:S02]  /*13330*/  FFMA.FTZ R165, R35, c[0x0][0x2d0], -R8 ;  /* 0x0000b40023a57a23 */ /* 0x000fe40000010808 */
[----:B--2---:R-:W-:Y:S02]  /*13340*/  FFMA.FTZ R5, R2, R248, R10 ;  /* 0x000000f802057223 */ /* 0x004fe4000001000a */
[--C-:B------:R-:W-:Y:S02]  /*13350*/  FFMA.FTZ R172, R42, c[0x0][0x2d0], -R8.reuse ;  /* 0x0000b4002aac7a23 */ /* 0x100fe40000010808 */
[--C-:B------:R-:W-:Y:S02]  /*13360*/  FFMA.FTZ R173, R43, c[0x0][0x2d0], -R8.reuse ;  /* 0x0000b4002bad7a23 */ /* 0x100fe40000010808 */
[--C-:B------:R-:W-:Y:S01]  /*13370*/  FFMA.FTZ R221, R46, c[0x0][0x2d0], -R8.reuse ;  /* 0x0000b4002edd7a23 */ /* 0x100fe20000010808 */
[----:B------:R-:W2:Y:S01]  /*13380*/  MUFU.EX2 R122, R152 ;  /* 0x00000098007a7308 */ /* 0x000ea20000000800 */
[--C-:B------:R-:W-:Y:S02]  /*13390*/  FFMA.FTZ R222, R47, c[0x0][0x2d0], -R8.reuse ;  /* 0x0000b4002fde7a23 */ /* 0x100fe40000010808 */
[--C-:B------:R-:W-:Y:S01]  /*133a0*/  FFMA.FTZ R224, R50, c[0x0][0x2d0], -R8.reuse ;  /* 0x0000b40032e07a23 */ /* 0x100fe20000010808 */
[----:B---3--:R-:W-:Y:S01]  /*133b0*/  F2FP.BF16.PACK_AB R149, R11, R10 ;  /* 0x0000000a0b95723e */ /* 0x008fe200000010ff */
        /* <DEDUP_REMOVED lines=8> */
[C---:B------:R-:W-:Y:S01]  /*13440*/  FMUL.FTZ R9, R3.reuse, R137 ;  /* 0x0000008903097220 */ /* 0x040fe20000410000 */
[----:B------:R-:W-:Y:S01]  /*13450*/  MUFU.EX2 R163, R173 ;  /* 0x000000ad00a37308 */ /* 0x000fe20000000800 */
[----:B------:R-:W-:Y:S02]  /*13460*/  FMUL.FTZ R28, R3, R120 ;  /* 0x00000078031c7220 */ /* 0x000fe40000410000 */
[----:B------:R-:W-:Y:S01]  /*13470*/  FMUL.FTZ R10, R2, R138 ;  /* 0x0000008a020a7220 */ /* 0x000fe20000410000 */
[----:B--2---:R-:W-:Y:S01]  /*13480*/  F2FP.BF16.PACK_AB R151, R122, R121 ;  /* 0x000000797a97723e */ /* 0x004fe200000010ff */
[--C-:B------:R-:W-:Y:S02]  /*13490*/  FFMA.FTZ R154, R22, c[0x0][0x2d0], -R8.reuse ;  /* 0x0000b400169a7a23 */ /* 0x100fe40000010808 */
[--C-:B------:R-:W-:Y:S02]  /*134a0*/  FFMA.FTZ R153, R23, c[0x0][0x2d0], -R8.reuse ;  /* 0x0000b40017997a23 */ /* 0x100fe40000010808 */
[--C-:B------:R-:W-:Y:S01]  /*134b0*/  FFMA.FTZ R162, R31, c[0x0][0x2d0], -R8.reuse ;  /* 0x0000b4001fa27a23 */ /* 0x100fe20000010808 */
[----:B------:R-:W-:Y:S01]  /*134c0*/  MUFU.EX2 R251, R154 ;  /* 0x0000009a00fb7308 */ /* 0x000fe20000000800 */
[--C-:B------:R-:W-:Y:S02]  /*134d0*/  FFMA.FTZ R171, R38, c[0x0][0x2d0], -R8.reuse ;  /* 0x0000b40026ab7a23 */ /* 0x100fe40000010808 */
[----:B------:R-:W-:Y:S02]  /*134e0*/  FFMA.FTZ R170, R39, c[0x0][0x2d0], -R8 ;  /* 0x0000b40027aa7a23 */ /* 0x000fe40000010808 */
[----:B------:R-:W-:Y:S02]  /*134f0*/  FMUL.FTZ R8, R3, R136 ;  /* 0x0000008803087220 */ /* 0x000fe40000410000 */
[----:B------:R-:W-:Y:S02]  /*13500*/  FADD.FTZ R120, R11, R5 ;  /* 0x000000050b787221 */ /* 0x000fe40000010000 */
[C---:B------:R-:W-:Y:S01]  /*13510*/  FMUL.FTZ R11, R2.reuse, R139 ;  /* 0x0000008b020b7220 */ /* 0x040fe20000410000 */
[----:B------:R-:W2:Y:S01]  /*13520*/  MUFU.EX2 R5, R161 ;  /* 0x000000a100057308 */ /* 0x000ea20000000800 */
[C---:B------:R-:W-:Y:S02]  /*13530*/  FMUL.FTZ R16, R3.reuse, R132 ;  /* 0x0000008403107220 */ /* 0x040fe40000410000 */
[C---:B------:R-:W-:Y:S02]  /*13540*/  FMUL.FTZ R17, R3.reuse, R133 ;  /* 0x0000008503117220 */ /* 0x040fe40000410000 */
[C---:B------:R-:W-:Y:S01]  /*13550*/  FMUL.FTZ R18, R2.reuse, R134 ;  /* 0x0000008602127220 */ /* 0x040fe20000410000 */
[C---:B-1----:R-:W-:Y:S04]  /*13560*/  HMMA.16816.F32.BF16 R8, R148.reuse, R84, R8 ;  /* 0x000000549408723c */ /* 0x042fe80000041808 */
[----:B------:R-:W-:Y:S01]  /*13570*/  MUFU.EX2 R161, R222 ;  /* 0x000000de00a17308 */ /* 0x000fe20000000800 */
[C---:B------:R-:W-:Y:S02]  /*13580*/  FMUL.FTZ R19, R2.reuse, R135 ;  /* 0x0000008702137220 */ /* 0x040fe40000410000 */
[----:B------:R-:W-:Y:S01]  /*13590*/  LDSM.16.MT88.4 R132, [R201+0x3000] ;  /* 0x00300000c984783b */ /* 0x000fe20000004200 */
[C---:B------:R-:W-:Y:S04]  /*135a0*/  FMUL.FTZ R24, R3.reuse, R124 ;  /* 0x0000007c03187220 */ /* 0x040fe80000410000 */
[C---:B------:R-:W-:Y:S02]  /*135b0*/  HMMA.16816.F32.BF16 R16, R148.reuse, R86, R16 ;  /* 0x000000569410723c */ /* 0x040fe40000041810 */
[----:B------:R-:W-:Y:S01]  /*135c0*/  MUFU.EX2 R250, R156 ;  /* 0x0000009c00fa7308 */ /* 0x000fe20000000800 */
[----:B------:R-:W1:Y:S01]  /*135d0*/  LDSM.16.MT88.4 R84, [R202] ;  /* 0x00000000ca54783b */ /* 0x000e620000004200 */
[C---:B------:R-:W-:Y:S02]  /*135e0*/  FMUL.FTZ R20, R3.reuse, R128 ;  /* 0x0000008003147220 */ /* 0x040fe40000410000 */
[C---:B------:R-:W-:Y:S02]  /*135f0*/  FMUL.FTZ R21, R3.reuse, R129 ;  /* 0x0000008103157220 */ /* 0x040fe40000410000 */
[C---:B------:R-:W-:Y:S04]  /*13600*/  FMUL.FTZ R22, R2.reuse, R130 ;  /* 0x0000008202167220 */ /* 0x040fe80000410000 */
[C---:B------:R-:W-:Y:S01]  /*13610*/  FMUL.FTZ R23, R2.reuse, R131 ;  /* 0x0000008302177220 */ /* 0x040fe20000410000 */
[----:B------:R-:W-:Y:S01]  /*13620*/  MUFU.EX2 R249, R157 ;  /* 0x0000009d00f97308 */ /* 0x000fe20000000800 */
[C---:B------:R-:W-:Y:S02]  /*13630*/  FMUL.FTZ R25, R3.reuse, R125 ;  /* 0x0000007d03197220 */ /* 0x040fe40000410000 */
[C---:B------:R-:W-:Y:S02]  /*13640*/  FMUL.FTZ R26, R2.reuse, R126 ;  /* 0x0000007e021a7220 */ /* 0x040fe40000410000 */
[C---:B------:R-:W-:Y:S02]  /*13650*/  FMUL.FTZ R27, R2.reuse, R127 ;  /* 0x0000007f021b7220 */ /* 0x040fe40000410000 */
[----:B------:R-:W-:Y:S01]  /*13660*/  LDSM.16.MT88.4 R124, [R202+0x3000] ;  /* 0x00300000ca7c783b */ /* 0x000fe20000004200 */
[C---:B------:R-:W-:Y:S02]  /*13670*/  FMUL.FTZ R32, R3.reuse, R116 ;  /* 0x0000007403207220 */ /* 0x040fe40000410000 */
[C---:B------:R-:W-:Y:S01]  /*13680*/  FMUL.FTZ R33, R3.reuse, R117 ;  /* 0x0000007503217220 */ /* 0x040fe20000410000 */
[----:B------:R-:W-:Y:S01]  /*13690*/  MUFU.EX2 R157, R233 ;  /* 0x000000e9009d7308 */ /* 0x000fe20000000800 */
[C---:B------:R-:W-:Y:S02]  /*136a0*/  FMUL.FTZ R34, R2.reuse, R118 ;  /* 0x0000007602227220 */ /* 0x040fe40000410000 */
[C---:B------:R-:W-:Y:S02]  /*136b0*/  FMUL.FTZ R35, R2.reuse, R119 ;  /* 0x0000007702237220 */ /* 0x040fe40000410000 */
[----:B------:R-:W-:Y:S01]  /*136c0*/  LDSM.16.MT88.4 R116, [R204+0x3000] ;  /* 0x00300000cc74783b */ /* 0x000fe20000004200 */
[C---:B------:R-:W-:Y:S02]  /*136d0*/  FMUL.FTZ R42, R2.reuse, R110 ;  /* 0x0000006e022a7220 */ /* 0x040fe40000410000 */
[C---:B------:R-:W-:Y:S02]  /*136e0*/  FMUL.FTZ R43, R2.reuse, R111 ;  /* 0x0000006f022b7220 */ /* 0x040fe40000410000 */
[C---:B------:R-:W-:Y:S01]  /*136f0*/  FMUL.FTZ R46, R2.reuse, R106 ;  /* 0x0000006a022e7220 */ /* 0x040fe20000410000 */
[----:B------:R-:W-:Y:S01]  /*13700*/  MUFU.EX2 R156, R234 ;  /* 0x000000ea009c7308 */ /* 0x000fe20000000800 */
[C---:B------:R-:W-:Y:S02]  /*13710*/  FMUL.FTZ R47, R2.reuse, R107 ;  /* 0x0000006b022f7220 */ /* 0x040fe40000410000 */
[C---:B------:R-:W-:Y:S02]  /*13720*/  FMUL.FTZ R48, R3.reuse, R100 ;  /* 0x0000006403307220 */ /* 0x040fe40000410000 */
[C---:B------:R-:W-:Y:S02]  /*13730*/  FMUL.FTZ R49, R3.reuse, R101 ;  /* 0x0000006503317220 */ /* 0x040fe40000410000 */
[C---:B------:R-:W-:Y:S01]  /*13740*/  FMUL.FTZ R50, R2.reuse, R102 ;  /* 0x0000006602327220 */ /* 0x040fe20000410000 */
[C---:B-1----:R-:W-:Y:S02]  /*13750*/  HMMA.16816.F32.BF16 R20, R148.reuse, R84, R20 ;  /* 0x000000549414723c */ /* 0x042fe40000041814 */
[----:B------:R-:W-:Y:S01]  /*13760*/  MUFU.EX2 R154, R240 ;  /* 0x000000f0009a7308 */ /* 0x000fe20000000800 */
[C---:B------:R-:W-:Y:S02]  /*13770*/  FMUL.FTZ R51, R2.reuse, R103 ;  /* 0x0000006702337220 */ /* 0x040fe40000410000 */
[----:B------:R-:W-:Y:S01]  /*13780*/  LDSM.16.MT88.4 R100, [R202+0x1800] ;  /* 0x00180000ca64783b */ /* 0x000fe20000004200 */
[C---:B------:R-:W-:Y:S02]  /*13790*/  FMUL.FTZ R54, R2.reuse, R98 ;  /* 0x0000006202367220 */ /* 0x040fe40000410000 */
[C---:B------:R-:W-:Y:S04]  /*137a0*/  HMMA.16816.F32.BF16 R24, R148.reuse, R86, R24 ;  /* 0x000000569418723c */ /* 0x040fe80000041818 */
[C---:B------:R-:W-:Y:S01]  /*137b0*/  FMUL.FTZ R31, R2.reuse, R123 ;  /* 0x0000007b021f7220 */ /* 0x040fe20000410000 */
[----:B------:R-:W1:Y:S01]  /*137c0*/  LDSM.16.MT88.4 R84, [R204] ;  /* 0x00000000cc54783b */ /* 0x000e620000004200 */
[C---:B------:R-:W-:Y:S01]  /*137d0*/  FMUL.FTZ R55, R2.reuse, R99 ;  /* 0x0000006302377220 */ /* 0x040fe20000410000 */
[----:B------:R-:W-:Y:S01]  /*137e0*/  MUFU.EX2 R152, R246 ;  /* 0x000000f600987308 */ /* 0x000fe20000000800 */
[C---:B------:R-:W-:Y:S04]  /*137f0*/  FMUL.FTZ R58, R2.reuse, R94 ;  /* 0x0000005e023a7220 */ /* 0x040fe80000410000 */
[C---:B------:R-:W-:Y:S02]  /*13800*/  FMUL.FTZ R59, R2.reuse, R95 ;  /* 0x0000005f023b7220 */ /* 0x040fe40000410000 */
[C---:B------:R-:W-:Y:S02]  /*13810*/  FMUL.FTZ R60, R3.reuse, R88 ;  /* 0x00000058033c7220 */ /* 0x040fe40000410000 */
        /* <DEDUP_REMOVED lines=20> */
[C---:B------:R-:W-:Y:S02]  /*13960*/  FMUL.FTZ R68, R3.reuse, R68 ;  /* 0x0000004403447220 */ /* 0x040fe40000410000 */
[C---:B------:R-:W-:Y:S01]  /*13970*/  FMUL.FTZ R69, R3.reuse, R69 ;  /* 0x0000004503457220 */ /* 0x040fe20000410000 */
[C---:B------:R-:W-:Y:S01]  /*13980*/  HMMA.16816.F32.BF16 R32, R148.reuse, R86, R32 ;  /* 0x000000569420723c */ /* 0x040fe20000041820 */
[----:B------:R-:W1:Y:S03]  /*13990*/  LDSM.16.MT88.4 R84, [R203] ;  /* 0x00000000cb54783b */ /* 0x000e660000004200 */
[----:B------:R-:W-:Y:S01]  /*139a0*/  MUFU.EX2 R93, R159 ;  /* 0x0000009f005d7308 */ /* 0x000fe20000000800 */
[C---:B------:R-:W-:Y:S02]  /*139b0*/  FMUL.FTZ R72, R3.reuse, R72 ;  /* 0x0000004803487220 */ /* 0x040fe40000410000 */
[----:B------:R-:W-:Y:S02]  /*139c0*/  FMUL.FTZ R73, R3, R73 ;  /* 0x0000004903497220 */ /* 0x000fe40000410000 */
[C---:B------:R-:W-:Y:S03]  /*139d0*/  FMUL.FTZ R70, R2.reuse, R70 ;  /* 0x0000004602467220 */ /* 0x040fe60000410000 */
[C---:B------:R-:W-:Y:S02]  /*139e0*/  FMUL.FTZ R71, R2.reuse, R71 ;  /* 0x0000004702477220 */ /* 0x040fe40000410000 */
[----:B------:R-:W-:Y:S01]  /*139f0*/  MUFU.EX2 R97, R167 ;  /* 0x000000a700617308 */ /* 0x000fe20000000800 */
[C---:B------:R-:W-:Y:S02]  /*13a00*/  FMUL.FTZ R74, R2.reuse, R74 ;  /* 0x0000004a024a7220 */ /* 0x040fe40000410000 */
[----:B------:R-:W-:Y:S02]  /*13a10*/  FMUL.FTZ R75, R2, R75 ;  /* 0x0000004b024b7220 */ /* 0x000fe40000410000 */
[----:B--2---:R-:W-:Y:S05]  /*13a20*/  FADD.FTZ R2, R5, R155 ;  /* 0x0000009b05027221 */ /* 0x004fea0000010000 */
[----:B------:R-:W-:Y:S10]  /*13a30*/  MUFU.EX2 R96, R166 ;  /* 0x000000a600607308 */ /* 0x000ff40000000800 */
[----:B------:R-:W-:Y:S01]  /*13a40*/  MUFU.EX2 R105, R175 ;  /* 0x000000af00697308 */ /* 0x000fe20000000800 */
[C---:B-1----:R-:W-:Y:S09]  /*13a50*/  HMMA.16816.F32.BF16 R36, R148.reuse, R84, R36 ;  /* 0x000000549424723c */ /* 0x042ff20000041824 */
[----:B------:R-:W-:Y:S01]  /*13a60*/  MUFU.EX2 R104, R174 ;  /* 0x000000ae00687308 */ /* 0x000fe20000000800 */
[C---:B------:R-:W-:Y:S01]  /*13a70*/  HMMA.16816.F32.BF16 R40, R148.reuse, R86, R40 ;  /* 0x000000569428723c */ /* 0x040fe20000041828 */
[----:B------:R-:W1:Y:S08]  /*13a80*/  LDSM.16.MT88.4 R84, [R201+0x3800] ;  /* 0x00380000c954783b */ /* 0x000e700000004200 */
[----:B------:R-:W-:Y:S10]  /*13a90*/  MUFU.EX2 R167, R165 ;  /* 0x000000a500a77308 */ /* 0x000ff40000000800 */
[----:B------:R-:W-:Y:S10]  /*13aa0*/  MUFU.EX2 R166, R171 ;  /* 0x000000ab00a67308 */ /* 0x000ff40000000800 */
[----:B------:R-:W-:Y:S10]  /*13ab0*/  MUFU.EX2 R165, R170 ;  /* 0x000000aa00a57308 */ /* 0x000ff40000000800 */
[----:B------:R-:W-:Y:S01]  /*13ac0*/  MUFU.EX2 R108, R226 ;  /* 0x000000e2006c7308 */ /* 0x000fe20000000800 */
[C---:B-1----:R-:W-:Y:S09]  /*13ad0*/  HMMA.16816.F32.BF16 R44, R148.reuse, R84, R44 ;  /* 0x00000054942c723c */ /* 0x042ff2000004182c */
[----:B------:R-:W-:Y:S01]  /*13ae0*/  MUFU.EX2 R159, R225 ;  /* 0x000000e1009f7308 */ /* 0x000fe20000000800 */
[C---:B------:R-:W-:Y:S01]  /*13af0*/  HMMA.16816.F32.BF16 R48, R148.reuse, R86, R48 ;  /* 0x000000569430723c */ /* 0x040fe20000041830 */
[----:B------:R-:W1:Y:S08]  /*13b00*/  LDSM.16.MT88.4 R84, [R202+0x3800] ;  /* 0x00380000ca54783b */ /* 0x000e700000004200 */
[----:B------:R-:W2:Y:S10]  /*13b10*/  MUFU.EX2 R3, R160 ;  /* 0x000000a000037308 */ /* 0x000eb40000000800 */
[----:B------:R-:W-:Y:S10]  /*13b20*/  MUFU.EX2 R160, R224 ;  /* 0x000000e000a07308 */ /* 0x000ff40000000800 */
[----:B------:R-:W3:Y:S01]  /*13b30*/  MUFU.EX2 R115, R153 ;  /* 0x0000009900737308 */ /* 0x000ee20000000800 */
        /* <DEDUP_REMOVED lines=8> */
[----:B------:R-:W-:Y:S10]  /*13bc0*/  MUFU.EX2 R114, R244 ;  /* 0x000000f400727308 */ /* 0x000ff40000000800 */
[----:B------:R-:W2:Y:S10]  /*13bd0*/  MUFU.EX2 R113, R243 ;  /* 0x000000f300717308 */ /* 0x000eb40000000800 */
[----:B------:R-:W4:Y:S01]  /*13be0*/  MUFU.EX2 R153, R242 ;  /* 0x000000f200997308 */ /* 0x000f220000000800 */
        /* <DEDUP_REMOVED lines=23> */
[C---:B------:R-:W-:Y:S01]  /*13d60*/  FADD.FTZ R2, R96.reuse, R2 ;  /* 0x0000000260027221 */ /* 0x040fe20000010000 */
[C---:B---3--:R-:W-:Y:S08]  /*13d70*/  HMMA.16816.F32.BF16 R20, R84.reuse, R92, R20 ;  /* 0x0000005c5414723c */ /* 0x048ff00000041814 */
[----:B------:R-:W-:Y:S01]  /*13d80*/  MUFU.EX2 R162, R221 ;  /* 0x000000dd00a27308 */ /* 0x000fe20000000800 */
[C---:B------:R-:W-:Y:S01]  /*13d90*/  HMMA.16816.F32.BF16 R24, R84.reuse, R94, R24 ;  /* 0x0000005e5418723c */ /* 0x040fe20000041818 */
[----:B------:R-:W3:Y:S07]  /*13da0*/  LDSM.16.MT88.4 R92, [R203+0x800] ;  /* 0x00080000cb5c783b */ /* 0x000eee0000004200 */
[C---:B-1----:R-:W-:Y:S08]  /*13db0*/  HMMA.16816.F32.BF16 R28, R84.reuse, R88, R28 ;  /* 0x00000058541c723c */ /* 0x042ff0000004181c */
[C---:B------:R-:W-:Y:S01]  /*13dc0*/  HMMA.16816.F32.BF16 R32, R84.reuse, R90, R32 ;  /* 0x0000005a5420723c */ /* 0x040fe20000041820 */
[----:B------:R-:W1:Y:S07]  /*13dd0*/  LDSM.16.MT88.4 R88, [R201+0x4000] ;  /* 0x00400000c958783b */ /* 0x000e6e0000004200 */
[C---:B---3--:R-:W-:Y:S08]  /*13de0*/  HMMA.16816.F32.BF16 R36, R84.reuse, R92, R36 ;  /* 0x0000005c5424723c */ /* 0x048ff00000041824 */
        /* <DEDUP_REMOVED lines=12> */
[----:B------:R-:W-:Y:S01]  /*13eb0*/  HMMA.16816.F32.BF16 R72, R84, R94, R72 ;  /* 0x0000005e5448723c */ /* 0x000fe20000041848 */
[----:B------:R-:W3:Y:S06]  /*13ec0*/  LDSM.16.MT88.4 R92, [R202+0x1000] ;  /* 0x00100000ca5c783b */ /* 0x000eec0000004200 */
[----:B------:R-:W-:Y:S02]  /*13ed0*/  F2FP.BF16.PACK_AB R86, R96, R97 ;  /* 0x000000616056723e */ /* 0x000fe400000010ff */
[----:B------:R-:W5:Y:S03]  /*13ee0*/  LDSM.16.MT88.4 R96, [R204+0x1000] ;  /* 0x00100000cc60783b */ /* 0x000f660000004200 */
[----:B------:R-:W-:Y:S02]  /*13ef0*/  F2FP.BF16.PACK_AB R84, R3, R5 ;  /* 0x000000050354723e */ /* 0x000fe400000010ff */
[----:B--2---:R-:W-:Y:S01]  /*13f00*/  F2FP.BF16.PACK_AB R85, R169, R248 ;  /* 0x000000f8a955723e */ /* 0x004fe200000010ff */
[----:B------:R-:W2:Y:S01]  /*13f10*/  MUFU.EX2 R5, R211 ;  /* 0x000000d300057308 */ /* 0x000ea20000000800 */
[----:B----4-:R-:W-:Y:S07]  /*13f20*/  F2FP.BF16.PACK_AB R87, R167, R168 ;  /* 0x000000a8a757723e */ /* 0x010fee00000010ff */
[C---:B-1----:R-:W-:Y:S02]  /*13f30*/  HMMA.16816.F32.BF16 R8, R84.reuse, R88, R8 ;  /* 0x000000585408723c */ /* 0x042fe40000041808 */
[----:B------:R-:W1:Y:S06]  /*13f40*/  MUFU.EX2 R3, R210 ;  /* 0x000000d200037308 */ /* 0x000e6c0000000800 */
[C---:B------:R-:W-:Y:S01]  /*13f50*/  HMMA.16816.F32.BF16 R16, R84.reuse, R90, R16 ;  /* 0x0000005a5410723c */ /* 0x040fe20000041810 */
[----:B------:R-:W4:Y:S03]  /*13f60*/  LDSM.16.MT88.4 R88, [R203+0x1000] ;  /* 0x00100000cb58783b */ /* 0x000f260000004200 */
[----:B--2---:R-:W-:Y:S04]  /*13f70*/  FADD.FTZ R2, R5, R2 ;  /* 0x0000000205027221 */ /* 0x004fe80000010000 */
[C---:B---3--:R-:W-:Y:S08]  /*13f80*/  HMMA.16816.F32.BF16 R20, R84.reuse, R92, R20 ;  /* 0x0000005c5414723c */ /* 0x048ff00000041814 */
[C---:B------:R-:W-:Y:S01]  /*13f90*/  HMMA.16816.F32.BF16 R24, R84.reuse, R94, R24 ;  /* 0x0000005e5418723c */ /* 0x040fe20000041818 */
[----:B------:R-:W2:Y:S03]  /*13fa0*/  LDSM.16.MT88.4 R92, [R201+0x4800] ;  /* 0x00480000c95c783b */ /* 0x000ea60000004200 */
[----:B-1----:R-:W-:Y:S04]  /*13fb0*/  FADD.FTZ R2, R3, R2 ;  /* 0x0000000203027221 */ /* 0x002fe80000010000 */
[C---:B-----5:R-:W-:Y:S04]  /*13fc0*/  HMMA.16816.F32.BF16 R28, R84.reuse, R96, R28 ;  /* 0x00000060541c723c */ /* 0x060fe8000004181c */
[----:B------:R-:W-:Y:S04]  /*13fd0*/  FADD.FTZ R2, R105, R2 ;  /* 0x0000000269027221 */ /* 0x000fe80000010000 */
[C---:B------:R-:W-:Y:S01]  /*13fe0*/  HMMA.16816.F32.BF16 R32, R84.reuse, R98, R32 ;  /* 0x000000625420723c */ /* 0x040fe20000041820 */
[----:B------:R-:W1:Y:S03]  /*13ff0*/  LDSM.16.MT88.4 R96, [R202+0x4800] ;  /* 0x00480000ca60783b */ /* 0x000e660000004200 */
[C---:B------:R-:W-:Y:S04]  /*14000*/  FADD.FTZ R2, R104.reuse, R2 ;  /* 0x0000000268027221 */ /* 0x040fe80000010000 */
[C---:B----4-:R-:W-:Y:S08]  /*14010*/  HMMA.16816.F32.BF16 R36, R84.reuse, R88, R36 ;  /* 0x000000585424723c */ /* 0x050ff00000041824 */
        /* <DEDUP_REMOVED lines=19> */
[----:B------:R-:W4:Y:S07]  /*14150*/  LDSM.16.MT88.4 R84, [R204+0x1800] ;  /* 0x00180000cc54783b */ /* 0x000f2e0000004200 */
        /* <DEDUP_REMOVED lines=10> */
[C---:B------:R-:W-:Y:S04]  /*14200*/  FADD.FTZ R2, R108.reuse, R2 ;  /* 0x000000026c027221 */ /* 0x040fe80000010000 */
        /* <DEDUP_REMOVED lines=37> */
[C---:B----4-:R-:W-:Y:S04]  /*14460*/  HMMA.16816.F32.BF16 R28, R84.reuse, R100, R28 ;  /* 0x00000064541c723c */ /* 0x050fe8000004181c */
[----:B------:R-:W-:Y:S04]  /*14470*/  FADD.FTZ R2, R113, R2 ;  /* 0x0000000271027221 */ /* 0x000fe80000010000 */
[C---:B------:R-:W-:Y:S01]  /*14480*/  HMMA.16816.F32.BF16 R32, R84.reuse, R102, R32 ;  /* 0x000000665420723c */ /* 0x040fe20000041820 */
[----:B------:R-:W4:Y:S03]  /*14490*/  LDSM.16.MT88.4 R100, [R203+0x5800] ;  /* 0x00580000cb64783b */ /* 0x000f260000004200 */
[----:B------:R-:W-:Y:S04]  /*144a0*/  FADD.FTZ R2, R112, R2 ;  /* 0x0000000270027221 */ /* 0x000fe80000010000 */
[C---:B------:R-:W-:Y:S07]  /*144b0*/  HMMA.16816.F32.BF16 R36, R84.reuse, R88, R36 ;  /* 0x000000585424723c */ /* 0x040fee0000041824 */
[----:B------:R-:W-:Y:S01]  /*144c0*/  F2FP.BF16.PACK_AB R88, R108, R109 ;  /* 0x0000006d6c58723e */ /* 0x000fe200000010ff */
[C---:B------:R-:W-:Y:S01]  /*144d0*/  HMMA.16816.F32.BF16 R40, R84.reuse, R90, R40 ;  /* 0x0000005a5428723c */ /* 0x040fe20000041828 */
[----:B------:R-:W-:Y:S03]  /*144e0*/  LDSM.16.MT88.4 R108, [R202+0x6000] ;  /* 0x00600000ca6c783b */ /* 0x000fe60000004200 */
[----:B------:R-:W-:Y:S03]  /*144f0*/  F2FP.BF16.PACK_AB R89, R157, R158 ;  /* 0x0000009e9d59723e */ /* 0x000fe600000010ff */
[----:B------:R-:W-:Y:S01]  /*14500*/  F2FP.BF16.PACK_AB R90, R3, R5 ;  /* 0x00000005035a723e */ /* 0x000fe200000010ff */
[C---:B--2---:R-:W-:Y:S01]  /*14510*/  HMMA.16816.F32.BF16 R44, R84.reuse, R92, R44 ;  /* 0x0000005c542c723c */ /* 0x044fe2000004182c */
[----:B------:R-:W2:Y:S03]  /*14520*/  MUFU.EX2 R5, R15 ;  /* 0x0000000f00057308 */ /* 0x000ea60000000800 */
[----:B------:R-:W-:Y:S01]  /*14530*/  F2FP.BF16.PACK_AB R91, R155, R156 ;  /* 0x0000009c9b5b723e */ /* 0x000fe200000010ff */
[----:B------:R-:W-:Y:S03]  /*14540*/  FADD.FTZ R3, R121, R120 ;  /* 0x0000007879037221 */ /* 0x000fe60000010000 */
[C---:B------:R-:W-:Y:S01]  /*14550*/  HMMA.16816.F32.BF16 R48, R84.reuse, R94, R48 ;  /* 0x0000005e5430723c */ /* 0x040fe20000041830 */
[----:B------:R-:W5:Y:S02]  /*14560*/  LDSM.16.MT88.4 R92, [R201+0x2800] ;  /* 0x00280000c95c783b */ /* 0x000f640000004200 */
[----:B------:R-:W4:Y:S05]  /*14570*/  MUFU.EX2 R15, R247 ;  /* 0x000000f7000f7308 */ /* 0x000f2a0000000800 */
[C---:B---3--:R-:W-:Y:S08]  /*14580*/  HMMA.16816.F32.BF16 R52, R84.reuse, R96, R52 ;  /* 0x000000605434723c */ /* 0x048ff00000041834 */
[C---:B------:R-:W-:Y:S01]  /*14590*/  HMMA.16816.F32.BF16 R56, R84.reuse, R98, R56 ;  /* 0x000000625438723c */ /* 0x040fe20000041838 */
[----:B------:R-:W3:Y:S03]  /*145a0*/  LDSM.16.MT88.4 R96, [R202+0x2800] ;  /* 0x00280000ca60783b */ /* 0x000ee60000004200 */
[C---:B--2---:R-:W-:Y:S01]  /*145b0*/  F2FP.BF16.PACK_AB R150, R5.reuse, R112 ;  /* 0x000000700596723e */ /* 0x044fe200000010ff */
[----:B------:R-:W-:Y:S01]  /*145c0*/  FADD.FTZ R224, R5, R2 ;  /* 0x0000000205e07221 */ /* 0x000fe20000010000 */
[----:B------:R-:W-:Y:S01]  /*145d0*/  MOV R5, R4 ;  /* 0x0000000400057202 */ /* 0x000fe20000000f00 */
[----:B------:R-:W-:Y:S01]  /*145e0*/  FADD.FTZ R2, R122, R3 ;  /* 0x000000037a027221 */ /* 0x000fe20000010000 */
[C---:B-1----:R-:W-:Y:S04]  /*145f0*/  HMMA.16816.F32.BF16 R60, R84.reuse, R104, R60 ;  /* 0x00000068543c723c */ /* 0x042fe8000004183c */
[----:B----4-:R-:W-:Y:S01]  /*14600*/  F2FP.BF16.PACK_AB R151, R15, R152 ;  /* 0x000000980f97723e */ /* 0x010fe200000010ff */
[----:B------:R-:W-:Y:S03]  /*14610*/  FADD.FTZ R2, R251, R2 ;  /* 0x00000002fb027221 */ /* 0x000fe60000010000 */
[C---:B------:R-:W-:Y:S01]  /*14620*/  HMMA.16816.F32.BF16 R64, R84.reuse, R106, R64 ;  /* 0x0000006a5440723c */ /* 0x040fe20000041840 */
[----:B------:R-:W1:Y:S03]  /*14630*/  LDSM.16.MT88.4 R104, [R204+0x2800] ;  /* 0x00280000cc68783b */ /* 0x000e660000004200 */
[----:B------:R-:W-:Y:S04]  /*14640*/  FADD.FTZ R2, R115, R2 ;  /* 0x0000000273027221 */ /* 0x000fe80000010000 */
[C---:B------:R-:W-:Y:S04]  /*14650*/  HMMA.16816.F32.BF16 R68, R84.reuse, R100, R68 ;  /* 0x000000645444723c */ /* 0x040fe80000041844 */
[----:B------:R-:W-:Y:S04]  /*14660*/  FADD.FTZ R2, R250, R2 ;  /* 0x00000002fa027221 */ /* 0x000fe80000010000 */
[----:B------:R-:W-:Y:S01]  /*14670*/  HMMA.16816.F32.BF16 R72, R84, R102, R72 ;  /* 0x000000665448723c */ /* 0x000fe20000041848 */
[----:B------:R-:W2:Y:S03]  /*14680*/  LDSM.16.MT88.4 R84, [R203+0x2800] ;  /* 0x00280000cb54783b */ /* 0x000ea60000004200 */
[----:B------:R-:W-:Y:S04]  /*14690*/  FADD.FTZ R2, R249, R2 ;  /* 0x00000002f9027221 */ /* 0x000fe80000010000 */
[C---:B-----5:R-:W-:Y:S01]  /*146a0*/  HMMA.16816.F32.BF16 R8, R88.reuse, R92, R8 ;  /* 0x0000005c5808723c */ /* 0x060fe20000041808 */
        /* <DEDUP_REMOVED lines=63> */
.L_x_443:
        /* <DEDUP_REMOVED lines=8> */
.L_x_541:
[----:B------:R-:W-:Y:S01]  /*14b20*/  FSETP.NE.FTZ.AND P1, PT, R8, RZ, PT ;  /* 0x000000ff0800720b */ /* 0x000fe20003f35000 */
[----:B------:R-:W-:Y:S01]  /*14b30*/  CS2R R2, SRZ ;  /* 0x0000000000027805 */ /* 0x000fe2000001ff00 */
[----:B--23--:R-:W-:Y:S01]  /*14b40*/  FADD.FTZ R4, R9, R4 ;  /* 0x0000000409047221 */ /* 0x00cfe20000010000 */
[----:B------:R-:W-:Y:S02]  /*14b50*/  MOV R27, 0xff800000 ;  /* 0xff800000001b7802 */ /* 0x000fe40000000f00 */
[----:B------:R-:W-:-:S02]  /*14b60*/  MOV R26, 0xff800000 ;  /* 0xff800000001a7802 */ /* 0x000fc40000000f00 */
[----:B------:R-:W-:-:S06]  /*14b70*/  FSETP.NE.FTZ.AND P0, PT, R4, RZ, PT ;  /* 0x000000ff0400720b */ /* 0x000fcc0003f15000 */
[----:B------:R-:W1:Y:S08]  /*14b80*/  @P1 MUFU.RCP R3, R8 ;  /* 0x0000000800031308 */ /* 0x000e700000001000 */
[----:B------:R2:W3:Y:S01]  /*14b90*/  @P1 MUFU.LG2 R10, R8 ;  /* 0x00000008000a1308 */ /* 0x0004e20000000c00 */
[----:B-1----:R-:W-:-:S07]  /*14ba0*/  FMUL.FTZ R52, R3, R136 ;  /* 0x0000008803347220 */ /* 0x002fce0000410000 */
[----:B------:R-:W1:Y:S01]  /*14bb0*/  @P0 MUFU.RCP R2, R4 ;  /* 0x0000000400020308 */ /* 0x000e620000001000 */
[C---:B------:R-:W-:Y:S02]  /*14bc0*/  FMUL.FTZ R53, R3.reuse, R137 ;  /* 0x0000008903357220 */ /* 0x040fe40000410000 */
[C---:B------:R-:W-:Y:S02]  /*14bd0*/  FMUL.FTZ R30, R3.reuse, R132 ;  /* 0x00000084031e7220 */ /* 0x040fe40000410000 */
[C---:B------:R-:W-:Y:S02]  /*14be0*/  FMUL.FTZ R31, R3.reuse, R133 ;  /* 0x00000085031f7220 */ /* 0x040fe40000410000 */
[C---:B------:R-:W-:Y:S01]  /*14bf0*/  FMUL.FTZ R32, R3.reuse, R128 ;  /* 0x0000008003207220 */ /* 0x040fe20000410000 */
[----:B--2---:R-:W-:Y:S01]  /*14c00*/  @P1 MOV R8, 0x3f317218 ;  /* 0x3f31721800081802 */ /* 0x004fe20000000f00 */
        /* <DEDUP_REMOVED lines=28> */
[----:B---3--:R-:W-:Y:S02]  /*14dd0*/  @P1 FMUL.FTZ R10, R10, 0.69314718246459960938 ;  /* 0x3f3172180a0a1820 */ /* 0x008fe40000410000 */
[----:B------:R-:W-:Y:S02]  /*14de0*/  @P1 FMUL.FTZ R8, R8, c[0x0][0x2d0] ;  /* 0x0000b40008081a20 */ /* 0x000fe40000410000 */
[----:B-1----:R-:W-:Y:S02]  /*14df0*/  FMUL.FTZ R92, R2, R138 ;  /* 0x0000008a025c7220 */ /* 0x002fe40000410000 */
[----:B------:R-:W-:Y:S01]  /*14e00*/  @P1 FFMA.FTZ R27, R8, R6, R10 ;  /* 0x00000006081b1223 */ /* 0x000fe2000001000a */
[----:B------:R-:W-:Y:S01]  /*14e10*/  MOV R6, 0x1 ;  /* 0x0000000100067802 */ /* 0x000fe20000000f00 */
[----:B------:R-:W-:-:S02]  /*14e20*/  FMUL.FTZ R93, R2, R139 ;  /* 0x0000008b025d7220 */ /* 0x000fc40000410000 */
[C---:B------:R-:W-:Y:S02]  /*14e30*/  FMUL.FTZ R66, R2.reuse, R134 ;  /* 0x0000008602427220 */ /* 0x040fe40000410000 */
[C---:B------:R-:W-:Y:S02]  /*14e40*/  FMUL.FTZ R67, R2.reuse, R135 ;  /* 0x0000008702437220 */ /* 0x040fe40000410000 */
[C---:B------:R-:W-:Y:S01]  /*14e50*/  FMUL.FTZ R54, R2.reuse, R130 ;  /* 0x0000008202367220 */ /* 0x040fe20000410000 */
[----:B--2---:R-:W-:Y:S01]  /*14e60*/  @P0 MOV R4, 0x3f317218 ;  /* 0x3f31721800040802 */ /* 0x004fe20000000f00 */
[----:B----4-:R-:W-:Y:S02]  /*14e70*/  @P0 FMUL.FTZ R3, R3, 0.69314718246459960938 ;  /* 0x3f31721803030820 */ /* 0x010fe40000410000 */
        /* <DEDUP_REMOVED lines=30> */
.L_x_393:
[----:B------:R2:W5:Y:S04]  /*15060*/  LDL R6, [R1+0x28] ;  /* 0x0000280001067983 */ /* 0x0005680000100800 */
[----:B------:R-:W3:Y:S01]  /*15070*/  S2R R3, SR_TID.X ;  /* 0x0000000000037919 */ /* 0x000ee20000002100 */
[----:B------:R-:W-:Y:S01]  /*15080*/  BSSY B0, `(.L_x_460) ;  /* 0x0000011000007945 */ /* 0x000fe20003800000 */
[----:B---3--:R-:W-:-:S13]  /*15090*/  LOP3.LUT P0, RZ, R3, 0xff, RZ, 0xc0, !PT ;  /* 0x000000ff03ff7812 */ /* 0x008fda000780c0ff */
[----:B------:R-:W-:Y:S05]  /*150a0*/  @P0 BRA `(.L_x_461) ;  /* 0x000000e000000947 */ /* 0x000fea0003800000 */
[----:B-12---:R-:W1:Y:S01]  /*150b0*/  S2R R5, SR_LANEID ;  /* 0x0000000000057919 */ /* 0x006e620000000000 */
[----:B------:R-:W-:Y:S01]  /*150c0*/  VOTEU.ANY UR5, UPT, PT ;  /* 0x0000000000057886 */ /* 0x000fe200038e0100 */
[----:B------:R-:W-:Y:S01]  /*150d0*/  IMAD.MOV.U32 R8, RZ, RZ, c[0x0][0x560] ;  /* 0x00015800ff087624 */ /* 0x000fe200078e00ff */
[----:B------:R-:W1:Y:S01]  /*150e0*/  FLO.U32 R4, UR5 ;  /* 0x0000000500047d00 */ /* 0x000e6200080e0000 */
[----:B------:R-:W-:-:S07]  /*150f0*/  IMAD.MOV.U32 R9, RZ, RZ, c[0x0][0x564] ;  /* 0x00015900ff097624 */ /* 0x000fce00078e00ff */
[----:B------:R-:W2:Y:S01]  /*15100*/  POPC R3, UR5 ;  /* 0x0000000500037d09 */ /* 0x000ea20008000000 */
[----:B-1----:R-:W-:-:S13]  /*15110*/  ISETP.EQ.U32.AND P0, PT, R4, R5, PT ;  /* 0x000000050400720c */ /* 0x002fda0003f02070 */
[----:B--2---:R-:W2:Y:S04]  /*15120*/  @P0 ATOMG.E.ADD.STRONG.GPU PT, R3, [R8.64], R3 ;  /* 0x00000003080309a8 */ /* 0x004ea800081ee1c8 */
[----:B------:R-:W1:Y:S04]  /*15130*/  S2R R5, SR_LTMASK ;  /* 0x0000000000057919 */ /* 0x000e680000003900 */
[----:B--2---:R1:W2:Y:S02]  /*15140*/  SHFL.IDX PT, R4, R3, R4, 0x1f ;  /* 0x00001f0403047589 */ /* 0x0042a400000e0000 */
[----:B-1----:R-:W-:-:S06]  /*15150*/  LOP3.LUT R3, R5, UR5, RZ, 0xc0, !PT ;  /* 0x0000000505037c12 */ /* 0x002fcc000f8ec0ff */
[----:B------:R-:W2:Y:S02]  /*15160*/  POPC R3, R3 ;  /* 0x0000000300037309 */ /* 0x000ea40000000000 */
[----:B--2--5:R-:W-:-:S05]  /*15170*/  IADD3 R6, R4, c[0x0][0xc], R3 ;  /* 0x0000030004067a10 */ /* 0x024fca0007ffe003 */
[----:B------:R1:W-:Y:S02]  /*15180*/  STL [R1+0x28], R6 ;  /* 0x0000280601007387 */ /* 0x0003e40000100800 */
.L_x_461:
[----:B--2---:R-:W-:Y:S05]  /*15190*/  BSYNC B0 ;  /* 0x0000000000007941 */ /* 0x004fea0003800000 */
.L_x_460:
[----:B------:R-:W-:Y:S01]  /*151a0*/  PRMT R2, R2, 0x9910, RZ ;  /* 0x0000991002027816 */ /* 0x000fe200000000ff */
[----:B------:R-:W-:Y:S01]  /*151b0*/  BSSY B1, `(.L_x_462) ;  /* 0x00002bf000017945 */ /* 0x000fe20003800000 */
[----:B-----5:R-:W-:Y:S02]  /*151c0*/  IMAD.MOV.U32 R74, RZ, RZ, R6 ;  /* 0x000000ffff4a7224 */ /* 0x020fe400078e0006 */
[----:B------:R-:W-:-:S13]  /*151d0*/  ISETP.NE.AND P0, PT, R2, RZ, PT ;  /* 0x000000ff0200720c */ /* 0x000fda0003f05270 */
[----:B------:R-:W-:Y:S05]  /*151e0*/  @!P0 BRA `(.L_x_463) ;  /* 0x0000206000008947 */ /* 0x000fea0003800000 */
[----:B-1----:R-:W2:Y:S04]  /*151f0*/  LDL R10, [R1+0x90] ;  /* 0x00009000010a7983 */ /* 0x002ea80000100800 */
[----:B------:R-:W3:Y:S04]  /*15200*/  LDL R18, [R1+0x94] ;  /* 0x0000940001127983 */ /* 0x000ee80000100800 */
[----:B------:R-:W4:Y:S04]  /*15210*/  LDL R6, [R1+0x9c] ;  /* 0x00009c0001067983 */ /* 0x000f280000100800 */
[----:B------:R-:W4:Y:S04]  /*15220*/  LDL R17, [R1+0x98] ;  /* 0x0000980001117983 */ /* 0x000f280000100800 */
[----:B------:R-:W4:Y:S04]  /*15230*/  LDL R9, [R1+0xac] ;  /* 0x0000ac0001097983 */ /* 0x000f280000100800 */
[----:B------:R-:W4:Y:S04]  /*15240*/  LDL R8, [R1+0xa4] ;  /* 0x0000a40001087983 */ /* 0x000f280000100800 */
[----:B------:R-:W4:Y:S04]  /*15250*/  LDL R16, [R1+0xa8] ;  /* 0x0000a80001107983 */ /* 0x000f280000100800 */
[----:B------:R-:W4:Y:S01]  /*15260*/  LDL R11, [R1+0xa0] ;  /* 0x0000a000010b7983 */ /* 0x000f220000100800 */
[----:B------:R-:W-:Y:S01]  /*15270*/  WARPSYNC 0xffffffff ;  /* 0xffffffff00007948 */ /* 0x000fe20003800000 */
[----:B------:R-:W-:-:S02]  /*15280*/  F2FP.BF16.PACK_AB R2, R53, R52 ;  /* 0x000000343502723e */ /* 0x000fc400000010ff */
[----:B------:R-:W-:Y:S01]  /*15290*/  BAR.SYNC.DEFER_BLOCKING 0x1, 0x100 ;  /* 0x0044000000007b1d */ /* 0x000fe20000010000 */
[----:B------:R-:W-:Y:S02]  /*152a0*/  F2FP.BF16.PACK_AB R3, R93, R92 ;  /* 0x0000005c5d03723e */ /* 0x000fe400000010ff */
[----:B------:R-:W-:Y:S02]  /*152b0*/  F2FP.BF16.PACK_AB R4, R31, R30 ;  /* 0x0000001e1f04723e */ /* 0x000fe400000010ff */
[----:B------:R-:W-:Y:S01]  /*152c0*/  F2FP.BF16.PACK_AB R5, R43, R42 ;  /* 0x0000002a2b05723e */ /* 0x000fe200000010ff */
[----:B------:R-:W4:Y:S04]  /*152d0*/  LDL.LU R15, [R1+0x38] ;  /* 0x00003800010f7983 */ /* 0x000f280000300800 */
[----:B--2---:R1:W-:Y:S04]  /*152e0*/  STS [R10+0x80], R2 ;  /* 0x000080020a007388 */ /* 0x0043e80000000800 */
[----:B------:R2:W-:Y:S04]  /*152f0*/  STS [R10+0x480], R3 ;  /* 0x000480030a007388 */ /* 0x0005e80000000800 */
[----:B---3--:R3:W-:Y:S01]  /*15300*/  STS [R18], R4 ;  /* 0x0000000412007388 */ /* 0x0087e20000000800 */
[----:B-1----:R-:W-:-:S02]  /*15310*/  F2FP.BF16.PACK_AB R2, R67, R66 ;  /* 0x000000424302723e */ /* 0x002fc400000010ff */
[----:B--2---:R-:W-:-:S03]  /*15320*/  F2FP.BF16.PACK_AB R3, R33, R32 ;  /* 0x000000202103723e */ /* 0x004fc600000010ff */
[----:B------:R1:W-:Y:S01]  /*15330*/  STS [R18+0x400], R2 ;  /* 0x0004000212007388 */ /* 0x0003e20000000800 */
[----:B---3--:R-:W-:-:S03]  /*15340*/  F2FP.BF16.PACK_AB R4, R55, R54 ;  /* 0x000000363704723e */ /* 0x008fc600000010ff */
[----:B----4-:R2:W-:Y:S04]  /*15350*/  STS [R6+0x80], R3 ;  /* 0x0000800306007388 */ /* 0x0105e80000000800 */
[----:B------:R3:W-:Y:S01]  /*15360*/  STS [R6+0x480], R4 ;  /* 0x0004800406007388 */ /* 0x0007e20000000800 */
[----:B-1----:R-:W-:Y:S02]  /*15370*/  F2FP.BF16.PACK_AB R2, R35, R34 ;  /* 0x000000222302723e */ /* 0x002fe400000010ff */
[----:B--2---:R-:W-:-:S03]  /*15380*/  F2FP.BF16.PACK_AB R3, R101, R100 ;  /* 0x000000646503723e */ /* 0x004fc600000010ff */
[----:B------:R1:W-:Y:S01]  /*15390*/  STS [R17], R2 ;  /* 0x0000000211007388 */ /* 0x0003e20000000800 */
[----:B---3--:R-:W-:-:S03]  /*153a0*/  F2FP.BF16.PACK_AB R4, R37, R36 ;  /* 0x000000242504723e */ /* 0x008fc600000010ff */
[----:B------:R2:W-:Y:S04]  /*153b0*/  STS [R17+0x400], R3 ;  /* 0x0004000311007388 */ /* 0x0005e80000000800 */
[----:B------:R3:W-:Y:S01]  /*153c0*/  STS [R9+0x80], R4 ;  /* 0x0000800409007388 */ /* 0x0007e20000000800 */
        /* <DEDUP_REMOVED lines=8> */
[----:B------:R1:W-:Y:S01]  /*15450*/  STS [R16+0x80], R2 ;  /* 0x0000800210007388 */ /* 0x0003e20000000800 */
        /* <DEDUP_REMOVED lines=24> */
[----:B------:R-:W-:Y:S02]  /*155e0*/  ISETP.NE.U32.AND P0, PT, RZ, c[0x0][0x508], PT ;  /* 0x00014200ff007a0c */ /* 0x000fe40003f05070 */
[----:B-1----:R-:W-:-:S02]  /*155f0*/  F2FP.BF16.PACK_AB R2, R89, R88 ;  /* 0x000000585902723e */ /* 0x002fc400000010ff */
[----:B------:R-:W-:-:S03]  /*15600*/  F2FP.BF16.PACK_AB R3, R87, R86 ;  /* 0x000000565703723e */ /* 0x000fc600000010ff */
[----:B------:R1:W-:Y:S04]  /*15610*/  STS [R9+0x4080], R2 ;  /* 0x0040800209007388 */ /* 0x0003e80000000800 */
[----:B------:R4:W-:Y:S04]  /*15620*/  STS [R9+0x4480], R5 ;  /* 0x0044800509007388 */ /* 0x0009e80000000800 */
[----:B------:R-:W-:Y:S04]  /*15630*/  STS [R8+0x4000], R4 ;  /* 0x0040000408007388 */ /* 0x000fe80000000800 */
[----:B------:R4:W-:Y:S01]  /*15640*/  STS [R8+0x4400], R3 ;  /* 0x0044000308007388 */ /* 0x0009e20000000800 */
[----:B-1----:R-:W-:-:S05]  /*15650*/  F2FP.BF16.PACK_AB R2, R51, R50 ;  /* 0x000000323302723e */ /* 0x002fca00000010ff */
[----:B------:R1:W-:Y:S01]  /*15660*/  STS [R16+0x4080], R2 ;  /* 0x0040800210007388 */ /* 0x0003e20000000800 */
[----:B----4-:R-:W-:Y:S02]  /*15670*/  F2FP.BF16.PACK_AB R5, R65, R64 ;  /* 0x000000404105723e */ /* 0x010fe400000010ff */
[----:B------:R-:W-:-:S05]  /*15680*/  F2FP.BF16.PACK_AB R3, R71, R70 ;  /* 0x000000464703723e */ /* 0x000fca00000010ff */
[----:B------:R4:W-:Y:S01]  /*15690*/  STS [R16+0x4480], R3 ;  /* 0x0044800310007388 */ /* 0x0009e20000000800 */
[----:B------:R-:W-:Y:S02]  /*156a0*/  ISETP.NE.AND.EX P2, PT, RZ, c[0x0][0x50c], PT, P0 ;  /* 0x00014300ff007a0c */ /* 0x000fe40003f45300 */
[----:B-1----:R-:W-:-:S05]  /*156b0*/  F2FP.BF16.PACK_AB R2, R29, R28 ;  /* 0x0000001c1d02723e */ /* 0x002fca00000010ff */
[----:B------:R-:W-:Y:S04]  /*156c0*/  STS [R11+0x4000], R2 ;  /* 0x004000020b007388 */ /* 0x000fe80000000800 */
[----:B------:R1:W-:Y:S04]  /*156d0*/  STS [R11+0x4400], R5 ;  /* 0x004400050b007388 */ /* 0x0003e80000000800 */
[----:B------:R-:W-:Y:S01]  /*156e0*/  BAR.SYNC.DEFER_BLOCKING 0x1, 0x100 ;  /* 0x0044000000007b1d */ /* 0x000fe20000010000 */
[----:B------:R-:W-:-:S04]  /*156f0*/  ISETP.NE.U32.AND P3, PT, RZ, c[0x0][0x500], PT ;  /* 0x00014000ff007a0c */ /* 0x000fc80003f65070 */
[----:B------:R-:W-:Y:S02]  /*15700*/  ISETP.NE.AND.EX P3, PT, RZ, c[0x0][0x504], PT, P3 ;  /* 0x00014100ff007a0c */ /* 0x000fe40003f65330 */
[C---:B------:R-:W-:Y:S02]  /*15710*/  @P2 IADD3 R8, P0, R15.reuse, c[0x0][0x508], RZ ;  /* 0x000142000f082a10 */ /* 0x040fe40007f1e0ff */
[----:B------:R-:W-:Y:S01]  /*15720*/  IADD3 R4, P1, R15, c[0x0][0x500], RZ ;  /* 0x000140000f047a10 */ /* 0x000fe20007f3e0ff */
[----:B------:R-:W-:Y:S02]  /*15730*/  IMAD.MOV.U32 R18, RZ, RZ, c[0x0][0x388] ;  /* 0x0000e200ff127624 */ /* 0x000fe400078e00ff */
[----:B----4-:R-:W-:Y:S01]  /*15740*/  IMAD.MOV.U32 R3, RZ, RZ, RZ ;  /* 0x000000ffff037224 */ /* 0x010fe200078e00ff */
[C---:B--2---:R-:W-:Y:S02]  /*15750*/  @P2 IADD3.X R9, R10.reuse, c[0x0][0x50c], RZ, P0, !PT ;  /* 0x000143000a092a10 */ /* 0x044fe400007fe4ff */
[----:B-1----:R-:W-:-:S03]  /*15760*/  IADD3.X R5, R10, c[0x0][0x504], RZ, P1, !PT ;  /* 0x000141000a057a10 */ /* 0x002fc60000ffe4ff */
[----:B------:R1:W5:Y:S04]  /*15770*/  @P2 LDG.E R18, [R8.64] ;  /* 0x0000000808122981 */ /* 0x000368000c1e1900 */
[----:B------:R1:W5:Y:S01]  /*15780*/  @P3 LDG.E R3, [R4.64] ;  /* 0x0000000804033981 */ /* 0x000362000c1e1900 */
[----:B---3--:R-:W-:-:S04]  /*15790*/  ISETP.NE.AND P0, PT, R6, RZ, PT ;  /* 0x000000ff0600720c */ /* 0x008fc80003f05270 */
[----:B------:R-:W-:Y:S01]  /*157a0*/  SEL R2, R6, c[0x0][0x3d4], P0 ;  /* 0x0000f50006027a07 */ /* 0x000fe20000000000 */
[----:B------:R-:W-:Y:S05]  /*157b0*/  @P2 BRA `(.L_x_464) ;  /* 0x0000004000002947 */ /* 0x000fea0003800000 */
[----:B-1----:R-:W-:Y:S05]  /*157c0*/  @!P3 BRA `(.L_x_464) ;  /* 0x000000300000b947 */ /* 0x002fea0003800000 */
[----:B-----5:R1:W2:Y:S04]  /*157d0*/  LDG.E R18, [R4.64] ;  /* 0x0000000804127981 */ /* 0x0202a8000c1e1900 */
[----:B-1----:R-:W2:Y:S02]  /*157e0*/  LDG.E R4, [R4.64+0x4] ;  /* 0x0000040804047981 */ /* 0x002ea4000c1e1900 */
[----:B--2---:R-:W-:Y:S02]  /*157f0*/  IADD3 R18, -R18, R4, RZ ;  /* 0x0000000412127210 */ /* 0x004fe40007ffe1ff */
.L_x_464:
[----:B-1----:R-:W2:Y:S04]  /*15800*/  LDL.LU R8, [R1+0x40] ;  /* 0x0000400001087983 */ /* 0x002ea80000300800 */
[----:B------:R-:W3:Y:S04]  /*15810*/  LDL R6, [R1+0x108] ;  /* 0x0001080001067983 */ /* 0x000ee80000100800 */
[----:B------:R-:W4:Y:S04]  /*15820*/  LDL.LU R4, [R1+0x44] ;  /* 0x0000440001047983 */ /* 0x000f280000300800 */
[----:B------:R-:W3:Y:S04]  /*15830*/  LDL.LU R5, [R1+0x30] ;  /* 0x0000300001057983 */ /* 0x000ee80000300800 */
[----:B------:R-:W3:Y:S04]  /*15840*/  LDL R75, [R1+0x2c] ;  /* 0x00002c00014b7983 */ /* 0x000ee80000100800 */
[----:B------:R-:W3:Y:S04]  /*15850*/  LDL R19, [R1+0x4c] ;  /* 0x00004c0001137983 */ /* 0x000ee80000100800 */
[----:B------:R-:W3:Y:S01]  /*15860*/  LDL R83, [R1+0x104] ;  /* 0x0001040001537983 */ /* 0x000ee20000100800 */
[----:B------:R-:W-:Y:S01]  /*15870*/  IMAD.MOV.U32 R15, RZ, RZ, 0x368 ;  /* 0x00000368ff0f7424 */ /* 0x000fe200078e00ff */
[----:B------:R-:W-:-:S04]  /*15880*/  ISETP.GT.AND P2, PT, R2, 0x1, PT ;  /* 0x000000010200780c */ /* 0x000fc80003f44270 */
[----:B------:R-:W-:-:S04]  /*15890*/  SEL R15, R15, 0x328, P2 ;  /* 0x000003280f0f7807 */ /* 0x000fc80001000000 */
[----:B------:R-:W1:Y:S08]  /*158a0*/  LDC.64 R10, c[0x0][R15+0x170] ;  /* 0x00005c000f0a7b82 */ /* 0x000e700000000a00 */
[----:B------:R-:W1:Y:S08]  /*158b0*/  LDC.64 R20, c[0x0][R15+0x168] ;  /* 0x00005a000f147b82 */ /* 0x000e700000000a00 */
[----:B------:R1:W1:Y:S08]  /*158c0*/  LDC.64 R24, c[0x0][R15+0x178] ;  /* 0x00005e000f187b82 */ /* 0x0002700000000a00 */
[----:B------:R1:W1:Y:S01]  /*158d0*/  LDC.64 R22, c[0x0][R15+0x160] ;  /* 0x000058000f167b82 */ /* 0x0002620000000a00 */
[----:B------:R-:W-:Y:S01]  /*158e0*/  IMAD.MOV.U32 R2, RZ, RZ, c[0x0][0x4e8] ;  /* 0x00013a00ff027624 */ /* 0x000fe200078e00ff */
[----:B------:R-:W-:-:S04]  /*158f0*/  ISETP.NE.U32.AND P0, PT, RZ, c[0x0][0x500], PT ;  /* 0x00014000ff007a0c */ /* 0x000fc80003f05070 */
[----:B------:R-:W-:Y:S02]  /*15900*/  ISETP.NE.AND P3, PT, R2, 0x1, PT ;  /* 0x000000010200780c */ /* 0x000fe40003f65270 */
[----:B------:R-:W-:Y:S01]  /*15910*/  ISETP.NE.AND.EX P0, PT, RZ, c[0x0][0x504], PT, P0 ;  /* 0x00014100ff007a0c */ /* 0x000fe20003f05300 */
[----:B------:R-:W1:Y:S03]  /*15920*/  S2R R98, SR_TID.X ;  /* 0x0000000000627919 */ /* 0x000e660000002100 */
[----:B--2---:R-:W-:Y:S02]  /*15930*/  SEL R2, R8, RZ, !P0 ;  /* 0x000000ff08027207 */ /* 0x004fe40004000000 */
[----:B----4-:R-:W-:-:S03]  /*15940*/  SEL R8, R4, RZ, !P0 ;  /* 0x000000ff04087207 */ /* 0x010fc60004000000 */
[----:B-1----:R-:W-:Y:S01]  /*15950*/  IMAD R4, R11, R2, RZ ;  /* 0x000000020b047224 */ /* 0x002fe200078e02ff */
[----:B---3--:R-:W-:Y:S01]  /*15960*/  LOP3.LUT R5, R5, 0xffff, RZ, 0xc0, !PT ;  /* 0x0000ffff05057812 */ /* 0x008fe200078ec0ff */
[----:B------:R-:W-:Y:S02]  /*15970*/  IMAD R6, R75, 0x80, R6 ;  /* 0x000000804b067824 */ /* 0x000fe400078e0206 */
[----:B------:R-:W-:Y:S02]  /*15980*/  IMAD R17, R10, R8, R4 ;  /* 0x000000080a117224 */ /* 0x000fe400078e0204 */
[----:B------:R-:W-:-:S04]  /*15990*/  @P3 IMAD.HI.U32 R16, R6, c[0x0][0x4ec], RZ ;  /* 0x00013b0006103a27 */ /* 0x000fc800078e00ff */
[----:B------:R-:W-:-:S04]  /*159a0*/  IMAD.WIDE.U32 R8, R10, R2, RZ ;  /* 0x000000020a087225 */ /* 0x000fc800078e00ff */
[----:B------:R-:W-:-:S04]  /*159b0*/  IMAD.WIDE.U32 R10, R20, R5, RZ ;  /* 0x00000005140a7225 */ /* 0x000fc800078e00ff */
[----:B------:R-:W-:Y:S01]  /*159c0*/  IMAD.MOV.U32 R4, RZ, RZ, R6 ;  /* 0x000000ffff047224 */ /* 0x000fe200078e0006 */
[----:B------:R-:W-:Y:S01]  /*159d0*/  @P3 SHF.R.U32.HI R4, RZ, c[0x0][0x4f0], R16 ;  /* 0x00013c00ff043a19 */ /* 0x000fe20000011610 */
[----:B------:R-:W-:Y:S01]  /*159e0*/  IMAD R15, R21, R5, RZ ;  /* 0x00000005150f7224 */ /* 0x000fe200078e02ff */
[----:B------:R-:W-:Y:S01]  /*159f0*/  SEL R16, R19, RZ, P2 ;  /* 0x000000ff13107207 */ /* 0x000fe20001000000 */
[----:B------:R-:W-:Y:S01]  /*15a00*/  IMAD.IADD R19, R9, 0x1, R17 ;  /* 0x0000000109137824 */ /* 0x000fe200078e0211 */
[----:B-----5:R-:W-:Y:S01]  /*15a10*/  IADD3 R20, P1, P0, R8, R10, R3 ;  /* 0x0000000a08147210 */ /* 0x020fe2000783e003 */
[----:B------:R-:W-:Y:S01]  /*15a20*/  IMAD.IADD R8, R11, 0x1, R15 ;  /* 0x000000010b087824 */ /* 0x000fe200078e020f */
[----:B------:R-:W-:Y:S01]  /*15a30*/  SHF.R.S32.HI R15, RZ, 0x1f, R3 ;  /* 0x0000001fff0f7819 */ /* 0x000fe20000011403 */
[----:B------:R-:W-:Y:S02]  /*15a40*/  IMAD R17, R25, R16, RZ ;  /* 0x0000001019117224 */ /* 0x000fe400078e02ff */
[----:B------:R-:W-:-:S02]  /*15a50*/  IMAD.MOV R9, RZ, RZ, -R4 ;  /* 0x000000ffff097224 */ /* 0x000fc400078e0a04 */
        /* <DEDUP_REMOVED lines=14> */
[----:B------:R-:W-:Y:S01]  /*15b40*/  SHF.R.S32.HI R21, RZ, 0x1f, R98 ;  /* 0x0000001fff157819 */ /* 0x000fe20000011462 */
[----:B------:R-:W-:Y:S01]  /*15b50*/  IMAD.IADD R4, R9, 0x1, R4 ;  /* 0x0000000109047824 */ /* 0x000fe200078e0204 */
[C---:B------:R-:W-:Y:S02]  /*15b60*/  LEA R10, P0, R8.reuse, R10, 0x2 ;  /* 0x0000000a080a7211 */ /* 0x040fe400078010ff */
[----:B------:R-:W-:Y:S02]  /*15b70*/  SEL R11, R11, c[0x0][0x454], P2 ;  /* 0x000115000b0b7a07 */ /* 0x000fe40001000000 */
[----:B------:R-:W-:Y:S02]  /*15b80*/  LEA.HI R21, R21, R98, RZ, 0x5 ;  /* 0x0000006215157211 */ /* 0x000fe400078f28ff */
[----:B------:R-:W-:Y:S02]  /*15b90*/  LEA.HI.X R8, R8, R11, R4, 0x2, P0 ;  /* 0x0000000b08087211 */ /* 0x000fe400000f1404 */
[----:B------:R-:W-:Y:S01]  /*15ba0*/  LOP3.LUT R21, R21, 0xffffffe0, RZ, 0xc0, !PT ;  /* 0xffffffe015157812 */ /* 0x000fe200078ec0ff */
[----:B------:R-:W-:Y:S04]  /*15bb0*/  SHFL.IDX PT, R16, R10, RZ, 0x1c1f ;  /* 0x001c1fff0a107589 */ /* 0x000fe800000e0000 */
[----:B------:R-:W1:Y:S01]  /*15bc0*/  SHFL.IDX PT, R17, R8, RZ, 0x1c1f ;  /* 0x001c1fff08117589 */ /* 0x000e6200000e0000 */
[----:B------:R-:W-:-:S03]  /*15bd0*/  IMAD.IADD R21, R98, 0x1, -R21 ;  /* 0x0000000162157824 */ /* 0x000fc600078e0a15 */
[----:B------:R-:W-:Y:S01]  /*15be0*/  SHFL.IDX PT, R10, R10, 0x1, 0x1c1f ;  /* 0x003c1f000a0a7f89 */ /* 0x000fe200000e0000 */
[----:B------:R-:W-:-:S03]  /*15bf0*/  IMAD R4, R18, c[0x0][0x4e8], RZ ;  /* 0x00013a0012047a24 */ /* 0x000fc600078e02ff */
[----:B------:R2:W3:Y:S01]  /*15c00*/  SHFL.IDX PT, R11, R8, 0x1, 0x1c1f ;  /* 0x003c1f00080b7f89 */ /* 0x0004e200000e0000 */
[----:B------:R-:W-:Y:S01]  /*15c10*/  LOP3.LUT P0, RZ, R21, 0x3, RZ, 0xc0, !PT ;  /* 0x0000000315ff7812 */ /* 0x000fe2000780c0ff */
[----:B--2---:R-:W-:-:S05]  /*15c20*/  IMAD R8, R75, 0x80, R83 ;  /* 0x000000804b087824 */ /* 0x004fca00078e0253 */
[C---:B------:R-:W-:Y:S02]  /*15c30*/  IADD3 R9, R8.reuse, 0x8, RZ ;  /* 0x0000000808097810 */ /* 0x040fe40007ffe0ff */
[-C--:B------:R-:W-:Y:S02]  /*15c40*/  ISETP.GE.OR P1, PT, R8, R4.reuse, P0 ;  /* 0x000000040800720c */ /* 0x080fe40000726670 */
[----:B------:R-:W-:-:S11]  /*15c50*/  ISETP.GE.OR P0, PT, R9, R4, P0 ;  /* 0x000000040900720c */ /* 0x000fd60000706670 */
[----:B-1----:R1:W-:Y:S01]  /*15c60*/  @!P1 ST.E [R16.64], R27 ;  /* 0x0000001b10009985 */ /* 0x0023e2000c101908 */
[----:B------:R-:W-:-:S03]  /*15c70*/  ISETP.GE.AND P1, PT, R9, R4, PT ;  /* 0x000000040900720c */ /* 0x000fc60003f26270 */
[----:B---3--:R1:W-:Y:S01]  /*15c80*/  @!P0 ST.E [R10.64], R26 ;  /* 0x0000001a0a008985 */ /* 0x0083e2000c101908 */
[----:B------:R-:W-:Y:S02]  /*15c90*/  ISETP.GE.AND P0, PT, R8, R4, PT ;  /* 0x000000040800720c */ /* 0x000fe40003f06270 */
[----:B------:R-:W-:Y:S01]  /*15ca0*/  P2R R18, PR, RZ, 0x2 ;  /* 0x00000002ff127803 */ /* 0x000fe20000000000 */
[----:B------:R-:W-:Y:S05]  /*15cb0*/  @P2 BRA `(.L_x_465) ;  /* 0x0000067000002947 */ /* 0x000fea0003800000 */
[----:B------:R-:W-:Y:S01]  /*15cc0*/  IMAD R15, R15, c[0x0][0x3a0], RZ ;  /* 0x0000e8000f0f7a24 */ /* 0x000fe200078e02ff */
[----:B------:R-:W-:Y:S01]  /*15cd0*/  LEA R6, R75, R0, 0x7 ;  /* 0x000000004b067211 */ /* 0x000fe200078e38ff */
[C---:B------:R-:W-:Y:S01]  /*15ce0*/  IMAD.WIDE.U32 R8, R3.reuse, c[0x0][0x3a0], RZ ;  /* 0x0000e80003087a25 */ /* 0x040fe200078e00ff */
[----:B-1----:R-:W-:Y:S01]  /*15cf0*/  SHF.R.S32.HI R10, RZ, 0x1f, R2 ;  /* 0x0000001fff0a7819 */ /* 0x002fe20000011402 */
[----:B------:R1:W2:Y:S02]  /*15d00*/  LDS.128 R20, [R213+0x80] ;  /* 0x00008000d5147984 */ /* 0x0002a40000000c00 */
[----:B------:R-:W-:-:S02]  /*15d10*/  IMAD R3, R3, c[0x0][0x3a4], R15 ;  /* 0x0000e90003037a24 */ /* 0x000fc400078e020f */
[----:B------:R-:W-:Y:S01]  /*15d20*/  @P3 IMAD.HI.U32 R11, R6, c[0x0][0x4ec], RZ ;  /* 0x00013b00060b3a27 */ /* 0x000fe200078e00ff */
[----:B------:R1:W3:Y:S02]  /*15d30*/  LDS.128 R28, [R213+0x1080] ;  /* 0x00108000d51c7984 */ /* 0x0002e40000000c00 */
[----:B------:R-:W-:Y:S01]  /*15d40*/  IADD3 R9, R9, R3, RZ ;  /* 0x0000000309097210 */ /* 0x000fe20007ffe0ff */
[----:B------:R-:W-:Y:S01]  /*15d50*/  IMAD R10, R10, c[0x0][0x3f0], RZ ;  /* 0x0000fc000a0a7a24 */ /* 0x000fe200078e02ff */
[----:B------:R1:W4:Y:S01]  /*15d60*/  LDS.128 R36, [R213+0x2080] ;  /* 0x00208000d5247984 */ /* 0x0003220000000c00 */
[----:B------:R-:W-:Y:S02]  /*15d70*/  MOV R3, R6 ;  /* 0x0000000600037202 */ /* 0x000fe40000000f00 */
[----:B------:R-:W-:Y:S01]  /*15d80*/  IMAD.WIDE.U32 R8, R5, c[0x0][0x3e8], R8 ;  /* 0x0000fa0005087a25 */ /* 0x000fe200078e0008 */
[----:B------:R1:W1:Y:S01]  /*15d90*/  LDS.128 R44, [R213+0x3080] ;  /* 0x00308000d52c7984 */ /* 0x0002620000000c00 */
[----:B------:R-:W-:-:S02]  /*15da0*/  @P3 SHF.R.U32.HI R3, RZ, c[0x0][0x4f0], R11 ;  /* 0x00013c00ff033a19 */ /* 0x000fc4000001160b */
[----:B------:R-:W-:Y:S01]  /*15db0*/  IMAD R9, R5, c[0x0][0x3ec], R9 ;  /* 0x0000fb0005097a24 */ /* 0x000fe200078e0209 */
[----:B------:R1:W1:Y:S01]  /*15dc0*/  LDS.128 R16, [R213+0x4080] ;  /* 0x00408000d5107984 */ /* 0x0002620000000c00 */
[C---:B------:R-:W-:Y:S01]  /*15dd0*/  IMAD R10, R2.reuse, c[0x0][0x3f4], R10 ;  /* 0x0000fd00020a7a24 */ /* 0x040fe200078e020a */
[----:B------:R-:W-:Y:S01]  /*15de0*/  SHF.R.S32.HI R5, RZ, 0x1f, R3 ;  /* 0x0000001fff057819 */ /* 0x000fe20000011403 */
[----:B------:R-:W-:Y:S01]  /*15df0*/  IMAD.WIDE.U32 R8, R2, c[0x0][0x3f0], R8 ;  /* 0x0000fc0002087a25 */ /* 0x000fe200078e0008 */
[----:B------:R1:W1:Y:S01]  /*15e00*/  LDS.128 R24, [R213+0x5080] ;  /* 0x00508000d5187984 */ /* 0x0002620000000c00 */
[----:B------:R-:W-:-:S03]  /*15e10*/  IADD3 R2, -R3, RZ, RZ ;  /* 0x000000ff03027210 */ /* 0x000fc60007ffe1ff */
[----:B------:R1:W1:Y:S01]  /*15e20*/  LDS.128 R32, [R213+0x6080] ;  /* 0x00608000d5207984 */ /* 0x0002620000000c00 */
[----:B------:R-:W-:Y:S01]  /*15e30*/  IADD3 R9, R9, R10, RZ ;  /* 0x0000000a09097210 */ /* 0x000fe20007ffe0ff */
[----:B------:R-:W-:Y:S02]  /*15e40*/  IMAD R10, R5, c[0x0][0x3e0], RZ ;  /* 0x0000f800050a7a24 */ /* 0x000fe400078e02ff */
[----:B------:R1:W1:Y:S01]  /*15e50*/  LDS.128 R40, [R213+0x7080] ;  /* 0x00708000d5287984 */ /* 0x0002620000000c00 */
        /* <DEDUP_REMOVED lines=9> */
[----:B------:R-:W-:Y:S02]  /*15ef0*/  IADD3 R3, R3, R5, RZ ;  /* 0x0000000503037210 */ /* 0x000fe40007ffe0ff */
[----:B------:R-:W-:Y:S02]  /*15f00*/  LEA R5, R75, R81, 0x7 ;  /* 0x000000514b057211 */ /* 0x000fe400078e38ff */
[----:B------:R-:W-:Y:S01]  /*15f10*/  LEA.HI.X R6, R2, c[0x0][0x384], R3, 0x1, P0 ;  /* 0x0000e10002067a11 */ /* 0x000fe200000f0c03 */
[----:B------:R-:W-:Y:S05]  /*15f20*/  BRA.DIV ~URZ, `(.L_x_466) ;  /* 0x00003b327f007947 */ /* 0x000fea000b800000 */
[----:B--234-:R2:W3:Y:S02]  /*15f30*/  SHFL.IDX PT, R11, R6, RZ, 0x181f ;  /* 0x00181fff060b7589 */ /* 0x01c4e400000e0000 */
.L_x_542:
[----:B------:R-:W-:Y:S05]  /*15f40*/  BRA.DIV ~URZ, `(.L_x_467) ;  /* 0x00003b827f007947 */ /* 0x000fea000b800000 */
[----:B------:R4:W2:Y:S02]  /*15f50*/  SHFL.IDX PT, R2, R10, RZ, 0x181f ;  /* 0x00181fff0a027589 */ /* 0x0008a400000e0000 */
.L_x_543:
[----:B------:R-:W-:Y:S01]  /*15f60*/  ISETP.GE.AND P0, PT, R5, R4, PT ;  /* 0x000000040500720c */ /* 0x000fe20003f06270 */
[----:B------:R-:W-:-:S12]  /*15f70*/  BSSY B0, `(.L_x_468) ;  /* 0x000000a000007945 */ /* 0x000fd80003800000 */
[----:B------:R-:W-:Y:S05]  /*15f80*/  @P0 BRA `(.L_x_469) ;  /* 0x0000008000000947 */ /* 0x000fea0003800000 */
[----:B------:R-:W-:Y:S02]  /*15f90*/  ISETP.GE.AND P1, PT, R76, c[0x0][0x3c8], PT ;  /* 0x0000f2004c007a0c */ /* 0x000fe40003f26270 */
[----:B------:R-:W-:-:S11]  /*15fa0*/  ISETP.GE.AND P0, PT, R212, c[0x0][0x3c8], PT ;  /* 0x0000f200d4007a0c */ /* 0x000fd60003f06270 */
[-C--:B--2---:R-:W-:Y:S02]  /*15fb0*/  @!P1 LEA R8, P3, R76, R2.reuse, 0x1 ;  /* 0x000000024c089211 */ /* 0x084fe400078608ff */
[----:B------:R-:W-:Y:S02]  /*15fc0*/  @!P0 LEA R2, P2, R212, R2, 0x1 ;  /* 0x00000002d4028211 */ /* 0x000fe400078408ff */
[-C--:B---3--:R-:W-:Y:S02]  /*15fd0*/  @!P1 LEA.HI.X R9, R76, R11.reuse, R77, 0x1, P3 ;  /* 0x0000000b4c099211 */ /* 0x088fe400018f0c4d */
[----:B------:R-:W-:-:S03]  /*15fe0*/  @!P0 LEA.HI.X R3, R212, R11, R231, 0x1, P2 ;  /* 0x0000000bd4038211 */ /* 0x000fc600010f0ce7 */
[----:B------:R2:W-:Y:S04]  /*15ff0*/  @!P1 ST.E.128 [R8.64], R20 ;  /* 0x0000001408009985 */ /* 0x0005e8000c101d08 */
[----:B-1----:R2:W-:Y:S02]  /*16000*/  @!P0 ST.E.128 [R2.64], R16 ;  /* 0x0000001002008985 */ /* 0x0025e4000c101d08 */
.L_x_469:
[----:B------:R-:W-:Y:S05]  /*16010*/  BSYNC B0 ;  /* 0x0000000000007941 */ /* 0x000fea0003800000 */
.L_x_468:
[----:B------:R-:W-:Y:S05]  /*16020*/  BRA.DIV ~URZ, `(.L_x_470) ;  /* 0x00003b127f007947 */ /* 0x000fea000b800000 */
[----:B---3--:R3:W4:Y:S04]  /*16030*/  SHFL.IDX PT, R11, R6, 0x1, 0x181f ;  /* 0x00381f00060b7f89 */ /* 0x00872800000e0000 */
[----:B--2---:R3:W2:Y:S02]  /*16040*/  SHFL.IDX PT, R2, R10, 0x1, 0x181f ;  /* 0x00381f000a027f89 */ /* 0x0046a400000e0000 */
.L_x_544:
[----:B------:R-:W-:Y:S01]  /*16050*/  IADD3 R3, R5, 0x20, RZ ;  /* 0x0000002005037810 */ /* 0x000fe20007ffe0ff */
[----:B------:R-:W-:Y:S03]  /*16060*/  BSSY B0, `(.L_x_471) ;  /* 0x000000b000007945 */ /* 0x000fe60003800000 */
[----:B------:R-:W-:-:S13]  /*16070*/  ISETP.GE.AND P0, PT, R3, R4, PT ;  /* 0x000000040300720c */ /* 0x000fda0003f06270 */
[----:B------:R-:W-:Y:S05]  /*16080*/  @P0 BRA `(.L_x_472) ;  /* 0x0000008000000947 */ /* 0x000fea0003800000 */
[----:B------:R-:W-:Y:S02]  /*16090*/  ISETP.GE.AND P1, PT, R76, c[0x0][0x3c8], PT ;  /* 0x0000f2004c007a0c */ /* 0x000fe40003f26270 */
[----:B------:R-:W-:-:S11]  /*160a0*/  ISETP.GE.AND P0, PT, R212, c[0x0][0x3c8], PT ;  /* 0x0000f200d4007a0c */ /* 0x000fd60003f06270 */
[-C--:B--2---:R-:W-:Y:S02]  /*160b0*/  @!P1 LEA R8, P3, R76, R2.reuse, 0x1 ;  /* 0x000000024c089211 */ /* 0x084fe400078608ff */
[----:B------:R-:W-:Y:S02]  /*160c0*/  @!P0 LEA R2, P2, R212, R2, 0x1 ;  /* 0x00000002d4028211 */ /* 0x000fe400078408ff */
[-C--:B----4-:R-:W-:Y:S02]  /*160d0*/  @!P1 LEA.HI.X R9, R76, R11.reuse, R77, 0x1, P3 ;  /* 0x0000000b4c099211 */ /* 0x090fe400018f0c4d */
[----:B------:R-:W-:-:S03]  /*160e0*/  @!P0 LEA.HI.X R3, R212, R11, R231, 0x1, P2 ;  /* 0x0000000bd4038211 */ /* 0x000fc600010f0ce7 */
[----:B------:R2:W-:Y:S04]  /*160f0*/  @!P1 ST.E.128 [R8.64], R28 ;  /* 0x0000001c08009985 */ /* 0x0005e8000c101d08 */
[----:B-1----:R2:W-:Y:S02]  /*16100*/  @!P0 ST.E.128 [R2.64], R24 ;  /* 0x0000001802008985 */ /* 0x0025e4000c101d08 */
.L_x_472:
[----:B------:R-:W-:Y:S05]  /*16110*/  BSYNC B0 ;  /* 0x0000000000007941 */ /* 0x000fea0003800000 */
.L_x_471:
[----:B------:R-:W-:Y:S05]  /*16120*/  BRA.DIV ~URZ, `(.L_x_473) ;  /* 0x00003ae27f007947 */ /* 0x000fea000b800000 */
[----:B----4-:R4:W3:Y:S02]  /*16130*/  SHFL.IDX PT, R11, R6, 0x2, 0x181f ;  /* 0x00581f00060b7f89 */ /* 0x0108e400000e0000 */
.L_x_545:
[----:B------:R-:W-:Y:S05]  /*16140*/  BRA.DIV ~URZ, `(.L_x_474) ;  /* 0x00003b327f007947 */ /* 0x000fea000b800000 */
[----:B--2---:R2:W4:Y:S02]  /*16150*/  SHFL.IDX PT, R2, R10, 0x2, 0x181f ;  /* 0x00581f000a027f89 */ /* 0x00452400000e0000 */
.L_x_546:
[----:B------:R-:W-:Y:S01]  /*16160*/  IADD3 R3, R5, 0x40, RZ ;  /* 0x0000004005037810 */ /* 0x000fe20007ffe0ff */
[----:B------:R-:W-:Y:S03]  /*16170*/  BSSY B0, `(.L_x_475) ;  /* 0x000000b000007945 */ /* 0x000fe60003800000 */
[----:B------:R-:W-:-:S13]  /*16180*/  ISETP.GE.AND P0, PT, R3, R4, PT ;  /* 0x000000040300720c */ /* 0x000fda0003f06270 */
[----:B------:R-:W-:Y:S05]  /*16190*/  @P0 BRA `(.L_x_476) ;  /* 0x0000008000000947 */ /* 0x000fea0003800000 */
[----:B------:R-:W-:Y:S02]  /*161a0*/  ISETP.GE.AND P1, PT, R76, c[0x0][0x3c8], PT ;  /* 0x0000f2004c007a0c */ /* 0x000fe40003f26270 */
[----:B------:R-:W-:-:S11]  /*161b0*/  ISETP.GE.AND P0, PT, R212, c[0x0][0x3c8], PT ;  /* 0x0000f200d4007a0c */ /* 0x000fd60003f06270 */
[-C--:B----4-:R-:W-:Y:S02]  /*161c0*/  @!P1 LEA R8, P3, R76, R2.reuse, 0x1 ;  /* 0x000000024c089211 */ /* 0x090fe400078608ff */
[----:B------:R-:W-:Y:S02]  /*161d0*/  @!P0 LEA R2, P2, R212, R2, 0x1 ;  /* 0x00000002d4028211 */ /* 0x000fe400078408ff */
[-C--:B---3--:R-:W-:Y:S02]  /*161e0*/  @!P1 LEA.HI.X R9, R76, R11.reuse, R77, 0x1, P3 ;  /* 0x0000000b4c099211 */ /* 0x088fe400018f0c4d */
[----:B------:R-:W-:-:S03]  /*161f0*/  @!P0 LEA.HI.X R3, R212, R11, R231, 0x1, P2 ;  /* 0x0000000bd4038211 */ /* 0x000fc600010f0ce7 */
[----:B------:R3:W-:Y:S04]  /*16200*/  @!P1 ST.E.128 [R8.64], R36 ;  /* 0x0000002408009985 */ /* 0x0007e8000c101d08 */
[----:B-1----:R3:W-:Y:S02]  /*16210*/  @!P0 ST.E.128 [R2.64], R32 ;  /* 0x0000002002008985 */ /* 0x0027e4000c101d08 */
.L_x_476:
[----:B------:R-:W-:Y:S05]  /*16220*/  BSYNC B0 ;  /* 0x0000000000007941 */ /* 0x000fea0003800000 */
.L_x_475:
[----:B------:R-:W-:Y:S05]  /*16230*/  BRA.DIV ~URZ, `(.L_x_477) ;  /* 0x00003ab27f007947 */ /* 0x000fea000b800000 */
[----:B---3--:R3:W2:Y:S04]  /*16240*/  SHFL.IDX PT, R8, R6, 0x3, 0x181f ;  /* 0x00781f0006087f89 */ /* 0x0086a800000e0000 */
[----:B----4-:R3:W4:Y:S02]  /*16250*/  SHFL.IDX PT, R6, R10, 0x3, 0x181f ;  /* 0x00781f000a067f89 */ /* 0x01072400000e0000 */
.L_x_547:
[----:B------:R-:W-:-:S04]  /*16260*/  IADD3 R2, R5, 0x60, RZ ;  /* 0x0000006005027810 */ /* 0x000fc80007ffe0ff */
[----:B------:R-:W-:-:S13]  /*16270*/  ISETP.GE.AND P0, PT, R2, R4, PT ;  /* 0x000000040200720c */ /* 0x000fda0003f06270 */
[----:B------:R-:W-:Y:S05]  /*16280*/  @P0 BRA `(.L_x_478) ;  /* 0x00001b1000000947 */ /* 0x000fea0003800000 */
[----:B------:R-:W-:-:S13]  /*16290*/  ISETP.GE.AND P0, PT, R76, c[0x0][0x3c8], PT ;  /* 0x0000f2004c007a0c */ /* 0x000fda0003f06270 */
[----:B----4-:R-:W-:-:S04]  /*162a0*/  @!P0 LEA R2, P1, R76, R6, 0x1 ;  /* 0x000000064c028211 */ /* 0x010fc800078208ff */
[----:B--2---:R-:W-:-:S05]  /*162b0*/  @!P0 LEA.HI.X R3, R76, R8, R77, 0x1, P1 ;  /* 0x000000084c038211 */ /* 0x004fca00008f0c4d */
[----:B-1----:R1:W-:Y:S01]  /*162c0*/  @!P0 ST.E.128 [R2.64], R44 ;  /* 0x0000002c02008985 */ /* 0x0023e2000c101d08 */
[----:B------:R-:W-:-:S13]  /*162d0*/  ISETP.GE.AND P0, PT, R212, c[0x0][0x3c8], PT ;  /* 0x0000f200d4007a0c */ /* 0x000fda0003f06270 */
[----:B------:R-:W-:Y:S05]  /*162e0*/  @P0 BRA `(.L_x_478) ;  /* 0x00001ab000000947 */ /* 0x000fea0003800000 */
[----:B-1----:R-:W-:-:S04]  /*162f0*/  LEA R2, P0, R212, R6, 0x1 ;  /* 0x00000006d4027211 */ /* 0x002fc800078008ff */
[----:B------:R-:W-:-:S05]  /*16300*/  LEA.HI.X R3, R212, R8, R231, 0x1, P0 ;  /* 0x00000008d4037211 */ /* 0x000fca00000f0ce7 */
[----:B------:R1:W-:Y:S01]  /*16310*/  ST.E.128 [R2.64], R40 ;  /* 0x0000002802007985 */ /* 0x0003e2000c101d08 */
[----:B------:R-:W-:Y:S05]  /*16320*/  BRA `(.L_x_478) ;  /* 0x00001a7000007947 */ /* 0x000fea0003800000 */
.L_x_465:
[----:B-1----:R-:W2:Y:S01]  /*16330*/  LDL.LU R10, [R1+0x4c] ;  /* 0x00004c00010a7983 */ /* 0x002ea20000300800 */
[----:B------:R-:W-:Y:S02]  /*16340*/  IMAD R15, R15, c[0x0][0x408], RZ ;  /* 0x000102000f0f7a24 */ /* 0x000fe400078e02ff */
[----:B------:R-:W-:-:S04]  /*16350*/  IMAD.WIDE.U32 R8, R3, c[0x0][0x408], RZ ;  /* 0x0001020003087a25 */ /* 0x000fc800078e00ff */
[----:B------:R-:W-:-:S05]  /*16360*/  IMAD R3, R3, c[0x0][0x40c], R15 ;  /* 0x0001030003037a24 */ /* 0x000fca00078e020f */
[----:B------:R-:W-:Y:S02]  /*16370*/  IADD3 R9, R9, R3, RZ ;  /* 0x0000000309097210 */ /* 0x000fe40007ffe0ff */
[----:B------:R-:W-:-:S03]  /*16380*/  SHF.R.S32.HI R3, RZ, 0x1f, R2 ;  /* 0x0000001fff037819 */ /* 0x000fc60000011402 */
[----:B------:R-:W-:-:S04]  /*16390*/  IMAD.WIDE.U32 R8, R5, c[0x0][0x438], R8 ;  /* 0x00010e0005087a25 */ /* 0x000fc800078e0008 */
[----:B------:R-:W-:Y:S01]  /*163a0*/  IMAD R3, R3, c[0x0][0x440], RZ ;  /* 0x0001100003037a24 */ /* 0x000fe200078e02ff */
[----:B------:R-:W-:Y:S01]  /*163b0*/  MOV R4, R8 ;  /* 0x0000000800047202 */ /* 0x000fe20000000f00 */
[----:B------:R-:W-:Y:S02]  /*163c0*/  IMAD R5, R5, c[0x0][0x43c], R9 ;  /* 0x00010f0005057a24 */ /* 0x000fe400078e0209 */
[----:B------:R-:W-:-:S04]  /*163d0*/  @P3 IMAD.HI.U32 R9, R6, c[0x0][0x4ec], RZ ;  /* 0x00013b0006093a27 */ /* 0x000fc800078e00ff */
[C---:B------:R-:W-:Y:S02]  /*163e0*/  IMAD R3, R2.reuse, c[0x0][0x444], R3 ;  /* 0x0001110002037a24 */ /* 0x040fe400078e0203 */
[----:B------:R-:W-:Y:S01]  /*163f0*/  IMAD.WIDE.U32 R4, R2, c[0x0][0x440], R4 ;  /* 0x0001100002047a25 */ /* 0x000fe200078e0004 */
[----:B------:R-:W-:Y:S02]  /*16400*/  MOV R2, R6 ;  /* 0x0000000600027202 */ /* 0x000fe40000000f00 */
[----:B------:R-:W-:Y:S02]  /*16410*/  @P3 SHF.R.U32.HI R2, RZ, c[0x0][0x4f0], R9 ;  /* 0x00013c00ff023a19 */ /* 0x000fe40000011609 */
        /* <DEDUP_REMOVED lines=19> */
.L_x_548:
[----:B------:R-:W-:Y:S05]  /*16550*/  BRA.DIV ~URZ, `(.L_x_480) ;  /* 0x000038d27f007947 */ /* 0x000fea000b800000 */
[----:B------:R3:W4:Y:S02]  /*16560*/  SHFL.IDX PT, R2, R5, RZ, 0x1c1f ;  /* 0x001c1fff05027589 */ /* 0x00072400000e0000 */
.L_x_549:
        /* <DEDUP_REMOVED lines=22> */
[----:B------:R-:W-:-:S04]  /*166d0*/  @!P1 IMAD.MOV.U32 R3, RZ, RZ, R4 ;  /* 0x000000ffff039224 */ /* 0x000fc800078e0004 */
[----:B------:R-:W-:Y:S01]  /*166e0*/  @!P1 IMAD.WIDE R10, R10, 0x4, R2 ;  /* 0x000000040a0a9825 */ /* 0x000fe200078e0202 */
[----:B--2---:R-:W-:Y:S01]  /*166f0*/  ISETP.GE.AND P4, PT, R15, c[0x0][0x3c8], PT ;  /* 0x0000f2000f007a0c */ /* 0x004fe20003f86270 */
[----:B------:R-:W2:Y:S04]  /*16700*/  LDL R3, [R1+0x58] ;  /* 0x0000580001037983 */ /* 0x000ea80000100800 */
[----:B------:R3:W-:Y:S01]  /*16710*/  @!P1 ST.E.64 [R10.64], R52 ;  /* 0x000000340a009985 */ /* 0x0007e2000c101b08 */
[----:B------:R-:W-:-:S04]  /*16720*/  @!P0 LEA R8, P2, R25, R2, 0x2 ;  /* 0x0000000219088211 */ /* 0x000fc800078410ff */
[----:B------:R-:W-:Y:S02]  /*16730*/  @!P0 LEA.HI.X R9, R25, R4, R26, 0x2, P2 ;  /* 0x0000000419098211 */ /* 0x000fe400010f141a */
[----:B------:R-:W4:Y:S01]  /*16740*/  LDL R25, [R1+0x60] ;  /* 0x0000600001197983 */ /* 0x000f220000100800 */
[----:B------:R-:W-:-:S03]  /*16750*/  ISETP.GE.AND P2, PT, R22, c[0x0][0x3c8], PT ;  /* 0x0000f20016007a0c */ /* 0x000fc60003f46270 */
[----:B------:R5:W-:Y:S01]  /*16760*/  @!P0 ST.E.64 [R8.64], R30 ;  /* 0x0000001e08008985 */ /* 0x000be2000c101b08 */
[----:B---3--:R-:W-:-:S03]  /*16770*/  @!P3 LEA R10, P5, R17, R2, 0x2 ;  /* 0x00000002110ab211 */ /* 0x008fc600078a10ff */
[----:B------:R-:W3:Y:S01]  /*16780*/  LDL R52, [R1+0xcc] ;  /* 0x0000cc0001347983 */ /* 0x000ee20000100800 */
[----:B------:R-:W-:-:S03]  /*16790*/  @!P3 LEA.HI.X R11, R17, R4, R23, 0x2, P5 ;  /* 0x00000004110bb211 */ /* 0x000fc600028f1417 */
[----:B------:R-:W2:Y:S04]  /*167a0*/  LDL R26, [R1+0xc0] ;  /* 0x0000c000011a7983 */ /* 0x000ea80000100800 */
[----:B------:R-:W2:Y:S01]  /*167b0*/  LDL R17, [R1+0xd0] ;  /* 0x0000d00001117983 */ /* 0x000ea20000100800 */
[----:B-----5:R-:W-:-:S03]  /*167c0*/  @!P4 LEA R8, P0, R15, R2, 0x2 ;  /* 0x000000020f08c211 */ /* 0x020fc600078010ff */
[----:B------:R-:W5:Y:S01]  /*167d0*/  LDL R31, [R1+0xc8] ;  /* 0x0000c800011f7983 */ /* 0x000f620000100800 */
[----:B------:R-:W-:Y:S02]  /*167e0*/  ISETP.GE.AND P1, PT, R19, c[0x0][0x3c8], PT ;  /* 0x0000f20013007a0c */ /* 0x000fe40003f26270 */
[----:B------:R-:W-:Y:S01]  /*167f0*/  @!P4 LEA.HI.X R9, R15, R4, R20, 0x2, P0 ;  /* 0x000000040f09c211 */ /* 0x000fe200000f1414 */
[----:B------:R-:W5:Y:S04]  /*16800*/  LDL R23, [R1+0x5c] ;  /* 0x00005c0001177983 */ /* 0x000f680000100800 */
[----:B------:R-:W5:Y:S04]  /*16810*/  LDL R30, [R1+0xc4] ;  /* 0x0000c400011e7983 */ /* 0x000f680000100800 */
[----:B------:R-:W5:Y:S04]  /*16820*/  LDL R20, [R1+0x54] ;  /* 0x0000540001147983 */ /* 0x000f680000100800 */
[----:B------:R-:W5:Y:S04]  /*16830*/  LDL R15, [R1+0x50] ;  /* 0x00005000010f7983 */ /* 0x000f680000100800 */
[----:B------:R1:W-:Y:S04]  /*16840*/  @!P3 ST.E.64 [R10.64], R32 ;  /* 0x000000200a00b985 */ /* 0x0003e8000c101b08 */
[----:B------:R1:W-:Y:S02]  /*16850*/  @!P4 ST.E.64 [R8.64], R34 ;  /* 0x000000220800c985 */ /* 0x0003e4000c101b08 */
[----:B-1----:R-:W-:-:S02]  /*16860*/  @!P2 LEA R10, P5, R22, R2, 0x2 ;  /* 0x00000002160aa211 */ /* 0x002fc400078a10ff */
[C---:B------:R-:W-:Y:S02]  /*16870*/  @!P1 LEA R8, P0, R19.reuse, R2, 0x2 ;  /* 0x0000000213089211 */ /* 0x040fe400078010ff */
[-C--:B------:R-:W-:Y:S02]  /*16880*/  @!P2 LEA.HI.X R11, R22, R4.reuse, R24, 0x2, P5 ;  /* 0x00000004160ba211 */ /* 0x080fe400028f1418 */
[----:B------:R-:W5:Y:S01]  /*16890*/  LDL R22, [R1+0xb8] ;  /* 0x0000b80001167983 */ /* 0x000f620000100800 */
[----:B------:R-:W-:-:S03]  /*168a0*/  @!P1 LEA.HI.X R9, R19, R4, R21, 0x2, P0 ;  /* 0x0000000413099211 */ /* 0x000fc600000f1415 */
[----:B------:R-:W5:Y:S04]  /*168b0*/  LDL R24, [R1+0xbc] ;  /* 0x0000bc0001187983 */ /* 0x000f680000100800 */
[----:B------:R-:W5:Y:S04]  /*168c0*/  LDL R21, [R1+0xb4] ;  /* 0x0000b40001157983 */ /* 0x000f680000100800 */
[----:B------:R-:W5:Y:S01]  /*168d0*/  LDL R19, [R1+0xb0] ;  /* 0x0000b00001137983 */ /* 0x000f620000100800 */
[----:B------:R-:W-:Y:S02]  /*168e0*/  ISETP.GE.AND P3, PT, R98, c[0x0][0x3c8], PT ;  /* 0x0000f20062007a0c */ /* 0x000fe40003f66270 */
[----:B------:R-:W-:Y:S01]  /*168f0*/  ISETP.GE.AND P4, PT, R16, c[0x0][0x3c8], PT ;  /* 0x0000f20010007a0c */ /* 0x000fe20003f86270 */
[----:B------:R1:W-:Y:S01]  /*16900*/  @!P2 ST.E.64 [R10.64], R36 ;  /* 0x000000240a00a985 */ /* 0x0003e2000c101b08 */
[----:B------:R-:W-:-:S03]  /*16910*/  ISETP.GE.AND P2, PT, R83, c[0x0][0x3c8], PT ;  /* 0x0000f20053007a0c */ /* 0x000fc60003f46270 */
[----:B------:R1:W-:Y:S01]  /*16920*/  @!P1 ST.E.64 [R8.64], R38 ;  /* 0x0000002608009985 */ /* 0x0003e2000c101b08 */
[----:B------:R-:W-:Y:S02]  /*16930*/  ISETP.GE.AND P1, PT, R75, c[0x0][0x3c8], PT ;  /* 0x0000f2004b007a0c */ /* 0x000fe40003f26270 */
[----:B------:R-:W-:-:S03]  /*16940*/  ISETP.GE.AND P6, PT, R27, c[0x0][0x3c8], PT ;  /* 0x0000f2001b007a0c */ /* 0x000fc60003fc6270 */
[-C--:B-1----:R-:W-:Y:S02]  /*16950*/  @!P3 LEA R10, P5, R98, R2.reuse, 0x2 ;  /* 0x00000002620ab211 */ /* 0x082fe400078a10ff */
[----:B------:R-:W-:Y:S02]  /*16960*/  @!P4 LEA R8, P0, R16, R2, 0x2 ;  /* 0x000000021008c211 */ /* 0x000fe400078010ff */
[----:B------:R-:W-:-:S05]  /*16970*/  @!P3 LEA.HI.X R11, R98, R4, R99, 0x2, P5 ;  /* 0x00000004620bb211 */ /* 0x000fca00028f1463 */
[----:B------:R1:W-:Y:S01]  /*16980*/  @!P3 ST.E.64 [R10.64], R40 ;  /* 0x000000280a00b985 */ /* 0x0003e2000c101b08 */
[----:B----4-:R-:W-:Y:S02]  /*16990*/  ISETP.GE.AND P5, PT, R25, c[0x0][0x3c8], PT ;  /* 0x0000f20019007a0c */ /* 0x010fe40003fa6270 */
[----:B--2---:R-:W-:Y:S02]  /*169a0*/  @!P4 LEA.HI.X R9, R16, R4, R17, 0x2, P0 ;  /* 0x000000041009c211 */ /* 0x004fe400000f1411 */
[----:B------:R-:W-:-:S03]  /*169b0*/  @!P2 LEA R16, P0, R83, R2, 0x2 ;  /* 0x000000025310a211 */ /* 0x000fc600078010ff */
[----:B------:R2:W-:Y:S01]  /*169c0*/  @!P4 ST.E.64 [R8.64], R42 ;  /* 0x0000002a0800c985 */ /* 0x0005e2000c101b08 */
[----:B---3--:R-:W-:Y:S02]  /*169d0*/  @!P2 LEA.HI.X R17, R83, R4, R52, 0x2, P0 ;  /* 0x000000045311a211 */ /* 0x008fe400000f1434 */
[----:B-1----:R-:W-:-:S03]  /*169e0*/  @!P6 LEA R10, P0, R27, R2, 0x2 ;  /* 0x000000021b0ae211 */ /* 0x002fc600078010ff */
[----:B------:R1:W-:Y:S01]  /*169f0*/  @!P2 ST.E.64 [R16.64], R58 ;  /* 0x0000003a1000a985 */ /* 0x0003e2000c101b08 */
[----:B------:R-:W-:Y:S02]  /*16a00*/  ISETP.GE.AND P2, PT, R3, c[0x0][0x3c8], PT ;  /* 0x0000f20003007a0c */ /* 0x000fe40003f46270 */
[----:B-----5:R-:W-:Y:S02]  /*16a10*/  ISETP.GE.AND P4, PT, R23, c[0x0][0x3c8], PT ;  /* 0x0000f20017007a0c */ /* 0x020fe40003f86270 */
[----:B------:R-:W-:Y:S02]  /*16a20*/  @!P6 LEA.HI.X R11, R27, R4, R30, 0x2, P0 ;  /* 0x000000041b0be211 */ /* 0x000fe400000f141e */
[----:B------:R-:W-:Y:S02]  /*16a30*/  ISETP.GE.AND P0, PT, R15, c[0x0][0x3c8], PT ;  /* 0x0000f2000f007a0c */ /* 0x000fe40003f06270 */
[----:B--2---:R-:W-:-:S04]  /*16a40*/  @!P1 LEA R8, P3, R75, R2, 0x2 ;  /* 0x000000024b089211 */ /* 0x004fc800078610ff */
[----:B------:R-:W-:-:S05]  /*16a50*/  @!P1 LEA.HI.X R9, R75, R4, R31, 0x2, P3 ;  /* 0x000000044b099211 */ /* 0x000fca00018f141f */
[----:B------:R2:W-:Y:S01]  /*16a60*/  @!P1 ST.E.64 [R8.64], R44 ;  /* 0x0000002c08009985 */ /* 0x0005e2000c101b08 */
[----:B------:R-:W-:-:S03]  /*16a70*/  ISETP.GE.AND P1, PT, R20, c[0x0][0x3c8], PT ;  /* 0x0000f20014007a0c */ /* 0x000fc60003f26270 */
[----:B------:R3:W-:Y:S01]  /*16a80*/  @!P6 ST.E.64 [R10.64], R46 ;  /* 0x0000002e0a00e985 */ /* 0x0007e2000c101b08 */
[-C--:B-1----:R-:W-:Y:S02]  /*16a90*/  @!P4 LEA R16, P6, R23, R2.reuse, 0x2 ;  /* 0x000000021710c211 */ /* 0x082fe400078c10ff */
[----:B--2---:R-:W-:-:S04]  /*16aa0*/  @!P5 LEA R8, P3, R25, R2, 0x2 ;  /* 0x000000021908d211 */ /* 0x004fc800078610ff */
[----:B------:R-:W-:Y:S02]  /*16ab0*/  @!P5 LEA.HI.X R9, R25, R4, R26, 0x2, P3 ;  /* 0x000000041909d211 */ /* 0x000fe400018f141a */
[----:B---3--:R-:W-:-:S03]  /*16ac0*/  @!P2 LEA R10, P3, R3, R2, 0x2 ;  /* 0x00000002030aa211 */ /* 0x008fc600078610ff */
[----:B------:R1:W-:Y:S01]  /*16ad0*/  @!P5 ST.E.64 [R8.64], R48 ;  /* 0x000000300800d985 */ /* 0x0003e2000c101b08 */
[-C--:B------:R-:W-:Y:S02]  /*16ae0*/  @!P2 LEA.HI.X R11, R3, R4.reuse, R22, 0x2, P3 ;  /* 0x00000004030ba211 */ /* 0x080fe400018f1416 */
[----:B------:R-:W-:-:S05]  /*16af0*/  @!P4 LEA.HI.X R17, R23, R4, R24, 0x2, P6 ;  /* 0x000000041711c211 */ /* 0x000fca00030f1418 */
[----:B------:R2:W-:Y:S04]  /*16b00*/  @!P4 ST.E.64 [R16.64], R88 ;  /* 0x000000581000c985 */ /* 0x0005e8000c101b08 */
[----:B------:R2:W-:Y:S01]  /*16b10*/  @!P2 ST.E.64 [R10.64], R62 ;  /* 0x0000003e0a00a985 */ /* 0x0005e2000c101b08 */
[CC--:B-1----:R-:W-:Y:S02]  /*16b20*/  @!P1 LEA R8, P5, R20.reuse, R2.reuse, 0x2 ;  /* 0x0000000214089211 */ /* 0x0c2fe400078a10ff */
[C---:B------:R-:W-:Y:S02]  /*16b30*/  @!P0 LEA R2, P3, R15.reuse, R2, 0x2 ;  /* 0x000000020f028211 */ /* 0x040fe400078610ff */
[-C--:B------:R-:W-:Y:S02]  /*16b40*/  @!P1 LEA.HI.X R9, R20, R4.reuse, R21, 0x2, P5 ;  /* 0x0000000414099211 */ /* 0x080fe400028f1415 */
[----:B------:R-:W-:-:S03]  /*16b50*/  @!P0 LEA.HI.X R3, R15, R4, R19, 0x2, P3 ;  /* 0x000000040f038211 */ /* 0x000fc600018f1413 */
[----:B------:R2:W-:Y:S04]  /*16b60*/  @!P1 ST.E.64 [R8.64], R50 ;  /* 0x0000003208009985 */ /* 0x0005e8000c101b08 */
[----:B------:R2:W-:Y:S02]  /*16b70*/  @!P0 ST.E.64 [R2.64], R28 ;  /* 0x0000001c02008985 */ /* 0x0005e4000c101b08 */
.L_x_482:
[----:B------:R-:W-:Y:S05]  /*16b80*/  BSYNC B0 ;  /* 0x0000000000007941 */ /* 0x000fea0003800000 */
.L_x_481:
[----:B------:R-:W-:Y:S05]  /*16b90*/  BRA.DIV ~URZ, `(.L_x_483) ;  /* 0x000033027f007947 */ /* 0x000fea000b800000 */
[----:B--2---:R2:W1:Y:S04]  /*16ba0*/  SHFL.IDX PT, R4, R6, 0x1, 0x1c1f ;  /* 0x003c1f0006047f89 */ /* 0x00446800000e0000 */
[----:B----4-:R2:W4:Y:S02]  /*16bb0*/  SHFL.IDX PT, R2, R5, 0x1, 0x1c1f ;  /* 0x003c1f0005027f89 */ /* 0x01052400000e0000 */
.L_x_550:
[----:B------:R-:W-:-:S13]  /*16bc0*/  ISETP.NE.AND P0, PT, R18, RZ, PT ;  /* 0x000000ff1200720c */ /* 0x000fda0003f05270 */
[----:B------:R-:W-:Y:S05]  /*16bd0*/  @P0 BRA `(.L_x_478) ;  /* 0x000011c000000947 */ /* 0x000fea0003800000 */
[----:B------:R-:W5:Y:S04]  /*16be0*/  LDL R16, [R1+0x8c] ;  /* 0x00008c0001107983 */ /* 0x000f680000100800 */
[----:B--2---:R-:W2:Y:S04]  /*16bf0*/  LDL R24, [R1+0x88] ;  /* 0x0000880001187983 */ /* 0x004ea80000100800 */
[----:B---3--:R-:W3:Y:S04]  /*16c00*/  LDL R20, [R1+0x84] ;  /* 0x0000840001147983 */ /* 0x008ee80000100800 */
[----:B----4-:R-:W4:Y:S04]  /*16c10*/  LDL R19, [R1+0x7c] ;  /* 0x00007c0001137983 */ /* 0x010f280000100800 */
        /* <DEDUP_REMOVED lines=17> */
[----:B---3--:R-:W-:Y:S02]  /*16d30*/  ISETP.GE.AND P0, PT, R20, c[0x0][0x3c8], PT ;  /* 0x0000f20014007a0c */ /* 0x008fe40003f06270 */
[----:B----4-:R-:W-:-:S07]  /*16d40*/  ISETP.GE.AND P4, PT, R19, c[0x0][0x3c8], PT ;  /* 0x0000f20013007a0c */ /* 0x010fce0003f86270 */
[----:B------:R-:W-:Y:S02]  /*16d50*/  @!P2 IMAD.MOV.U32 R3, RZ, RZ, R4 ;  /* 0x000000ffff03a224 */ /* 0x000fe400078e0004 */
[----:B------:R-:W-:Y:S02]  /*16d60*/  @!P1 LEA R10, P3, R24, R2, 0x2 ;  /* 0x00000002180a9211 */ /* 0x000fe400078610ff */
[----:B------:R-:W-:Y:S02]  /*16d70*/  @!P2 IMAD.WIDE R16, R16, 0x4, R2 ;  /* 0x000000041010a825 */ /* 0x000fe400078e0202 */
[----:B------:R-:W-:Y:S02]  /*16d80*/  @!P1 LEA.HI.X R11, R24, R4, R26, 0x2, P3 ;  /* 0x00000004180b9211 */ /* 0x000fe400018f141a */
[----:B------:R-:W-:Y:S01]  /*16d90*/  @!P0 LEA R8, P6, R20, R2, 0x2 ;  /* 0x0000000214088211 */ /* 0x000fe200078c10ff */
[----:B------:R-:W-:Y:S01]  /*16da0*/  @!P2 ST.E.64 [R16.64], R92 ;  /* 0x0000005c1000a985 */ /* 0x000fe2000c101b08 */
[----:B------:R-:W-:-:S02]  /*16db0*/  ISETP.GE.AND P5, PT, R6, c[0x0][0x3c8], PT ;  /* 0x0000f20006007a0c */ /* 0x000fc40003fa6270 */
[----:B------:R-:W-:Y:S01]  /*16dc0*/  @!P0 LEA.HI.X R9, R20, R4, R22, 0x2, P6 ;  /* 0x0000000414098211 */ /* 0x000fe200030f1416 */
[----:B------:R1:W-:Y:S04]  /*16dd0*/  @!P1 ST.E.64 [R10.64], R66 ;  /* 0x000000420a009985 */ /* 0x0003e8000c101b08 */
[----:B------:R-:W2:Y:S04]  /*16de0*/  LDL R26, [R1+0x68] ;  /* 0x00006800011a7983 */ /* 0x000ea80000100800 */
[----:B------:R-:W3:Y:S04]  /*16df0*/  LDL R24, [R1+0x60] ;  /* 0x0000600001187983 */ /* 0x000ee80000100800 */
[----:B------:R4:W-:Y:S01]  /*16e00*/  @!P0 ST.E.64 [R8.64], R54 ;  /* 0x0000003608008985 */ /* 0x0009e2000c101b08 */
[----:B------:R-:W-:-:S03]  /*16e10*/  ISETP.GE.AND P3, PT, R15, c[0x0][0x3c8], PT ;  /* 0x0000f2000f007a0c */ /* 0x000fc60003f66270 */
[----:B------:R-:W5:Y:S04]  /*16e20*/  LDL R22, [R1+0x5c] ;  /* 0x00005c0001167983 */ /* 0x000f680000100800 */
[----:B------:R-:W5:Y:S01]  /*16e30*/  LDL R20, [R1+0x58] ;  /* 0x0000580001147983 */ /* 0x000f620000100800 */
[-C--:B-1----:R-:W-:Y:S02]  /*16e40*/  @!P4 LEA R10, P6, R19, R2.reuse, 0x2 ;  /* 0x00000002130ac211 */ /* 0x082fe400078c10ff */
[----:B------:R-:W-:-:S04]  /*16e50*/  @!P5 LEA R16, P0, R6, R2, 0x2 ;  /* 0x000000020610d211 */ /* 0x000fc800078010ff */
[----:B------:R-:W-:Y:S02]  /*16e60*/  @!P5 LEA.HI.X R17, R6, R4, R25, 0x2, P0 ;  /* 0x000000040611d211 */ /* 0x000fe400000f1419 */
[----:B------:R-:W5:Y:S01]  /*16e70*/  LDL R6, [R1+0x54] ;  /* 0x0000540001067983 */ /* 0x000f620000100800 */
[----:B------:R-:W-:-:S03]  /*16e80*/  ISETP.GE.AND P2, PT, R5, c[0x0][0x3c8], PT ;  /* 0x0000f20005007a0c */ /* 0x000fc60003f46270 */
[----:B------:R-:W5:Y:S01]  /*16e90*/  LDL R25, [R1+0xc0] ;  /* 0x0000c00001197983 */ /* 0x000f620000100800 */
[----:B------:R-:W-:-:S04]  /*16ea0*/  P2R R3, PR, RZ, 0x40 ;  /* 0x00000040ff037803 */ /* 0x000fc80000000000 */
[----:B------:R-:W-:-:S04]  /*16eb0*/  ISETP.NE.AND P0, PT, R3, RZ, PT ;  /* 0x000000ff0300720c */ /* 0x000fc80003f05270 */
[----:B------:R-:W-:Y:S02]  /*16ec0*/  @!P4 LEA.HI.X R11, R19, R4, R23, 0x2, P0 ;  /* 0x00000004130bc211 */ /* 0x000fe400000f1417 */
[----:B------:R-:W5:Y:S01]  /*16ed0*/  LDL R19, [R1+0xc4] ;  /* 0x0000c40001137983 */ /* 0x000f620000100800 */
[----:B----4-:R-:W-:-:S03]  /*16ee0*/  @!P3 LEA R8, P6, R15, R2, 0x2 ;  /* 0x000000020f08b211 */ /* 0x010fc600078c10ff */
[----:B------:R-:W4:Y:S01]  /*16ef0*/  LDL R23, [R1+0xbc] ;  /* 0x0000bc0001177983 */ /* 0x000f220000100800 */
[----:B------:R-:W-:-:S03]  /*16f00*/  @!P3 LEA.HI.X R9, R15, R4, R21, 0x2, P6 ;  /* 0x000000040f09b211 */ /* 0x000fc600030f1415 */
[----:B------:R1:W-:Y:S04]  /*16f10*/  @!P5 ST.E.64 [R16.64], R100 ;  /* 0x000000641000d985 */ /* 0x0003e8000c101b08 */
[----:B------:R-:W4:Y:S04]  /*16f20*/  LDL R21, [R1+0xb8] ;  /* 0x0000b80001157983 */ /* 0x000f280000100800 */
[----:B------:R1:W-:Y:S04]  /*16f30*/  @!P4 ST.E.64 [R10.64], R68 ;  /* 0x000000440a00c985 */ /* 0x0003e8000c101b08 */
[----:B------:R-:W4:Y:S04]  /*16f40*/  LDL R15, [R1+0xb4] ;  /* 0x0000b400010f7983 */ /* 0x000f280000100800 */
[----:B------:R1:W-:Y:S02]  /*16f50*/  @!P3 ST.E.64 [R8.64], R56 ;  /* 0x000000380800b985 */ /* 0x0003e4000c101b08 */
[----:B-1----:R-:W-:-:S04]  /*16f60*/  @!P2 LEA R16, P3, R5, R2, 0x2 ;  /* 0x000000020510a211 */ /* 0x002fc800078610ff */
[----:B------:R-:W-:Y:S02]  /*16f70*/  @!P2 LEA.HI.X R17, R5, R4, R32, 0x2, P3 ;  /* 0x000000040511a211 */ /* 0x000fe400018f1420 */
[----:B------:R-:W4:Y:S01]  /*16f80*/  LDL R5, [R1+0x50] ;  /* 0x0000500001057983 */ /* 0x000f220000100800 */
[----:B------:R-:W-:Y:S02]  /*16f90*/  ISETP.GE.AND P1, PT, R30, c[0x0][0x3c8], PT ;  /* 0x0000f2001e007a0c */ /* 0x000fe40003f26270 */
[----:B------:R-:W-:-:S11]  /*16fa0*/  ISETP.GE.AND P0, PT, R28, c[0x0][0x3c8], PT ;  /* 0x0000f2001c007a0c */ /* 0x000fd60003f06270 */
[-C--:B------:R-:W-:Y:S02]  /*16fb0*/  @!P1 LEA R10, P4, R30, R2.reuse, 0x2 ;  /* 0x000000021e0a9211 */ /* 0x080fe400078810ff */
[----:B------:R-:W-:-:S11]  /*16fc0*/  @!P0 LEA R8, P6, R28, R2, 0x2 ;  /* 0x000000021c088211 */ /* 0x000fd600078c10ff */
[----:B------:R-:W-:-:S04]  /*16fd0*/  P2R R3, PR, RZ, 0x10 ;  /* 0x00000010ff037803 */ /* 0x000fc80000000000 */
[----:B------:R-:W-:Y:S02]  /*16fe0*/  ISETP.NE.AND P3, PT, R3, RZ, PT ;  /* 0x000000ff0300720c */ /* 0x000fe40003f65270 */
[----:B------:R-:W-:Y:S02]  /*16ff0*/  ISETP.GE.AND P4, PT, R18, c[0x0][0x3c8], PT ;  /* 0x0000f20012007a0c */ /* 0x000fe40003f86270 */
[-C--:B------:R-:W-:Y:S02]  /*17000*/  @!P1 LEA.HI.X R11, R30, R4.reuse, R31, 0x2, P3 ;  /* 0x000000041e0b9211 */ /* 0x080fe400018f141f */
[----:B------:R-:W-:Y:S01]  /*17010*/  @!P0 LEA.HI.X R9, R28, R4, R29, 0x2, P6 ;  /* 0x000000041c098211 */ /* 0x000fe200030f141d */
[----:B------:R-:W-:Y:S04]  /*17020*/  @!P2 ST.E.64 [R16.64], R104 ;  /* 0x000000681000a985 */ /* 0x000fe8000c101b08 */
[----:B------:R-:W-:Y:S04]  /*17030*/  @!P1 ST.E.64 [R10.64], R96 ;  /* 0x000000600a009985 */ /* 0x000fe8000c101b08 */
[----:B------:R1:W-:Y:S02]  /*17040*/  @!P0 ST.E.64 [R8.64], R60 ;  /* 0x0000003c08008985 */ /* 0x0003e4000c101b08 */
[----:B-1----:R-:W-:-:S02]  /*17050*/  @!P4 LEA R8, P6, R18, R2, 0x2 ;  /* 0x000000021208c211 */ /* 0x002fc400078c10ff */
[----:B--2---:R-:W-:Y:S02]  /*17060*/  ISETP.GE.AND P5, PT, R26, c[0x0][0x3c8], PT ;  /* 0x0000f2001a007a0c */ /* 0x004fe40003fa6270 */
[----:B---3--:R-:W-:-:S11]  /*17070*/  ISETP.GE.AND P3, PT, R24, c[0x0][0x3c8], PT ;  /* 0x0000f20018007a0c */ /* 0x008fd60003f66270 */
[----:B------:R-:W-:-:S04]  /*17080*/  @!P5 LEA R10, P0, R26, R2, 0x2 ;  /* 0x000000021a0ad211 */ /* 0x000fc800078010ff */
[----:B------:R-:W-:-:S05]  /*17090*/  @!P5 LEA.HI.X R11, R26, R4, R27, 0x2, P0 ;  /* 0x000000041a0bd211 */ /* 0x000fca00000f141b */
[----:B------:R1:W-:Y:S01]  /*170a0*/  @!P5 ST.E.64 [R10.64], R72 ;  /* 0x000000480a00d985 */ /* 0x0003e2000c101b08 */
[----:B-----5:R-:W-:Y:S02]  /*170b0*/  ISETP.GE.AND P2, PT, R22, c[0x0][0x3c8], PT ;  /* 0x0000f20016007a0c */ /* 0x020fe40003f46270 */
[----:B------:R-:W-:Y:S02]  /*170c0*/  ISETP.GE.AND P1, PT, R20, c[0x0][0x3c8], PT ;  /* 0x0000f20014007a0c */ /* 0x000fe40003f26270 */
[----:B------:R-:W-:Y:S02]  /*170d0*/  ISETP.GE.AND P0, PT, R6, c[0x0][0x3c8], PT ;  /* 0x0000f20006007a0c */ /* 0x000fe40003f06270 */
[----:B------:R-:W-:Y:S02]  /*170e0*/  @!P4 LEA.HI.X R9, R18, R4, R19, 0x2, P6 ;  /* 0x000000041209c211 */ /* 0x000fe400030f1413 */
[----:B------:R-:W-:-:S03]  /*170f0*/  @!P3 LEA R18, P5, R24, R2, 0x2 ;  /* 0x000000021812b211 */ /* 0x000fc600078a10ff */
[----:B------:R2:W-:Y:S02]  /*17100*/  @!P4 ST.E.64 [R8.64], R84 ;  /* 0x000000540800c985 */ /* 0x0005e4000c101b08 */
[----:B------:R-:W-:-:S08]  /*17110*/  @!P2 LEA R16, P6, R22, R2, 0x2 ;  /* 0x000000021610a211 */ /* 0x000fd000078c10ff */
[----:B------:R-:W-:-:S04]  /*17120*/  P2R R3, PR, RZ, 0x20 ;  /* 0x00000020ff037803 */ /* 0x000fc80000000000 */
[----:B------:R-:W-:Y:S02]  /*17130*/  ISETP.NE.AND P4, PT, R3, RZ, PT ;  /* 0x000000ff0300720c */ /* 0x000fe40003f85270 */
[----:B-1----:R-:W-:Y:S02]  /*17140*/  @!P1 LEA R10, P5, R20, R2, 0x2 ;  /* 0x00000002140a9211 */ /* 0x002fe400078a10ff */
[-C--:B------:R-:W-:Y:S02]  /*17150*/  @!P3 LEA.HI.X R19, R24, R4.reuse, R25, 0x2, P4 ;  /* 0x000000041813b211 */ /* 0x080fe400020f1419 */
[-C--:B----4-:R-:W-:Y:S02]  /*17160*/  @!P2 LEA.HI.X R17, R22, R4.reuse, R23, 0x2, P6 ;  /* 0x000000041611a211 */ /* 0x090fe400030f1417 */
[----:B------:R-:W-:Y:S01]  /*17170*/  @!P1 LEA.HI.X R11, R20, R4, R21, 0x2, P5 ;  /* 0x00000004140b9211 */ /* 0x000fe200028f1415 */
[----:B------:R1:W-:Y:S01]  /*17180*/  @!P3 ST.E.64 [R18.64], R94 ;  /* 0x0000005e1200b985 */ /* 0x0003e2000c101b08 */
[----:B--2---:R-:W-:-:S03]  /*17190*/  @!P0 LEA R8, P4, R6, R2, 0x2 ;  /* 0x0000000206088211 */ /* 0x004fc600078810ff */
[----:B------:R1:W-:Y:S01]  /*171a0*/  @!P2 ST.E.64 [R16.64], R90 ;  /* 0x0000005a1000a985 */ /* 0x0003e2000c101b08 */
[----:B------:R-:W-:-:S03]  /*171b0*/  @!P0 LEA.HI.X R9, R6, R4, R15, 0x2, P4 ;  /* 0x0000000406098211 */ /* 0x000fc600020f140f */
[----:B------:R1:W-:Y:S04]  /*171c0*/  @!P1 ST.E.64 [R10.64], R86 ;  /* 0x000000560a009985 */ /* 0x0003e8000c101b08 */
[----:B------:R1:W-:Y:S01]  /*171d0*/  @!P0 ST.E.64 [R8.64], R70 ;  /* 0x0000004608008985 */ /* 0x0003e2000c101b08 */
[----:B------:R-:W-:-:S13]  /*171e0*/  ISETP.GE.AND P0, PT, R5, c[0x0][0x3c8], PT ;  /* 0x0000f20005007a0c */ /* 0x000fda0003f06270 */
[----:B------:R-:W-:Y:S05]  /*171f0*/  @P0 BRA `(.L_x_478) ;  /* 0x00000ba000000947 */ /* 0x000fea0003800000 */
[----:B------:R-:W2:Y:S01]  /*17200*/  LDL R6, [R1+0xb0] ;  /* 0x0000b00001067983 */ /* 0x000ea20000100800 */
[----:B------:R-:W-:-:S04]  /*17210*/  LEA R2, P0, R5, R2, 0x2 ;  /* 0x0000000205027211 */ /* 0x000fc800078010ff */
[----:B--2---:R-:W-:-:S05]  /*17220*/  LEA.HI.X R3, R5, R4, R6, 0x2, P0 ;  /* 0x0000000405037211 */ /* 0x004fca00000f1406 */
[----:B------:R2:W-:Y:S01]  /*17230*/  ST.E.64 [R2.64], R64 ;  /* 0x0000004002007985 */ /* 0x0005e2000c101b08 */
[----:B------:R-:W-:Y:S05]  /*17240*/  BRA `(.L_x_478) ;  /* 0x00000b5000007947 */ /* 0x000fea0003800000 */
.L_x_463:
[----:B------:R-:W2:Y:S04]  /*17250*/  LDL.LU R2, [R1+0x38] ;  /* 0x0000380001027983 */ /* 0x000ea80000300800 */
[----:B-1----:R-:W3:Y:S01]  /*17260*/  LDL.LU R6, [R1+0x3c] ;  /* 0x00003c0001067983 */ /* 0x002ee20000300800 */
[----:B------:R-:W-:Y:S02]  /*17270*/  ISETP.NE.U32.AND P0, PT, RZ, c[0x0][0x508], PT ;  /* 0x00014200ff007a0c */ /* 0x000fe40003f05070 */
[----:B------:R-:W-:Y:S01]  /*17280*/  ISETP.NE.U32.AND P3, PT, RZ, c[0x0][0x500], PT ;  /* 0x00014000ff007a0c */ /* 0x000fe20003f65070 */
[----:B------:R-:W4:Y:S01]  /*17290*/  LDL.LU R3, [R1+0x48] ;  /* 0x0000480001037983 */ /* 0x000f220000300800 */
[----:B------:R-:W-:Y:S01]  /*172a0*/  ISETP.NE.AND.EX P2, PT, RZ, c[0x0][0x50c], PT, P0 ;  /* 0x00014300ff007a0c */ /* 0x000fe20003f45300 */
[----:B------:R-:W-:Y:S01]  /*172b0*/  IMAD.MOV.U32 R23, RZ, RZ, c[0x0][0x388] ;  /* 0x0000e200ff177624 */ /* 0x000fe200078e00ff */
[----:B------:R-:W-:-:S02]  /*172c0*/  ISETP.NE.AND.EX P3, PT, RZ, c[0x0][0x504], PT, P3 ;  /* 0x00014100ff007a0c */ /* 0x000fc40003f65330 */
[----:B--2---:R-:W-:-:S09]  /*172d0*/  IADD3 R4, P1, R2, c[0x0][0x500], RZ ;  /* 0x0001400002047a10 */ /* 0x004fd20007f3e0ff */
[----:B------:R-:W-:Y:S01]  /*172e0*/  @P2 IADD3 R8, P0, R2, c[0x0][0x508], RZ ;  /* 0x0001420002082a10 */ /* 0x000fe20007f1e0ff */
[----:B------:R-:W-:Y:S01]  /*172f0*/  IMAD.MOV.U32 R2, RZ, RZ, RZ ;  /* 0x000000ffff027224 */ /* 0x000fe200078e00ff */
[C---:B---3--:R-:W-:Y:S02]  /*17300*/  IADD3.X R5, R6.reuse, c[0x0][0x504], RZ, P1, !PT ;  /* 0x0001410006057a10 */ /* 0x048fe40000ffe4ff */
[----:B------:R-:W-:-:S03]  /*17310*/  @P2 IADD3.X R9, R6, c[0x0][0x50c], RZ, P0, !PT ;  /* 0x0001430006092a10 */ /* 0x000fc600007fe4ff */
[----:B------:R1:W5:Y:S04]  /*17320*/  @P3 LDG.E R2, [R4.64] ;  /* 0x0000000804023981 */ /* 0x000368000c1e1900 */
[----:B------:R1:W5:Y:S01]  /*17330*/  @P2 LDG.E R23, [R8.64] ;  /* 0x0000000808172981 */ /* 0x000362000c1e1900 */
[----:B----4-:R-:W-:-:S04]  /*17340*/  ISETP.NE.AND P0, PT, R3, RZ, PT ;  /* 0x000000ff0300720c */ /* 0x010fc80003f05270 */
[----:B------:R-:W-:Y:S01]  /*17350*/  SEL R22, R3, c[0x0][0x3d4], P0 ;  /* 0x0000f50003167a07 */ /* 0x000fe20000000000 */
[----:B------:R-:W-:Y:S05]  /*17360*/  @P2 BRA `(.L_x_484) ;  /* 0x0000004000002947 */ /* 0x000fea0003800000 */
[----:B------:R-:W-:Y:S05]  /*17370*/  @!P3 BRA `(.L_x_484) ;  /* 0x000000300000b947 */ /* 0x000fea0003800000 */
[----:B------:R2:W3:Y:S04]  /*17380*/  LDG.E R3, [R4.64] ;  /* 0x0000000804037981 */ /* 0x0004e8000c1e1900 */
[----:B-12---:R-:W3:Y:S02]  /*17390*/  LDG.E R4, [R4.64+0x4] ;  /* 0x0000040804047981 */ /* 0x006ee4000c1e1900 */
[----:B---3-5:R-:W-:Y:S02]  /*173a0*/  IADD3 R23, -R3, R4, RZ ;  /* 0x0000000403177210 */ /* 0x028fe40007ffe1ff */
.L_x_484:
[----:B------:R-:W2:Y:S04]  /*173b0*/  LDL.LU R6, [R1+0x30] ;  /* 0x0000300001067983 */ /* 0x000ea80000300800 */
[----:B-1----:R-:W3:Y:S04]  /*173c0*/  LDL.LU R4, [R1+0x40] ;  /* 0x0000400001047983 */ /* 0x002ee80000300800 */
[----:B------:R-:W4:Y:S01]  /*173d0*/  LDL.LU R3, [R1+0x44] ;  /* 0x0000440001037983 */ /* 0x000f220000300800 */
[----:B------:R-:W-:Y:S01]  /*173e0*/  BSSY B0, `(.L_x_485) ;  /* 0x0000039000007945 */ /* 0x000fe20003800000 */
[----:B-----5:R-:W-:-:S02]  /*173f0*/  SHF.R.S32.HI R21, RZ, 0x1f, R2 ;  /* 0x0000001fff157819 */ /* 0x020fc40000011402 */
[----:B------:R-:W1:Y:S02]  /*17400*/  S2R R5, SR_TID.X ;  /* 0x0000000000057919 */ /* 0x000e640000002100 */
[----:B-1----:R-:W-:Y:S02]  /*17410*/  ISETP.GT.AND P0, PT, R5, 0x7f, PT ;  /* 0x0000007f0500780c */ /* 0x002fe40003f04270 */
[----:B--2---:R-:W-:Y:S02]  /*17420*/  LOP3.LUT R6, R6, 0xffff, RZ, 0xc0, !PT ;  /* 0x0000ffff06067812 */ /* 0x004fe400078ec0ff */
[----:B---3--:R-:W-:Y:S02]  /*17430*/  SEL R15, R4, RZ, !P3 ;  /* 0x000000ff040f7207 */ /* 0x008fe40005800000 */
[----:B----4-:R-:W-:-:S07]  /*17440*/  SEL R26, R3, RZ, !P3 ;  /* 0x000000ff031a7207 */ /* 0x010fce0005800000 */
[----:B------:R-:W-:Y:S05]  /*17450*/  @P0 BRA `(.L_x_486) ;  /* 0x0000031000000947 */ /* 0x000fea0003800000 */
[----:B------:R-:W2:Y:S01]  /*17460*/  LDL R4, [R1+0x2c] ;  /* 0x00002c0001047983 */ /* 0x000ea20000100800 */
[----:B------:R-:W-:Y:S01]  /*17470*/  IMAD R3, R23, c[0x0][0x4e8], RZ ;  /* 0x00013a0017037a24 */ /* 0x000fe200078e02ff */
[----:B--2---:R-:W-:-:S04]  /*17480*/  LEA R20, R4, R5, 0x7 ;  /* 0x0000000504147211 */ /* 0x004fc800078e38ff */
        /* <DEDUP_REMOVED lines=12> */
[C---:B------:R-:W-:Y:S01]  /*17550*/  IMAD.WIDE.U32 R4, R10.reuse, R15, RZ ;  /* 0x0000000f0a047225 */ /* 0x040fe200078e00ff */
        /* <DEDUP_REMOVED lines=33> */
.L_x_486:
[----:B------:R-:W-:Y:S05]  /*17770*/  BSYNC B0 ;  /* 0x0000000000007941 */ /* 0x000fea0003800000 */
.L_x_485:
[----:B------:R-:W-:-:S13]  /*17780*/  ISETP.GT.AND P0, PT, R22, 0x1, PT ;  /* 0x000000011600780c */ /* 0x000fda0003f04270 */
[----:B------:R-:W-:Y:S05]  /*17790*/  @P0 BRA `(.L_x_478) ;  /* 0x0000060000000947 */ /* 0x000fea0003800000 */
[----:B------:R-:W2:Y:S01]  /*177a0*/  LDL.LU R11, [R1+0x2c] ;  /* 0x00002c00010b7983 */ /* 0x000ea20000300800 */
[----:B------:R-:W-:Y:S01]  /*177b0*/  MOV R4, c[0x0][0x4e8] ;  /* 0x00013a0000047a02 */ /* 0x000fe20000000f00 */
[----:B-1----:R-:W-:Y:S02]  /*177c0*/  IMAD R3, R21, c[0x0][0x3a0], RZ ;  /* 0x0000e80015037a24 */ /* 0x002fe400078e02ff */
[----:B------:R-:W-:Y:S01]  /*177d0*/  IMAD R8, R26, c[0x0][0x3f0], RZ ;  /* 0x0000fc001a087a24 */ /* 0x000fe200078e02ff */
[----:B------:R-:W-:Y:S01]  /*177e0*/  ISETP.NE.AND P0, PT, R4, 0x1, PT ;  /* 0x000000010400780c */ /* 0x000fe20003f05270 */
[----:B------:R-:W-:-:S04]  /*177f0*/  IMAD.WIDE.U32 R4, R2, c[0x0][0x3a0], RZ ;  /* 0x0000e80002047a25 */ /* 0x000fc800078e00ff */
[----:B------:R-:W-:-:S05]  /*17800*/  IMAD R2, R2, c[0x0][0x3a4], R3 ;  /* 0x0000e90002027a24 */ /* 0x000fca00078e0203 */
[----:B------:R-:W-:-:S05]  /*17810*/  IADD3 R5, R5, R2, RZ ;  /* 0x0000000205057210 */ /* 0x000fca0007ffe0ff */
[----:B------:R-:W-:-:S04]  /*17820*/  IMAD.WIDE.U32 R4, R6, c[0x0][0x3e8], R4 ;  /* 0x0000fa0006047a25 */ /* 0x000fc800078e0004 */
[----:B------:R-:W-:-:S04]  /*17830*/  IMAD R5, R6, c[0x0][0x3ec], R5 ;  /* 0x0000fb0006057a24 */ /* 0x000fc800078e0205 */
[----:B------:R-:W-:Y:S01]  /*17840*/  IMAD.WIDE.U32 R4, R15, c[0x0][0x3f0], R4 ;  /* 0x0000fc000f047a25 */ /* 0x000fe200078e0004 */
[----:B--2---:R-:W-:-:S04]  /*17850*/  LEA R3, R11, R0, 0x7 ;  /* 0x000000000b037211 */ /* 0x004fc800078e38ff */
[----:B------:R-:W-:Y:S01]  /*17860*/  MOV R2, R3 ;  /* 0x0000000300027202 */ /* 0x000fe20000000f00 */
[----:B------:R-:W-:-:S05]  /*17870*/  @P0 IMAD.HI.U32 R9, R3, c[0x0][0x4ec], RZ ;  /* 0x00013b0003090a27 */ /* 0x000fca00078e00ff */
[----:B------:R-:W-:Y:S01]  /*17880*/  @P0 SHF.R.U32.HI R2, RZ, c[0x0][0x4f0], R9 ;  /* 0x00013c00ff020a19 */ /* 0x000fe20000011609 */
[----:B------:R-:W-:-:S03]  /*17890*/  IMAD R9, R15, c[0x0][0x3f4], R8 ;  /* 0x0000fd000f097a24 */ /* 0x000fc600078e0208 */
[----:B------:R-:W-:Y:S02]  /*178a0*/  IADD3 R6, -R2, RZ, RZ ;  /* 0x000000ff02067210 */ /* 0x000fe40007ffe1ff */
[----:B------:R-:W-:Y:S02]  /*178b0*/  SHF.R.S32.HI R8, RZ, 0x1f, R2 ;  /* 0x0000001fff087819 */ /* 0x000fe40000011402 */
[----:B------:R-:W-:Y:S01]  /*178c0*/  IADD3 R5, R5, R9, RZ ;  /* 0x0000000905057210 */ /* 0x000fe20007ffe0ff */
[----:B------:R-:W-:Y:S02]  /*178d0*/  IMAD R6, R6, c[0x0][0x4e8], R3 ;  /* 0x00013a0006067a24 */ /* 0x000fe400078e0203 */
[----:B------:R-:W-:-:S03]  /*178e0*/  IMAD R3, R8, c[0x0][0x3e0], RZ ;  /* 0x0000f80008037a24 */ /* 0x000fc600078e02ff */
[----:B------:R-:W-:Y:S01]  /*178f0*/  SHF.R.S32.HI R8, RZ, 0x1f, R6 ;  /* 0x0000001fff087819 */ /* 0x000fe20000011406 */
[C---:B------:R-:W-:Y:S02]  /*17900*/  IMAD R9, R2.reuse, c[0x0][0x3e4], R3 ;  /* 0x0000f90002097a24 */ /* 0x040fe400078e0203 */
[----:B------:R-:W-:-:S04]  /*17910*/  IMAD.WIDE.U32 R2, R2, c[0x0][0x3e0], R4 ;  /* 0x0000f80002027a25 */ /* 0x000fc800078e0004 */
[----:B------:R-:W-:Y:S01]  /*17920*/  IMAD R4, R8, c[0x0][0x3d8], RZ ;  /* 0x0000f60008047a24 */ /* 0x000fe200078e02ff */
[----:B------:R-:W-:-:S03]  /*17930*/  IADD3 R3, R3, R9, RZ ;  /* 0x0000000903037210 */ /* 0x000fc60007ffe0ff */
[C---:B------:R-:W-:Y:S02]  /*17940*/  IMAD R4, R6.reuse, c[0x0][0x3dc], R4 ;  /* 0x0000f70006047a24 */ /* 0x040fe400078e0204 */
[----:B------:R-:W-:Y:S01]  /*17950*/  IMAD.WIDE.U32 R2, R6, c[0x0][0x3d8], R2 ;  /* 0x0000f60006027a25 */ /* 0x000fe200078e0002 */
[----:B------:R-:W-:-:S04]  /*17960*/  LEA R6, R11, R81, 0x7 ;  /* 0x000000510b067211 */ /* 0x000fc800078e38ff */
[----:B------:R-:W-:Y:S02]  /*17970*/  IADD3 R5, R3, R4, RZ ;  /* 0x0000000403057210 */ /* 0x000fe40007ffe0ff */
[----:B------:R-:W-:-:S04]  /*17980*/  LEA R10, P0, R2, c[0x0][0x380], 0x1 ;  /* 0x0000e000020a7a11 */ /* 0x000fc800078008ff */
[----:B------:R-:W-:Y:S01]  /*17990*/  LEA.HI.X R5, R2, c[0x0][0x384], R5, 0x1, P0 ;  /* 0x0000e10002057a11 */ /* 0x000fe200000f0c05 */
[----:B------:R-:W-:Y:S06]  /*179a0*/  BRA.DIV ~URZ, `(.L_x_487) ;  /* 0x000025c27f007947 */ /* 0x000fec000b800000 */
[----:B------:R1:W2:Y:S02]  /*179b0*/  SHFL.IDX PT, R11, R5, RZ, 0x181f ;  /* 0x00181fff050b7589 */ /* 0x0002a400000e0000 */
.L_x_551:
[----:B------:R-:W-:Y:S05]  /*179c0*/  BRA.DIV ~URZ, `(.L_x_488) ;  /* 0x000026127f007947 */ /* 0x000fea000b800000 */
[----:B------:R3:W4:Y:S02]  /*179d0*/  SHFL.IDX PT, R2, R10, RZ, 0x181f ;  /* 0x00181fff0a027589 */ /* 0x00072400000e0000 */
.L_x_552:
[----:B------:R-:W-:Y:S01]  /*179e0*/  IMAD R4, R23, c[0x0][0x4e8], RZ ;  /* 0x00013a0017047a24 */ /* 0x000fe200078e02ff */
[----:B------:R-:W-:Y:S04]  /*179f0*/  BSSY B0, `(.L_x_489) ;  /* 0x000000b000007945 */ /* 0x000fe80003800000 */
[----:B------:R-:W-:-:S13]  /*17a00*/  ISETP.GE.AND P0, PT, R6, R4, PT ;  /* 0x000000040600720c */ /* 0x000fda0003f06270 */
[----:B------:R-:W-:Y:S05]  /*17a10*/  @P0 BRA `(.L_x_490) ;  /* 0x0000008000000947 */ /* 0x000fea0003800000 */
[----:B------:R-:W-:Y:S02]  /*17a20*/  ISETP.GE.AND P1, PT, R76, c[0x0][0x3c8], PT ;  /* 0x0000f2004c007a0c */ /* 0x000fe40003f26270 */
[----:B------:R-:W-:-:S11]  /*17a30*/  ISETP.GE.AND P0, PT, R212, c[0x0][0x3c8], PT ;  /* 0x0000f200d4007a0c */ /* 0x000fd60003f06270 */
[-C--:B----4-:R-:W-:Y:S02]  /*17a40*/  @!P1 LEA R8, P3, R76, R2.reuse, 0x1 ;  /* 0x000000024c089211 */ /* 0x090fe400078608ff */
[----:B------:R-:W-:Y:S02]  /*17a50*/  @!P0 LEA R2, P2, R212, R2, 0x1 ;  /* 0x00000002d4028211 */ /* 0x000fe400078408ff */
[-C--:B--2---:R-:W-:Y:S02]  /*17a60*/  @!P1 LEA.HI.X R9, R76, R11.reuse, R77, 0x1, P3 ;  /* 0x0000000b4c099211 */ /* 0x084fe400018f0c4d */
[----:B------:R-:W-:-:S03]  /*17a70*/  @!P0 LEA.HI.X R3, R212, R11, R231, 0x1, P2 ;  /* 0x0000000bd4038211 */ /* 0x000fc600010f0ce7 */
[----:B------:R2:W-:Y:S04]  /*17a80*/  @!P1 ST.E.128 [R8.64], RZ ;  /* 0x000000ff08009985 */ /* 0x0005e8000c101d08 */
[----:B------:R2:W-:Y:S02]  /*17a90*/  @!P0 ST.E.128 [R2.64], RZ ;  /* 0x000000ff02008985 */ /* 0x0005e4000c101d08 */
.L_x_490:
[----:B------:R-:W-:Y:S05]  /*17aa0*/  BSYNC B0 ;  /* 0x0000000000007941 */ /* 0x000fea0003800000 */
.L_x_489:
[----:B------:R-:W-:Y:S05]  /*17ab0*/  BRA.DIV ~URZ, `(.L_x_491) ;  /* 0x000025927f007947 */ /* 0x000fea000b800000 */
[----:B--2---:R2:W1:Y:S04]  /*17ac0*/  SHFL.IDX PT, R11, R5, 0x1, 0x181f ;  /* 0x00381f00050b7f89 */ /* 0x00446800000e0000 */
[----:B----4-:R2:W4:Y:S02]  /*17ad0*/  SHFL.IDX PT, R2, R10, 0x1, 0x181f ;  /* 0x00381f000a027f89 */ /* 0x01052400000e0000 */
.L_x_553:
        /* <DEDUP_REMOVED lines=8> */
[-C--:B-1----:R-:W-:Y:S02]  /*17b60*/  @!P1 LEA.HI.X R9, R76, R11.reuse, R77, 0x1, P3 ;  /* 0x0000000b4c099211 */ /* 0x082fe400018f0c4d */
[----:B------:R-:W-:-:S03]  /*17b70*/  @!P0 LEA.HI.X R3, R212, R11, R231, 0x1, P2 ;  /* 0x0000000bd4038211 */ /* 0x000fc600010f0ce7 */
[----:B------:R1:W-:Y:S04]  /*17b80*/  @!P1 ST.E.128 [R8.64], RZ ;  /* 0x000000ff08009985 */ /* 0x0003e8000c101d08 */
[----:B------:R1:W-:Y:S02]  /*17b90*/  @!P0 ST.E.128 [R2.64], RZ ;  /* 0x000000ff02008985 */ /* 0x0003e4000c101d08 */
.L_x_493:
[----:B------:R-:W-:Y:S05]  /*17ba0*/  BSYNC B0 ;  /* 0x0000000000007941 */ /* 0x000fea0003800000 */
.L_x_492:
[----:B------:R-:W-:Y:S05]  /*17bb0*/  BRA.DIV ~URZ, `(.L_x_494) ;  /* 0x000025627f007947 */ /* 0x000fea000b800000 */
[----:B-1----:R1:W2:Y:S02]  /*17bc0*/  SHFL.IDX PT, R11, R5, 0x2, 0x181f ;  /* 0x00581f00050b7f89 */ /* 0x0022a400000e0000 */
.L_x_554:
[----:B------:R-:W-:Y:S05]  /*17bd0*/  BRA.DIV ~URZ, `(.L_x_495) ;  /* 0x000025b27f007947 */ /* 0x000fea000b800000 */
[----:B----4-:R4:W1:Y:S02]  /*17be0*/  SHFL.IDX PT, R2, R10, 0x2, 0x181f ;  /* 0x00581f000a027f89 */ /* 0x01086400000e0000 */
.L_x_555:
[----:B------:R-:W-:Y:S01]  /*17bf0*/  IADD3 R3, R6, 0x40, RZ ;  /* 0x0000004006037810 */ /* 0x000fe20007ffe0ff */
[----:B------:R-:W-:Y:S03]  /*17c00*/  BSSY B0, `(.L_x_496) ;  /* 0x000000b000007945 */ /* 0x000fe60003800000 */
[----:B------:R-:W-:-:S13]  /*17c10*/  ISETP.GE.AND P0, PT, R3, R4, PT ;  /* 0x000000040300720c */ /* 0x000fda0003f06270 */
[----:B------:R-:W-:Y:S05]  /*17c20*/  @P0 BRA `(.L_x_497) ;  /* 0x0000008000000947 */ /* 0x000fea0003800000 */
[----:B------:R-:W-:Y:S02]  /*17c30*/  ISETP.GE.AND P1, PT, R76, c[0x0][0x3c8], PT ;  /* 0x0000f2004c007a0c */ /* 0x000fe40003f26270 */
[----:B------:R-:W-:-:S11]  /*17c40*/  ISETP.GE.AND P0, PT, R212, c[0x0][0x3c8], PT ;  /* 0x0000f200d4007a0c */ /* 0x000fd60003f06270 */
[-C--:B-1----:R-:W-:Y:S02]  /*17c50*/  @!P1 LEA R8, P3, R76, R2.reuse, 0x1 ;  /* 0x000000024c089211 */ /* 0x082fe400078608ff */
[----:B------:R-:W-:Y:S02]  /*17c60*/  @!P0 LEA R2, P2, R212, R2, 0x1 ;  /* 0x00000002d4028211 */ /* 0x000fe400078408ff */
[-C--:B--2---:R-:W-:Y:S02]  /*17c70*/  @!P1 LEA.HI.X R9, R76, R11.reuse, R77, 0x1, P3 ;  /* 0x0000000b4c099211 */ /* 0x084fe400018f0c4d */
[----:B------:R-:W-:-:S03]  /*17c80*/  @!P0 LEA.HI.X R3, R212, R11, R231, 0x1, P2 ;  /* 0x0000000bd4038211 */ /* 0x000fc600010f0ce7 */
[----:B------:R1:W-:Y:S04]  /*17c90*/  @!P1 ST.E.128 [R8.64], RZ ;  /* 0x000000ff08009985 */ /* 0x0003e8000c101d08 */
[----:B------:R1:W-:Y:S02]  /*17ca0*/  @!P0 ST.E.128 [R2.64], RZ ;  /* 0x000000ff02008985 */ /* 0x0003e4000c101d08 */
.L_x_497:
[----:B------:R-:W-:Y:S05]  /*17cb0*/  BSYNC B0 ;  /* 0x0000000000007941 */ /* 0x000fea0003800000 */
.L_x_496:
[----:B------:R-:W-:Y:S05]  /*17cc0*/  BRA.DIV ~URZ, `(.L_x_498) ;  /* 0x000025327f007947 */ /* 0x000fea000b800000 */
[----:B-1----:R1:W3:Y:S04]  /*17cd0*/  SHFL.IDX PT, R8, R5, 0x3, 0x181f ;  /* 0x00781f0005087f89 */ /* 0x0022e800000e0000 */
[----:B------:R1:W4:Y:S02]  /*17ce0*/  SHFL.IDX PT, R2, R10, 0x3, 0x181f ;  /* 0x00781f000a027f89 */ /* 0x00032400000e0000 */
.L_x_556:
[----:B------:R-:W-:-:S04]  /*17cf0*/  IADD3 R6, R6, 0x60, RZ ;  /* 0x0000006006067810 */ /* 0x000fc80007ffe0ff */
[----:B------:R-:W-:-:S13]  /*17d00*/  ISETP.GE.AND P0, PT, R6, R4, PT ;  /* 0x000000040600720c */ /* 0x000fda0003f06270 */
[----:B------:R-:W-:Y:S05]  /*17d10*/  @P0 BRA `(.L_x_478) ;  /* 0x0000008000000947 */ /* 0x000fea0003800000 */
[----:B------:R-:W-:Y:S02]  /*17d20*/  ISETP.GE.AND P1, PT, R76, c[0x0][0x3c8], PT ;  /* 0x0000f2004c007a0c */ /* 0x000fe40003f26270 */
[----:B------:R-:W-:-:S11]  /*17d30*/  ISETP.GE.AND P0, PT, R212, c[0x0][0x3c8], PT ;  /* 0x0000f200d4007a0c */ /* 0x000fd60003f06270 */
[-C--:B----4-:R-:W-:Y:S02]  /*17d40*/  @!P1 LEA R4, P3, R76, R2.reuse, 0x1 ;  /* 0x000000024c049211 */ /* 0x090fe400078608ff */
[----:B------:R-:W-:Y:S02]  /*17d50*/  @!P0 LEA R2, P2, R212, R2, 0x1 ;  /* 0x00000002d4028211 */ /* 0x000fe400078408ff */
[-C--:B-123--:R-:W-:Y:S02]  /*17d60*/  @!P1 LEA.HI.X R5, R76, R8.reuse, R77, 0x1, P3 ;  /* 0x000000084c059211 */ /* 0x08efe400018f0c4d */
[----:B------:R-:W-:-:S03]  /*17d70*/  @!P0 LEA.HI.X R3, R212, R8, R231, 0x1, P2 ;  /* 0x00000008d4038211 */ /* 0x000fc600010f0ce7 */
[----:B------:R1:W-:Y:S04]  /*17d80*/  @!P1 ST.E.128 [R4.64], RZ ;  /* 0x000000ff04009985 */ /* 0x0003e8000c101d08 */
[----:B------:R1:W-:Y:S02]  /*17d90*/  @!P0 ST.E.128 [R2.64], RZ ;  /* 0x000000ff02008985 */ /* 0x0003e4000c101d08 */
.L_x_478:
[----:B------:R-:W-:Y:S05]  /*17da0*/  BSYNC B1 ;  /* 0x0000000000017941 */ /* 0x000fea0003800000 */
.L_x_462:
[----:B------:R-:W-:-:S13]  /*17db0*/  ISETP.NE.AND P0, PT, RZ, UR7, PT ;  /* 0x00000007ff007c0c */ /* 0x000fda000bf05270 */
[----:B------:R-:W-:Y:S01]  /*17dc0*/  @P0 WARPSYNC 0xffffffff ;  /* 0xffffffff00000948 */ /* 0x000fe20003800000 */
[----:B------:R-:W-:Y:S06]  /*17dd0*/  @P0 BAR.SYNC.DEFER_BLOCKING 0x5, 0x100 ;  /* 0x0144000000000b1d */ /* 0x000fec0000010000 */
[----:B-1234-:R-:W1:Y:S04]  /*17de0*/  @P0 LDS.128 R8, [0xf100] ;  /* 0x00f10000ff080984 */ /* 0x01ee680000000c00 */
[----:B-1----:R1:W-:Y:S04]  /*17df0*/  @P0 STL.64 [R1+0x28], R8 ;  /* 0x0000280801000387 */ /* 0x0023e80000100a00 */
[----:B------:R1:W-:Y:S04]  /*17e00*/  @P0 STL.64 [R1+0x30], R10 ;  /* 0x0000300a01000387 */ /* 0x0003e80000100a00 */
[----:B------:R-:W-:Y:S06]  /*17e10*/  @P0 BAR.ARV 0x4, 0x100 ;  /* 0x0104000000000b1d */ /* 0x000fec0000002000 */
[----:B------:R-:W-:Y:S05]  /*17e20*/  @P0 BRA `(.L_x_499) ;  /* 0x00000ba000000947 */ /* 0x000fea0003800000 */
[----:B------:R-:W2:Y:S01]  /*17e30*/  S2R R2, SR_TID.X ;  /* 0x0000000000027919 */ /* 0x000ea20000002100 */
[----:B-1----:R-:W-:Y:S01]  /*17e40*/  IMAD.MOV.U32 R8, RZ, RZ, RZ ;  /* 0x000000ffff087224 */ /* 0x002fe200078e00ff */
[----:B--2---:R-:W-:-:S04]  /*17e50*/  LOP3.LUT R18, R2, 0x1f, RZ, 0xc0, !PT ;  /* 0x0000001f02127812 */ /* 0x004fc800078ec0ff */
[----:B------:R-:W-:Y:S01]  /*17e60*/  ISETP.NE.AND P6, PT, R18, 0x1f, PT ;  /* 0x0000001f1200780c */ /* 0x000fe20003fc5270 */
[----:B------:R-:W-:Y:S10]  /*17e70*/  BRA.DIV ~URZ, `(.L_x_500) ;  /* 0x000024527f007947 */ /* 0x000ff4000b800000 */
[----:B------:R1:W2:Y:S02]  /*17e80*/  SHFL.IDX PT, R10, R74, RZ, 0x1f ;  /* 0x00001fff4a0a7589 */ /* 0x0002a400000e0000 */
.L_x_557:
[----:B------:R-:W-:Y:S05]  /*17e90*/  BRA.DIV ~URZ, `(.L_x_501) ;  /* 0x000024a27f007947 */ /* 0x000fea000b800000 */
[----:B------:R3:W4:Y:S02]  /*17ea0*/  SHFL.IDX PT, R9, R74, 0x1, 0x1f ;  /* 0x00201f004a097f89 */ /* 0x00072400000e0000 */
.L_x_558:
[----:B------:R-:W5:Y:S01]  /*17eb0*/  LDL R2, [R1+0x34] ;  /* 0x0000340001027983 */ /* 0x000f620000100800 */
[----:B------:R-:W-:Y:S02]  /*17ec0*/  IMAD.MOV.U32 R6, RZ, RZ, RZ ;  /* 0x000000ffff067224 */ /* 0x000fe400078e00ff */
[----:B-----5:R-:W-:-:S05]  /*17ed0*/  IMAD.IADD R2, R2, 0x1, R18 ;  /* 0x0000000102027824 */ /* 0x020fca00078e0212 */
        /* <DEDUP_REMOVED lines=16> */
.L_x_559:
        /* <DEDUP_REMOVED lines=16> */
.L_x_560:
[----:B---3--:R-:W-:Y:S01]  /*180e0*/  IMAD R2, R2, c[0x0][0x538], RZ ;  /* 0x00014e0002027a24 */ /* 0x008fe200078e02ff */
[----:B------:R-:W-:Y:S04]  /*180f0*/  BSSY B1, `(.L_x_504) ;  /* 0x0000084000017945 */ /* 0x000fe80003800000 */
[----:B----4-:R-:W-:-:S04]  /*18100*/  IADD3 R9, R2, R9, RZ ;  /* 0x0000000902097210 */ /* 0x010fc80007ffe0ff */
[----:B--2---:R-:W-:-:S13]  /*18110*/  ISETP.GT.AND P0, PT, R9, R10, PT ;  /* 0x0000000a0900720c */ /* 0x004fda0003f04270 */
[----:B------:R-:W-:Y:S05]  /*18120*/  @P0 BRA `(.L_x_505) ;  /* 0x0000026000000947 */ /* 0x000fea0003800000 */
.L_x_509:
[----:B------:R-:W2:Y:S02]  /*18130*/  LDL.LU R2, [R1+0x34] ;  /* 0x0000340001027983 */ /* 0x000ea40000300800 */
[----:B--2---:R-:W-:-:S04]  /*18140*/  IADD3 R2, R2, 0x1f, RZ ;  /* 0x0000001f02027810 */ /* 0x004fc80007ffe0ff */
[----:B------:R-:W-:-:S13]  /*18150*/  ISETP.GE.AND P0, PT, R2, c[0x0][0x53c], PT ;  /* 0x00014f0002007a0c */ /* 0x000fda0003f06270 */
[----:B------:R-:W-:Y:S05]  /*18160*/  @P0 BRA `(.L_x_506) ;  /* 0x0000077000000947 */ /* 0x000fea0003800000 */
[----:B------:R2:W-:Y:S01]  /*18170*/  STL [R1+0x34], R2 ;  /* 0x0000340201007387 */ /* 0x0005e20000100800 */
[----:B------:R-:W-:Y:S02]  /*18180*/  MOV R6, RZ ;  /* 0x000000ff00067202 */ /* 0x000fe40000000f00 */
[----:B------:R-:W-:Y:S02]  /*18190*/  MOV R8, RZ ;  /* 0x000000ff00087202 */ /* 0x000fe40000000f00 */
[----:B--2---:R-:W-:-:S04]  /*181a0*/  IADD3 R2, R2, R18, RZ ;  /* 0x0000001202027210 */ /* 0x004fc80007ffe0ff */
[----:B------:R-:W-:-:S13]  /*181b0*/  ISETP.GE.OR P0, PT, R2, c[0x0][0x53c], !P6 ;  /* 0x00014f0002007a0c */ /* 0x000fda0007706670 */
[----:B-1----:R-:W-:Y:S02]  /*181c0*/  @!P0 MOV R4, 0x4 ;  /* 0x0000000400048802 */ /* 0x002fe40000000f00 */
[----:B------:R-:W-:-:S03]  /*181d0*/  @!P0 MOV R3, 0x4 ;  /* 0x0000000400038802 */ /* 0x000fc60000000f00 */
[----:B------:R-:W-:-:S04]  /*181e0*/  @!P0 IMAD.WIDE R4, R2, R4, c[0x0][0x580] ;  /* 0x0001600002048625 */ /* 0x000fc800078e0204 */
[----:B------:R-:W-:Y:S01]  /*181f0*/  @!P0 IMAD.WIDE R2, R2, R3, c[0x0][0x578] ;  /* 0x00015e0002028625 */ /* 0x000fe200078e0203 */
[----:B------:R-:W2:Y:S04]  /*18200*/  @!P0 LDG.E R6, [R4.64] ;  /* 0x0000000804068981 */ /* 0x000ea8000c1e1900 */
[----:B------:R-:W2:Y:S02]  /*18210*/  @!P0 LDG.E R8, [R2.64] ;  /* 0x0000000802088981 */ /* 0x000ea4000c1e1900 */
[----:B--2---:R-:W-:Y:S01]  /*18220*/  IMAD R2, R8, R6, RZ ;  /* 0x0000000608027224 */ /* 0x004fe200078e02ff */
[----:B------:R-:W-:Y:S05]  /*18230*/  BRA.DIV ~URZ, `(.L_x_507) ;  /* 0x000023627f007947 */ /* 0x000fea000b800000 */
[----:B------:R1:W2:Y:S02]  /*18240*/  SHFL.UP PT, R3, R2, 0x1, RZ ;  /* 0x0420000002037989 */ /* 0x0002a400000e00ff */
.L_x_561:
        /* <DEDUP_REMOVED lines=16> */
.L_x_562:
[----:B--2---:R-:W-:-:S05]  /*18350*/  IMAD R2, R2, c[0x0][0x538], RZ ;  /* 0x00014e0002027a24 */ /* 0x004fca00078e02ff */
[----:B------:R-:W-:-:S04]  /*18360*/  IADD3 R9, R2, R9, RZ ;  /* 0x0000000902097210 */ /* 0x000fc80007ffe0ff */
[----:B------:R-:W-:-:S13]  /*18370*/  ISETP.GT.AND P0, PT, R9, R10, PT ;  /* 0x0000000a0900720c */ /* 0x000fda0003f04270 */
[----:B-1----:R-:W-:Y:S05]  /*18380*/  @!P0 BRA `(.L_x_509) ;  /* 0xfffffda000008947 */ /* 0x002fea000383ffff */
.L_x_505:
[----:B------:R-:W-:-:S05]  /*18390*/  IADD3 R15, -R2, R9, RZ ;  /* 0x00000009020f7210 */ /* 0x000fca0007ffe1ff */
[----:B------:R-:W-:-:S05]  /*183a0*/  IMAD R2, R4, c[0x0][0x538], R15 ;  /* 0x00014e0004027a24 */ /* 0x000fca00078e020f */
[----:B------:R-:W-:Y:S01]  /*183b0*/  ISETP.GT.AND P0, PT, R2, R10, PT ;  /* 0x0000000a0200720c */ /* 0x000fe20003f04270 */
[----:B------:R-:W-:-:S12]  /*183c0*/  BRA.DIV ~URZ, `(.L_x_510) ;  /* 0x000023c27f007947 */ /* 0x000fd8000b800000 */
[----:B------:R-:W-:-:S04]  /*183d0*/  VOTE.ANY R9, PT, !P0 ;  /* 0x0000000000097806 */ /* 0x000fc800040e0100 */
.L_x_563:
[----:B------:R2:W3:Y:S01]  /*183e0*/  POPC R11, R9 ;  /* 0x00000009000b7309 */ /* 0x0004e20000000000 */
[----:B------:R-:W-:Y:S05]  /*183f0*/  BRA.DIV ~URZ, `(.L_x_511) ;  /* 0x000023e27f007947 */ /* 0x000fea000b800000 */
[----:B---3--:R3:W4:Y:S04]  /*18400*/  SHFL.IDX PT, R6, R6, R11, 0x1f ;  /* 0x00001f0b06067589 */ /* 0x00872800000e0000 */
[----:B------:R3:W1:Y:S02]  /*18410*/  SHFL.IDX PT, R5, R8, R11, 0x1f ;  /* 0x00001f0b08057589 */ /* 0x00066400000e0000 */
.L_x_564:
[----:B------:R-:W-:Y:S01]  /*18420*/  ISETP.NE.AND P0, PT, R9, RZ, PT ;  /* 0x000000ff0900720c */ /* 0x000fe20003f05270 */
[----:B------:R-:W-:-:S12]  /*18430*/  BSSY B0, `(.L_x_512) ;  /* 0x0000005000007945 */ /* 0x000fd80003800000 */
[----:B------:R-:W-:Y:S05]  /*18440*/  @!P0 BRA `(.L_x_513) ;  /* 0x0000003000008947 */ /* 0x000fea0003800000 */
[----:B------:R-:W-:Y:S01]  /*18450*/  IADD3 R2, R11, -0x1, RZ ;  /* 0xffffffff0b027810 */ /* 0x000fe20007ffe0ff */
[----:B------:R-:W-:Y:S05]  /*18460*/  BRA.DIV ~URZ, `(.L_x_514) ;  /* 0x000024427f007947 */ /* 0x000fea000b800000 */
[----:B------:R2:W3:Y:S02]  /*18470*/  SHFL.IDX PT, R16, R4, R2, 0x1f ;  /* 0x00001f0204107589 */ /* 0x0004e400000e0000 */
.L_x_513:
[----:B------:R-:W-:Y:S05]  /*18480*/  BSYNC B0 ;  /* 0x0000000000007941 */ /* 0x000fea0003800000 */
.L_x_512:
[----:B---3--:R-:W-:Y:S01]  /*18490*/  IMAD R15, R16, c[0x0][0x538], R15 ;  /* 0x00014e00100f7a24 */ /* 0x008fe200078e020f */
[----:B----4-:R-:W-:Y:S02]  /*184a0*/  IABS R3, R6 ;  /* 0x0000000600037213 */ /* 0x010fe40000000000 */
[----:B-12---:R-:W-:Y:S02]  /*184b0*/  IABS R2, R5 ;  /* 0x0000000500027213 */ /* 0x006fe40000000000 */
[----:B------:R1:W-:Y:S01]  /*184c0*/  STL [R1+0x28], R15 ;  /* 0x0000280f01007387 */ /* 0x0003e20000100800 */
[----:B------:R-:W2:Y:S03]  /*184d0*/  I2F.RP R8, R3 ;  /* 0x0000000300087306 */ /* 0x000ea60000209400 */
[----:B------:R-:W3:Y:S05]  /*184e0*/  LDL.LU R19, [R1+0x34] ;  /* 0x0000340001137983 */ /* 0x000eea0000300800 */
[----:B--2---:R-:W2:Y:S01]  /*184f0*/  MUFU.RCP R8, R8 ;  /* 0x0000000800087308 */ /* 0x004ea20000001000 */
[----:B-1----:R-:W-:Y:S01]  /*18500*/  IMAD.IADD R15, R10, 0x1, -R15 ;  /* 0x000000010a0f7824 */ /* 0x002fe200078e0a0f */
[----:B--2---:R-:W-:-:S06]  /*18510*/  IADD3 R8, R8, 0xffffffe, RZ ;  /* 0x0ffffffe08087810 */ /* 0x004fcc0007ffe0ff */
[----:B------:R-:W1:Y:S01]  /*18520*/  F2I.FTZ.U32.TRUNC.NTZ R9, R8 ;  /* 0x0000000800097305 */ /* 0x000e62000021f000 */
[----:B------:R-:W-:Y:S01]  /*18530*/  IMAD.MOV.U32 R10, RZ, RZ, R2 ;  /* 0x000000ffff0a7224 */ /* 0x000fe200078e0002 */
[----:B------:R-:W-:Y:S02]  /*18540*/  IABS R2, R6 ;  /* 0x0000000600027213 */ /* 0x000fe40000000000 */
[----:B------:R-:W-:-:S04]  /*18550*/  IABS R16, R15 ;  /* 0x0000000f00107213 */ /* 0x000fc80000000000 */
[----:B------:R-:W2:Y:S01]  /*18560*/  I2F.RP R17, R10 ;  /* 0x0000000a00117306 */ /* 0x000ea20000209400 */
[----:B-1----:R-:W-:Y:S01]  /*18570*/  IMAD.MOV R4, RZ, RZ, -R9 ;  /* 0x000000ffff047224 */ /* 0x002fe200078e0a09 */
[----:B------:R-:W-:-:S03]  /*18580*/  MOV R8, RZ ;  /* 0x000000ff00087202 */ /* 0x000fc60000000f00 */
[----:B------:R-:W-:Y:S02]  /*18590*/  IMAD R4, R4, R3, RZ ;  /* 0x0000000304047224 */ /* 0x000fe400078e02ff */
[----:B------:R-:W-:Y:S02]  /*185a0*/  IMAD.MOV R2, RZ, RZ, -R2 ;  /* 0x000000ffff027224 */ /* 0x000fe400078e0a02 */
[----:B------:R-:W-:-:S04]  /*185b0*/  IMAD.HI.U32 R9, R9, R4, R8 ;  /* 0x0000000409097227 */ /* 0x000fc800078e0008 */
[----:B------:R-:W-:Y:S02]  /*185c0*/  IMAD.MOV.U32 R4, RZ, RZ, R16 ;  /* 0x000000ffff047224 */ /* 0x000fe400078e0010 */
[----:B------:R-:W-:Y:S02]  /*185d0*/  IMAD.MOV.U32 R8, RZ, RZ, R2 ;  /* 0x000000ffff087224 */ /* 0x000fe400078e0002 */
[----:B------:R-:W-:-:S04]  /*185e0*/  IMAD.HI.U32 R2, R9, R4, RZ ;  /* 0x0000000409027227 */ /* 0x000fc800078e00ff */
[----:B------:R-:W-:Y:S02]  /*185f0*/  IMAD R4, R2, R8, R4 ;  /* 0x0000000802047224 */ /* 0x000fe400078e0204 */
[----:B--2---:R-:W1:Y:S03]  /*18600*/  MUFU.RCP R8, R17 ;  /* 0x0000001100087308 */ /* 0x004e660000001000 */
[----:B------:R-:W-:Y:S02]  /*18610*/  ISETP.GT.U32.AND P0, PT, R3, R4, PT ;  /* 0x000000040300720c */ /* 0x000fe40003f04070 */
[----:B-1----:R-:W-:-:S11]  /*18620*/  IADD3 R8, R8, 0xffffffe, RZ ;  /* 0x0ffffffe08087810 */ /* 0x002fd60007ffe0ff */
[-C--:B------:R-:W-:Y:S01]  /*18630*/  @!P0 IADD3 R4, R4, -R3.reuse, RZ ;  /* 0x8000000304048210 */ /* 0x080fe20007ffe0ff */
[----:B------:R-:W1:Y:S03]  /*18640*/  F2I.FTZ.U32.TRUNC.NTZ R9, R8 ;  /* 0x0000000800097305 */ /* 0x000e66000021f000 */
[----:B------:R-:W-:Y:S02]  /*18650*/  ISETP.GE.U32.AND P2, PT, R4, R3, PT ;  /* 0x000000030400720c */ /* 0x000fe40003f46070 */
[----:B------:R-:W-:Y:S02]  /*18660*/  LOP3.LUT R3, R15, R6, RZ, 0x3c, !PT ;  /* 0x000000060f037212 */ /* 0x000fe400078e3cff */
[----:B------:R-:W-:Y:S02]  /*18670*/  @!P0 IADD3 R2, R2, 0x1, RZ ;  /* 0x0000000102028810 */ /* 0x000fe40007ffe0ff */
[----:B------:R-:W-:-:S02]  /*18680*/  ISETP.GE.AND P1, PT, R3, RZ, PT ;  /* 0x000000ff0300720c */ /* 0x000fc40003f26270 */
[----:B------:R-:W-:-:S05]  /*18690*/  ISETP.NE.AND P0, PT, R6, RZ, PT ;  /* 0x000000ff0600720c */ /* 0x000fca0003f05270 */
[----:B------:R-:W-:Y:S01]  /*186a0*/  @P2 IADD3 R2, R2, 0x1, RZ ;  /* 0x0000000102022810 */ /* 0x000fe20007ffe0ff */
[----:B-1----:R-:W-:-:S04]  /*186b0*/  IMAD.MOV R3, RZ, RZ, -R9 ;  /* 0x000000ffff037224 */ /* 0x002fc800078e0a09 */
[----:B------:R-:W-:Y:S02]  /*186c0*/  IMAD.MOV.U32 R4, RZ, RZ, R3 ;  /* 0x000000ffff047224 */ /* 0x000fe400078e0003 */
[----:B------:R-:W-:Y:S01]  /*186d0*/  @!P1 IMAD.MOV R2, RZ, RZ, -R2 ;  /* 0x000000ffff029224 */ /* 0x000fe200078e0a02 */
[----:B------:R-:W-:Y:S01]  /*186e0*/  @!P0 LOP3.LUT R2, RZ, R6, RZ, 0x33, !PT ;  /* 0x00000006ff028212 */ /* 0x000fe200078e33ff */
[----:B------:R-:W-:Y:S01]  /*186f0*/  IMAD R4, R4, R10, RZ ;  /* 0x0000000a04047224 */ /* 0x000fe200078e02ff */
[----:B------:R-:W-:Y:S01]  /*18700*/  IABS R3, R5 ;  /* 0x0000000500037213 */ /* 0x000fe20000000000 */
[----:B------:R-:W-:Y:S01]  /*18710*/  IMAD.MOV.U32 R8, RZ, RZ, RZ ;  /* 0x000000ffff087224 */ /* 0x000fe200078e00ff */
[----:B------:R-:W-:Y:S02]  /*18720*/  IABS R17, R2 ;  /* 0x0000000200117213 */ /* 0x000fe40000000000 */
[----:B------:R-:W-:Y:S01]  /*18730*/  IADD3 R16, RZ, -R3, RZ ;  /* 0x80000003ff107210 */ /* 0x000fe20007ffe0ff */
[----:B------:R-:W-:-:S04]  /*18740*/  IMAD.HI.U32 R3, R9, R4, R8 ;  /* 0x0000000409037227 */ /* 0x000fc800078e0008 */
[----:B------:R-:W-:Y:S01]  /*18750*/  IMAD.MOV.U32 R4, RZ, RZ, R17 ;  /* 0x000000ffff047224 */ /* 0x000fe200078e0011 */
[----:B------:R-:W-:-:S03]  /*18760*/  MOV R8, R16 ;  /* 0x0000001000087202 */ /* 0x000fc60000000f00 */
[----:B------:R-:W-:-:S04]  /*18770*/  IMAD.HI.U32 R3, R3, R4, RZ ;  /* 0x0000000403037227 */ /* 0x000fc800078e00ff */
[----:B------:R-:W-:-:S05]  /*18780*/  IMAD R4, R3, R8, R4 ;  /* 0x0000000803047224 */ /* 0x000fca00078e0204 */
[----:B------:R-:W-:-:S13]  /*18790*/  ISETP.GT.U32.AND P0, PT, R10, R4, PT ;  /* 0x000000040a00720c */ /* 0x000fda0003f04070 */
[----:B------:R-:W-:-:S05]  /*187a0*/  @!P0 IMAD.IADD R4, R4, 0x1, -R10 ;  /* 0x0000000104048824 */ /* 0x000fca00078e0a0a */
[----:B------:R-:W-:Y:S02]  /*187b0*/  ISETP.GE.U32.AND P2, PT, R4, R10, PT ;  /* 0x0000000a0400720c */ /* 0x000fe40003f46070 */
[----:B------:R-:W-:Y:S02]  /*187c0*/  LOP3.LUT R4, R2, R5, RZ, 0x3c, !PT ;  /* 0x0000000502047212 */ /* 0x000fe400078e3cff */
[----:B------:R-:W-:Y:S02]  /*187d0*/  @!P0 IADD3 R3, R3, 0x1, RZ ;  /* 0x0000000103038810 */ /* 0x000fe40007ffe0ff */
[----:B------:R-:W-:Y:S02]  /*187e0*/  ISETP.GE.AND P1, PT, R4, RZ, PT ;  /* 0x000000ff0400720c */ /* 0x000fe40003f26270 */
[----:B------:R-:W-:-:S05]  /*187f0*/  ISETP.NE.AND P0, PT, R5, RZ, PT ;  /* 0x000000ff0500720c */ /* 0x000fca0003f05270 */
[----:B------:R-:W-:-:S06]  /*18800*/  @P2 IADD3 R3, R3, 0x1, RZ ;  /* 0x0000000103032810 */ /* 0x000fcc0007ffe0ff */
[----:B------:R-:W-:Y:S02]  /*18810*/  @!P1 IMAD.MOV R3, RZ, RZ, -R3 ;  /* 0x000000ffff039224 */ /* 0x000fe400078e0a03 */
[----:B------:R-:W-:-:S04]  /*18820*/  @!P0 LOP3.LUT R3, RZ, R5, RZ, 0x33, !PT ;  /* 0x00000005ff038212 */ /* 0x000fc800078e33ff */
[----:B------:R-:W-:Y:S01]  /*18830*/  IADD3 R4, -R3, RZ, RZ ;  /* 0x000000ff03047210 */ /* 0x000fe20007ffe1ff */
[----:B------:R-:W-:Y:S02]  /*18840*/  IMAD R6, R2, R6, RZ ;  /* 0x0000000602067224 */ /* 0x000fe400078e02ff */
[C---:B------:R-:W-:Y:S02]  /*18850*/  IMAD R3, R5.reuse, 0x1000000, R3 ;  /* 0x0100000005037824 */ /* 0x040fe400078e0203 */
[----:B------:R-:W-:Y:S01]  /*18860*/  IMAD R2, R5, R4, R2 ;  /* 0x0000000405027224 */ /* 0x000fe200078e0202 */
[----:B------:R-:W-:-:S03]  /*18870*/  IADD3 R4, R15, -R6, RZ ;  /* 0x800000060f047210 */ /* 0x000fc60007ffe0ff */
[----:B------:R-:W-:-:S05]  /*18880*/  IMAD R2, R2, 0x10000, R3 ;  /* 0x0001000002027824 */ /* 0x000fca00078e0203 */
[----:B------:R1:W-:Y:S01]  /*18890*/  STL [R1+0x30], R2 ;  /* 0x0000300201007387 */ /* 0x0003e20000100800 */
[----:B---3--:R-:W-:-:S05]  /*188a0*/  IMAD.IADD R19, R11, 0x1, R19 ;  /* 0x000000010b137824 */ /* 0x008fca00078e0213 */
[----:B------:R1:W-:Y:S04]  /*188b0*/  STL [R1+0x34], R19 ;  /* 0x0000341301007387 */ /* 0x0003e80000100800 */
[----:B------:R1:W-:Y:S01]  /*188c0*/  STL [R1+0x2c], R4 ;  /* 0x00002c0401007387 */ /* 0x0003e20000100800 */
[----:B------:R-:W-:Y:S05]  /*188d0*/  BRA `(.L_x_515) ;  /* 0x0000005000007947 */ /* 0x000fea0003800000 */
.L_x_506:
[----:B------:R-:W-:Y:S01]  /*188e0*/  MOV R2, c[0x0][0x53c] ;  /* 0x00014f0000027a02 */ /* 0x000fe20000000f00 */
[----:B------:R2:W-:Y:S04]  /*188f0*/  STL [R1+0x28], R10 ;  /* 0x0000280a01007387 */ /* 0x0005e80000100800 */
[----:B------:R2:W-:Y:S04]  /*18900*/  STL [R1+0x2c], RZ ;  /* 0x00002cff01007387 */ /* 0x0005e80000100800 */
[----:B------:R2:W-:Y:S04]  /*18910*/  STL [R1+0x30], RZ ;  /* 0x000030ff01007387 */ /* 0x0005e80000100800 */
[----:B------:R2:W-:Y:S02]  /*18920*/  STL [R1+0x34], R2 ;  /* 0x0000340201007387 */ /* 0x0005e40000100800 */
.L_x_515:
[----:B------:R-:W-:Y:S05]  /*18930*/  BSYNC B1 ;  /* 0x0000000000017941 */ /* 0x000fea0003800000 */
.L_x_504:
[----:B------:R-:W3:Y:S04]  /*18940*/  LDL R8, [R1+0x28] ;  /* 0x0000280001087983 */ /* 0x000ee80000100800 */
[----:B------:R-:W3:Y:S04]  /*18950*/  LDL R9, [R1+0x2c] ;  /* 0x00002c0001097983 */ /* 0x000ee80000100800 */
[----:B--2---:R-:W3:Y:S04]  /*18960*/  LDL R10, [R1+0x30] ;  /* 0x00003000010a7983 */ /* 0x004ee80000100800 */
[----:B------:R-:W3:Y:S01]  /*18970*/  LDL R11, [R1+0x34] ;  /* 0x00003400010b7983 */ /* 0x000ee20000100800 */
[----:B------:R-:W-:Y:S03]  /*18980*/  WARPSYNC 0xffffffff ;  /* 0xffffffff00007948 */ /* 0x000fe60003800000 */
[----:B------:R-:W-:Y:S01]  /*18990*/  BAR.SYNC.DEFER_BLOCKING 0x4, 0x100 ;  /* 0x0104000000007b1d */ /* 0x000fe20000010000 */
[----:B------:R-:W-:-:S13]  /*189a0*/  ISETP.NE.AND P0, PT, R18, RZ, PT ;  /* 0x000000ff1200720c */ /* 0x000fda0003f05270 */
[----:B---3--:R2:W-:Y:S04]  /*189b0*/  @!P0 STS.128 [0xf100], R8 ;  /* 0x00f10008ff008388 */ /* 0x0085e80000000c00 */
[----:B------:R-:W-:Y:S06]  /*189c0*/  BAR.ARV 0x5, 0x100 ;  /* 0x0144000000007b1d */ /* 0x000fec0000002000 */
.L_x_499:
[----:B-1----:R-:W3:Y:S02]  /*189d0*/  LDL R2, [R1+0x34] ;  /* 0x0000340001027983 */ /* 0x002ee40000100800 */
[----:B---3--:R-:W-:-:S13]  /*189e0*/  ISETP.GE.AND P0, PT, R2, c[0x0][0x53c], PT ;  /* 0x00014f0002007a0c */ /* 0x008fda0003f06270 */
[----:B--2---:R-:W-:Y:S01]  /*189f0*/  @P0 CALL.REL.NOINC `(.L_x_516) ;  /* 0x0000001000000944 */ /* 0x004fe20003c00000 */
[----:B------:R-:W-:Y:S05]  /*18a00*/  BRA `(.L_x_517) ;  /* 0xfffe907000007947 */ /* 0x000fea000383ffff */
.L_x_516:
[----:B------:R-:W-:Y:S05]  /*18a10*/  EXIT ;  /* 0x000000000000794d */ /* 0x000fea0003800000 */
.L_x_327:
[----:B------:R-:W-:Y:S02]  /*18a20*/  MOV R3, 0x1 ;  /* 0x0000000100037802 */ /* 0x000fe40000000f00 */
[----:B------:R-:W-:Y:S02]  /*18a30*/  MOV R4, 0x18a50 ;  /* 0x00018a5000047802 */ /* 0x000fe40000000f00 */
[----:B------:R-:W-:Y:S05]  /*18a40*/  CALL.REL.NOINC `($__internal_8_$__cuda_sm70_shflsync_up_p) ;  /* 0x00001f8000007944 */ /* 0x000fea0003c00000 */
[----:B------:R-:W-:Y:S01]  /*18a50*/  MOV R0, R3 ;  /* 0x0000000300007202 */ /* 0x000fe20000000f00 */
[----:B------:R-:W-:Y:S05]  /*18a60*/  BRA `(.L_x_518) ;  /* 0xfffe7a0000007947 */ /* 0x000fea000383ffff */
.L_x_328:
[----:B------:R-:W-:Y:S02]  /*18a70*/  MOV R3, 0x2 ;  /* 0x0000000200037802 */ /* 0x000fe40000000f00 */
[----:B------:R-:W-:Y:S02]  /*18a80*/  MOV R4, 0x18aa0 ;  /* 0x00018aa000047802 */ /* 0x000fe40000000f00 */
[----:B------:R-:W-:Y:S05]  /*18a90*/  CALL.REL.NOINC `($__internal_8_$__cuda_sm70_shflsync_up_p) ;  /* 0x00001f3000007944 */ /* 0x000fea0003c00000 */
[----:B------:R-:W-:Y:S02]  /*18aa0*/  SEL R0, R3, RZ, P4 ;  /* 0x000000ff03007207 */ /* 0x000fe40002000000 */
[----:B------:R-:W-:Y:S02]  /*18ab0*/  MOV R3, 0x4 ;  /* 0x0000000400037802 */ /* 0x000fe40000000f00 */
[----:B------:R-:W-:Y:S01]  /*18ac0*/  MOV R4, 0x18b00 ;  /* 0x00018b0000047802 */ /* 0x000fe20000000f00 */
[----:B------:R-:W-:-:S04]  /*18ad0*/  IMAD.IADD R0, R2, 0x1, R0 ;  /* 0x0000000102007824 */ /* 0x000fc800078e0200 */
[----:B------:R-:W-:Y:S02]  /*18ae0*/  IMAD.MOV.U32 R2, RZ, RZ, R0 ;  /* 0x000000ffff027224 */ /* 0x000fe400078e0000 */
[----:B------:R-:W-:Y:S05]  /*18af0*/  CALL.REL.NOINC `($__internal_8_$__cuda_sm70_shflsync_up_p) ;  /* 0x00001ed000007944 */ /* 0x000fea0003c00000 */
[----:B------:R-:W-:Y:S02]  /*18b00*/  SEL R3, R3, RZ, P3 ;  /* 0x000000ff03037207 */ /* 0x000fe40001800000 */
[----:B------:R-:W-:-:S03]  /*18b10*/  MOV R4, 0x18b60 ;  /* 0x00018b6000047802 */ /* 0x000fc60000000f00 */
[----:B------:R-:W-:Y:S01]  /*18b20*/  IMAD.IADD R0, R0, 0x1, R3 ;  /* 0x0000000100007824 */ /* 0x000fe200078e0203 */
[----:B------:R-:W-:-:S03]  /*18b30*/  MOV R3, 0x8 ;  /* 0x0000000800037802 */ /* 0x000fc60000000f00 */
        /* <DEDUP_REMOVED lines=8> */
[----:B------:R-:W-:Y:S01]  /*18bc0*/  SEL R3, R3, RZ, P1 ;  /* 0x000000ff03037207 */ /* 0x000fe20000800000 */
[----:B------:R-:W-:Y:S01]  /*18bd0*/  IMAD.MOV.U32 R221, RZ, RZ, 0x1f ;  /* 0x0000001fffdd7424 */ /* 0x000fe200078e00ff */
[----:B------:R-:W-:-:S03]  /*18be0*/  MOV R2, 0x18c30 ;  /* 0x00018c3000027802 */ /* 0x000fc60000000f00 */
[----:B------:R-:W-:Y:S01]  /*18bf0*/  IMAD.IADD R4, R0, 0x1, R3 ;  /* 0x0000000100047824 */ /* 0x000fe200078e0203 */
[----:B------:R-:W-:-:S03]  /*18c00*/  MOV R3, 0x1f ;  /* 0x0000001f00037802 */ /* 0x000fc60000000f00 */
[----:B------:R-:W-:Y:S02]  /*18c10*/  IMAD.MOV.U32 R222, RZ, RZ, R4 ;  /* 0x000000ffffde7224 */ /* 0x000fe400078e0004 */
[----:B------:R-:W-:Y:S05]  /*18c20*/  CALL.REL.NOINC `($__internal_7_$__cuda_sm70_shflsync_idx_p) ;  /* 0x00001d5000007944 */ /* 0x000fea0003c00000 */
[----:B------:R-:W-:Y:S01]  /*18c30*/  MOV R0, R221 ;  /* 0x000000dd00007202 */ /* 0x000fe20000000f00 */
[----:B------:R-:W-:Y:S05]  /*18c40*/  BRA `(.L_x_519) ;  /* 0xfffe792000007947 */ /* 0x000fea000383ffff */
.L_x_330:
[----:B------:R-:W-:Y:S02]  /*18c50*/  SEL R2, RZ, 0x1, P0 ;  /* 0x00000001ff027807 */ /* 0x000fe40000000000 */
[----:B------:R-:W-:Y:S02]  /*18c60*/  MOV R3, 0x18c80 ;  /* 0x00018c8000037802 */ /* 0x000fe40000000f00 */
[----:B------:R-:W-:Y:S05]  /*18c70*/  CALL.REL.NOINC `($__internal_9_$__cuda_sm70_votesync_ballot) ;  /* 0x00001db000007944 */ /* 0x000fea0003c00000 */
[----:B------:R-:W-:Y:S05]  /*18c80*/  BRA `(.L_x_520) ;  /* 0xfffe797000007947 */ /* 0x000fea000383ffff */
.L_x_331:
[----:B------:R-:W-:Y:S01]  /*18c90*/  IMAD.MOV.U32 R222, RZ, RZ, R8 ;  /* 0x000000ffffde7224 */ /* 0x000fe200078e0008 */
[----:B--2---:R-:W-:Y:S01]  /*18ca0*/  MOV R221, R13 ;  /* 0x0000000d00dd7202 */ /* 0x004fe20000000f00 */
[----:B------:R-:W-:Y:S01]  /*18cb0*/  IMAD.MOV.U32 R3, RZ, RZ, 0x1f ;  /* 0x0000001fff037424 */ /* 0x000fe200078e00ff */
[----:B------:R-:W-:Y:S02]  /*18cc0*/  MOV R2, 0x18ce0 ;  /* 0x00018ce000027802 */ /* 0x000fe40000000f00 */
[----:B-1----:R-:W-:Y:S05]  /*18cd0*/  CALL.REL.NOINC `($__internal_7_$__cuda_sm70_shflsync_idx_p) ;  /* 0x00001ca000007944 */ /* 0x002fea0003c00000 */
[----:B------:R-:W-:Y:S01]  /*18ce0*/  IMAD.MOV.U32 R11, RZ, RZ, R221 ;  /* 0x000000ffff0b7224 */ /* 0x000fe200078e00dd */
[----:B------:R-:W-:Y:S01]  /*18cf0*/  MOV R222, R7 ;  /* 0x0000000700de7202 */ /* 0x000fe20000000f00 */
[----:B------:R-:W-:Y:S01]  /*18d00*/  IMAD.MOV.U32 R6, RZ, RZ, RZ ;  /* 0x000000ffff067224 */ /* 0x000fe200078e00ff */
[----:B------:R-:W-:Y:S01]  /*18d10*/  MOV R221, R13 ;  /* 0x0000000d00dd7202 */ /* 0x000fe20000000f00 */
[----:B------:R-:W-:Y:S01]  /*18d20*/  IMAD.MOV.U32 R3, RZ, RZ, 0x1f ;  /* 0x0000001fff037424 */ /* 0x000fe200078e00ff */
[----:B------:R-:W-:-:S02]  /*18d30*/  MOV R2, 0x18d50 ;  /* 0x00018d5000027802 */ /* 0x000fc40000000f00 */
[----:B------:R-:W-:Y:S05]  /*18d40*/  CALL.REL.NOINC `($__internal_7_$__cuda_sm70_shflsync_idx_p) ;  /* 0x00001c3000007944 */ /* 0x000fea0003c00000 */
[----:B------:R-:W-:Y:S01]  /*18d50*/  MOV R10, R221 ;  /* 0x000000dd000a7202 */ /* 0x000fe20000000f00 */
[----:B------:R-:W-:Y:S05]  /*18d60*/  BRA `(.L_x_521) ;  /* 0xfffe78e000007947 */ /* 0x000fea000383ffff */
.L_x_334:
[----:B------:R-:W-:Y:S01]  /*18d70*/  IMAD.MOV.U32 R222, RZ, RZ, R4 ;  /* 0x000000ffffde7224 */ /* 0x000fe200078e0004 */
[----:B------:R-:W-:-:S02]  /*18d80*/  MOV R3, 0x1f ;  /* 0x0000001f00037802 */ /* 0x000fc40000000f00 */
[----:B------:R-:W-:Y:S02]  /*18d90*/  MOV R2, 0x18db0 ;  /* 0x00018db000027802 */ /* 0x000fe40000000f00 */
[----:B-1234-:R-:W-:Y:S05]  /*18da0*/  CALL.REL.NOINC `($__internal_7_$__cuda_sm70_shflsync_idx_p) ;  /* 0x00001bd000007944 */ /* 0x01efea0003c00000 */
[----:B------:R-:W-:Y:S01]  /*18db0*/  MOV R6, R221 ;  /* 0x000000dd00067202 */ /* 0x000fe20000000f00 */
[----:B------:R-:W-:Y:S05]  /*18dc0*/  BRA `(.L_x_333) ;  /* 0xfffe78e000007947 */ /* 0x000fea000383ffff */
.L_x_426:
[----:B------:R-:W-:Y:S01]  /*18dd0*/  IMAD.MOV.U32 R222, RZ, RZ, R3 ;  /* 0x000000ffffde7224 */ /* 0x000fe200078e0003 */
[----:B------:R-:W-:Y:S01]  /*18de0*/  MOV R221, 0x3 ;  /* 0x0000000300dd7802 */ /* 0x000fe20000000f00 */
[----:B------:R-:W-:Y:S01]  /*18df0*/  IMAD.MOV.U32 R3, RZ, RZ, 0x181f ;  /* 0x0000181fff037424 */ /* 0x000fe200078e00ff */
[----:B------:R-:W-:Y:S02]  /*18e00*/  MOV R2, 0x18e20 ;  /* 0x00018e2000027802 */ /* 0x000fe40000000f00 */
[----:B--2--5:R-:W-:Y:S05]  /*18e10*/  CALL.REL.NOINC `($__internal_7_$__cuda_sm70_shflsync_idx_p) ;  /* 0x00001b6000007944 */ /* 0x024fea0003c00000 */
[----:B------:R-:W-:Y:S01]  /*18e20*/  IMAD.MOV.U32 R6, RZ, RZ, R221 ;  /* 0x000000ffff067224 */ /* 0x000fe200078e00dd */
[----:B------:R-:W-:Y:S01]  /*18e30*/  MOV R221, 0x3 ;  /* 0x0000000300dd7802 */ /* 0x000fe20000000f00 */
[----:B------:R-:W-:Y:S01]  /*18e40*/  IMAD.MOV.U32 R222, RZ, RZ, R5 ;  /* 0x000000ffffde7224 */ /* 0x000fe200078e0005 */
[----:B------:R-:W-:Y:S02]  /*18e50*/  MOV R3, 0x181f ;  /* 0x0000181f00037802 */ /* 0x000fe40000000f00 */
[----:B------:R-:W-:Y:S02]  /*18e60*/  MOV R2, 0x18e80 ;  /* 0x00018e8000027802 */ /* 0x000fe40000000f00 */
[----:B------:R-:W-:Y:S05]  /*18e70*/  CALL.REL.NOINC `($__internal_7_$__cuda_sm70_shflsync_idx_p) ;  /* 0x00001b0000007944 */ /* 0x000fea0003c00000 */
[----:B------:R-:W-:Y:S01]  /*18e80*/  MOV R2, R221 ;  /* 0x000000dd00027202 */ /* 0x000fe20000000f00 */
[----:B------:R-:W-:Y:S05]  /*18e90*/  BRA `(.L_x_522) ;  /* 0xffff520000007947 */ /* 0x000fea000383ffff */
.L_x_429:
[----:B------:R-:W-:Y:S01]  /*18ea0*/  IMAD.MOV.U32 R222, RZ, RZ, R4 ;  /* 0x000000ffffde7224 */ /* 0x000fe200078e0004 */
[----:B------:R-:W-:Y:S01]  /*18eb0*/  MOV R221, RZ ;  /* 0x000000ff00dd7202 */ /* 0x000fe20000000f00 */
[----:B------:R-:W-:Y:S01]  /*18ec0*/  IMAD.MOV.U32 R3, RZ, RZ, 0x181f ;  /* 0x0000181fff037424 */ /* 0x000fe200078e00ff */
[----:B------:R-:W-:-:S02]  /*18ed0*/  MOV R2, 0x18ef0 ;  /* 0x00018ef000027802 */ /* 0x000fc40000000f00 */
[----:B-----5:R-:W-:Y:S05]  /*18ee0*/  CALL.REL.NOINC `($__internal_7_$__cuda_sm70_shflsync_idx_p) ;  /* 0x00001a9000007944 */ /* 0x020fea0003c00000 */
[----:B------:R-:W-:Y:S01]  /*18ef0*/  MOV R6, R221 ;  /* 0x000000dd00067202 */ /* 0x000fe20000000f00 */
[----:B------:R-:W-:Y:S05]  /*18f00*/  BRA `(.L_x_523) ;  /* 0xffff5f1000007947 */ /* 0x000fea000383ffff */
.L_x_430:
[----:B------:R-:W-:Y:S01]  /*18f10*/  IMAD.MOV.U32 R222, RZ, RZ, R5 ;  /* 0x000000ffffde7224 */ /* 0x000fe200078e0005 */
[----:B------:R-:W-:Y:S01]  /*18f20*/  MOV R221, RZ ;  /* 0x000000ff00dd7202 */ /* 0x000fe20000000f00 */
[----:B------:R-:W-:Y:S01]  /*18f30*/  IMAD.MOV.U32 R3, RZ, RZ, 0x181f ;  /* 0x0000181fff037424 */ /* 0x000fe200078e00ff */
[----:B------:R-:W-:-:S02]  /*18f40*/  MOV R2, 0x18f60 ;  /* 0x00018f6000027802 */ /* 0x000fc40000000f00 */
[----:B-12--5:R-:W-:Y:S05]  /*18f50*/  CALL.REL.NOINC `($__internal_7_$__cuda_sm70_shflsync_idx_p) ;  /* 0x00001a2000007944 */ /* 0x026fea0003c00000 */
[----:B------:R-:W-:Y:S01]  /*18f60*/  MOV R2, R221 ;  /* 0x000000dd00027202 */ /* 0x000fe20000000f00 */
[----:B------:R-:W-:Y:S05]  /*18f70*/  BRA `(.L_x_524) ;  /* 0xffff5ec000007947 */ /* 0x000fea000383ffff */
.L_x_433:
[----:B------:R-:W-:Y:S01]  /*18f80*/  IMAD.MOV.U32 R222, RZ, RZ, R4 ;  /* 0x000000ffffde7224 */ /* 0x000fe200078e0004 */
[----:B------:R-:W-:Y:S01]  /*18f90*/  MOV R221, 0x1 ;  /* 0x0000000100dd7802 */ /* 0x000fe20000000f00 */
[----:B--2---:R-:W-:Y:S01]  /*18fa0*/  IMAD.MOV.U32 R3, RZ, RZ, 0x181f ;  /* 0x0000181fff037424 */ /* 0x004fe200078e00ff */
[----:B----4-:R-:W-:-:S02]  /*18fb0*/  MOV R2, 0x18fd0 ;  /* 0x00018fd000027802 */ /* 0x010fc40000000f00 */
[----:B-1-3-5:R-:W-:Y:S05]  /*18fc0*/  CALL.REL.NOINC `($__internal_7_$__cuda_sm70_shflsync_idx_p) ;  /* 0x000019b000007944 */ /* 0x02afea0003c00000 */
[----:B------:R-:W-:Y:S01]  /*18fd0*/  IMAD.MOV.U32 R6, RZ, RZ, R221 ;  /* 0x000000ffff067224 */ /* 0x000fe200078e00dd */
[----:B------:R-:W-:Y:S01]  /*18fe0*/  MOV R221, 0x1 ;  /* 0x0000000100dd7802 */ /* 0x000fe20000000f00 */
[----:B------:R-:W-:Y:S01]  /*18ff0*/  IMAD.MOV.U32 R222, RZ, RZ, R5 ;  /* 0x000000ffffde7224 */ /* 0x000fe200078e0005 */
[----:B------:R-:W-:-:S02]  /*19000*/  MOV R3, 0x181f ;  /* 0x0000181f00037802 */ /* 0x000fc40000000f00 */
[----:B------:R-:W-:Y:S02]  /*19010*/  MOV R2, 0x19030 ;  /* 0x0001903000027802 */ /* 0x000fe40000000f00 */
[----:B------:R-:W-:Y:S05]  /*19020*/  CALL.REL.NOINC `($__internal_7_$__cuda_sm70_shflsync_idx_p) ;  /* 0x0000195000007944 */ /* 0x000fea0003c00000 */
[----:B------:R-:W-:Y:S01]  /*19030*/  MOV R2, R221 ;  /* 0x000000dd00027202 */ /* 0x000fe20000000f00 */
[----:B------:R-:W-:Y:S05]  /*19040*/  BRA `(.L_x_525) ;  /* 0xffff5ef000007947 */ /* 0x000fea000383ffff */
.L_x_436:
[----:B------:R-:W-:Y:S01]  /*19050*/  IMAD.MOV.U32 R222, RZ, RZ, R4 ;  /* 0x000000ffffde7224 */ /* 0x000fe200078e0004 */
[----:B------:R-:W-:Y:S01]  /*19060*/  MOV R221, 0x2 ;  /* 0x0000000200dd7802 */ /* 0x000fe20000000f00 */
[----:B-1----:R-:W-:Y:S01]  /*19070*/  IMAD.MOV.U32 R3, RZ, RZ, 0x181f ;  /* 0x0000181fff037424 */ /* 0x002fe200078e00ff */
[----:B----4-:R-:W-:Y:S02]  /*19080*/  MOV R2, 0x190a0 ;  /* 0x000190a000027802 */ /* 0x010fe40000000f00 */
[----:B--23-5:R-:W-:Y:S05]  /*19090*/  CALL.REL.NOINC `($__internal_7_$__cuda_sm70_shflsync_idx_p) ;  /* 0x000018e000007944 */ /* 0x02cfea0003c00000 */
[----:B------:R-:W-:Y:S01]  /*190a0*/  MOV R6, R221 ;  /* 0x000000dd00067202 */ /* 0x000fe20000000f00 */
[----:B------:R-:W-:Y:S05]  /*190b0*/  BRA `(.L_x_526) ;  /* 0xffff5f7000007947 */ /* 0x000fea000383ffff */
.L_x_437:
[----:B------:R-:W-:Y:S01]  /*190c0*/  IMAD.MOV.U32 R222, RZ, RZ, R5 ;  /* 0x000000ffffde7224 */ /* 0x000fe200078e0005 */
[----:B------:R-:W-:Y:S01]  /*190d0*/  MOV R221, 0x2 ;  /* 0x0000000200dd7802 */ /* 0x000fe20000000f00 */
[----:B------:R-:W-:Y:S01]  /*190e0*/  IMAD.MOV.U32 R3, RZ, RZ, 0x181f ;  /* 0x0000181fff037424 */ /* 0x000fe200078e00ff */
[----:B----4-:R-:W-:Y:S02]  /*190f0*/  MOV R2, 0x19110 ;  /* 0x0001911000027802 */ /* 0x010fe40000000f00 */
[----:B-123-5:R-:W-:Y:S05]  /*19100*/  CALL.REL.NOINC `($__internal_7_$__cuda_sm70_shflsync_idx_p) ;  /* 0x0000187000007944 */ /* 0x02efea0003c00000 */
[----:B------:R-:W-:Y:S01]  /*19110*/  MOV R2, R221 ;  /* 0x000000dd00027202 */ /* 0x000fe20000000f00 */
[----:B------:R-:W-:Y:S05]  /*19120*/  BRA `(.L_x_527) ;  /* 0xffff5f2000007947 */ /* 0x000fea000383ffff */
.L_x_440:
[----:B------:R-:W-:Y:S01]  /*19130*/  IMAD.MOV.U32 R222, RZ, RZ, R4 ;  /* 0x000000ffffde7224 */ /* 0x000fe200078e0004 */
[----:B------:R-:W-:Y:S01]  /*19140*/  MOV R221, 0x3 ;  /* 0x0000000300dd7802 */ /* 0x000fe20000000f00 */
[----:B-1----:R-:W-:Y:S01]  /*19150*/  IMAD.MOV.U32 R3, RZ, RZ, 0x181f ;  /* 0x0000181fff037424 */ /* 0x002fe200078e00ff */
[----:B------:R-:W-:-:S02]  /*19160*/  MOV R2, 0x19180 ;  /* 0x0001918000027802 */ /* 0x000fc40000000f00 */
[----:B--2345:R-:W-:Y:S05]  /*19170*/  CALL.REL.NOINC `($__internal_7_$__cuda_sm70_shflsync_idx_p) ;  /* 0x0000180000007944 */ /* 0x03cfea0003c00000 */
        /* <DEDUP_REMOVED lines=8> */
.L_x_441:
[----:B------:R-:W-:Y:S01]  /*19200*/  IMAD.MOV.U32 R4, RZ, RZ, R6 ;  /* 0x000000ffff047224 */ /* 0x000fe200078e0006 */
[----:B------:R-:W-:Y:S02]  /*19210*/  MOV R3, 0x2 ;  /* 0x0000000200037802 */ /* 0x000fe40000000f00 */
[----:B------:R-:W-:Y:S02]  /*19220*/  MOV R2, 0x19240 ;  /* 0x0001924000027802 */ /* 0x000fe40000000f00 */
[----:B-----5:R-:W-:Y:S05]  /*19230*/  CALL.REL.NOINC `($__internal_6_$__cuda_sm70_shflsync_bfly_p) ;  /* 0x000016e000007944 */ /* 0x020fea0003c00000 */
[----:B------:R-:W-:Y:S01]  /*19240*/  MOV R2, R149 ;  /* 0x0000009500027202 */ /* 0x000fe20000000f00 */
[----:B------:R-:W-:Y:S05]  /*19250*/  BRA `(.L_x_529) ;  /* 0xffff68a000007947 */ /* 0x000fea000383ffff */
.L_x_442:
[----:B------:R-:W-:Y:S01]  /*19260*/  IMAD.MOV.U32 R4, RZ, RZ, R6 ;  /* 0x000000ffff047224 */ /* 0x000fe200078e0006 */
[----:B------:R-:W-:Y:S02]  /*19270*/  MOV R3, 0x1 ;  /* 0x0000000100037802 */ /* 0x000fe40000000f00 */
[----:B------:R-:W-:Y:S02]  /*19280*/  MOV R2, 0x192a0 ;  /* 0x000192a000027802 */ /* 0x000fe40000000f00 */
[----:B-----5:R-:W-:Y:S05]  /*19290*/  CALL.REL.NOINC `($__internal_6_$__cuda_sm70_shflsync_bfly_p) ;  /* 0x0000168000007944 */ /* 0x020fea0003c00000 */
[----:B------:R-:W-:Y:S01]  /*192a0*/  FMNMX.FTZ R6, R6, R149, !PT ;  /* 0x0000009506067209 */ /* 0x000fe20007810000 */
[----:B------:R-:W-:Y:S01]  /*192b0*/  IMAD.MOV.U32 R4, RZ, RZ, R5 ;  /* 0x000000ffff047224 */ /* 0x000fe200078e0005 */
[----:B------:R-:W-:Y:S01]  /*192c0*/  MOV R2, 0x192f0 ;  /* 0x000192f000027802 */ /* 0x000fe20000000f00 */
[----:B------:R-:W-:-:S02]  /*192d0*/  IMAD.MOV.U32 R3, RZ, RZ, 0x2 ;  /* 0x00000002ff037424 */ /* 0x000fc400078e00ff */
[----:B------:R-:W-:Y:S05]  /*192e0*/  CALL.REL.NOINC `($__internal_6_$__cuda_sm70_shflsync_bfly_p) ;  /* 0x0000163000007944 */ /* 0x000fea0003c00000 */
[----:B------:R-:W-:Y:S01]  /*192f0*/  FMNMX.FTZ R5, R5, R149, !PT ;  /* 0x0000009505057209 */ /* 0x000fe20007810000 */
[----:B------:R-:W-:Y:S01]  /*19300*/  IMAD.MOV.U32 R3, RZ, RZ, 0x1 ;  /* 0x00000001ff037424 */ /* 0x000fe200078e00ff */
[----:B------:R-:W-:-:S03]  /*19310*/  MOV R2, 0x19340 ;  /* 0x0001934000027802 */ /* 0x000fc60000000f00 */
[----:B------:R-:W-:Y:S02]  /*19320*/  IMAD.MOV.U32 R4, RZ, RZ, R5 ;  /* 0x000000ffff047224 */ /* 0x000fe400078e0005 */
[----:B------:R-:W-:Y:S05]  /*19330*/  CALL.REL.NOINC `($__internal_6_$__cuda_sm70_shflsync_bfly_p) ;  /* 0x000015e000007944 */ /* 0x000fea0003c00000 */
[----:B------:R-:W-:Y:S01]  /*19340*/  MOV R4, R149 ;  /* 0x0000009500047202 */ /* 0x000fe20000000f00 */
[----:B------:R-:W-:Y:S05]  /*19350*/  BRA `(.L_x_530) ;  /* 0xffff681000007947 */ /* 0x000fea000383ffff */
.L_x_444:
[----:B----4-:R-:W-:Y:S01]  /*19360*/  MOV R221, RZ ;  /* 0x000000ff00dd7202 */ /* 0x010fe20000000f00 */
[----:B------:R-:W-:Y:S01]  /*19370*/  IMAD.MOV.U32 R222, RZ, RZ, R4 ;  /* 0x000000ffffde7224 */ /* 0x000fe200078e0004 */
[----:B-1----:R-:W-:Y:S01]  /*19380*/  MOV R2, 0x193b0 ;  /* 0x000193b000027802 */ /* 0x002fe20000000f00 */
[----:B------:R-:W-:Y:S02]  /*19390*/  IMAD.MOV.U32 R3, RZ, RZ, 0x181f ;  /* 0x0000181fff037424 */ /* 0x000fe400078e00ff */
[----:B--2---:R-:W-:Y:S05]  /*193a0*/  CALL.REL.NOINC `($__internal_7_$__cuda_sm70_shflsync_idx_p) ;  /* 0x000015d000007944 */ /* 0x004fea0003c00000 */
[----:B------:R-:W-:Y:S01]  /*193b0*/  MOV R3, R221 ;  /* 0x000000dd00037202 */ /* 0x000fe20000000f00 */
[----:B------:R-:W-:-:S05]  /*193c0*/  BRA `(.L_x_531) ;  /* 0xffff81e000007947 */ /* 0x000fca000383ffff */
.L_x_447:
[----:B------:R-:W-:Y:S01]  /*193d0*/  MOV R221, 0x3 ;  /* 0x0000000300dd7802 */ /* 0x000fe20000000f00 */
[----:B------:R-:W-:Y:S01]  /*193e0*/  IMAD.MOV.U32 R222, RZ, RZ, R4 ;  /* 0x000000ffffde7224 */ /* 0x000fe200078e0004 */
[----:B-1----:R-:W-:Y:S01]  /*193f0*/  MOV R2, 0x19420 ;  /* 0x0001942000027802 */ /* 0x002fe20000000f00 */
[----:B------:R-:W-:Y:S02]  /*19400*/  IMAD.MOV.U32 R3, RZ, RZ, 0x181f ;  /* 0x0000181fff037424 */ /* 0x000fe400078e00ff */
[----:B---3--:R-:W-:Y:S05]  /*19410*/  CALL.REL.NOINC `($__internal_7_$__cuda_sm70_shflsync_idx_p) ;  /* 0x0000156000007944 */ /* 0x008fea0003c00000 */
[----:B------:R-:W-:Y:S01]  /*19420*/  MOV R3, 0x181f ;  /* 0x0000181f00037802 */ /* 0x000fe20000000f00 */
[----:B------:R-:W-:Y:S01]  /*19430*/  IMAD.MOV.U32 R9, RZ, RZ, R221 ;  /* 0x000000ffff097224 */ /* 0x000fe200078e00dd */
[----:B------:R-:W-:Y:S01]  /*19440*/  MOV R221, 0x3 ;  /* 0x0000000300dd7802 */ /* 0x000fe20000000f00 */
[----:B------:R-:W-:Y:S01]  /*19450*/  IMAD.MOV.U32 R222, RZ, RZ, R8 ;  /* 0x000000ffffde7224 */ /* 0x000fe200078e0008 */
[----:B------:R-:W-:Y:S02]  /*19460*/  MOV R2, 0x19480 ;  /* 0x0001948000027802 */ /* 0x000fe40000000f00 */
[----:B------:R-:W-:Y:S05]  /*19470*/  CALL.REL.NOINC `($__internal_7_$__cuda_sm70_shflsync_idx_p) ;  /* 0x0000150000007944 */ /* 0x000fea0003c00000 */
[----:B------:R-:W-:Y:S01]  /*19480*/  MOV R4, R221 ;  /* 0x000000dd00047202 */ /* 0x000fe20000000f00 */
[----:B------:R-:W-:-:S05]  /*19490*/  BRA `(.L_x_532) ;  /* 0xffff838000007947 */ /* 0x000fca000383ffff */
.L_x_450:
[----:B------:R-:W-:Y:S01]  /*194a0*/  MOV R221, RZ ;  /* 0x000000ff00dd7202 */ /* 0x000fe20000000f00 */
[----:B------:R-:W-:Y:S01]  /*194b0*/  IMAD.MOV.U32 R222, RZ, RZ, R4 ;  /* 0x000000ffffde7224 */ /* 0x000fe200078e0004 */
[----:B------:R-:W-:Y:S01]  /*194c0*/  MOV R2, 0x194f0 ;  /* 0x000194f000027802 */ /* 0x000fe20000000f00 */
[----:B------:R-:W-:Y:S02]  /*194d0*/  IMAD.MOV.U32 R3, RZ, RZ, 0x181f ;  /* 0x0000181fff037424 */ /* 0x000fe400078e00ff */
[----:B------:R-:W-:Y:S05]  /*194e0*/  CALL.REL.NOINC `($__internal_7_$__cuda_sm70_shflsync_idx_p) ;  /* 0x0000149000007944 */ /* 0x000fea0003c00000 */
[----:B------:R-:W-:Y:S01]  /*194f0*/  MOV R150, R221 ;  /* 0x000000dd00967202 */ /* 0x000fe20000000f00 */
[----:B------:R-:W-:-:S05]  /*19500*/  BRA `(.L_x_533) ;  /* 0xffff90a000007947 */ /* 0x000fca000383ffff */
.L_x_451:
[----:B------:R-:W-:Y:S01]  /*19510*/  MOV R221, RZ ;  /* 0x000000ff00dd7202 */ /* 0x000fe20000000f00 */
[----:B------:R-:W-:Y:S01]  /*19520*/  IMAD.MOV.U32 R222, RZ, RZ, R148 ;  /* 0x000000ffffde7224 */ /* 0x000fe200078e0094 */
[----:B------:R-:W-:Y:S01]  /*19530*/  MOV R2, 0x19560 ;  /* 0x0001956000027802 */ /* 0x000fe20000000f00 */
[----:B------:R-:W-:Y:S02]  /*19540*/  IMAD.MOV.U32 R3, RZ, RZ, 0x181f ;  /* 0x0000181fff037424 */ /* 0x000fe400078e00ff */
[----:B-12---:R-:W-:Y:S05]  /*19550*/  CALL.REL.NOINC `($__internal_7_$__cuda_sm70_shflsync_idx_p) ;  /* 0x0000142000007944 */ /* 0x006fea0003c00000 */
[----:B------:R-:W-:Y:S01]  /*19560*/  MOV R149, R221 ;  /* 0x000000dd00957202 */ /* 0x000fe20000000f00 */
[----:B------:R-:W-:-:S05]  /*19570*/  BRA `(.L_x_534) ;  /* 0xffff905000007947 */ /* 0x000fca000383ffff */
.L_x_452:
[----:B------:R-:W-:Y:S01]  /*19580*/  MOV R221, 0x1 ;  /* 0x0000000100dd7802 */ /* 0x000fe20000000f00 */
[----:B------:R-:W-:Y:S01]  /*19590*/  IMAD.MOV.U32 R222, RZ, RZ, R4 ;  /* 0x000000ffffde7224 */ /* 0x000fe200078e0004 */
[----:B--2---:R-:W-:Y:S01]  /*195a0*/  MOV R2, 0x195d0 ;  /* 0x000195d000027802 */ /* 0x004fe20000000f00 */
[----:B------:R-:W-:Y:S02]  /*195b0*/  IMAD.MOV.U32 R3, RZ, RZ, 0x181f ;  /* 0x0000181fff037424 */ /* 0x000fe400078e00ff */
[----:B-1-3--:R-:W-:Y:S05]  /*195c0*/  CALL.REL.NOINC `($__internal_7_$__cuda_sm70_shflsync_idx_p) ;  /* 0x000013b000007944 */ /* 0x00afea0003c00000 */
        /* <DEDUP_REMOVED lines=8> */
.L_x_453:
[----:B------:R-:W-:Y:S01]  /*19650*/  MOV R221, 0x2 ;  /* 0x0000000200dd7802 */ /* 0x000fe20000000f00 */
[----:B------:R-:W-:Y:S01]  /*19660*/  IMAD.MOV.U32 R222, RZ, RZ, R4 ;  /* 0x000000ffffde7224 */ /* 0x000fe200078e0004 */
[----:B-1----:R-:W-:Y:S01]  /*19670*/  MOV R2, 0x196a0 ;  /* 0x000196a000027802 */ /* 0x002fe20000000f00 */
[----:B------:R-:W-:Y:S02]  /*19680*/  IMAD.MOV.U32 R3, RZ, RZ, 0x181f ;  /* 0x0000181fff037424 */ /* 0x000fe400078e00ff */
[----:B---34-:R-:W-:Y:S05]  /*19690*/  CALL.REL.NOINC `($__internal_7_$__cuda_sm70_shflsync_idx_p) ;  /* 0x000012e000007944 */ /* 0x018fea0003c00000 */
[----:B------:R-:W-:Y:S01]  /*196a0*/  MOV R150, R221 ;  /* 0x000000dd00967202 */ /* 0x000fe20000000f00 */
[----:B------:R-:W-:-:S05]  /*196b0*/  BRA `(.L_x_536) ;  /* 0xffff918000007947 */ /* 0x000fca000383ffff */
.L_x_454:
[----:B------:R-:W-:Y:S01]  /*196c0*/  MOV R221, 0x2 ;  /* 0x0000000200dd7802 */ /* 0x000fe20000000f00 */
[----:B------:R-:W-:Y:S01]  /*196d0*/  IMAD.MOV.U32 R222, RZ, RZ, R148 ;  /* 0x000000ffffde7224 */ /* 0x000fe200078e0094 */
[----:B-1----:R-:W-:Y:S01]  /*196e0*/  MOV R2, 0x19710 ;  /* 0x0001971000027802 */ /* 0x002fe20000000f00 */
[----:B------:R-:W-:Y:S02]  /*196f0*/  IMAD.MOV.U32 R3, RZ, RZ, 0x181f ;  /* 0x0000181fff037424 */ /* 0x000fe400078e00ff */
[----:B--234-:R-:W-:Y:S05]  /*19700*/  CALL.REL.NOINC `($__internal_7_$__cuda_sm70_shflsync_idx_p) ;  /* 0x0000127000007944 */ /* 0x01cfea0003c00000 */
[----:B------:R-:W-:Y:S01]  /*19710*/  MOV R149, R221 ;  /* 0x000000dd00957202 */ /* 0x000fe20000000f00 */
[----:B------:R-:W-:-:S05]  /*19720*/  BRA `(.L_x_537) ;  /* 0xffff913000007947 */ /* 0x000fca000383ffff */
.L_x_455:
[----:B------:R-:W-:Y:S01]  /*19730*/  MOV R221, 0x3 ;  /* 0x0000000300dd7802 */ /* 0x000fe20000000f00 */
[----:B------:R-:W-:Y:S01]  /*19740*/  IMAD.MOV.U32 R222, RZ, RZ, R4 ;  /* 0x000000ffffde7224 */ /* 0x000fe200078e0004 */
[----:B-1----:R-:W-:Y:S01]  /*19750*/  MOV R2, 0x19780 ;  /* 0x0001978000027802 */ /* 0x002fe20000000f00 */
[----:B------:R-:W-:Y:S02]  /*19760*/  IMAD.MOV.U32 R3, RZ, RZ, 0x181f ;  /* 0x0000181fff037424 */ /* 0x000fe400078e00ff */
[----:B--2-4-:R-:W-:Y:S05]  /*19770*/  CALL.REL.NOINC `($__internal_7_$__cuda_sm70_shflsync_idx_p) ;  /* 0x0000120000007944 */ /* 0x014fea0003c00000 */
        /* <DEDUP_REMOVED lines=8> */
.L_x_456:
[----:B------:R-:W-:Y:S02]  /*19800*/  MOV R3, 0x2 ;  /* 0x0000000200037802 */ /* 0x000fe40000000f00 */
[----:B------:R-:W-:Y:S02]  /*19810*/  MOV R2, 0x19830 ;  /* 0x0001983000027802 */ /* 0x000fe40000000f00 */
[----:B------:R-:W-:Y:S05]  /*19820*/  CALL.REL.NOINC `($__internal_6_$__cuda_sm70_shflsync_bfly_p) ;  /* 0x000010f000007944 */ /* 0x000fea0003c00000 */
[----:B------:R-:W-:Y:S01]  /*19830*/  MOV R2, R149 ;  /* 0x0000009500027202 */ /* 0x000fe20000000f00 */
[----:B------:R-:W-:-:S05]  /*19840*/  BRA `(.L_x_539) ;  /* 0xffff962000007947 */ /* 0x000fca000383ffff */
.L_x_457:
[----:B------:R-:W-:Y:S02]  /*19850*/  MOV R3, 0x1 ;  /* 0x0000000100037802 */ /* 0x000fe40000000f00 */
[----:B------:R-:W-:Y:S02]  /*19860*/  MOV R2, 0x19880 ;  /* 0x0001988000027802 */ /* 0x000fe40000000f00 */
[----:B------:R-:W-:Y:S05]  /*19870*/  CALL.REL.NOINC `($__internal_6_$__cuda_sm70_shflsync_bfly_p) ;  /* 0x000010a000007944 */ /* 0x000fea0003c00000 */
[----:B------:R-:W-:Y:S01]  /*19880*/  IMAD.MOV.U32 R3, RZ, RZ, 0x2 ;  /* 0x00000002ff037424 */ /* 0x000fe200078e00ff */
[----:B------:R-:W-:Y:S01]  /*19890*/  FMNMX.FTZ R6, R4, R149, !PT ;  /* 0x0000009504067209 */ /* 0x000fe20007810000 */
[----:B------:R-:W-:Y:S01]  /*198a0*/  IMAD.MOV.U32 R4, RZ, RZ, R148 ;  /* 0x000000ffff047224 */ /* 0x000fe200078e0094 */
[----:B------:R-:W-:Y:S02]  /*198b0*/  MOV R2, 0x198d0 ;  /* 0x000198d000027802 */ /* 0x000fe40000000f00 */
[----:B------:R-:W-:Y:S05]  /*198c0*/  CALL.REL.NOINC `($__internal_6_$__cuda_sm70_shflsync_bfly_p) ;  /* 0x0000105000007944 */ /* 0x000fea0003c00000 */
[----:B------:R-:W-:Y:S01]  /*198d0*/  FMNMX.FTZ R4, R148, R149, !PT ;  /* 0x0000009594047209 */ /* 0x000fe20007810000 */
[----:B------:R-:W-:Y:S01]  /*198e0*/  IMAD.MOV.U32 R3, RZ, RZ, 0x1 ;  /* 0x00000001ff037424 */ /* 0x000fe200078e00ff */
[----:B------:R-:W-:Y:S02]  /*198f0*/  MOV R2, 0x19910 ;  /* 0x0001991000027802 */ /* 0x000fe40000000f00 */
[----:B------:R-:W-:Y:S05]  /*19900*/  CALL.REL.NOINC `($__internal_6_$__cuda_sm70_shflsync_bfly_p) ;  /* 0x0000101000007944 */ /* 0x000fea0003c00000 */
[----:B------:R-:W-:Y:S01]  /*19910*/  MOV R2, R149 ;  /* 0x0000009500027202 */ /* 0x000fe20000000f00 */
[----:B------:R-:W-:-:S05]  /*19920*/  BRA `(.L_x_540) ;  /* 0xffff95b000007947 */ /* 0x000fca000383ffff */
.L_x_459:
[----:B------:R-:W-:Y:S01]  /*19930*/  IMAD.MOV.U32 R4, RZ, RZ, R224 ;  /* 0x000000ffff047224 */ /* 0x000fe200078e00e0 */
[----:B------:R-:W-:-:S02]  /*19940*/  MOV R3, 0x2 ;  /* 0x0000000200037802 */ /* 0x000fc40000000f00 */
[----:B------:R-:W-:Y:S02]  /*19950*/  MOV R2, 0x19970 ;  /* 0x0001997000027802 */ /* 0x000fe40000000f00 */
[----:B------:R-:W-:Y:S05]  /*19960*/  CALL.REL.NOINC `($__internal_6_$__cuda_sm70_shflsync_bfly_p) ;  /* 0x00000fb000007944 */ /* 0x000fea0003c00000 */
[----:B------:R-:W-:Y:S01]  /*19970*/  FADD.FTZ R4, R224, R149 ;  /* 0x00000095e0047221 */ /* 0x000fe20000010000 */
[----:B------:R-:W-:Y:S02]  /*19980*/  MOV R3, 0x1 ;  /* 0x0000000100037802 */ /* 0x000fe40000000f00 */
[----:B------:R-:W-:Y:S02]  /*19990*/  MOV R2, 0x199b0 ;  /* 0x000199b000027802 */ /* 0x000fe40000000f00 */
[----:B------:R-:W-:Y:S05]  /*199a0*/  CALL.REL.NOINC `($__internal_6_$__cuda_sm70_shflsync_bfly_p) ;  /* 0x00000f7000007944 */ /* 0x000fea0003c00000 */
[----:B------:R-:W-:Y:S01]  /*199b0*/  FADD.FTZ R8, R4, R149 ;  /* 0x0000009504087221 */ /* 0x000fe20000010000 */
[----:B------:R-:W-:Y:S02]  /*199c0*/  MOV R4, R248 ;  /* 0x000000f800047202 */ /* 0x000fe40000000f00 */
[----:B------:R-:W-:Y:S02]  /*199d0*/  MOV R3, 0x2 ;  /* 0x0000000200037802 */ /* 0x000fe40000000f00 */
[----:B------:R-:W-:Y:S02]  /*199e0*/  MOV R2, 0x19a00 ;  /* 0x00019a0000027802 */ /* 0x000fe40000000f00 */
[----:B------:R-:W-:Y:S05]  /*199f0*/  CALL.REL.NOINC `($__internal_6_$__cuda_sm70_shflsync_bfly_p) ;  /* 0x00000f2000007944 */ /* 0x000fea0003c00000 */
[----:B------:R-:W-:Y:S01]  /*19a00*/  FADD.FTZ R4, R248, R149 ;  /* 0x00000095f8047221 */ /* 0x000fe20000010000 */
[----:B------:R-:W-:Y:S02]  /*19a10*/  MOV R3, 0x1 ;  /* 0x0000000100037802 */ /* 0x000fe40000000f00 */
[----:B------:R-:W-:-:S02]  /*19a20*/  MOV R2, 0x19a40 ;  /* 0x00019a4000027802 */ /* 0x000fc40000000f00 */
[----:B------:R-:W-:Y:S05]  /*19a30*/  CALL.REL.NOINC `($__internal_6_$__cuda_sm70_shflsync_bfly_p) ;  /* 0x00000ee000007944 */ /* 0x000fea0003c00000 */
[----:B------:R-:W-:Y:S01]  /*19a40*/  MOV R9, R149 ;  /* 0x0000009500097202 */ /* 0x000fe20000000f00 */
[----:B------:R-:W-:Y:S05]  /*19a50*/  BRA `(.L_x_541) ;  /* 0xffffb0c000007947 */ /* 0x000fea000383ffff */
.L_x_466:
[----:B--234-:R-:W-:Y:S01]  /*19a60*/  IMAD.MOV.U32 R222, RZ, RZ, R6 ;  /* 0x000000ffffde7224 */ /* 0x01cfe200078e0006 */
[----:B------:R-:W-:Y:S01]  /*19a70*/  MOV R221, RZ ;  /* 0x000000ff00dd7202 */ /* 0x000fe20000000f00 */
[----:B------:R-:W-:Y:S01]  /*19a80*/  IMAD.MOV.U32 R3, RZ, RZ, 0x181f ;  /* 0x0000181fff037424 */ /* 0x000fe200078e00ff */
[----:B------:R-:W-:-:S02]  /*19a90*/  MOV R2, 0x19ab0 ;  /* 0x00019ab000027802 */ /* 0x000fc40000000f00 */
[----:B-1----:R-:W-:Y:S05]  /*19aa0*/  CALL.REL.NOINC `($__internal_7_$__cuda_sm70_shflsync_idx_p) ;  /* 0x00000ed000007944 */ /* 0x002fea0003c00000 */
[----:B------:R-:W-:Y:S01]  /*19ab0*/  MOV R11, R221 ;  /* 0x000000dd000b7202 */ /* 0x000fe20000000f00 */
[----:B------:R-:W-:Y:S05]  /*19ac0*/  BRA `(.L_x_542) ;  /* 0xffffc47000007947 */ /* 0x000fea000383ffff */
.L_x_467:
[----:B------:R-:W-:Y:S01]  /*19ad0*/  IMAD.MOV.U32 R222, RZ, RZ, R10 ;  /* 0x000000ffffde7224 */ /* 0x000fe200078e000a */
[----:B------:R-:W-:Y:S01]  /*19ae0*/  MOV R221, RZ ;  /* 0x000000ff00dd7202 */ /* 0x000fe20000000f00 */
[----:B------:R-:W-:Y:S01]  /*19af0*/  IMAD.MOV.U32 R3, RZ, RZ, 0x181f ;  /* 0x0000181fff037424 */ /* 0x000fe200078e00ff */
[----:B------:R-:W-:-:S02]  /*19b00*/  MOV R2, 0x19b20 ;  /* 0x00019b2000027802 */ /* 0x000fc40000000f00 */
[----:B-123--:R-:W-:Y:S05]  /*19b10*/  CALL.REL.NOINC `($__internal_7_$__cuda_sm70_shflsync_idx_p) ;  /* 0x00000e6000007944 */ /* 0x00efea0003c00000 */
[----:B------:R-:W-:Y:S01]  /*19b20*/  MOV R2, R221 ;  /* 0x000000dd00027202 */ /* 0x000fe20000000f00 */
[----:B------:R-:W-:Y:S05]  /*19b30*/  BRA `(.L_x_543) ;  /* 0xffffc42000007947 */ /* 0x000fea000383ffff */
.L_x_470:
[----:B------:R-:W-:Y:S01]  /*19b40*/  IMAD.MOV.U32 R222, RZ, RZ, R6 ;  /* 0x000000ffffde7224 */ /* 0x000fe200078e0006 */
[----:B------:R-:W-:Y:S01]  /*19b50*/  MOV R221, 0x1 ;  /* 0x0000000100dd7802 */ /* 0x000fe20000000f00 */
[----:B--2---:R-:W-:Y:S01]  /*19b60*/  IMAD.MOV.U32 R3, RZ, RZ, 0x181f ;  /* 0x0000181fff037424 */ /* 0x004fe200078e00ff */
[----:B------:R-:W-:-:S02]  /*19b70*/  MOV R2, 0x19b90 ;  /* 0x00019b9000027802 */ /* 0x000fc40000000f00 */
[----:B-1-34-:R-:W-:Y:S05]  /*19b80*/  CALL.REL.NOINC `($__internal_7_$__cuda_sm70_shflsync_idx_p) ;  /* 0x00000df000007944 */ /* 0x01afea0003c00000 */
        /* <DEDUP_REMOVED lines=8> */
.L_x_473:
[----:B------:R-:W-:Y:S01]  /*19c10*/  IMAD.MOV.U32 R222, RZ, RZ, R6 ;  /* 0x000000ffffde7224 */ /* 0x000fe200078e0006 */
[----:B------:R-:W-:Y:S01]  /*19c20*/  MOV R221, 0x2 ;  /* 0x0000000200dd7802 */ /* 0x000fe20000000f00 */
[----:B--2---:R-:W-:Y:S01]  /*19c30*/  IMAD.MOV.U32 R3, RZ, RZ, 0x181f ;  /* 0x0000181fff037424 */ /* 0x004fe200078e00ff */
[----:B------:R-:W-:Y:S02]  /*19c40*/  MOV R2, 0x19c60 ;  /* 0x00019c6000027802 */ /* 0x000fe40000000f00 */
[----:B-1-34-:R-:W-:Y:S05]  /*19c50*/  CALL.REL.NOINC `($__internal_7_$__cuda_sm70_shflsync_idx_p) ;  /* 0x00000d2000007944 */ /* 0x01afea0003c00000 */
[----:B------:R-:W-:Y:S01]  /*19c60*/  MOV R11, R221 ;  /* 0x000000dd000b7202 */ /* 0x000fe20000000f00 */
[----:B------:R-:W-:Y:S05]  /*19c70*/  BRA `(.L_x_545) ;  /* 0xffffc4c000007947 */ /* 0x000fea000383ffff */
.L_x_474:
[----:B------:R-:W-:Y:S01]  /*19c80*/  IMAD.MOV.U32 R222, RZ, RZ, R10 ;  /* 0x000000ffffde7224 */ /* 0x000fe200078e000a */
[----:B------:R-:W-:Y:S01]  /*19c90*/  MOV R221, 0x2 ;  /* 0x0000000200dd7802 */ /* 0x000fe20000000f00 */
[----:B--2---:R-:W-:Y:S01]  /*19ca0*/  IMAD.MOV.U32 R3, RZ, RZ, 0x181f ;  /* 0x0000181fff037424 */ /* 0x004fe200078e00ff */
[----:B------:R-:W-:Y:S02]  /*19cb0*/  MOV R2, 0x19cd0 ;  /* 0x00019cd000027802 */ /* 0x000fe40000000f00 */
[----:B-1-34-:R-:W-:Y:S05]  /*19cc0*/  CALL.REL.NOINC `($__internal_7_$__cuda_sm70_shflsync_idx_p) ;  /* 0x00000cb000007944 */ /* 0x01afea0003c00000 */
[----:B------:R-:W-:Y:S01]  /*19cd0*/  MOV R2, R221 ;  /* 0x000000dd00027202 */ /* 0x000fe20000000f00 */
[----:B------:R-:W-:Y:S05]  /*19ce0*/  BRA `(.L_x_546) ;  /* 0xffffc47000007947 */ /* 0x000fea000383ffff */
.L_x_477:
[----:B------:R-:W-:Y:S01]  /*19cf0*/  IMAD.MOV.U32 R222, RZ, RZ, R6 ;  /* 0x000000ffffde7224 */ /* 0x000fe200078e0006 */
[----:B------:R-:W-:Y:S01]  /*19d00*/  MOV R221, 0x3 ;  /* 0x0000000300dd7802 */ /* 0x000fe20000000f00 */
[----:B---3--:R-:W-:Y:S01]  /*19d10*/  IMAD.MOV.U32 R3, RZ, RZ, 0x181f ;  /* 0x0000181fff037424 */ /* 0x008fe200078e00ff */
[----:B----4-:R-:W-:-:S02]  /*19d20*/  MOV R2, 0x19d40 ;  /* 0x00019d4000027802 */ /* 0x010fc40000000f00 */
[----:B-12---:R-:W-:Y:S05]  /*19d30*/  CALL.REL.NOINC `($__internal_7_$__cuda_sm70_shflsync_idx_p) ;  /* 0x00000c4000007944 */ /* 0x006fea0003c00000 */
        /* <DEDUP_REMOVED lines=8> */
.L_x_479:
[----:B------:R-:W-:Y:S01]  /*19dc0*/  IMAD.MOV.U32 R222, RZ, RZ, R6 ;  /* 0x000000ffffde7224 */ /* 0x000fe200078e0006 */
[----:B------:R-:W-:Y:S01]  /*19dd0*/  MOV R221, RZ ;  /* 0x000000ff00dd7202 */ /* 0x000fe20000000f00 */
[----:B------:R-:W-:Y:S01]  /*19de0*/  IMAD.MOV.U32 R3, RZ, RZ, 0x1c1f ;  /* 0x00001c1fff037424 */ /* 0x000fe200078e00ff */
[----:B------:R-:W-:Y:S02]  /*19df0*/  MOV R2, 0x19e10 ;  /* 0x00019e1000027802 */ /* 0x000fe40000000f00 */
[----:B------:R-:W-:Y:S05]  /*19e00*/  CALL.REL.NOINC `($__internal_7_$__cuda_sm70_shflsync_idx_p) ;  /* 0x00000b7000007944 */ /* 0x000fea0003c00000 */
[----:B------:R-:W-:Y:S01]  /*19e10*/  MOV R4, R221 ;  /* 0x000000dd00047202 */ /* 0x000fe20000000f00 */
[----:B------:R-:W-:Y:S05]  /*19e20*/  BRA `(.L_x_548) ;  /* 0xffffc72000007947 */ /* 0x000fea000383ffff */
.L_x_480:
[----:B------:R-:W-:Y:S01]  /*19e30*/  IMAD.MOV.U32 R222, RZ, RZ, R5 ;  /* 0x000000ffffde7224 */ /* 0x000fe200078e0005 */
[----:B------:R-:W-:Y:S01]  /*19e40*/  MOV R221, RZ ;  /* 0x000000ff00dd7202 */ /* 0x000fe20000000f00 */
[----:B------:R-:W-:Y:S01]  /*19e50*/  IMAD.MOV.U32 R3, RZ, RZ, 0x1c1f ;  /* 0x00001c1fff037424 */ /* 0x000fe200078e00ff */
[----:B------:R-:W-:Y:S02]  /*19e60*/  MOV R2, 0x19e80 ;  /* 0x00019e8000027802 */ /* 0x000fe40000000f00 */
[----:B-12---:R-:W-:Y:S05]  /*19e70*/  CALL.REL.NOINC `($__internal_7_$__cuda_sm70_shflsync_idx_p) ;  /* 0x00000b0000007944 */ /* 0x006fea0003c00000 */
[----:B------:R-:W-:Y:S01]  /*19e80*/  MOV R2, R221 ;  /* 0x000000dd00027202 */ /* 0x000fe20000000f00 */
[----:B------:R-:W-:Y:S05]  /*19e90*/  BRA `(.L_x_549) ;  /* 0xffffc6d000007947 */ /* 0x000fea000383ffff */
.L_x_483:
[----:B------:R-:W-:Y:S01]  /*19ea0*/  IMAD.MOV.U32 R222, RZ, RZ, R6 ;  /* 0x000000ffffde7224 */ /* 0x000fe200078e0006 */
[----:B------:R-:W-:Y:S01]  /*19eb0*/  MOV R221, 0x1 ;  /* 0x0000000100dd7802 */ /* 0x000fe20000000f00 */
[----:B--2---:R-:W-:Y:S01]  /*19ec0*/  IMAD.MOV.U32 R3, RZ, RZ, 0x1c1f ;  /* 0x00001c1fff037424 */ /* 0x004fe200078e00ff */
[----:B----4-:R-:W-:-:S02]  /*19ed0*/  MOV R2, 0x19ef0 ;  /* 0x00019ef000027802 */ /* 0x010fc40000000f00 */
[----:B-1-3--:R-:W-:Y:S05]  /*19ee0*/  CALL.REL.NOINC `($__internal_7_$__cuda_sm70_shflsync_idx_p) ;  /* 0x00000a9000007944 */ /* 0x00afea0003c00000 */
        /* <DEDUP_REMOVED lines=8> */
.L_x_487:
[----:B------:R-:W-:Y:S01]  /*19f70*/  IMAD.MOV.U32 R222, RZ, RZ, R5 ;  /* 0x000000ffffde7224 */ /* 0x000fe200078e0005 */
[----:B------:R-:W-:Y:S01]  /*19f80*/  MOV R221, RZ ;  /* 0x000000ff00dd7202 */ /* 0x000fe20000000f00 */
[----:B------:R-:W-:Y:S01]  /*19f90*/  IMAD.MOV.U32 R3, RZ, RZ, 0x181f ;  /* 0x0000181fff037424 */ /* 0x000fe200078e00ff */
[----:B------:R-:W-:Y:S02]  /*19fa0*/  MOV R2, 0x19fc0 ;  /* 0x00019fc000027802 */ /* 0x000fe40000000f00 */
[----:B------:R-:W-:Y:S05]  /*19fb0*/  CALL.REL.NOINC `($__internal_7_$__cuda_sm70_shflsync_idx_p) ;  /* 0x000009c000007944 */ /* 0x000fea0003c00000 */
[----:B------:R-:W-:Y:S01]  /*19fc0*/  MOV R11, R221 ;  /* 0x000000dd000b7202 */ /* 0x000fe20000000f00 */
[----:B------:R-:W-:Y:S05]  /*19fd0*/  BRA `(.L_x_551) ;  /* 0xffffd9e000007947 */ /* 0x000fea000383ffff */
.L_x_488:
[----:B------:R-:W-:Y:S01]  /*19fe0*/  IMAD.MOV.U32 R222, RZ, RZ, R10 ;  /* 0x000000ffffde7224 */ /* 0x000fe200078e000a */
[----:B------:R-:W-:Y:S01]  /*19ff0*/  MOV R221, RZ ;  /* 0x000000ff00dd7202 */ /* 0x000fe20000000f00 */
[----:B------:R-:W-:Y:S01]  /*1a000*/  IMAD.MOV.U32 R3, RZ, RZ, 0x181f ;  /* 0x0000181fff037424 */ /* 0x000fe200078e00ff */
[----:B------:R-:W-:Y:S02]  /*1a010*/  MOV R2, 0x1a030 ;  /* 0x0001a03000027802 */ /* 0x000fe40000000f00 */
[----:B-12---:R-:W-:Y:S05]  /*1a020*/  CALL.REL.NOINC `($__internal_7_$__cuda_sm70_shflsync_idx_p) ;  /* 0x0000095000007944 */ /* 0x006fea0003c00000 */
[----:B------:R-:W-:Y:S01]  /*1a030*/  MOV R2, R221 ;  /* 0x000000dd00027202 */ /* 0x000fe20000000f00 */
[----:B------:R-:W-:Y:S05]  /*1a040*/  BRA `(.L_x_552) ;  /* 0xffffd99000007947 */ /* 0x000fea000383ffff */
.L_x_491:
        /* <DEDUP_REMOVED lines=13> */
.L_x_494:
[----:B------:R-:W-:Y:S01]  /*1a120*/  IMAD.MOV.U32 R222, RZ, RZ, R5 ;  /* 0x000000ffffde7224 */ /* 0x000fe200078e0005 */
[----:B------:R-:W-:Y:S01]  /*1a130*/  MOV R221, 0x2 ;  /* 0x0000000200dd7802 */ /* 0x000fe20000000f00 */
[----:B-1----:R-:W-:Y:S01]  /*1a140*/  IMAD.MOV.U32 R3, RZ, RZ, 0x181f ;  /* 0x0000181fff037424 */ /* 0x002fe200078e00ff */
[----:B----4-:R-:W-:Y:S02]  /*1a150*/  MOV R2, 0x1a170 ;  /* 0x0001a17000027802 */ /* 0x010fe40000000f00 */
[----:B--23--:R-:W-:Y:S05]  /*1a160*/  CALL.REL.NOINC `($__internal_7_$__cuda_sm70_shflsync_idx_p) ;  /* 0x0000081000007944 */ /* 0x00cfea0003c00000 */
[----:B------:R-:W-:Y:S01]  /*1a170*/  MOV R11, R221 ;  /* 0x000000dd000b7202 */ /* 0x000fe20000000f00 */
[----:B------:R-:W-:Y:S05]  /*1a180*/  BRA `(.L_x_554) ;  /* 0xffffda4000007947 */ /* 0x000fea000383ffff */
.L_x_495:
[----:B------:R-:W-:Y:S01]  /*1a190*/  IMAD.MOV.U32 R222, RZ, RZ, R10 ;  /* 0x000000ffffde7224 */ /* 0x000fe200078e000a */
[----:B------:R-:W-:Y:S01]  /*1a1a0*/  MOV R221, 0x2 ;  /* 0x0000000200dd7802 */ /* 0x000fe20000000f00 */
[----:B------:R-:W-:Y:S01]  /*1a1b0*/  IMAD.MOV.U32 R3, RZ, RZ, 0x181f ;  /* 0x0000181fff037424 */ /* 0x000fe200078e00ff */
[----:B----4-:R-:W-:Y:S02]  /*1a1c0*/  MOV R2, 0x1a1e0 ;  /* 0x0001a1e000027802 */ /* 0x010fe40000000f00 */
[----:B-123--:R-:W-:Y:S05]  /*1a1d0*/  CALL.REL.NOINC `($__internal_7_$__cuda_sm70_shflsync_idx_p) ;  /* 0x000007a000007944 */ /* 0x00efea0003c00000 */
[----:B------:R-:W-:Y:S01]  /*1a1e0*/  MOV R2, R221 ;  /* 0x000000dd00027202 */ /* 0x000fe20000000f00 */
[----:B------:R-:W-:Y:S05]  /*1a1f0*/  BRA `(.L_x_555) ;  /* 0xffffd9f000007947 */ /* 0x000fea000383ffff */
.L_x_498:
[----:B------:R-:W-:Y:S01]  /*1a200*/  IMAD.MOV.U32 R222, RZ, RZ, R5 ;  /* 0x000000ffffde7224 */ /* 0x000fe200078e0005 */
[----:B------:R-:W-:Y:S01]  /*1a210*/  MOV R221, 0x3 ;  /* 0x0000000300dd7802 */ /* 0x000fe20000000f00 */
[----:B-1----:R-:W-:Y:S01]  /*1a220*/  IMAD.MOV.U32 R3, RZ, RZ, 0x181f ;  /* 0x0000181fff037424 */ /* 0x002fe200078e00ff */
[----:B------:R-:W-:-:S02]  /*1a230*/  MOV R2, 0x1a250 ;  /* 0x0001a25000027802 */ /* 0x000fc40000000f00 */
[----:B--234-:R-:W-:Y:S05]  /*1a240*/  CALL.REL.NOINC `($__internal_7_$__cuda_sm70_shflsync_idx_p) ;  /* 0x0000073000007944 */ /* 0x01cfea0003c00000 */
        /* <DEDUP_REMOVED lines=8> */
.L_x_500:
[----:B------:R-:W-:Y:S01]  /*1a2d0*/  IMAD.MOV.U32 R222, RZ, RZ, R74 ;  /* 0x000000ffffde7224 */ /* 0x000fe200078e004a */
[----:B------:R-:W-:Y:S01]  /*1a2e0*/  MOV R221, RZ ;  /* 0x000000ff00dd7202 */ /* 0x000fe20000000f00 */
[----:B------:R-:W-:Y:S01]  /*1a2f0*/  IMAD.MOV.U32 R3, RZ, RZ, 0x1f ;  /* 0x0000001fff037424 */ /* 0x000fe200078e00ff */
[----:B------:R-:W-:Y:S02]  /*1a300*/  MOV R2, 0x1a320 ;  /* 0x0001a32000027802 */ /* 0x000fe40000000f00 */
[----:B------:R-:W-:Y:S05]  /*1a310*/  CALL.REL.NOINC `($__internal_7_$__cuda_sm70_shflsync_idx_p) ;  /* 0x0000066000007944 */ /* 0x000fea0003c00000 */
[----:B------:R-:W-:Y:S01]  /*1a320*/  MOV R10, R221 ;  /* 0x000000dd000a7202 */ /* 0x000fe20000000f00 */
[----:B------:R-:W-:Y:S05]  /*1a330*/  BRA `(.L_x_557) ;  /* 0xffffdb5000007947 */ /* 0x000fea000383ffff */
.L_x_501:
[----:B------:R-:W-:Y:S01]  /*1a340*/  IMAD.MOV.U32 R222, RZ, RZ, R74 ;  /* 0x000000ffffde7224 */ /* 0x000fe200078e004a */
[----:B------:R-:W-:Y:S01]  /*1a350*/  MOV R221, 0x1 ;  /* 0x0000000100dd7802 */ /* 0x000fe20000000f00 */
[----:B------:R-:W-:Y:S01]  /*1a360*/  IMAD.MOV.U32 R3, RZ, RZ, 0x1f ;  /* 0x0000001fff037424 */ /* 0x000fe200078e00ff */
[----:B------:R-:W-:Y:S02]  /*1a370*/  MOV R2, 0x1a390 ;  /* 0x0001a39000027802 */ /* 0x000fe40000000f00 */
[----:B-12---:R-:W-:Y:S05]  /*1a380*/  CALL.REL.NOINC `($__internal_7_$__cuda_sm70_shflsync_idx_p) ;  /* 0x000005f000007944 */ /* 0x006fea0003c00000 */
[----:B------:R-:W-:Y:S01]  /*1a390*/  MOV R9, R221 ;  /* 0x000000dd00097202 */ /* 0x000fe20000000f00 */
[----:B------:R-:W-:Y:S05]  /*1a3a0*/  BRA `(.L_x_558) ;  /* 0xffffdb0000007947 */ /* 0x000fea000383ffff */
.L_x_502:
[----:B------:R-:W-:Y:S02]  /*1a3b0*/  MOV R3, 0x1 ;  /* 0x0000000100037802 */ /* 0x000fe40000000f00 */
[----:B------:R-:W-:-:S02]  /*1a3c0*/  MOV R4, 0x1a3e0 ;  /* 0x0001a3e000047802 */ /* 0x000fc40000000f00 */
[----:B-1234-:R-:W-:Y:S05]  /*1a3d0*/  CALL.REL.NOINC `($__internal_8_$__cuda_sm70_shflsync_up_p) ;  /* 0x000005f000007944 */ /* 0x01efea0003c00000 */
[----:B------:R-:W-:Y:S05]  /*1a3e0*/  BRA `(.L_x_559) ;  /* 0xffffdbf000007947 */ /* 0x000fea000383ffff */
.L_x_503:
[----:B------:R-:W-:Y:S02]  /*1a3f0*/  MOV R3, 0x2 ;  /* 0x0000000200037802 */ /* 0x000fe40000000f00 */
[----:B------:R-:W-:-:S02]  /*1a400*/  MOV R4, 0x1a420 ;  /* 0x0001a42000047802 */ /* 0x000fc40000000f00 */
[----:B--2-4-:R-:W-:Y:S05]  /*1a410*/  CALL.REL.NOINC `($__internal_8_$__cuda_sm70_shflsync_up_p) ;  /* 0x000005b000007944 */ /* 0x014fea0003c00000 */
[----:B------:R-:W-:Y:S02]  /*1a420*/  SEL R3, R3, RZ, P1 ;  /* 0x000000ff03037207 */ /* 0x000fe40000800000 */
[----:B------:R-:W-:-:S03]  /*1a430*/  MOV R4, 0x1a470 ;  /* 0x0001a47000047802 */ /* 0x000fc60000000f00 */
[----:B------:R-:W-:Y:S02]  /*1a440*/  IMAD.IADD R2, R2, 0x1, R3 ;  /* 0x0000000102027824 */ /* 0x000fe400078e0203 */
[----:B------:R-:W-:Y:S02]  /*1a450*/  IMAD.MOV.U32 R3, RZ, RZ, 0x4 ;  /* 0x00000004ff037424 */ /* 0x000fe400078e00ff */
[----:B------:R-:W-:Y:S05]  /*1a460*/  CALL.REL.NOINC `($__internal_8_$__cuda_sm70_shflsync_up_p) ;  /* 0x0000056000007944 */ /* 0x000fea0003c00000 */
        /* <DEDUP_REMOVED lines=10> */
[----:B------:R-:W-:Y:S01]  /*1a510*/  SEL R3, R3, RZ, P4 ;  /* 0x000000ff03037207 */ /* 0x000fe20002000000 */
[----:B------:R-:W-:-:S04]  /*1a520*/  IMAD.MOV.U32 R221, RZ, RZ, 0x1f ;  /* 0x0000001fffdd7424 */ /* 0x000fc800078e00ff */
[----:B------:R-:W-:Y:S01]  /*1a530*/  IMAD.IADD R4, R3, 0x1, R2 ;  /* 0x0000000103047824 */ /* 0x000fe200078e0202 */
[----:B------:R-:W-:Y:S02]  /*1a540*/  MOV R3, 0x1f ;  /* 0x0000001f00037802 */ /* 0x000fe40000000f00 */
[----:B------:R-:W-:Y:S01]  /*1a550*/  MOV R2, 0x1a580 ;  /* 0x0001a58000027802 */ /* 0x000fe20000000f00 */
[----:B------:R-:W-:Y:S02]  /*1a560*/  IMAD.MOV.U32 R222, RZ, RZ, R4 ;  /* 0x000000ffffde7224 */ /* 0x000fe400078e0004 */
[----:B------:R-:W-:Y:S05]  /*1a570*/  CALL.REL.NOINC `($__internal_7_$__cuda_sm70_shflsync_idx_p) ;  /* 0x0000040000007944 */ /* 0x000fea0003c00000 */
[----:B------:R-:W-:Y:S01]  /*1a580*/  MOV R2, R221 ;  /* 0x000000dd00027202 */ /* 0x000fe20000000f00 */
[----:B------:R-:W-:Y:S05]  /*1a590*/  BRA `(.L_x_560) ;  /* 0xffffdb4000007947 */ /* 0x000fea000383ffff */
.L_x_507:
[----:B------:R-:W-:Y:S02]  /*1a5a0*/  MOV R3, 0x1 ;  /* 0x0000000100037802 */ /* 0x000fe40000000f00 */
[----:B------:R-:W-:Y:S02]  /*1a5b0*/  MOV R4, 0x1a5d0 ;  /* 0x0001a5d000047802 */ /* 0x000fe40000000f00 */
[----:B------:R-:W-:Y:S05]  /*1a5c0*/  CALL.REL.NOINC `($__internal_8_$__cuda_sm70_shflsync_up_p) ;  /* 0x0000040000007944 */ /* 0x000fea0003c00000 */
[----:B------:R-:W-:Y:S05]  /*1a5d0*/  BRA `(.L_x_561) ;  /* 0xffffdc7000007947 */ /* 0x000fea000383ffff */
.L_x_508:
[----:B------:R-:W-:Y:S02]  /*1a5e0*/  MOV R3, 0x2 ;  /* 0x0000000200037802 */ /* 0x000fe40000000f00 */
[----:B------:R-:W-:Y:S02]  /*1a5f0*/  MOV R4, 0x1a610 ;  /* 0x0001a61000047802 */ /* 0x000fe40000000f00 */
        /* <DEDUP_REMOVED lines=25> */
.L_x_510:
[----:B------:R-:W-:Y:S02]  /*1a790*/  SEL R2, RZ, 0x1, P0 ;  /* 0x00000001ff027807 */ /* 0x000fe40000000000 */
[----:B------:R-:W-:Y:S02]  /*1a7a0*/  MOV R3, 0x1a7c0 ;  /* 0x0001a7c000037802 */ /* 0x000fe40000000f00 */
[----:B-1----:R-:W-:Y:S05]  /*1a7b0*/  CALL.REL.NOINC `($__internal_9_$__cuda_sm70_votesync_ballot) ;  /* 0x0000027000007944 */ /* 0x002fea0003c00000 */
[----:B------:R-:W-:Y:S01]  /*1a7c0*/  MOV R9, R5 ;  /* 0x0000000500097202 */ /* 0x000fe20000000f00 */
[----:B------:R-:W-:Y:S05]  /*1a7d0*/  BRA `(.L_x_563) ;  /* 0xffffdc0000007947 */ /* 0x000fea000383ffff */
.L_x_511:
[----:B------:R-:W-:Y:S01]  /*1a7e0*/  IMAD.MOV.U32 R222, RZ, RZ, R6 ;  /* 0x000000ffffde7224 */ /* 0x000fe200078e0006 */
[----:B---3--:R-:W-:Y:S01]  /*1a7f0*/  MOV R221, R11 ;  /* 0x0000000b00dd7202 */ /* 0x008fe20000000f00 */
[----:B------:R-:W-:Y:S01]  /*1a800*/  IMAD.MOV.U32 R3, RZ, RZ, 0x1f ;  /* 0x0000001fff037424 */ /* 0x000fe200078e00ff */
[----:B------:R-:W-:-:S02]  /*1a810*/  MOV R2, 0x1a830 ;  /* 0x0001a83000027802 */ /* 0x000fc40000000f00 */
[----:B-12---:R-:W-:Y:S05]  /*1a820*/  CALL.REL.NOINC `($__internal_7_$__cuda_sm70_shflsync_idx_p) ;  /* 0x0000015000007944 */ /* 0x006fea0003c00000 */
[----:B------:R-:W-:Y:S01]  /*1a830*/  IMAD.MOV.U32 R6, RZ, RZ, R221 ;  /* 0x000000ffff067224 */ /* 0x000fe200078e00dd */
[----:B------:R-:W-:Y:S01]  /*1a840*/  MOV R221, R11 ;  /* 0x0000000b00dd7202 */ /* 0x000fe20000000f00 */
[----:B------:R-:W-:Y:S01]  /*1a850*/  IMAD.MOV.U32 R222, RZ, RZ, R8 ;  /* 0x000000ffffde7224 */ /* 0x000fe200078e0008 */
[----:B------:R-:W-:-:S02]  /*1a860*/  MOV R3, 0x1f ;  /* 0x0000001f00037802 */ /* 0x000fc40000000f00 */
[----:B------:R-:W-:Y:S02]  /*1a870*/  MOV R2, 0x1a890 ;  /* 0x0001a89000027802 */ /* 0x000fe40000000f00 */
[----:B------:R-:W-:Y:S05]  /*1a880*/  CALL.REL.NOINC `($__internal_7_$__cuda_sm70_shflsync_idx_p) ;  /* 0x000000f000007944 */ /* 0x000fea0003c00000 */
[----:B------:R-:W-:Y:S01]  /*1a890*/  MOV R5, R221 ;  /* 0x000000dd00057202 */ /* 0x000fe20000000f00 */
[----:B------:R-:W-:Y:S05]  /*1a8a0*/  BRA `(.L_x_564) ;  /* 0xffffdb7000007947 */ /* 0x000fea000383ffff */
.L_x_514:
[----:B------:R-:W-:Y:S01]  /*1a8b0*/  MOV R221, R2 ;  /* 0x0000000200dd7202 */ /* 0x000fe20000000f00 */
[----:B------:R-:W-:Y:S01]  /*1a8c0*/  IMAD.MOV.U32 R222, RZ, RZ, R4 ;  /* 0x000000ffffde7224 */ /* 0x000fe200078e0004 */
[----:B------:R-:W-:Y:S01]  /*1a8d0*/  MOV R2, 0x1a900 ;  /* 0x0001a90000027802 */ /* 0x000fe20000000f00 */
[----:B------:R-:W-:Y:S02]  /*1a8e0*/  IMAD.MOV.U32 R3, RZ, RZ, 0x1f ;  /* 0x0000001fff037424 */ /* 0x000fe400078e00ff */
[----:B-1234-:R-:W-:Y:S05]  /*1a8f0*/  CALL.REL.NOINC `($__internal_7_$__cuda_sm70_shflsync_idx_p) ;  /* 0x0000008000007944 */ /* 0x01efea0003c00000 */
[----:B------:R-:W-:Y:S01]  /*1a900*/  MOV R16, R221 ;  /* 0x000000dd00107202 */ /* 0x000fe20000000f00 */
[----:B------:R-:W-:Y:S05]  /*1a910*/  BRA `(.L_x_513) ;  /* 0xffffdb6000007947 */ /* 0x000fea000383ffff */
        .weak           $__internal_6_$__cuda_sm70_shflsync_bfly_p
        .type           $__internal_6_$__cuda_sm70_shflsync_bfly_p,@function
        .size           $__internal_6_$__cuda_sm70_shflsync_bfly_p,($__internal_7_$__cuda_sm70_shflsync_idx_p - $__internal_6_$__cuda_sm70_shflsync_bfly_p)
$__internal_6_$__cuda_sm70_shflsync_bfly_p:
[----:B------:R-:W-:Y:S02]  /*1a920*/  MOV R149, 0x1f ;  /* 0x0000001f00957802 */ /* 0x000fe40000000f00 */
[----:B------:R-:W-:-:S04]  /*1a930*/  MOV R150, 0xffffffff ;  /* 0xffffffff00967802 */ /* 0x000fc80000000f00 */
[----:B------:R-:W-:Y:S04]  /*1a940*/  WARPSYNC R150 ;  /* 0x0000009600007348 */ /* 0x000fe80003800000 */
[----:B------:R1:W2:Y:S02]  /*1a950*/  SHFL.BFLY PT, R149, R4, R3, R149 ;  /* 0x0c00000304957389 */ /* 0x0002a400000e0095 */
[----:B-1----:R-:W-:-:S04]  /*1a960*/  MOV R3, 0x0 ;  /* 0x0000000000037802 */ /* 0x002fc80000000f00 */
[----:B--2---:R-:W-:Y:S05]  /*1a970*/  RET.REL.NODEC R2 `(_ZN7cutlass13device_kernelIN5flash19enable_sm80_to_sm89INS1_16FlashAttnFwdSm80INS1_25CollectiveMainloopFwdSm80ILi8ELi1ELb1EN4cute5tupleIJNS5_1CILi128EEENS7_ILi112EEES8_EEELi128ENS_10bfloat16_tEfNS_4arch4Sm80ELb0ELb0ELb0ELb1ELb1ELb1ELb1ELb1EEENS1_21CollectiveEpilogueFwdINS6_IJS8_S8_S9_EEENS6_IJNS7_ILi1EEESH_SH_EEESB_SD_Li256ELb1ELb1ELb1ELb0EEENS1_36VarlenDynamicPersistentTileSchedulerILi128ELi112ELi256ELi256ELb1ELb1ELb0ELb0ELb1ELb1EEEEEEEEEvNT_6ParamsE) ;  /* 0xfffe568002007950 */ /* 0x004fea0003c3ffff */
        .weak           $__internal_7_$__cuda_sm70_shflsync_idx_p
        .type           $__internal_7_$__cuda_sm70_shflsync_idx_p,@function
        .size           $__internal_7_$__cuda_sm70_shflsync_idx_p,($__internal_8_$__cuda_sm70_shflsync_up_p - $__internal_7_$__cuda_sm70_shflsync_idx_p)
$__internal_7_$__cuda_sm70_shflsync_idx_p:
[----:B------:R-:W-:-:S04]  /*1a980*/  MOV R225, 0xffffffff ;  /* 0xffffffff00e17802 */ /* 0x000fc80000000f00 */
[----:B------:R-:W-:Y:S04]  /*1a990*/  WARPSYNC R225 ;  /* 0x000000e100007348 */ /* 0x000fe80003800000 */
[----:B------:R1:W2:Y:S02]  /*1a9a0*/  SHFL.IDX PT, R221, R222, R221, R3 ;  /* 0x000000dddedd7389 */ /* 0x0002a400000e0003 */
[----:B-1----:R-:W-:-:S04]  /*1a9b0*/  MOV R3, 0x0 ;  /* 0x0000000000037802 */ /* 0x002fc80000000f00 */
[----:B--2---:R-:W-:Y:S05]  /*1a9c0*/  RET.REL.NODEC R2 `(_ZN7cutlass13device_kernelIN5flash19enable_sm80_to_sm89INS1_16FlashAttnFwdSm80INS1_25CollectiveMainloopFwdSm80ILi8ELi1ELb1EN4cute5tupleIJNS5_1CILi128EEENS7_ILi112EEES8_EEELi128ENS_10bfloat16_tEfNS_4arch4Sm80ELb0ELb0ELb0ELb1ELb1ELb1ELb1ELb1EEENS1_21CollectiveEpilogueFwdINS6_IJS8_S8_S9_EEENS6_IJNS7_ILi1EEESH_SH_EEESB_SD_Li256ELb1ELb1ELb1ELb0EEENS1_36VarlenDynamicPersistentTileSchedulerILi128ELi112ELi256ELi256ELb1ELb1ELb0ELb0ELb1ELb1EEEEEEEEEvNT_6ParamsE) ;  /* 0xfffe563002007950 */ /* 0x004fea0003c3ffff */
        .weak           $__internal_8_$__cuda_sm70_shflsync_up_p
        .type           $__internal_8_$__cuda_sm70_shflsync_up_p,@function
        .size           $__internal_8_$__cuda_sm70_shflsync_up_p,($__internal_9_$__cuda_sm70_votesync_ballot - $__internal_8_$__cuda_sm70_shflsync_up_p)
$__internal_8_$__cuda_sm70_shflsync_up_p:
[----:B------:R-:W-:Y:S02]  /*1a9d0*/  MOV R11, 0xffffffff ;  /* 0xffffffff000b7802 */ /* 0x000fe40000000f00 */
[----:B------:R-:W-:Y:S02]  /*1a9e0*/  MOV R5, RZ ;  /* 0x000000ff00057202 */ /* 0x000fe40000000f00 */
[----:B------:R-:W-:Y:S04]  /*1a9f0*/  WARPSYNC R11 ;  /* 0x0000000b00007348 */ /* 0x000fe80003800000 */
[----:B------:R1:W2:Y:S02]  /*1aa00*/  SHFL.UP PT, R3, R2, R3, R5 ;  /* 0x0400000302037389 */ /* 0x0002a400000e0005 */
[----:B-1----:R-:W-:-:S04]  /*1aa10*/  MOV R5, 0x0 ;  /* 0x0000000000057802 */ /* 0x002fc80000000f00 */
[----:B--2---:R-:W-:Y:S05]  /*1aa20*/  RET.REL.NODEC R4 `(_ZN7cutlass13device_kernelIN5flash19enable_sm80_to_sm89INS1_16FlashAttnFwdSm80INS1_25CollectiveMainloopFwdSm80ILi8ELi1ELb1EN4cute5tupleIJNS5_1CILi128EEENS7_ILi112EEES8_EEELi128ENS_10bfloat16_tEfNS_4arch4Sm80ELb0ELb0ELb0ELb1ELb1ELb1ELb1ELb1EEENS1_21CollectiveEpilogueFwdINS6_IJS8_S8_S9_EEENS6_IJNS7_ILi1EEESH_SH_EEESB_SD_Li256ELb1ELb1ELb1ELb0EEENS1_36VarlenDynamicPersistentTileSchedulerILi128ELi112ELi256ELi256ELb1ELb1ELb0ELb0ELb1ELb1EEEEEEEEEvNT_6ParamsE) ;  /* 0xfffe55d004007950 */ /* 0x004fea0003c3ffff */
        .weak           $__internal_9_$__cuda_sm70_votesync_ballot
        .type           $__internal_9_$__cuda_sm70_votesync_ballot,@function
        .size           $__internal_9_$__cuda_sm70_votesync_ballot,(.L_x_1795 - $__internal_9_$__cuda_sm70_votesync_ballot)
$__internal_9_$__cuda_sm70_votesync_ballot:
[----:B------:R-:W-:Y:S01]  /*1aa30*/  ISETP.NE.U32.AND P0, PT, R2, 0x1, PT ;  /* 0x000000010200780c */ /* 0x000fe20003f05070 */
[----:B------:R-:W-:-:S04]  /*1aa40*/  IMAD.MOV.U32 R5, RZ, RZ, -0x1 ;  /* 0xffffffffff057424 */ /* 0x000fc800078e00ff */
[----:B------:R-:W-:Y:S08]  /*1aa50*/  WARPSYNC R5 ;  /* 0x0000000500007348 */ /* 0x000ff00003800000 */
[----:B------:R-:W-:-:S04]  /*1aa60*/  VOTE.ANY R2, PT, !P0 ;  /* 0x0000000000027806 */ /* 0x000fc800040e0100 */
[----:B------:R-:W-:Y:S01]  /*1aa70*/  LOP3.LUT R5, R2, R5, RZ, 0xc0, !PT ;  /* 0x0000000502057212 */ /* 0x000fe200078ec0ff */
[----:B------:R-:W-:Y:S02]  /*1aa80*/  IMAD.MOV.U32 R2, RZ, RZ, R3 ;  /* 0x000000ffff027224 */ /* 0x000fe400078e0003 */
[----:B------:R-:W-:-:S04]  /*1aa90*/  IMAD.MOV.U32 R3, RZ, RZ, 0x0 ;  /* 0x00000000ff037424 */ /* 0x000fc800078e00ff */
[----:B------:R-:W-:Y:S05]  /*1aaa0*/  RET.REL.NODEC R2 `(_ZN7cutlass13device_kernelIN5flash19enable_sm80_to_sm89INS1_16FlashAttnFwdSm80INS1_25CollectiveMainloopFwdSm80ILi8ELi1ELb1EN4cute5tupleIJNS5_1CILi128EEENS7_ILi112EEES8_EEELi128ENS_10bfloat16_tEfNS_4arch4Sm80ELb0ELb0ELb0ELb1ELb1ELb1ELb1ELb1EEENS1_21CollectiveEpilogueFwdINS6_IJS8_S8_S9_EEENS6_IJNS7_ILi1EEESH_SH_EEESB_SD_Li256ELb1ELb1ELb1ELb0EEENS1_36VarlenDynamicPersistentTileSchedulerILi128ELi112ELi256ELi256ELb1ELb1ELb0ELb0ELb1ELb1EEEEEEEEEvNT_6ParamsE) ;  /* 0xfffe555002007950 */ /* 0x000fea0003c3ffff */
.L_x_565:
        /* <DEDUP_REMOVED lines=13> */
.L_x_1795:


//--------------------- .text._ZN7cutlass13device_kernelIN5flash19enable_sm80_to_sm89INS1_16FlashAttnFwdSm80INS1_25CollectiveMainloopFwdSm80ILi4ELi1ELb0EN4cute5tupleIJNS5_1CILi128EEENS7_ILi48EEES8_EEELi128ENS_10bfloat16_tEfNS_4arch4Sm80ELb0ELb1ELb0ELb0ELb1ELb0ELb1ELb1EEENS1_21CollectiveEpilogueFwdINS6_IJS8_S8_S9_EEENS6_IJNS7_ILi1EEESH_SH_EEESB_SD_Li128ELb0ELb1ELb1ELb0EEENS1_19SingleTileSchedulerILb0ELb1ELb1ELi128EEEEEEEEEvNT_6ParamsE --------------------------
	.section	.text._ZN7cutlass13device_kernelIN5flash19enable_sm80_to_sm89INS1_16FlashAttnFwdSm80INS1_25CollectiveMainloopFwdSm80ILi4ELi1ELb0EN4cute5tupleIJNS5_1CILi128EEENS7_ILi48EEES8_EEELi128ENS_10bfloat16_tEfNS_4arch4Sm80ELb0ELb1ELb0ELb0ELb1ELb0ELb1ELb1EEENS1_21CollectiveEpilogueFwdINS6_IJS8_S8_S9_EEENS6_IJNS7_ILi1EEESH_SH_EEESB_SD_Li128ELb0ELb1ELb1ELb0EEENS1_19SingleTileSchedulerILb0ELb1ELb1ELi128EEEEEEEEEvNT_6ParamsE,"ax",@progbits
	.sectioninfo	@"SHI_REGISTERS=255"
	.align	128
.text._ZN7cutlass13device_kernelIN5flash19enable_sm80_to_sm89INS1_16FlashAttnFwdSm80INS1_25CollectiveMainloopFwdSm80ILi4ELi1ELb0EN4cute5tupleIJNS5_1CILi128EEENS7_ILi48EEES8_EEELi128ENS_10bfloat16_tEfNS_4arch4Sm80ELb0ELb1ELb0ELb0ELb1ELb0ELb1ELb1EEENS1_21CollectiveEpilogueFwdINS6_IJS8_S8_S9_EEENS6_IJNS7_ILi1EEESH_SH_EEESB_SD_Li128ELb0ELb1ELb1ELb0EEENS1_19SingleTileSchedulerILb0ELb1ELb1ELi128EEEEEEEEEvNT_6ParamsE:
        .type           _ZN7cutlass13device_kernelIN5flash19enable_sm80_to_sm89INS1_16FlashAttnFwdSm80INS1_25CollectiveMainloopFwdSm80ILi4ELi1ELb0EN4cute5tupleIJNS5_1CILi128EEENS7_ILi48EEES8_EEELi128ENS_10bfloat16_tEfNS_4arch4Sm80ELb0ELb1ELb0ELb0ELb1ELb0ELb1ELb1EEENS1_21CollectiveEpilogueFwdINS6_IJS8_S8_S9_EEENS6_IJNS7_ILi1EEESH_SH_EEESB_SD_Li128ELb0ELb1ELb1ELb0EEENS1_19SingleTileSchedulerILb0ELb1ELb1ELi128EEEEEEEEEvNT_6ParamsE,@function
        .size           _ZN7cutlass13device_kernelIN5flash19enable_sm80_to_sm89INS1_16FlashAttnFwdSm80INS1_25CollectiveMainloopFwdSm80ILi4ELi1ELb0EN4cute5tupleIJNS5_1CILi128EEENS7_ILi48EEES8_EEELi128ENS_10bfloat16_tEfNS_4arch4Sm80ELb0ELb1ELb0ELb0ELb1ELb0ELb1ELb1EEENS1_21CollectiveEpilogueFwdINS6_IJS8_S8_S9_EEENS6_IJNS7_ILi1EEESH_SH_EEESB_SD_Li128ELb0ELb1ELb1ELb0EEENS1_19SingleTileSchedulerILb0ELb1ELb1ELi128EEEEEEEEEvNT_6ParamsE,(.L_x_1800 - _ZN7cutlass13device_kernelIN5flash19enable_sm80_to_sm89INS1_16FlashAttnFwdSm80INS1_25CollectiveMainloopFwdSm80ILi4ELi1ELb0EN4cute5tupleIJNS5_1CILi128EEENS7_ILi48EEES8_EEELi128ENS_10bfloat16_tEfNS_4arch4Sm80ELb0ELb1ELb0ELb0ELb1ELb0ELb1ELb1EEENS1_21CollectiveEpilogueFwdINS6_IJS8_S8_S9_EEENS6_IJNS7_ILi1EEESH_SH_EEESB_SD_Li128ELb0ELb1ELb1ELb0EEENS1_19SingleTileSchedulerILb0ELb1ELb1ELi128EEEEEEEEEvNT_6ParamsE)
        .other          _ZN7cutlass13device_kernelIN5flash19enable_sm80_to_sm89INS1_16FlashAttnFwdSm80INS1_25CollectiveMainloopFwdSm80ILi4ELi1ELb0EN4cute5tupleIJNS5_1CILi128EEENS7_ILi48EEES8_EEELi128ENS_10bfloat16_tEfNS_4arch4Sm80ELb0ELb1ELb0ELb0ELb1ELb0ELb1ELb1EEENS1_21CollectiveEpilogueFwdINS6_IJS8_S8_S9_EEENS6_IJNS7_ILi1EEESH_SH_EEESB_SD_Li128ELb0ELb1ELb1ELb0EEENS1_19SingleTileSchedulerILb0ELb1ELb1ELi128EEEEEEEEEvNT_6ParamsE,@"STO_CUDA_ENTRY STV_DEFAULT"
_ZN7cutlass13device_kernelIN5flash19enable_sm80_to_sm89INS1_16FlashAttnFwdSm80INS1_25CollectiveMainloopFwdSm80ILi4ELi1ELb0EN4cute5tupleIJNS5_1CILi128EEENS7_ILi48EEES8_EEELi128ENS_10bfloat16_tEfNS_4arch4Sm80ELb0ELb1ELb0ELb0ELb1ELb0ELb1ELb1EEENS1_21CollectiveEpilogueFwdINS6_IJS8_S8_S9_EEENS6_IJNS7_ILi1EEESH_SH_EEESB_SD_Li128ELb0ELb1ELb1ELb0EEENS1_19SingleTileSchedulerILb0ELb1ELb1ELi128EEEEEEEEEvNT_6ParamsE:
        /* <DEDUP_REMOVED lines=18> */
.L_x_566:
[----:B------:R-:W-:Y:S02]  /*0120*/  ULDC.64 UR4, c[0x0][0x550] ;  /* 0x0001540000047ab9 */ /* 0x000fe40000000a00 */
[----:B------:R-:W-:Y:S02]  /*0130*/  UISETP.NE.AND UP0, UPT, UR4, 0x1, UPT ;  /* 0x000000010400788c */ /* 0x000fe4000bf05270 */
[----:B------:R-:W-:-:S02]  /*0140*/  UIMAD.WIDE.U32 UR8, UR7, UR5, URZ ;  /* 0x00000005070872a5 */ /* 0x000fc4000f8e003f */
[----:B------:R-:W-:Y:S02]  /*0150*/  ULDC UR4, c[0x0][0x558] ;  /* 0x0001560000047ab9 */ /* 0x000fe40000000800 */
[----:B------:R-:W-:-:S05]  /*0160*/  UMOV UR11, UR7 ;  /* 0x00000007000b7c82 */ /* 0x000fca0008000000 */
[----:B------:R-:W-:-:S03]  /*0170*/  @UP0 USHF.R.U32.HI UR11, URZ, UR4, UR9 ;  /* 0x000000043f0b0299 */ /* 0x000fc60008011609 */
.L_x_567:
        /* <DEDUP_REMOVED lines=16> */
[----:B------:R-:W1:Y:S01]  /*0280*/  S2UR UR26, SR_CTAID.X ;  /* 0x00000000001a79c3 */ /* 0x000e620000002500 */
[----:B------:R-:W-:Y:S02]  /*0290*/  ULDC UR4, c[0x0][0x2c4] ;  /* 0x0000b10000047ab9 */ /* 0x000fe40000000800 */
[----:B------:R-:W-:Y:S02]  /*02a0*/  UISETP.NE.AND UP1, UPT, UR4, 0x1, UPT ;  /* 0x000000010400788c */ /* 0x000fe4000bf25270 */
[----:B------:R-:W-:Y:S02]  /*02b0*/  UMOV UR10, URZ ;  /* 0x0000003f000a7c82 */ /* 0x000fe40008000000 */
[----:B------:R-:W-:Y:S02]  /*02c0*/  ULDC.64 UR4, c[0x0][0x2c8] ;  /* 0x0000b20000047ab9 */ /* 0x000fe40000000a00 */
[----:B------:R-:W-:-:S02]  /*02d0*/  ULDC UR12, c[0x0][0x168] ;  /* 0x00005a00000c7ab9 */ /* 0x000fc40000000800 */
[----:B------:R-:W-:Y:S02]  /*02e0*/  UP2UR UR13, UPR, URZ, 0x2 ;  /* 0x000000023f0d7883 */ /* 0x000fe40008000000 */
[----:B-1----:R-:W-:-:S04]  /*02f0*/  USHF.L.U32 UR26, UR26, 0x7, URZ ;  /* 0x000000071a1a7899 */ /* 0x002fc8000800063f */
[----:B------:R-:W-:Y:S02]  /*0300*/  @UP1 UIADD3 UR14, UR26, 0x7f, URZ ;  /* 0x0000007f1a0e1890 */ /* 0x000fe4000fffe03f */
[----:B------:R-:W-:Y:S02]  /*0310*/  UIADD3 UR8, UR26, 0x7f, URZ ;  /* 0x0000007f1a087890 */ /* 0x000fe4000fffe03f */
[----:B------:R-:W-:-:S03]  /*0320*/  UIMAD.WIDE.U32 UR14, UR14, UR4, URZ ;  /* 0x000000040e0e72a5 */ /* 0x000fc6000f8e003f */
[----:B------:R-:W-:-:S04]  /*0330*/  ULDC UR4, c[0x0][0x2ac] ;  /* 0x0000ab0000047ab9 */ /* 0x000fc80000000800 */
[----:B------:R-:W-:Y:S02]  /*0340*/  @UP1 UMOV UR9, UR15 ;  /* 0x0000000f00091c82 */ /* 0x000fe40008000000 */
[----:B------:R-:W-:Y:S02]  /*0350*/  @UP1 USHF.R.U32.HI UR8, URZ, UR5, UR9 ;  /* 0x000000053f081299 */ /* 0x000fe40008011609 */
[----:B------:R-:W-:Y:S02]  /*0360*/  UMOV UR14, 0x1 ;  /* 0x00000001000e7882 */ /* 0x000fe40000000000 */
[----:B------:R-:W-:Y:S02]  /*0370*/  ULDC UR9, c[0x0][0x1d0] ;  /* 0x0000740000097ab9 */ /* 0x000fe40000000800 */
[----:B------:R-:W-:-:S03]  /*0380*/  UIMAD UR9, UR4, UR9, URZ ;  /* 0x00000009040972a4 */ /* 0x000fc6000f8e023f */
[----:B------:R-:W-:Y:S02]  /*0390*/  ULDC.64 UR4, c[0x0][0x328] ;  /* 0x0000ca0000047ab9 */ /* 0x000fe40000000a00 */
[----:B------:R-:W-:Y:S02]  /*03a0*/  UISETP.LE.AND UP0, UPT, UR14, UR5, UPT ;  /* 0x000000050e00728c */ /* 0x000fe4000bf03270 */
[----:B------:R-:W-:-:S04]  /*03b0*/  UIADD3 UR12, UR9, -UR12, UR14 ;  /* 0x8000000c090c7290 */ /* 0x000fc8000fffe00e */
[----:B------:R-:W-:Y:S02]  /*03c0*/  UIADD3 UR5, UR12, UR8, URZ ;  /* 0x000000080c057290 */ /* 0x000fe4000fffe03f */
[----:B------:R-:W-:Y:S02]  /*03d0*/  UP2UR UR12, UPR, URZ, 0x1 ;  /* 0x000000013f0c7883 */ /* 0x000fe40008000000 */
[----:B------:R-:W-:Y:S01]  /*03e0*/  UIADD3 UR8, UR5, UR4, URZ ;  /* 0x0000000405087290 */ /* 0x000fe2000fffe03f */
[----:B--2---:R1:W2:Y:S01]  /*03f0*/  @P0 R2UR UR10, R2 ;  /* 0x00000000020a03c2 */ /* 0x0042a200000e0000 */
[----:B------:R-:W-:-:S13]  /*0400*/  PLOP3.LUT P0, PT, PT, PT, UP0, 0x40, 0x0 ;  /* 0x000000000000781c */ /* 0x000fda0003f0e808 */
[----:B------:R-:W-:Y:S05]  /*0410*/  @P0 BRA `(.L_x_568) ;  /* 0x0000014000000947 */ /* 0x000fea0003800000 */
[----:B------:R-:W-:Y:S01]  /*0420*/  ISETP.LT.AND P0, PT, RZ, UR5, PT ;  /* 0x00000005ff007c0c */ /* 0x000fe2000bf01270 */
        /* <DEDUP_REMOVED lines=10> */
.L_x_569:
[----:B------:R-:W-:Y:S02]  /*04d0*/  ULDC UR4, c[0x0][0x32c] ;  /* 0x0000cb0000047ab9 */ /* 0x000fe40000000800 */
[----:B------:R-:W-:-:S03]  /*04e0*/  UISETP.NE.AND UP0, UPT, UR14, UR4, UPT ;  /* 0x000000040e00728c */ /* 0x000fc6000bf05270 */
[----:B------:R-:W-:Y:S02]  /*04f0*/  ULDC.64 UR4, c[0x0][0x330] ;  /* 0x0000cc0000047ab9 */ /* 0x000fe40000000a00 */
[----:B------:R-:W-:-:S06]  /*0500*/  UIMAD.WIDE.U32 UR16, UR15, UR4, URZ ;  /* 0x000000040f1072a5 */ /* 0x000fcc000f8e003f */
[----:B------:R-:W-:Y:S02]  /*0510*/  @UP0 USHF.R.U32.HI UR15, URZ, UR5, UR17 ;  /* 0x000000053f0f0299 */ /* 0x000fe40008011611 */
.L_x_570:
[----:B------:R-:W-:Y:S02]  /*0520*/  ULDC UR4, c[0x0][0x32c] ;  /* 0x0000cb0000047ab9 */ /* 0x000fe40000000800 */
[----:B------:R-:W-:-:S04]  /*0530*/  UIMAD UR4, UR15, UR4, UR4 ;  /* 0x000000040f0472a4 */ /* 0x000fc8000f8e0204 */
[----:B------:R-:W-:-:S04]  /*0540*/  UISETP.LT.AND UP0, UPT, UR8, UR4, UPT ;  /* 0x000000040800728c */ /* 0x000fc8000bf01270 */
[----:B------:R-:W-:Y:S02]  /*0550*/  USEL UR8, UR8, UR4, UP0 ;  /* 0x0000000408087287 */ /* 0x000fe40008000000 */
.L_x_568:
[----:B------:R-:W-:Y:S02]  /*0560*/  UISETP.NE.AND UP0, UPT, UR13, URZ, UPT ;  /* 0x0000003f0d00728c */ /* 0x000fe4000bf05270 */
[----:B------:R-:W-:Y:S02]  /*0570*/  UIADD3 UR14, UR9, 0x2f, URZ ;  /* 0x0000002f090e7890 */ /* 0x000fe4000fffe03f */
[----:B------:R-:W-:Y:S02]  /*0580*/  UIADD3 UR18, UR8, 0x2f, URZ ;  /* 0x0000002f08127890 */ /* 0x000fe4000fffe03f */
[----:B------:R-:W-:Y:S02]  /*0590*/  ULDC.64 UR4, c[0x0][0x2c8] ;  /* 0x0000b20000047ab9 */ /* 0x000fe40000000a00 */
[----:B------:R-:W-:Y:S02]  /*05a0*/  UIMAD.WIDE.U32 UR16, UR26, UR4, URZ ;  /* 0x000000041a1072a5 */ /* 0x000fe4000f8e003f */
[----:B------:R-:W-:-:S02]  /*05b0*/  UIMAD.WIDE UR14, UR14, 0x2aaaaaab, URZ ;  /* 0x2aaaaaab0e0e78a5 */ /* 0x000fc4000f8e023f */
[----:B------:R-:W-:Y:S02]  /*05c0*/  UIMAD.WIDE UR18, UR18, 0x2aaaaaab, URZ ;  /* 0x2aaaaaab121278a5 */ /* 0x000fe4000f8e023f */
[----:B------:R-:W-:Y:S02]  /*05d0*/  UISETP.NE.AND UP1, UPT, UR12, URZ, UPT ;  /* 0x0000003f0c00728c */ /* 0x000fe4000bf25270 */
[----:B------:R-:W-:Y:S02]  /*05e0*/  UMOV UR4, UR26 ;  /* 0x0000001a00047c82 */ /* 0x000fe40008000000 */
[----:B------:R-:W-:Y:S02]  /*05f0*/  @UP0 USHF.R.U32.HI UR4, URZ, UR5, UR17 ;  /* 0x000000053f040299 */ /* 0x000fe40008011611 */
[----:B------:R-:W-:Y:S01]  /*0600*/  PLOP3.LUT P0, PT, PT, PT, UP1, 0x40, 0x0 ;  /* 0x000000000000781c */ /* 0x000fe20003f0e818 */
[----:B------:R-:W-:Y:S02]  /*0610*/  UMOV UR17, UR15 ;  /* 0x0000000f00117c82 */ /* 0x000fe40008000000 */
[----:B------:R-:W-:-:S02]  /*0620*/  UMOV UR15, UR19 ;  /* 0x00000013000f7c82 */ /* 0x000fc40008000000 */
[----:B------:R-:W-:Y:S02]  /*0630*/  USHF.R.U32.HI UR14, URZ, 0x1f, UR17 ;  /* 0x0000001f3f0e7899 */ /* 0x000fe40008011611 */
[----:B------:R-:W-:Y:S02]  /*0640*/  USHF.R.U32.HI UR8, URZ, 0x1f, UR15 ;  /* 0x0000001f3f087899 */ /* 0x000fe4000801160f */
[----:B------:R-:W-:Y:S02]  /*0650*/  ULDC UR25, c[0x0][0x168] ;  /* 0x00005a0000197ab9 */ /* 0x000fe40000000800 */
[----:B------:R-:W-:Y:S02]  /*0660*/  UIADD3 UR25, UR9, -UR25, URZ ;  /* 0x8000001909197290 */ /* 0x000fe4000fffe03f */
[----:B------:R-:W-:Y:S02]  /*0670*/  ULEA.HI.SX32 UR14, UR17, UR14, 0x1d ;  /* 0x0000000e110e7291 */ /* 0x000fe4000f8fea3f */
[----:B------:R-:W-:-:S02]  /*0680*/  ULEA.HI.SX32 UR15, UR15, UR8, 0x1d ;  /* 0x000000080f0f7291 */ /* 0x000fc4000f8fea3f */
[----:B------:R-:W-:Y:S02]  /*0690*/  UIADD3 UR4, UR25, UR4, URZ ;  /* 0x0000000419047290 */ /* 0x000fe4000fffe03f */
[----:B------:R-:W-:Y:S02]  /*06a0*/  UISETP.LT.AND UP0, UPT, UR14, UR15, UPT ;  /* 0x0000000f0e00728c */ /* 0x000fe4000bf01270 */
[----:B------:R-:W-:Y:S02]  /*06b0*/  ULDC UR5, c[0x0][0x324] ;  /* 0x0000c90000057ab9 */ /* 0x000fe40000000800 */
[----:B------:R-:W-:Y:S02]  /*06c0*/  UIADD3 UR8, UR4, -UR5, URZ ;  /* 0x8000000504087290 */ /* 0x000fe4000fffe03f */
[----:B------:R-:W-:Y:S01]  /*06d0*/  USEL UR24, UR14, UR15, UP0 ;  /* 0x0000000f0e187287 */ /* 0x000fe20008000000 */
[----:B------:R-:W-:Y:S05]  /*06e0*/  @P0 BRA `(.L_x_571) ;  /* 0x0000017000000947 */ /* 0x000fea0003800000 */
[----:B------:R-:W-:Y:S02]  /*06f0*/  UMOV UR14, UR4 ;  /* 0x00000004000e7c82 */ /* 0x000fe40008000000 */
[----:B------:R-:W-:-:S06]  /*0700*/  UISETP.GT.AND UP0, UPT, UR14, -0x1, UPT ;  /* 0xffffffff0e00788c */ /* 0x000fcc000bf04270 */
[----:B------:R-:W-:-:S13]  /*0710*/  PLOP3.LUT P0, PT, PT, PT, UP0, 0x80, 0x0 ;  /* 0x000000000000781c */ /* 0x000fda0003f0f008 */
[----:B------:R-:W-:Y:S05]  /*0720*/  @P0 BRA `(.L_x_572) ;  /* 0x0000009000000947 */ /* 0x000fea0003800000 */
[----:B------:R-:W-:Y:S02]  /*0730*/  ULDC UR4, c[0x0][0x32c] ;  /* 0x0000cb0000047ab9 */ /* 0x000fe40000000800 */
[----:B------:R-:W-:Y:S02]  /*0740*/  UISETP.NE.AND UP0, UPT, UR4, 0x1, UPT ;  /* 0x000000010400788c */ /* 0x000fe4000bf05270 */
[----:B------:R-:W-:Y:S02]  /*0750*/  ULOP3.LUT UR14, URZ, UR14, URZ, 0x33, !UPT ;  /* 0x0000000e3f0e7292 */ /* 0x000fe4000f8e333f */
[----:B------:R-:W-:Y:S02]  /*0760*/  ULDC.64 UR4, c[0x0][0x330] ;  /* 0x0000cc0000047ab9 */ /* 0x000fe40000000a00 */
[----:B------:R-:W-:-:S07]  /*0770*/  UIMAD.WIDE.U32 UR16, UR14, UR4, URZ ;  /* 0x000000040e1072a5 */ /* 0x000fce000f8e003f */
[----:B------:R-:W-:Y:S02]  /*0780*/  @UP0 UMOV UR15, UR17 ;  /* 0x00000011000f0c82 */ /* 0x000fe40008000000 */
[----:B------:R-:W-:-:S04]  /*0790*/  @UP0 USHF.R.U32.HI UR14, URZ, UR5, UR15 ;  /* 0x000000053f0e0299 */ /* 0x000fc8000801160f */
[----:B------:R-:W-:Y:S01]  /*07a0*/  ULOP3.LUT UR14, URZ, UR14, URZ, 0x33, !UPT ;  /* 0x0000000e3f0e7292 */ /* 0x000fe2000f8e333f */
[----:B------:R-:W-:Y:S05]  /*07b0*/  BRA `(.L_x_573) ;  /* 0x0000006000007947 */ /* 0x000fea0003800000 */
.L_x_572:
[----:B------:R-:W-:Y:S02]  /*07c0*/  ULDC UR4, c[0x0][0x32c] ;  /* 0x0000cb0000047ab9 */ /* 0x000fe40000000800 */
[----:B------:R-:W-:-:S03]  /*07d0*/  UISETP.NE.AND UP0, UPT, UR4, 0x1, UPT ;  /* 0x000000010400788c */ /* 0x000fc6000bf05270 */
[----:B------:R-:W-:Y:S02]  /*07e0*/  ULDC.64 UR4, c[0x0][0x330] ;  /* 0x0000cc0000047ab9 */ /* 0x000fe40000000a00 */
[----:B------:R-:W-:-:S07]  /*07f0*/  UIMAD.WIDE.U32 UR16, UR14, UR4, URZ ;  /* 0x000000040e1072a5 */ /* 0x000fce000f8e003f */
[----:B------:R-:W-:Y:S02]  /*0800*/  @UP0 UMOV UR15, UR17 ;  /* 0x00000011000f0c82 */ /* 0x000fe40008000000 */
[----:B------:R-:W-:Y:S02]  /*0810*/  @UP0 USHF.R.U32.HI UR14, URZ, UR5, UR15 ;  /* 0x000000053f0e0299 */ /* 0x000fe4000801160f */
.L_x_573:
[----:B------:R-:W-:Y:S02]  /*0820*/  ULDC UR4, c[0x0][0x32c] ;  /* 0x0000cb0000047ab9 */ /* 0x000fe40000000800 */
[----:B------:R-:W-:-:S04]  /*0830*/  UIMAD UR4, UR14, UR4, URZ ;  /* 0x000000040e0472a4 */ /* 0x000fc8000f8e023f */
[----:B------:R-:W-:-:S04]  /*0840*/  UISETP.LT.AND UP0, UPT, UR8, UR4, UPT ;  /* 0x000000040800728c */ /* 0x000fc8000bf01270 */
[----:B------:R-:W-:-:S04]  /*0850*/  USEL UR8, UR8, UR4, !UP0 ;  /* 0x0000000408087287 */ /* 0x000fc8000c000000 */
.L_x_571:
[----:B------:R-:W-:-:S04]  /*0860*/  UIMAD.WIDE UR4, UR8, 0x2aaaaaab, URZ ;  /* 0x2aaaaaab080478a5 */ /* 0x000fc8000f8e023f */
[----:B------:R-:W-:-:S04]  /*0870*/  USHF.R.U32.HI UR4, URZ, 0x1f, UR5 ;  /* 0x0000001f3f047899 */ /* 0x000fc80008011605 */
[----:B------:R-:W-:-:S03]  /*0880*/  ULEA.HI.SX32 UR4, UR5, UR4, 0x1d ;  /* 0x0000000405047291 */ /* 0x000fc6000f8fea3f */
[----:B------:R-:W-:Y:S02]  /*0890*/  ULDC UR5, c[0x0][0x338] ;  /* 0x0000ce0000057ab9 */ /* 0x000fe40000000800 */
[----:B------:R-:W-:-:S04]  /*08a0*/  UISETP.LT.AND UP0, UPT, URZ, UR4, UPT ;  /* 0x000000043f00728c */ /* 0x000fc8000bf01270 */
[----:B------:R-:W-:Y:S02]  /*08b0*/  USEL UR8, URZ, UR4, !UP0 ;  /* 0x000000043f087287 */ /* 0x000fe4000c000000 */
[----:B------:R-:W-:Y:S02]  /*08c0*/  USHF.R.U32.HI UR4, URZ, 0x10, UR7 ;  /* 0x000000103f047899 */ /* 0x000fe40008011607 */
[----:B------:R-:W-:Y:S02]  /*08d0*/  UISETP.GT.AND UP0, UPT, UR24, UR8, UPT ;  /* 0x000000081800728c */ /* 0x000fe4000bf04270 */
[----:B------:R-:W-:-:S04]  /*08e0*/  UISETP.NE.AND UP1, UPT, UR4, URZ, UPT ;  /* 0x0000003f0400728c */ /* 0x000fc8000bf25270 */
[----:B------:R-:W-:Y:S01]  /*08f0*/  PLOP3.LUT P0, PT, PT, PT, UP0, 0x80, 0x0 ;  /* 0x000000000000781c */ /* 0x000fe20003f0f008 */
[----:B------:R-:W-:-:S03]  /*0900*/  USEL UR5, UR4, UR5, UP1 ;  /* 0x0000000504057287 */ /* 0x000fc60008800000 */
[----:B------:R-:W-:-:S09]  /*0910*/  UMOV UR4, URZ ;  /* 0x0000003f00047c82 */ /* 0x000fd20008000000 */
[----:B------:R-:W-:Y:S05]  /*0920*/  @!P0 BRA `(.L_x_574) ;  /* 0x0000021000008947 */ /* 0x000fea0003800000 */
[----:B------:R-:W-:Y:S01]  /*0930*/  IMAD.U32 R3, RZ, RZ, UR5 ;  /* 0x00000005ff037e24 */ /* 0x000fe2000f8e00ff */
[----:B------:R-:W-:Y:S02]  /*0940*/  UIADD3 UR17, UR5, -0x1, UR24 ;  /* 0xffffffff05117890 */ /* 0x000fe4000fffe018 */
[----:B------:R-:W-:Y:S02]  /*0950*/  UMOV UR18, URZ ;  /* 0x0000003f00127c82 */ /* 0x000fe40008000000 */
[----:B------:R-:W-:Y:S01]  /*0960*/  IABS R0, R3 ;  /* 0x0000000300007213 */ /* 0x000fe20000000000 */
[----:B------:R-:W-:-:S03]  /*0970*/  UIADD3 UR17, -UR8, UR17, URZ ;  /* 0x0000001108117290 */ /* 0x000fc6000fffe13f */
[----:B------:R-:W3:Y:S02]  /*0980*/  R2UR UR16, R0 ;  /* 0x00000000001073c2 */ /* 0x000ee400000e0000 */
[----:B---3--:R-:W3:Y:S08]  /*0990*/  I2F.RP R0, UR16 ;  /* 0x0000001000007d06 */ /* 0x008ef00008209400 */
[----:B---3--:R-:W3:Y:S02]  /*09a0*/  MUFU.RCP R0, R0 ;  /* 0x0000000000007308 */ /* 0x008ee40000001000 */
[----:B---3--:R-:W-:-:S06]  /*09b0*/  IADD3 R0, R0, 0xffffffe, RZ ;  /* 0x0ffffffe00007810 */ /* 0x008fcc0007ffe0ff */
[----:B------:R-:W3:Y:S02]  /*09c0*/  F2I.FTZ.U32.TRUNC.NTZ R0, R0 ;  /* 0x0000000000007305 */ /* 0x000ee4000021f000 */
[----:B---3--:R3:W4:Y:S02]  /*09d0*/  R2UR UR19, R0 ;  /* 0x00000000001373c2 */ /* 0x00872400000e0000 */
[----:B---3--:R-:W-:Y:S01]  /*09e0*/  IMAD.U32 R0, RZ, RZ, UR17 ;  /* 0x00000011ff007e24 */ /* 0x008fe2000f8e00ff */
[----:B----4-:R-:W-:Y:S02]  /*09f0*/  UIADD3 UR4, URZ, -UR19, URZ ;  /* 0x800000133f047290 */ /* 0x010fe4000fffe03f */
[----:B------:R-:W-:Y:S02]  /*0a00*/  ULOP3.LUT UR17, UR17, UR5, URZ, 0x3c, !UPT ;  /* 0x0000000511117292 */ /* 0x000fe4000f8e3c3f */
[----:B-1----:R-:W-:Y:S01]  /*0a10*/  IABS R2, R0 ;  /* 0x0000000000027213 */ /* 0x002fe20000000000 */
[----:B------:R-:W-:Y:S01]  /*0a20*/  UIMAD UR4, UR4, UR16, URZ ;  /* 0x00000010040472a4 */ /* 0x000fe2000f8e023f */
[----:B------:R-:W-:-:S02]  /*0a30*/  IABS R0, R3 ;  /* 0x0000000300007213 */ /* 0x000fc40000000000 */
[----:B------:R-:W1:Y:S01]  /*0a40*/  R2UR UR15, R2 ;  /* 0x00000000020f73c2 */ /* 0x000e6200000e0000 */
[----:B------:R-:W-:Y:S02]  /*0a50*/  UIMAD.WIDE.U32 UR18, UR19, UR4, UR18 ;  /* 0x00000004131272a5 */ /* 0x000fe4000f8e0012 */
[----:B------:R-:W-:-:S05]  /*0a60*/  IMAD.MOV R0, RZ, RZ, -R0 ;  /* 0x000000ffff007224 */ /* 0x000fca00078e0a00 */
[----:B------:R-:W3:Y:S01]  /*0a70*/  R2UR UR14, R0 ;  /* 0x00000000000e73c2 */ /* 0x000ee200000e0000 */
[----:B-1----:R-:W-:-:S04]  /*0a80*/  UIMAD.WIDE.U32 UR18, UR19, UR15, URZ ;  /* 0x0000000f131272a5 */ /* 0x002fc8000f8e003f */
[----:B---3--:R-:W-:-:S04]  /*0a90*/  UIMAD UR14, UR19, UR14, UR15 ;  /* 0x0000000e130e72a4 */ /* 0x008fc8000f8e020f */
[----:B------:R-:W-:-:S11]  /*0aa0*/  UISETP.GT.U32.AND UP0, UPT, UR16, UR14, UPT ;  /* 0x0000000e1000728c */ /* 0x000fd6000bf04070 */
[----:B------:R-:W-:Y:S02]  /*0ab0*/  @!UP0 UIADD3 UR14, UR14, -UR16, URZ ;  /* 0x800000100e0e8290 */ /* 0x000fe4000fffe03f */
[----:B------:R-:W-:Y:S02]  /*0ac0*/  @!UP0 UIADD3 UR19, UR19, 0x1, URZ ;  /* 0x0000000113138890 */ /* 0x000fe4000fffe03f */
[----:B------:R-:W-:Y:S02]  /*0ad0*/  UISETP.GE.U32.AND UP1, UPT, UR14, UR16, UPT ;  /* 0x000000100e00728c */ /* 0x000fe4000bf26070 */
[----:B------:R-:W-:-:S09]  /*0ae0*/  UISETP.GE.AND UP0, UPT, UR17, URZ, UPT ;  /* 0x0000003f1100728c */ /* 0x000fd2000bf06270 */
[----:B------:R-:W-:Y:S02]  /*0af0*/  @UP1 UIADD3 UR19, UR19, 0x1, URZ ;  /* 0x0000000113131890 */ /* 0x000fe4000fffe03f */
[----:B------:R-:W-:-:S05]  /*0b00*/  UISETP.NE.AND UP1, UPT, UR5, URZ, UPT ;  /* 0x0000003f0500728c */ /* 0x000fca000bf25270 */
[----:B------:R-:W-:Y:S02]  /*0b10*/  UMOV UR4, UR19 ;  /* 0x0000001300047c82 */ /* 0x000fe40008000000 */
[----:B------:R-:W-:-:S04]  /*0b20*/  @!UP0 UIADD3 UR4, -UR4, URZ, URZ ;  /* 0x0000003f04048290 */ /* 0x000fc8000fffe13f */
[----:B------:R-:W-:Y:S02]  /*0b30*/  @!UP1 ULOP3.LUT UR4, URZ, UR5, URZ, 0x33, !UPT ;  /* 0x000000053f049292 */ /* 0x000fe4000f8e333f */
.L_x_574:
[----:B------:R-:W-:Y:S01]  /*0b40*/  ULOP3.LUT UR7, UR7, 0xffff, URZ, 0xc0, !UPT ;  /* 0x0000ffff07077892 */ /* 0x000fe2000f8ec03f */
[----:B------:R-:W-:Y:S01]  /*0b50*/  PLOP3.LUT P4, PT, PT, PT, PT, 0x80, 0x0 ;  /* 0x000000000000781c */ /* 0x000fe20003f8f070 */
[----:B------:R-:W-:Y:S01]  /*0b60*/  CS2R R20, SRZ ;  /* 0x0000000000147805 */ /* 0x000fe2000001ff00 */
[----:B------:R-:W-:Y:S01]  /*0b70*/  CS2R R18, SRZ ;  /* 0x0000000000127805 */ /* 0x000fe2000001ff00 */
[----:B------:R-:W-:Y:S01]  /*0b80*/  UIMAD UR8, UR7, UR4, UR8 ;  /* 0x00000004070872a4 */ /* 0x000fe2000f8e0208 */
        /* <DEDUP_REMOVED lines=73> */
[----:B------:R-:W-:Y:S02]  /*1020*/  UISETP.NE.AND.EX UP0, UPT, URZ, UR5, UPT, UP0 ;  /* 0x000000053f00728c */ /* 0x000fe4000bf05300 */
[----:B------:R-:W-:-:S04]  /*1030*/  UISETP.NE.AND UP1, UPT, UR13, URZ, UPT ;  /* 0x0000003f0d00728c */ /* 0x000fc8000bf25270 */
[----:B------:R-:W-:-:S05]  /*1040*/  PLOP3.LUT P2, PT, PT, PT, UP0, 0x80, 0x0 ;  /* 0x000000000000781c */ /* 0x000fca0003f4f008 */
[----:B------:R-:W-:Y:S02]  /*1050*/  @UP0 UMOV UR4, 0x4 ;  /* 0x0000000400040882 */ /* 0x000fe40000000000 */
[----:B------:R-:W-:-:S06]  /*1060*/  @UP0 UIMAD.WIDE UR4, UR6, UR4, UR14 ;  /* 0x00000004060402a5 */ /* 0x000fcc000f8e020e */
[----:B-1----:R-:W-:Y:S02]  /*1070*/  IMAD.U32 R2, RZ, RZ, UR4 ;  /* 0x00000004ff027e24 */ /* 0x002fe4000f8e00ff */
[----:B------:R-:W-:Y:S01]  /*1080*/  IMAD.U32 R3, RZ, RZ, UR5 ;  /* 0x00000005ff037e24 */ /* 0x000fe2000f8e00ff */
[----:B------:R-:W-:Y:S01]  /*1090*/  SHF.R.S32.HI R124, RZ, 0x1f, R164 ;  /* 0x0000001fff7c7819 */ /* 0x000fe200000114a4 */
[----:B------:R-:W-:Y:S01]  /*10a0*/  USHF.R.S32.HI UR7, URZ, 0x1f, UR11 ;  /* 0x0000001f3f077899 */ /* 0x000fe2000801140b */
[----:B------:R-:W-:Y:S01]  /*10b0*/  PLOP3.LUT P1, PT, PT, PT, UP1, 0x80, 0x0 ;  /* 0x000000000000781c */ /* 0x000fe20003f2f018 */
[----:B------:R-:W-:Y:S01]  /*10c0*/  ULDC.64 UR4, c[0x0][0x1b8] ;  /* 0x00006e0000047ab9 */ /* 0x000fe20000000a00 */
[----:B------:R1:W3:Y:S01]  /*10d0*/  @P2 LDG.E R7, [R2.64] ;  /* 0x0000001402072981 */ /* 0x0002e2000c1e1900 */
[----:B------:R-:W-:Y:S01]  /*10e0*/  PLOP3.LUT P0, PT, PT, PT, UP1, 0x80, 0x0 ;  /* 0x000000000000781c */ /* 0x000fe20003f0f018 */
[----:B------:R-:W-:Y:S01]  /*10f0*/  UIMAD UR7, UR7, UR4, URZ ;  /* 0x00000004070772a4 */ /* 0x000fe2000f8e023f */
[----:B------:R-:W-:Y:S01]  /*1100*/  LEA.HI R13, R124, R164, RZ, 0x4 ;  /* 0x000000a47c0d7211 */ /* 0x000fe200078f20ff */
[----:B------:R-:W-:Y:S01]  /*1110*/  UIMAD.WIDE.U32 UR16, UR11, UR4, URZ ;  /* 0x000000040b1072a5 */ /* 0x000fe2000f8e003f */
[----:B------:R-:W-:Y:S01]  /*1120*/  BSSY B0, `(.L_x_576) ;  /* 0x000004f000007945 */ /* 0x000fe20003800000 */
[----:B------:R-:W-:-:S02]  /*1130*/  UIMAD UR7, UR11, UR5, UR7 ;  /* 0x000000050b0772a4 */ /* 0x000fc4000f8e0207 */
[----:B------:R-:W-:Y:S02]  /*1140*/  USHF.R.S32.HI UR14, URZ, 0x1f, UR6 ;  /* 0x0000001f3f0e7899 */ /* 0x000fe40008011406 */
[----:B------:R-:W-:Y:S02]  /*1150*/  ULDC.64 UR4, c[0x0][0x1c0] ;  /* 0x0000700000047ab9 */ /* 0x000fe40000000a00 */
[----:B------:R-:W-:Y:S02]  /*1160*/  UIADD3 UR17, UR17, UR7, URZ ;  /* 0x0000000711117290 */ /* 0x000fe4000fffe03f */
[----:B------:R-:W-:Y:S02]  /*1170*/  UIMAD UR14, UR14, UR4, URZ ;  /* 0x000000040e0e72a4 */ /* 0x000fe4000f8e023f */
[----:B------:R-:W-:Y:S02]  /*1180*/  UIMAD.WIDE.U32 UR16, UR6, UR4, UR16 ;  /* 0x00000004061072a5 */ /* 0x000fe4000f8e0010 */
[----:B------:R-:W-:-:S02]  /*1190*/  UIMAD UR5, UR6, UR5, UR14 ;  /* 0x00000005060572a4 */ /* 0x000fc4000f8e020e */
[----:B------:R-:W-:Y:S02]  /*11a0*/  ULDC UR4, c[0x0][0x2c4] ;  /* 0x0000b10000047ab9 */ /* 0x000fe40000000800 */
[----:B------:R-:W-:Y:S02]  /*11b0*/  UIADD3 UR5, UR17, UR5, URZ ;  /* 0x0000000511057290 */ /* 0x000fe4000fffe03f */
[----:B------:R-:W-:Y:S01]  /*11c0*/  ULDC UR7, c[0x0][0x168] ;  /* 0x00005a0000077ab9 */ /* 0x000fe20000000800 */
[----:B-1----:R-:W-:Y:S01]  /*11d0*/  LEA.HI R2, R124, R164, RZ, 0x3 ;  /* 0x000000a47c027211 */ /* 0x002fe200078f18ff */
[----:B------:R-:W-:Y:S01]  /*11e0*/  IMAD.U32 R3, RZ, RZ, UR17 ;  /* 0x00000011ff037e24 */ /* 0x000fe2000f8e00ff */
[----:B------:R-:W-:Y:S01]  /*11f0*/  UIMAD UR7, UR4, UR7, URZ ;  /* 0x00000007040772a4 */ /* 0x000fe2000f8e023f */
[----:B------:R-:W-:Y:S01]  /*1200*/  IMAD.U32 R3, RZ, RZ, UR5 ;  /* 0x00000005ff037e24 */ /* 0x000fe2000f8e00ff */
[----:B------:R-:W-:Y:S02]  /*1210*/  LOP3.LUT R0, R2, 0xfffffff8, RZ, 0xc0, !PT ;  /* 0xfffffff802007812 */ /* 0x000fe400078ec0ff */
[----:B------:R-:W-:Y:S01]  /*1220*/  SHF.R.S32.HI R15, RZ, 0x3, R2 ;  /* 0x00000003ff0f7819 */ /* 0x000fe20000011402 */
[----:B------:R-:W-:-:S02]  /*1230*/  IMAD.U32 R2, RZ, RZ, UR16 ;  /* 0x00000010ff027e24 */ /* 0x000fc4000f8e00ff */
[----:B------:R-:W-:Y:S01]  /*1240*/  IMAD.IADD R36, R164, 0x1, -R0 ;  /* 0x00000001a4247824 */ /* 0x000fe200078e0a00 */
[----:B------:R-:W-:-:S03]  /*1250*/  IADD3 R9, R15, UR26, RZ ;  /* 0x0000001a0f097c10 */ /* 0x000fc6000fffe0ff */
[C---:B------:R-:W-:Y:S01]  /*1260*/  IMAD R130, R36.reuse, 0x10, R15 ;  /* 0x0000001024827824 */ /* 0x040fe200078e020f */
[----:B------:R-:W-:Y:S01]  /*1270*/  ISETP.GE.AND P4, PT, R9, UR7, PT ;  /* 0x0000000709007c0c */ /* 0x000fe2000bf86270 */
[----:B------:R-:W-:-:S03]  /*1280*/  IMAD.SHL.U32 R128, R36, 0x8, RZ ;  /* 0x0000000824807824 */ /* 0x000fc600078e00ff */
[----:B------:R-:W-:Y:S01]  /*1290*/  IADD3 R5, R130, UR26, RZ ;  /* 0x0000001a82057c10 */ /* 0x000fe2000fffe0ff */
[----:B------:R1:W-:Y:S01]  /*12a0*/  STL [R1+0x4], R130 ;  /* 0x0000048201007387 */ /* 0x0003e20000100800 */
[C---:B------:R-:W-:Y:S02]  /*12b0*/  IADD3 R23, R128.reuse, 0x40, RZ ;  /* 0x0000004080177810 */ /* 0x040fe40007ffe0ff */
[----:B------:R-:W-:Y:S01]  /*12c0*/  ISETP.GE.AND P3, PT, R128, c[0x0][0x198], PT ;  /* 0x0000660080007a0c */ /* 0x000fe20003f66270 */
[----:B------:R-:W-:Y:S01]  /*12d0*/  @P1 IMAD.HI.U32 R0, R5, c[0x0][0x2c8], RZ ;  /* 0x0000b20005001a27 */ /* 0x000fe200078e00ff */
[----:B------:R1:W-:Y:S03]  /*12e0*/  STL [R1], R128 ;  /* 0x0000008001007387 */ /* 0x0003e60000100800 */
[----:B------:R-:W-:Y:S01]  /*12f0*/  IMAD.MOV.U32 R4, RZ, RZ, R5 ;  /* 0x000000ffff047224 */ /* 0x000fe200078e0005 */
[----:B------:R-:W-:-:S04]  /*1300*/  @P0 SHF.R.U32.HI R4, RZ, c[0x0][0x2cc], R0 ;  /* 0x0000b300ff040a19 */ /* 0x000fc80000011600 */
[--C-:B------:R-:W-:Y:S01]  /*1310*/  SHF.R.S32.HI R6, RZ, 0x1f, R4.reuse ;  /* 0x0000001fff067819 */ /* 0x100fe20000011404 */
[----:B------:R-:W-:Y:S02]  /*1320*/  IMAD.MOV R0, RZ, RZ, -R4 ;  /* 0x000000ffff007224 */ /* 0x000fe400078e0a04 */
[----:B------:R-:W-:-:S04]  /*1330*/  IMAD.WIDE.U32 R2, R4, c[0x0][0x1b0], R2 ;  /* 0x00006c0004027a25 */ /* 0x000fc800078e0002 */
[----:B------:R-:W-:Y:S02]  /*1340*/  IMAD R5, R0, c[0x0][0x2c4], R5 ;  /* 0x0000b10000057a24 */ /* 0x000fe400078e0205 */
[----:B------:R-:W-:-:S03]  /*1350*/  IMAD R6, R6, c[0x0][0x1b0], RZ ;  /* 0x00006c0006067a24 */ /* 0x000fc600078e02ff */
[----:B------:R-:W-:Y:S01]  /*1360*/  SHF.R.S32.HI R0, RZ, 0x1f, R5 ;  /* 0x0000001fff007819 */ /* 0x000fe20000011405 */
[----:B------:R-:W-:-:S04]  /*1370*/  IMAD R4, R4, c[0x0][0x1b4], R6 ;  /* 0x00006d0004047a24 */ /* 0x000fc800078e0206 */
[----:B------:R-:W-:Y:S02]  /*1380*/  IMAD.IADD R3, R3, 0x1, R4 ;  /* 0x0000000103037824 */ /* 0x000fe400078e0204 */
[----:B------:R-:W-:Y:S02]  /*1390*/  IMAD R0, R0, c[0x0][0x1a8], RZ ;  /* 0x00006a0000007a24 */ /* 0x000fe400078e02ff */
[----:B------:R-:W-:-:S04]  /*13a0*/  IMAD.WIDE.U32 R2, R5, c[0x0][0x1a8], R2 ;  /* 0x00006a0005027a25 */ /* 0x000fc800078e0002 */
[----:B------:R-:W-:Y:S01]  /*13b0*/  IMAD R0, R5, c[0x0][0x1ac], R0 ;  /* 0x00006b0005007a24 */ /* 0x000fe200078e0200 */
[----:B------:R-:W-:Y:S01]  /*13c0*/  LEA R12, P0, R2, c[0x0][0x160], 0x1 ;  /* 0x00005800020c7a11 */ /* 0x000fe200078008ff */
[----:B------:R-:W-:Y:S02]  /*13d0*/  IMAD.SHL.U32 R4, R15, 0x40, RZ ;  /* 0x000000400f047824 */ /* 0x000fe400078e00ff */
[----:B------:R-:W-:Y:S01]  /*13e0*/  IMAD.IADD R0, R3, 0x1, R0 ;  /* 0x0000000103007824 */ /* 0x000fe200078e0200 */
[----:B------:R-:W-:-:S04]  /*13f0*/  LOP3.LUT R3, R13, 0xfffffff0, RZ, 0xc0, !PT ;  /* 0xfffffff00d037812 */ /* 0x000fc800078ec0ff */
[----:B------:R-:W-:Y:S01]  /*1400*/  LEA.HI.X R11, R2, c[0x0][0x164], R0, 0x1, P0 ;  /* 0x00005900020b7a11 */ /* 0x000fe200000f0c00 */
[----:B------:R-:W-:Y:S01]  /*1410*/  IMAD.IADD R0, R164, 0x1, -R3 ;  /* 0x00000001a4007824 */ /* 0x000fe200078e0a03 */
[----:B------:R-:W-:Y:S02]  /*1420*/  LOP3.LUT R2, R4, 0x1c0, RZ, 0xc0, !PT ;  /* 0x000001c004027812 */ /* 0x000fe400078ec0ff */
[----:B------:R-:W-:Y:S01]  /*1430*/  ISETP.GE.AND P0, PT, R23, c[0x0][0x198], PT ;  /* 0x0000660017007a0c */ /* 0x000fe20003f06270 */
[----:B------:R1:W4:Y:S01]  /*1440*/  SHFL.IDX PT, R4, R12, RZ, 0x181f ;  /* 0x00181fff0c047589 */ /* 0x00032200000e0000 */
[----:B------:R-:W-:Y:S02]  /*1450*/  SHF.R.S32.HI R6, RZ, 0x1f, R0 ;  /* 0x0000001fff067819 */ /* 0x000fe40000011400 */
[----:B------:R-:W-:Y:S01]  /*1460*/  SHF.R.U32.HI R3, RZ, 0x3, R2 ;  /* 0x00000003ff037819 */ /* 0x000fe20000011602 */
[----:B------:R1:W2:Y:S01]  /*1470*/  SHFL.IDX PT, R5, R11, RZ, 0x181f ;  /* 0x00181fff0b057589 */ /* 0x0002a200000e0000 */
[----:B------:R-:W-:-:S02]  /*1480*/  LOP3.LUT R2, R2, 0x38, R128, 0xf8, !PT ;  /* 0x0000003802027812 */ /* 0x000fc400078ef880 */
[----:B------:R-:W-:Y:S02]  /*1490*/  LEA.HI R19, R6, R0, RZ, 0x3 ;  /* 0x0000000006137211 */ /* 0x000fe400078f18ff */
[----:B------:R-:W-:Y:S02]  /*14a0*/  LOP3.LUT R3, R2, R3, RZ, 0x3c, !PT ;  /* 0x0000000302037212 */ /* 0x000fe400078e3cff */
[----:B------:R-:W-:Y:S02]  /*14b0*/  LOP3.LUT R2, R19, 0xfffffff8, RZ, 0xc0, !PT ;  /* 0xfffffff813027812 */ /* 0x000fe400078ec0ff */
[----:B------:R-:W-:-:S03]  /*14c0*/  LEA.HI R6, R124, R164, RZ, 0x6 ;  /* 0x000000a47c067211 */ /* 0x000fc600078f30ff */
[----:B------:R-:W-:Y:S02]  /*14d0*/  IMAD.IADD R18, R0, 0x1, -R2 ;  /* 0x0000000100127824 */ /* 0x000fe400078e0a02 */
[----:B------:R-:W-:Y:S02]  /*14e0*/  IMAD.SHL.U32 R0, R6, 0x8, RZ ;  /* 0x0000000806007824 */ /* 0x000fe400078e00ff */
[----:B------:R-:W-:Y:S02]  /*14f0*/  IMAD.MOV.U32 R2, RZ, RZ, 0x10 ;  /* 0x00000010ff027424 */ /* 0x000fe400078e00ff */
[----:B------:R-:W-:Y:S01]  /*1500*/  IMAD.MOV.U32 R6, RZ, RZ, 0x20 ;  /* 0x00000020ff067424 */ /* 0x000fe200078e00ff */
[----:B------:R-:W-:Y:S01]  /*1510*/  LOP3.LUT R10, R3, 0xfffffe00, R0, 0xf8, !PT ;  /* 0xfffffe00030a7812 */ /* 0x000fe200078ef800 */
[----:B---3--:R1:W3:Y:S01]  /*1520*/  @P2 R2UR UR14, R7 ;  /* 0x00000000070e23c2 */ /* 0x0082e200000e0000 */
[----:B------:R-:W-:Y:S01]  /*1530*/  R2P PR, R18, 0x6 ;  /* 0x0000000612007804 */ /* 0x000fe20000000000 */
[----:B---3--:R-:W-:-:S04]  /*1540*/  @!UP0 UMOV UR14, UR6 ;  /* 0x00000006000e8c82 */ /* 0x008fc80008000000 */
[----:B------:R-:W-:Y:S02]  /*1550*/  SEL R3, R2, 0xfffffff0, !P1 ;  /* 0xfffffff002037807 */ /* 0x000fe40004800000 */
[----:B------:R-:W-:Y:S01]  /*1560*/  SEL R2, R6, 0xffffffe0, !P2 ;  /* 0xffffffe006027807 */ /* 0x000fe20005000000 */
[----:B------:R-:W-:Y:S05]  /*1570*/  @P4 BRA `(.L_x_577) ;  /* 0x0000009000004947 */ /* 0x000fea0003800000 */
[----:B--2-4-:R-:W-:Y:S01]  /*1580*/  SHF.R.S32.HI R0, RZ, 0x1f, R23 ;  /* 0x0000001fff007819 */ /* 0x014fe20000011417 */
[----:B-1----:R-:W-:-:S03]  /*1590*/  IMAD.WIDE R6, R128, 0x2, R4 ;  /* 0x0000000280067825 */ /* 0x002fc600078e0204 */
[----:B------:R-:W-:-:S04]  /*15a0*/  LEA.HI R0, R0, R23, RZ, 0x3 ;  /* 0x0000001700007211 */ /* 0x000fc800078f18ff */
[----:B------:R-:W-:Y:S02]  /*15b0*/  LOP3.LUT R8, R0, 0xfffffff8, RZ, 0xc0, !PT ;  /* 0xfffffff800087812 */ /* 0x000fe400078ec0ff */
[----:B------:R-:W-:-:S03]  /*15c0*/  SHF.L.U32 R0, R10, 0x1, RZ ;  /* 0x000000010a007819 */ /* 0x000fc600000006ff */
[----:B------:R-:W-:Y:S02]  /*15d0*/  IMAD.WIDE R4, R8, 0x2, R4 ;  /* 0x0000000208047825 */ /* 0x000fe400078e0204 */
[----:B------:R-:W-:Y:S01]  /*15e0*/  @!PT LDS RZ, [RZ] ;  /* 0x00000000fffff984 */ /* 0x000fe20000000800 */
[----:B------:R1:W-:Y:S04]  /*15f0*/  LDGSTS.E.BYPASS.LTC128B.128 [R0+0x6100], [R6.64], !P3 ;  /* 0x0610000006007fae */ /* 0x0003e8000d901d54 */
[----:B------:R1:W-:Y:S02]  /*1600*/  LDGSTS.E.BYPASS.LTC128B.128 [R0+0xa100], [R4.64], !P0 ;  /* 0x0a10000004007fae */ /* 0x0003e4000c101d54 */
.L_x_577:
[----:B--2-4-:R-:W-:Y:S05]  /*1610*/  BSYNC B0 ;  /* 0x0000000000007941 */ /* 0x014fea0003800000 */
.L_x_576:
[----:B-1----:R-:W-:Y:S01]  /*1620*/  IADD3 R0, R9, 0x10, RZ ;  /* 0x0000001009007810 */ /* 0x002fe20007ffe0ff */
[----:B------:R1:W2:Y:S01]  /*1630*/  SHFL.IDX PT, R5, R11, 0x1, 0x181f ;  /* 0x00381f000b057f89 */ /* 0x0002a200000e0000 */
[----:B------:R-:W-:Y:S02]  /*1640*/  BSSY B0, `(.L_x_578) ;  /* 0x000000d000007945 */ /* 0x000fe40003800000 */
[----:B------:R-:W-:Y:S01]  /*1650*/  ISETP.GE.AND P1, PT, R0, UR7, PT ;  /* 0x0000000700007c0c */ /* 0x000fe2000bf26270 */
[----:B------:R1:W3:-:S12]  /*1660*/  SHFL.IDX PT, R4, R12, 0x1, 0x181f ;  /* 0x00381f000c047f89 */ /* 0x0002d800000e0000 */
[----:B------:R-:W-:Y:S05]  /*1670*/  @P1 BRA `(.L_x_579) ;  /* 0x0000009000001947 */ /* 0x000fea0003800000 */
[----:B------:R-:W-:Y:S01]  /*1680*/  SHF.R.S32.HI R0, RZ, 0x1f, R23 ;  /* 0x0000001fff007819 */ /* 0x000fe20000011417 */
[----:B--23--:R-:W-:-:S03]  /*1690*/  IMAD.WIDE R6, R128, 0x2, R4 ;  /* 0x0000000280067825 */ /* 0x00cfc600078e0204 */
[----:B------:R-:W-:-:S04]  /*16a0*/  LEA.HI R0, R0, R23, RZ, 0x3 ;  /* 0x0000001700007211 */ /* 0x000fc800078f18ff */
[----:B------:R-:W-:Y:S02]  /*16b0*/  LOP3.LUT R8, R0, 0xfffffff8, RZ, 0xc0, !PT ;  /* 0xfffffff800087812 */ /* 0x000fe400078ec0ff */
[----:B------:R-:W-:-:S03]  /*16c0*/  SHF.L.U32 R0, R10, 0x1, RZ ;  /* 0x000000010a007819 */ /* 0x000fc600000006ff */
[----:B------:R-:W-:Y:S02]  /*16d0*/  IMAD.WIDE R4, R8, 0x2, R4 ;  /* 0x0000000208047825 */ /* 0x000fe400078e0204 */
[----:B------:R-:W-:Y:S01]  /*16e0*/  @!PT LDS RZ, [RZ] ;  /* 0x00000000fffff984 */ /* 0x000fe20000000800 */
[----:B------:R2:W-:Y:S04]  /*16f0*/  LDGSTS.E.BYPASS.LTC128B.128 [R0+0x6900], [R6.64], !P3 ;  /* 0x0690000006007fae */ /* 0x0005e8000d901d54 */
[----:B------:R2:W-:Y:S02]  /*1700*/  LDGSTS.E.BYPASS.LTC128B.128 [R0+0xa900], [R4.64], !P0 ;  /* 0x0a90000004007fae */ /* 0x0005e4000c101d54 */
.L_x_579:
[----:B------:R-:W-:Y:S05]  /*1710*/  BSYNC B0 ;  /* 0x0000000000007941 */ /* 0x000fea0003800000 */
.L_x_578:
[----:B--2---:R-:W-:Y:S01]  /*1720*/  IADD3 R0, R9, 0x20, RZ ;  /* 0x0000002009007810 */ /* 0x004fe20007ffe0ff */
[----:B------:R2:W4:Y:S01]  /*1730*/  SHFL.IDX PT, R5, R11, 0x2, 0x181f ;  /* 0x00581f000b057f89 */ /* 0x00052200000e0000 */
[----:B------:R-:W-:Y:S02]  /*1740*/  BSSY B0, `(.L_x_580) ;  /* 0x000000d000007945 */ /* 0x000fe40003800000 */
[----:B------:R-:W-:Y:S01]  /*1750*/  ISETP.GE.AND P1, PT, R0, UR7, PT ;  /* 0x0000000700007c0c */ /* 0x000fe2000bf26270 */
[----:B---3--:R2:W3:-:S12]  /*1760*/  SHFL.IDX PT, R4, R12, 0x2, 0x181f ;  /* 0x00581f000c047f89 */ /* 0x0084d800000e0000 */
[----:B------:R-:W-:Y:S05]  /*1770*/  @P1 BRA `(.L_x_581) ;  /* 0x0000009000001947 */ /* 0x000fea0003800000 */
[----:B------:R-:W-:Y:S01]  /*1780*/  SHF.R.S32.HI R0, RZ, 0x1f, R23 ;  /* 0x0000001fff007819 */ /* 0x000fe20000011417 */
[----:B---34-:R-:W-:-:S03]  /*1790*/  IMAD.WIDE R6, R128, 0x2, R4 ;  /* 0x0000000280067825 */ /* 0x018fc600078e0204 */
[----:B------:R-:W-:-:S04]  /*17a0*/  LEA.HI R0, R0, R23, RZ, 0x3 ;  /* 0x0000001700007211 */ /* 0x000fc800078f18ff */
[----:B------:R-:W-:Y:S02]  /*17b0*/  LOP3.LUT R8, R0, 0xfffffff8, RZ, 0xc0, !PT ;  /* 0xfffffff800087812 */ /* 0x000fe400078ec0ff */
[----:B------:R-:W-:-:S03]  /*17c0*/  SHF.L.U32 R0, R10, 0x1, RZ ;  /* 0x000000010a007819 */ /* 0x000fc600000006ff */
[----:B------:R-:W-:Y:S02]  /*17d0*/  IMAD.WIDE R4, R8, 0x2, R4 ;  /* 0x0000000208047825 */ /* 0x000fe400078e0204 */
[----:B------:R-:W-:Y:S01]  /*17e0*/  @!PT LDS RZ, [RZ] ;  /* 0x00000000fffff984 */ /* 0x000fe20000000800 */
[----:B------:R3:W-:Y:S04]  /*17f0*/  LDGSTS.E.BYPASS.LTC128B.128 [R0+0x7100], [R6.64], !P3 ;  /* 0x0710000006007fae */ /* 0x0007e8000d901d54 */
[----:B------:R3:W-:Y:S02]  /*1800*/  LDGSTS.E.BYPASS.LTC128B.128 [R0+0xb100], [R4.64], !P0 ;  /* 0x0b10000004007fae */ /* 0x0007e4000c101d54 */
.L_x_581:
[----:B------:R-:W-:Y:S05]  /*1810*/  BSYNC B0 ;  /* 0x0000000000007941 */ /* 0x000fea0003800000 */
.L_x_580:
[----:B---3--:R-:W-:Y:S01]  /*1820*/  IADD3 R0, R9, 0x30, RZ ;  /* 0x0000003009007810 */ /* 0x008fe20007ffe0ff */
[----:B----4-:R3:W4:Y:S01]  /*1830*/  SHFL.IDX PT, R5, R11, 0x3, 0x181f ;  /* 0x00781f000b057f89 */ /* 0x01072200000e0000 */
[----:B------:R-:W-:Y:S02]  /*1840*/  BSSY B0, `(.L_x_582) ;  /* 0x000000d000007945 */ /* 0x000fe40003800000 */
[----:B------:R-:W-:Y:S01]  /*1850*/  ISETP.GE.AND P1, PT, R0, UR7, PT ;  /* 0x0000000700007c0c */ /* 0x000fe2000bf26270 */
[----:B------:R3:W1:-:S12]  /*1860*/  SHFL.IDX PT, R4, R12, 0x3, 0x181f ;  /* 0x00781f000c047f89 */ /* 0x00065800000e0000 */
[----:B------:R-:W-:Y:S05]  /*1870*/  @P1 BRA `(.L_x_583) ;  /* 0x0000009000001947 */ /* 0x000fea0003800000 */
[----:B------:R-:W-:Y:S01]  /*1880*/  SHF.R.S32.HI R0, RZ, 0x1f, R23 ;  /* 0x0000001fff007819 */ /* 0x000fe20000011417 */
[----:B-1--4-:R-:W-:-:S03]  /*1890*/  IMAD.WIDE R6, R128, 0x2, R4 ;  /* 0x0000000280067825 */ /* 0x012fc600078e0204 */
[----:B------:R-:W-:-:S04]  /*18a0*/  LEA.HI R0, R0, R23, RZ, 0x3 ;  /* 0x0000001700007211 */ /* 0x000fc800078f18ff */
[----:B------:R-:W-:Y:S02]  /*18b0*/  LOP3.LUT R8, R0, 0xfffffff8, RZ, 0xc0, !PT ;  /* 0xfffffff800087812 */ /* 0x000fe400078ec0ff */
[----:B------:R-:W-:-:S03]  /*18c0*/  SHF.L.U32 R0, R10, 0x1, RZ ;  /* 0x000000010a007819 */ /* 0x000fc600000006ff */
[----:B------:R-:W-:Y:S02]  /*18d0*/  IMAD.WIDE R4, R8, 0x2, R4 ;  /* 0x0000000208047825 */ /* 0x000fe400078e0204 */
[----:B------:R-:W-:Y:S01]  /*18e0*/  @!PT LDS RZ, [RZ] ;  /* 0x00000000fffff984 */ /* 0x000fe20000000800 */
[----:B------:R1:W-:Y:S04]  /*18f0*/  LDGSTS.E.BYPASS.LTC128B.128 [R0+0x7900], [R6.64], !P3 ;  /* 0x0790000006007fae */ /* 0x0003e8000d901d54 */
[----:B------:R1:W-:Y:S02]  /*1900*/  LDGSTS.E.BYPASS.LTC128B.128 [R0+0xb900], [R4.64], !P0 ;  /* 0x0b90000004007fae */ /* 0x0003e4000c101d54 */
.L_x_583:
[----:B------:R-:W-:Y:S05]  /*1910*/  BSYNC B0 ;  /* 0x0000000000007941 */ /* 0x000fea0003800000 */
.L_x_582:
[----:B-1----:R-:W-:Y:S01]  /*1920*/  IADD3 R0, R9, 0x40, RZ ;  /* 0x0000004009007810 */ /* 0x002fe20007ffe0ff */
[----:B----4-:R1:W4:Y:S01]  /*1930*/  SHFL.IDX PT, R5, R11, 0x4, 0x181f ;  /* 0x00981f000b057f89 */ /* 0x01032200000e0000 */
[----:B------:R-:W-:Y:S02]  /*1940*/  BSSY B0, `(.L_x_584) ;  /* 0x000000d000007945 */ /* 0x000fe40003800000 */
[----:B------:R-:W-:Y:S01]  /*1950*/  ISETP.GE.AND P1, PT, R0, UR7, PT ;  /* 0x0000000700007c0c */ /* 0x000fe2000bf26270 */
[----:B------:R1:W2:-:S12]  /*1960*/  SHFL.IDX PT, R4, R12, 0x4, 0x181f ;  /* 0x00981f000c047f89 */ /* 0x00029800000e0000 */
[----:B------:R-:W-:Y:S05]  /*1970*/  @P1 BRA `(.L_x_585) ;  /* 0x0000009000001947 */ /* 0x000fea0003800000 */
[----:B------:R-:W-:Y:S01]  /*1980*/  SHF.R.S32.HI R0, RZ, 0x1f, R23 ;  /* 0x0000001fff007819 */ /* 0x000fe20000011417 */
[----:B--2-4-:R-:W-:-:S03]  /*1990*/  IMAD.WIDE R6, R128, 0x2, R4 ;  /* 0x0000000280067825 */ /* 0x014fc600078e0204 */
[----:B------:R-:W-:-:S04]  /*19a0*/  LEA.HI R0, R0, R23, RZ, 0x3 ;  /* 0x0000001700007211 */ /* 0x000fc800078f18ff */
[----:B------:R-:W-:Y:S02]  /*19b0*/  LOP3.LUT R8, R0, 0xfffffff8, RZ, 0xc0, !PT ;  /* 0xfffffff800087812 */ /* 0x000fe400078ec0ff */
[----:B------:R-:W-:-:S03]  /*19c0*/  SHF.L.U32 R0, R10, 0x1, RZ ;  /* 0x000000010a007819 */ /* 0x000fc600000006ff */
[----:B------:R-:W-:Y:S02]  /*19d0*/  IMAD.WIDE R4, R8, 0x2, R4 ;  /* 0x0000000208047825 */ /* 0x000fe400078e0204 */
[----:B------:R-:W-:Y:S01]  /*19e0*/  @!PT LDS RZ, [RZ] ;  /* 0x00000000fffff984 */ /* 0x000fe20000000800 */
[----:B------:R2:W-:Y:S04]  /*19f0*/  LDGSTS.E.BYPASS.LTC128B.128 [R0+0x8100], [R6.64], !P3 ;  /* 0x0810000006007fae */ /* 0x0005e8000d901d54 */
[----:B------:R2:W-:Y:S02]  /*1a00*/  LDGSTS.E.BYPASS.LTC128B.128 [R0+0xc100], [R4.64], !P0 ;  /* 0x0c10000004007fae */ /* 0x0005e4000c101d54 */
.L_x_585:
[----:B------:R-:W-:Y:S05]  /*1a10*/  BSYNC B0 ;  /* 0x0000000000007941 */ /* 0x000fea0003800000 */
.L_x_584:
[----:B--2---:R-:W-:Y:S01]  /*1a20*/  IADD3 R0, R9, 0x50, RZ ;  /* 0x0000005009007810 */ /* 0x004fe20007ffe0ff */
        /* <DEDUP_REMOVED lines=14> */
.L_x_587:
[----:B------:R-:W-:Y:S05]  /*1b10*/  BSYNC B0 ;  /* 0x0000000000007941 */ /* 0x000fea0003800000 */
.L_x_586:
        /* <DEDUP_REMOVED lines=15> */
.L_x_589:
[----:B------:R-:W-:Y:S05]  /*1c10*/  BSYNC B0 ;  /* 0x0000000000007941 */ /* 0x000fea0003800000 */
.L_x_588:
[----:B--2---:R-:W-:Y:S01]  /*1c20*/  IMAD.MOV.U32 R0, RZ, RZ, c[0x0][0x2b8] ;  /* 0x0000ae00ff007624 */ /* 0x004fe200078e00ff */
[----:B------:R-:W-:Y:S01]  /*1c30*/  UMOV UR30, 0x30 ;  /* 0x00000030001e7882 */ /* 0x000fe20000000000 */
[----:B------:R-:W-:Y:S01]  /*1c40*/  SHFL.IDX PT, R4, R12, 0x7, 0x181f ;  /* 0x00f81f000c047f89 */ /* 0x000fe200000e0000 */
[----:B------:R-:W-:Y:S01]  /*1c50*/  UIMAD UR17, UR24, UR30, -0x30 ;  /* 0xffffffd0181174a4 */ /* 0x000fe2000f8e021e */
[----:B------:R-:W-:Y:S01]  /*1c60*/  IADD3 R6, R9, 0x70, RZ ;  /* 0x0000007009067810 */ /* 0x000fe20007ffe0ff */
[----:B------:R-:W-:Y:S01]  /*1c70*/  IMAD.SHL.U32 R244, R10, 0x2, RZ ;  /* 0x000000020af47824 */ /* 0x000fe200078e00ff */
[----:B------:R-:W-:Y:S01]  /*1c80*/  ISETP.NE.AND P4, PT, R0, 0x1, PT ;  /* 0x000000010000780c */ /* 0x000fe20003f85270 */
[----:B----4-:R-:W2:Y:S01]  /*1c90*/  SHFL.IDX PT, R5, R11, 0x7, 0x181f ;  /* 0x00f81f000b057f89 */ /* 0x010ea200000e0000 */
[----:B------:R-:W-:Y:S01]  /*1ca0*/  ISETP.GE.AND P2, PT, R6, UR7, PT ;  /* 0x0000000706007c0c */ /* 0x000fe2000bf46270 */
[----:B------:R-:W-:Y:S01]  /*1cb0*/  USHF.R.S32.HI UR6, URZ, 0x1f, UR14 ;  /* 0x0000001f3f067899 */ /* 0x000fe2000801140e */
[----:B------:R-:W-:Y:S01]  /*1cc0*/  IADD3 R0, R130, UR17, RZ ;  /* 0x0000001182007c10 */ /* 0x000fe2000fffe0ff */
[----:B------:R-:W-:Y:S01]  /*1cd0*/  ULDC.64 UR4, c[0x0][0x2b0] ;  /* 0x0000ac0000047ab9 */ /* 0x000fe20000000a00 */
[----:B------:R-:W-:Y:S01]  /*1ce0*/  SHF.R.S32.HI R7, RZ, 0x1f, R23 ;  /* 0x0000001fff077819 */ /* 0x000fe20000011417 */
[----:B------:R-:W-:Y:S01]  /*1cf0*/  UIMAD UR6, UR6, UR4, URZ ;  /* 0x00000004060672a4 */ /* 0x000fe2000f8e023f */
[C---:B------:R-:W-:Y:S01]  /*1d00*/  IADD3 R8, R0.reuse, UR10, RZ ;  /* 0x0000000a00087c10 */ /* 0x040fe2000fffe0ff */
[----:B------:R-:W-:Y:S01]  /*1d10*/  UIMAD.WIDE.U32 UR18, UR14, UR4, URZ ;  /* 0x000000040e1272a5 */ /* 0x000fe2000f8e003f */
[----:B------:R-:W-:Y:S01]  /*1d20*/  ISETP.GE.AND P5, PT, R0, UR9, PT ;  /* 0x0000000900007c0c */ /* 0x000fe2000bfa6270 */
[----:B------:R-:W-:Y:S01]  /*1d30*/  UIMAD UR5, UR14, UR5, UR6 ;  /* 0x000000050e0572a4 */ /* 0x000fe2000f8e0206 */
[----:B------:R-:W-:-:S02]  /*1d40*/  IMAD.MOV.U32 R242, RZ, RZ, RZ ;  /* 0x000000fffff27224 */ /* 0x000fc400078e00ff */
[----:B------:R-:W-:Y:S01]  /*1d50*/  @P4 IMAD.HI.U32 R6, R8, c[0x0][0x2bc], RZ ;  /* 0x0000af0008064a27 */ /* 0x000fe200078e00ff */
[----:B------:R-:W-:Y:S01]  /*1d60*/  ISETP.GT.OR P5, PT, R130, 0x2f, P5 ;  /* 0x0000002f8200780c */ /* 0x000fe20002fa4670 */
[----:B------:R-:W-:Y:S02]  /*1d70*/  UIADD3 UR7, UR19, UR5, URZ ;  /* 0x0000000513077290 */ /* 0x000fe4000fffe03f */
[----:B------:R-:W-:Y:S01]  /*1d80*/  IMAD.MOV.U32 R0, RZ, RZ, R8 ;  /* 0x000000ffff007224 */ /* 0x000fe200078e0008 */
[----:B------:R-:W-:Y:S01]  /*1d90*/  @P4 SHF.R.U32.HI R0, RZ, c[0x0][0x2c0], R6 ;  /* 0x0000b000ff004a19 */ /* 0x000fe20000011606 */
[----:B------:R-:W-:Y:S01]  /*1da0*/  USHF.R.S32.HI UR16, URZ, 0x1f, UR11 ;  /* 0x0000001f3f107899 */ /* 0x000fe2000801140b */
[----:B------:R-:W-:Y:S01]  /*1db0*/  LEA.HI R6, R7, R23, RZ, 0x3 ;  /* 0x0000001707067211 */ /* 0x000fe200078f18ff */
[----:B------:R-:W-:-:S03]  /*1dc0*/  ULDC.64 UR4, c[0x0][0x1e8] ;  /* 0x00007a0000047ab9 */ /* 0x000fc60000000a00 */
[----:B------:R-:W-:Y:S01]  /*1dd0*/  LOP3.LUT R126, R6, 0xfffffff8, RZ, 0xc0, !PT ;  /* 0xfffffff8067e7812 */ /* 0x000fe200078ec0ff */
[--C-:B-123--:R-:W-:Y:S02]  /*1de0*/  @!P2 IMAD.WIDE R10, R128, 0x2, R4.reuse ;  /* 0x00000002800aa825 */ /* 0x10efe400078e0204 */
[----:B------:R-:W-:Y:S02]  /*1df0*/  @!P5 IADD3 R7, P1, R0, UR18, RZ ;  /* 0x000000120007dc10 */ /* 0x000fe4000ff3e0ff */
[----:B------:R-:W-:Y:S01]  /*1e00*/  @!P2 IMAD.WIDE R4, R126, 0x2, R4 ;  /* 0x000000027e04a825 */ /* 0x000fe200078e0204 */
[----:B------:R-:W-:Y:S01]  /*1e10*/  @!PT LDS RZ, [RZ] ;  /* 0x00000000fffff984 */ /* 0x000fe20000000800 */
[----:B------:R1:W-:Y:S01]  /*1e20*/  @!P2 LDGSTS.E.BYPASS.LTC128B.128 [R244+0x9900], [R10.64], !P3 ;  /* 0x099000000af4afae */ /* 0x0003e2000d901d54 */
[----:B------:R-:W-:Y:S02]  /*1e30*/  @!P5 LEA.HI.X.SX32 R9, R0, UR7, 0x1, P1 ;  /* 0x000000070009dc11 */ /* 0x000fe400088f0eff */
[C---:B------:R-:W-:Y:S01]  /*1e40*/  @!P5 LEA R6, P1, R7.reuse, c[0x0][0x2a0], 0x2 ;  /* 0x0000a8000706da11 */ /* 0x040fe200078210ff */
[----:B------:R2:W-:Y:S03]  /*1e50*/  @!P2 LDGSTS.E.BYPASS.LTC128B.128 [R244+0xd900], [R4.64], !P0 ;  /* 0x0d90000004f4afae */ /* 0x0005e6000c101d54 */
[----:B------:R-:W-:Y:S01]  /*1e60*/  @!P5 LEA.HI.X R7, R7, c[0x0][0x2a4], R9, 0x2, P1 ;  /* 0x0000a9000707da11 */ /* 0x000fe200008f1409 */
[----:B------:R-:W0:Y:S04]  /*1e70*/  LDGDEPBAR ;  /* 0x00000000000079af */ /* 0x000e280000000000 */
[----:B------:R-:W-:Y:S01]  /*1e80*/  BAR.SYNC.DEFER_BLOCKING 0x0 ;  /* 0x0000000000007b1d */ /* 0x000fe20000010000 */
[----:B------:R-:W-:-:S04]  /*1e90*/  UIMAD UR6, UR16, UR4, URZ ;  /* 0x00000004100672a4 */ /* 0x000fc8000f8e023f */
[----:B------:R-:W-:Y:S02]  /*1ea0*/  UIMAD UR6, UR11, UR5, UR6 ;  /* 0x000000050b0672a4 */ /* 0x000fe4000f8e0206 */
[----:B------:R-:W-:Y:S02]  /*1eb0*/  UIMAD.WIDE.U32 UR14, UR11, UR4, URZ ;  /* 0x000000040b0e72a5 */ /* 0x000fe4000f8e003f */
[----:B------:R-:W-:Y:S01]  /*1ec0*/  UIMAD UR30, UR24, -0x30, UR30 ;  /* 0xffffffd0181e78a4 */ /* 0x000fe2000f8e021e */
[----:B------:R-:W-:Y:S01]  /*1ed0*/  ISETP.GE.AND P6, PT, R128, c[0x0][0x1d4], PT ;  /* 0x0000750080007a0c */ /* 0x000fe20003fc6270 */
[----:B------:R-:W-:Y:S01]  /*1ee0*/  UIADD3 UR6, UR15, UR6, URZ ;  /* 0x000000060f067290 */ /* 0x000fe2000fffe03f */
[----:B------:R-:W-:Y:S01]  /*1ef0*/  SHF.R.S32.HI R12, RZ, 0x4, R13 ;  /* 0x00000004ff0c7819 */ /* 0x000fe2000001140d */
[----:B------:R-:W-:Y:S01]  /*1f00*/  UIADD3 UR27, UR30, UR9, URZ ;  /* 0x000000091e1b7290 */ /* 0x000fe2000fffe03f */
[----:B------:R-:W-:Y:S01]  /*1f10*/  LEA.HI R123, R124, R164, RZ, 0x5 ;  /* 0x000000a47c7b7211 */ /* 0x000fe200078f28ff */
[----:B------:R-:W-:Y:S01]  /*1f20*/  ULDC.64 UR4, c[0x0][0x210] ;  /* 0x0000840000047ab9 */ /* 0x000fe20000000a00 */
[----:B------:R-:W-:Y:S01]  /*1f30*/  SHF.R.S32.HI R129, RZ, 0x1f, R128 ;  /* 0x0000001fff817819 */ /* 0x000fe20000011480 */
[----:B------:R-:W-:Y:S02]  /*1f40*/  STL [R1+0x24], R126 ;  /* 0x0000247e01007387 */ /* 0x000fe40000100800 */
[----:B------:R-:W-:-:S04]  /*1f50*/  IADD3 R37, -R15, UR27, RZ ;  /* 0x0000001b0f257c10 */ /* 0x000fc8000fffe1ff */
[C---:B------:R-:W-:Y:S01]  /*1f60*/  ISETP.GE.AND P2, PT, R37.reuse, 0x1, PT ;  /* 0x000000012500780c */ /* 0x040fe20003f46270 */
[----:B------:R3:W4:Y:S01]  /*1f70*/  @!P5 LDG.E R242, [R6.64] ;  /* 0x0000001406f2d981 */ /* 0x000722000c1e1900 */
[----:B------:R-:W-:Y:S01]  /*1f80*/  IMAD.MOV R0, RZ, RZ, -R0 ;  /* 0x000000ffff007224 */ /* 0x000fe200078e0a00 */
[----:B------:R-:W-:Y:S01]  /*1f90*/  ISETP.GE.AND P1, PT, R37, 0x11, PT ;  /* 0x000000112500780c */ /* 0x000fe20003f26270 */
[----:B------:R-:W-:Y:S01]  /*1fa0*/  UIMAD UR16, UR16, UR4, URZ ;  /* 0x00000004101072a4 */ /* 0x000fe2000f8e023f */
[----:B------:R-:W-:Y:S01]  /*1fb0*/  ISETP.GE.AND P5, PT, R23, c[0x0][0x1d4], PT ;  /* 0x0000750017007a0c */ /* 0x000fe20003fa6270 */
[----:B------:R-:W-:Y:S01]  /*1fc0*/  IMAD R243, R0, c[0x0][0x2b8], R8 ;  /* 0x0000ae0000f37a24 */ /* 0x000fe200078e0208 */
[----:B------:R-:W-:Y:S01]  /*1fd0*/  SHF.R.S32.HI R122, RZ, 0x5, R123 ;  /* 0x00000005ff7a7819 */ /* 0x000fe2000001147b */
[----:B------:R-:W-:Y:S01]  /*1fe0*/  UIMAD.WIDE.U32 UR22, UR11, UR4, URZ ;  /* 0x000000040b1672a5 */ /* 0x000fe2000f8e003f */
[----:B------:R-:W-:Y:S01]  /*1ff0*/  SHF.R.S32.HI R127, RZ, 0x1f, R126 ;  /* 0x0000001fff7f7819 */ /* 0x000fe2000001147e */
[C---:B--2---:R-:W-:Y:S01]  /*2000*/  IMAD.WIDE.U32 R4, R243.reuse, c[0x0][0x1e0], RZ ;  /* 0x00007800f3047a25 */ /* 0x044fe200078e00ff */
[----:B------:R-:W-:Y:S01]  /*2010*/  SHF.R.S32.HI R16, RZ, 0x1f, R243 ;  /* 0x0000001fff107819 */ /* 0x000fe200000114f3 */
[----:B------:R-:W-:Y:S01]  /*2020*/  UIMAD UR16, UR11, UR5, UR16 ;  /* 0x000000050b1072a4 */ /* 0x000fe2000f8e0210 */
[----:B------:R-:W-:Y:S01]  /*2030*/  STL [R1+0x2c], R129 ;  /* 0x00002c8101007387 */ /* 0x000fe20000100800 */
[----:B------:R-:W-:Y:S01]  /*2040*/  UIADD3 UR4, UR24, -0x1, URZ ;  /* 0xffffffff18047890 */ /* 0x000fe2000fffe03f */
[----:B------:R-:W-:Y:S01]  /*2050*/  SEL R125, RZ, 0x10, P5 ;  /* 0x00000010ff7d7807 */ /* 0x000fe20002800000 */
[----:B------:R-:W-:Y:S01]  /*2060*/  IMAD R0, R16, c[0x0][0x1e0], RZ ;  /* 0x0000780010007a24 */ /* 0x000fe200078e02ff */
[----:B------:R-:W-:Y:S01]  /*2070*/  UIADD3 UR16, UR23, UR16, URZ ;  /* 0x0000001017107290 */ /* 0x000fe2000fffe03f */
[----:B------:R-:W-:Y:S01]  /*2080*/  STL [R1+0x28], R127 ;  /* 0x0000287f01007387 */ /* 0x000fe20000100800 */
[----:B------:R-:W-:Y:S01]  /*2090*/  UISETP.GT.AND UP0, UPT, UR4, UR8, UPT ;  /* 0x000000080400728c */ /* 0x000fe2000bf04270 */
[----:B------:R-:W-:Y:S01]  /*20a0*/  IMAD R0, R243, c[0x0][0x1e4], R0 ;  /* 0x00007900f3007a24 */ /* 0x000fe200078e0200 */
[----:B------:R-:W-:-:S03]  /*20b0*/  IADD3 R245, R244, 0x100, RZ ;  /* 0x00000100f4f57810 */ /* 0x000fc60007ffe0ff */
[----:B------:R-:W-:Y:S02]  /*20c0*/  IMAD.IADD R5, R5, 0x1, R0 ;  /* 0x0000000105057824 */ /* 0x000fe400078e0200 */
[----:B---3--:R-:W-:Y:S01]  /*20d0*/  IMAD R7, R243, c[0x0][0x1e0], RZ ;  /* 0x00007800f3077a24 */ /* 0x008fe200078e02ff */
[----:B----4-:R-:W-:Y:S01]  /*20e0*/  SHF.R.S32.HI R17, RZ, 0x1f, R242 ;  /* 0x0000001fff117819 */ /* 0x010fe200000114f2 */
[----:B------:R-:W-:-:S04]  /*20f0*/  IMAD.WIDE.U32 R4, R242, c[0x0][0x1f0], R4 ;  /* 0x00007c00f2047a25 */ /* 0x000fc800078e0004 */
[----:B------:R-:W-:Y:S01]  /*2100*/  IMAD R6, R17, c[0x0][0x1f0], RZ ;  /* 0x00007c0011067a24 */ /* 0x000fe200078e02ff */
[----:B------:R-:W-:-:S03]  /*2110*/  IADD3 R0, P0, R4, UR14, RZ ;  /* 0x0000000e04007c10 */ /* 0x000fc6000ff1e0ff */
[----:B------:R-:W-:-:S05]  /*2120*/  IMAD R6, R242, c[0x0][0x1f4], R6 ;  /* 0x00007d00f2067a24 */ /* 0x000fca00078e0206 */
[----:B------:R-:W-:Y:S01]  /*2130*/  IADD3.X R4, R5, UR6, R6, P0, !PT ;  /* 0x0000000605047c10 */ /* 0x000fe200087fe406 */
[----:B------:R-:W-:Y:S01]  /*2140*/  IMAD.U32 R5, RZ, RZ, UR11 ;  /* 0x0000000bff057e24 */ /* 0x000fe2000f8e00ff */
[----:B------:R-:W-:Y:S01]  /*2150*/  LEA R8, P0, R0, c[0x0][0x1c8], 0x1 ;  /* 0x0000720000087a11 */ /* 0x000fe200078008ff */
[----:B------:R-:W-:-:S03]  /*2160*/  IMAD R6, R242, c[0x0][0x1f0], R7 ;  /* 0x00007c00f2067a24 */ /* 0x000fc600078e0207 */
[----:B------:R-:W-:Y:S01]  /*2170*/  LEA.HI.X R0, R0, c[0x0][0x1cc], R4, 0x1, P0 ;  /* 0x0000730000007a11 */ /* 0x000fe200000f0c04 */
[----:B------:R-:W-:Y:S01]  /*2180*/  IMAD R6, R5, c[0x0][0x1e8], R6 ;  /* 0x00007a0005067a24 */ /* 0x000fe200078e0206 */
[----:B------:R-:W-:Y:S01]  /*2190*/  SHFL.IDX PT, R4, R8, RZ, 0x181f ;  /* 0x00181fff08047589 */ /* 0x000fe200000e0000 */
[----:B------:R-:W-:-:S03]  /*21a0*/  ISETP.GT.AND P0, PT, R37, 0x20, PT ;  /* 0x000000202500780c */ /* 0x000fc60003f04270 */
[----:B------:R-:W1:Y:S01]  /*21b0*/  SHFL.IDX PT, R5, R0, RZ, 0x181f ;  /* 0x00181fff00057589 */ /* 0x000e6200000e0000 */
[----:B------:R-:W-:-:S03]  /*21c0*/  LEA R6, R6, c[0x0][0x1c8], 0x1 ;  /* 0x0000720006067a11 */ /* 0x000fc600078e08ff */
[----:B------:R-:W-:Y:S04]  /*21d0*/  SHFL.IDX PT, R8, R8, 0x1, 0x181f ;  /* 0x00381f0008087f89 */ /* 0x000fe800000e0000 */
[----:B------:R-:W2:Y:S04]  /*21e0*/  SHFL.IDX PT, R9, R0, 0x1, 0x181f ;  /* 0x00381f0000097f89 */ /* 0x000ea800000e0000 */
[----:B------:R-:W-:Y:S04]  /*21f0*/  SHFL.IDX PT, R6, R6, 0x2, 0x181f ;  /* 0x00581f0006067f89 */ /* 0x000fe800000e0000 */
[----:B------:R3:W4:Y:S01]  /*2200*/  SHFL.IDX PT, R7, R0, 0x2, 0x181f ;  /* 0x00581f0000077f89 */ /* 0x00072200000e0000 */
[----:B-1----:R-:W-:-:S05]  /*2210*/  @P2 IMAD.WIDE R10, R128, 0x2, R4 ;  /* 0x00000002800a2825 */ /* 0x002fca00078e0204 */
[----:B------:R1:W-:Y:S01]  /*2220*/  @P2 LDGSTS.E.BYPASS.LTC128B.128 [R244+0x3100], [R10.64], !P6 ;  /* 0x031000000af42fae */ /* 0x0003e2000f101d54 */
[----:B---3--:R-:W-:-:S04]  /*2230*/  LEA.HI R0, R13, R12, RZ, 0x1 ;  /* 0x0000000c0d007211 */ /* 0x008fc800078f08ff */
[----:B------:R-:W-:-:S05]  /*2240*/  LOP3.LUT R0, R0, 0xfffffffe, RZ, 0xc0, !PT ;  /* 0xfffffffe00007812 */ /* 0x000fca00078ec0ff */
[----:B------:R-:W-:Y:S02]  /*2250*/  IMAD.IADD R14, R12, 0x1, -R0 ;  /* 0x000000010c0e7824 */ /* 0x000fe400078e0a00 */
[----:B--2---:R-:W-:-:S04]  /*2260*/  @P1 IMAD.WIDE R12, R128, 0x2, R8 ;  /* 0x00000002800c1825 */ /* 0x004fc800078e0208 */
[----:B------:R-:W-:-:S04]  /*2270*/  @P1 IMAD.WIDE R8, R126, 0x2, R8 ;  /* 0x000000027e081825 */ /* 0x000fc800078e0208 */
[----:B-1----:R-:W-:-:S04]  /*2280*/  @P2 IMAD.WIDE R10, R126, 0x2, R4 ;  /* 0x000000027e0a2825 */ /* 0x002fc800078e0204 */
[--C-:B----4-:R-:W-:Y:S01]  /*2290*/  @P0 IMAD.WIDE R4, R128, 0x2, R6.reuse ;  /* 0x0000000280040825 */ /* 0x110fe200078e0206 */
[----:B------:R1:W-:Y:S01]  /*22a0*/  @P2 LDGSTS.E.BYPASS.LTC128B.128 [R244+0x4900], [R10.64], !P5 ;  /* 0x049000000af42fae */ /* 0x0003e2000e901d54 */
[----:B------:R-:W-:Y:S02]  /*22b0*/  ISETP.GE.AND P2, PT, R23, c[0x0][0x1d4], PT ;  /* 0x0000750017007a0c */ /* 0x000fe40003f46270 */
[----:B------:R-:W-:Y:S01]  /*22c0*/  @P0 IMAD.WIDE R6, R126, 0x2, R6 ;  /* 0x000000027e060825 */ /* 0x000fe200078e0206 */
[----:B------:R2:W-:Y:S03]  /*22d0*/  @P1 LDGSTS.E.BYPASS.LTC128B.128 [R244+0x3900], [R12.64], !P6 ;  /* 0x039000000cf41fae */ /* 0x0005e6000f101d54 */
[C---:B------:R-:W-:Y:S01]  /*22e0*/  IMAD.SHL.U32 R0, R36.reuse, 0x40, RZ ;  /* 0x0000004024007824 */ /* 0x040fe200078e00ff */
[----:B------:R1:W-:Y:S01]  /*22f0*/  @P1 LDGSTS.E.BYPASS.LTC128B.128 [R244+0x5100], [R8.64], !P5 ;  /* 0x0510000008f41fae */ /* 0x0003e2000e901d54 */
[----:B------:R-:W-:-:S03]  /*2300*/  LOP3.LUT P1, RZ, R36, 0x2, RZ, 0xc0, !PT ;  /* 0x0000000224ff7812 */ /* 0x000fc6000782c0ff */
[----:B------:R3:W-:Y:S01]  /*2310*/  @P0 LDGSTS.E.BYPASS.LTC128B.128 [R244+0x4100], [R4.64], !P6 ;  /* 0x0410000004f40fae */ /* 0x0007e2000f101d54 */
[----:B------:R-:W-:-:S03]  /*2320*/  LOP3.LUT R0, R0, 0x1c0, RZ, 0xc0, !PT ;  /* 0x000001c000007812 */ /* 0x000fc600078ec0ff */
[----:B------:R4:W-:Y:S04]  /*2330*/  @P0 LDGSTS.E.BYPASS.LTC128B.128 [R244+0x5900], [R6.64], !P5 ;  /* 0x0590000006f40fae */ /* 0x0009e8000e901d54 */
[----:B------:R-:W0:Y:S01]  /*2340*/  LDGDEPBAR ;  /* 0x00000000000079af */ /* 0x000e220000000000 */
[----:B---3--:R-:W-:Y:S02]  /*2350*/  IMAD.SHL.U32 R4, R18, 0x40, RZ ;  /* 0x0000004012047824 */ /* 0x008fe400078e00ff */
[----:B------:R-:W-:Y:S02]  /*2360*/  IMAD.SHL.U32 R5, R19, 0x40, RZ ;  /* 0x0000004013057824 */ /* 0x000fe400078e00ff */
[----:B----4-:R-:W-:Y:S01]  /*2370*/  IMAD.SHL.U32 R7, R15, 0x8, RZ ;  /* 0x000000080f077824 */ /* 0x010fe200078e00ff */
[----:B------:R-:W-:-:S04]  /*2380*/  DEPBAR.LE SB0, 0x1 ;  /* 0x000080400000791a */ /* 0x000fc80000000000 */
[----:B------:R-:W-:-:S04]  /*2390*/  DEPBAR.LE SB0, 0x0 ;  /* 0x000080000000791a */ /* 0x000fc80000000000 */
[----:B------:R-:W-:Y:S01]  /*23a0*/  IMAD.SHL.U32 R6, R14, 0x8, RZ ;  /* 0x000000080e067824 */ /* 0x000fe200078e00ff */
[----:B------:R-:W-:Y:S02]  /*23b0*/  LOP3.LUT R4, R4, 0x1c0, RZ, 0xc0, !PT ;  /* 0x000001c004047812 */ /* 0x000fe400078ec0ff */
[----:B------:R-:W-:Y:S02]  /*23c0*/  LOP3.LUT R121, R5, 0xfffffe00, RZ, 0xc0, !PT ;  /* 0xfffffe0005797812 */ /* 0x000fe400078ec0ff */
[----:B------:R-:W-:Y:S02]  /*23d0*/  LOP3.LUT R7, R0, 0x8, R7, 0xf8, !PT ;  /* 0x0000000800077812 */ /* 0x000fe400078ef807 */
[----:B------:R-:W-:Y:S02]  /*23e0*/  LOP3.LUT R5, R4, 0x8, R6, 0xf8, !PT ;  /* 0x0000000804057812 */ /* 0x000fe400078ef806 */
[----:B------:R-:W-:Y:S02]  /*23f0*/  SHF.R.U32.HI R0, RZ, 0x3, R0 ;  /* 0x00000003ff007819 */ /* 0x000fe40000011600 */
[----:B------:R-:W-:-:S02]  /*2400*/  SHF.R.U32.HI R4, RZ, 0x3, R4 ;  /* 0x00000003ff047819 */ /* 0x000fc40000011604 */
[----:B------:R-:W-:Y:S02]  /*2410*/  LOP3.LUT R0, R7, R0, RZ, 0x3c, !PT ;  /* 0x0000000007007212 */ /* 0x000fe400078e3cff */
[----:B------:R-:W-:Y:S01]  /*2420*/  LOP3.LUT R120, R5, R4, RZ, 0x3c, !PT ;  /* 0x0000000405787212 */ /* 0x000fe200078e3cff */
[----:B------:R-:W-:Y:S02]  /*2430*/  IMAD R4, R122, 0x400, R121 ;  /* 0x000004007a047824 */ /* 0x000fe400078e0279 */
[----:B------:R-:W-:Y:S02]  /*2440*/  IMAD R0, R14, 0x200, R0 ;  /* 0x000002000e007824 */ /* 0x000fe400078e0200 */
[----:B------:R-:W-:Y:S02]  /*2450*/  IMAD.IADD R4, R120, 0x1, R4 ;  /* 0x0000000178047824 */ /* 0x000fe400078e0204 */
[----:B------:R-:W-:Y:S01]  /*2460*/  IMAD.SHL.U32 R224, R0, 0x2, RZ ;  /* 0x0000000200e07824 */ /* 0x000fe200078e00ff */
[----:B------:R-:W-:Y:S01]  /*2470*/  BAR.SYNC.DEFER_BLOCKING 0x0 ;  /* 0x0000000000007b1d */ /* 0x000fe20000010000 */
[----:B------:R-:W-:-:S02]  /*2480*/  IMAD.SHL.U32 R231, R4, 0x2, RZ ;  /* 0x0000000204e77824 */ /* 0x000fc400078e00ff */
[----:B------:R-:W-:Y:S01]  /*2490*/  IMAD R0, R16, c[0x0][0x208], RZ ;  /* 0x0000820010007a24 */ /* 0x000fe200078e02ff */
[----:B------:R-:W-:Y:S01]  /*24a0*/  IADD3 R235, R224, 0x3120, RZ ;  /* 0x00003120e0eb7810 */ /* 0x000fe20007ffe0ff */
[--C-:B------:R-:W-:Y:S02]  /*24b0*/  IMAD R233, R3, 0x2, R231.reuse ;  /* 0x0000000203e97824 */ /* 0x100fe400078e02e7 */
[----:B------:R-:W-:Y:S02]  /*24c0*/  IMAD R0, R243, c[0x0][0x20c], R0 ;  /* 0x00008300f3007a24 */ /* 0x000fe400078e0200 */
[C---:B------:R-:W-:Y:S02]  /*24d0*/  IMAD R232, R2.reuse, 0x2, R231 ;  /* 0x0000000202e87824 */ /* 0x040fe400078e02e7 */
[----:B------:R-:W-:Y:S02]  /*24e0*/  IMAD R234, R2, 0x2, R233 ;  /* 0x0000000202ea7824 */ /* 0x000fe400078e02e9 */
[----:B------:R-:W-:Y:S01]  /*24f0*/  IMAD R236, R3, 0x2, R232 ;  /* 0x0000000203ec7824 */ /* 0x000fe200078e02e8 */
[----:B------:R-:W-:Y:S04]  /*2500*/  LDSM.16.M88.4 R4, [R224+0x3100] ;  /* 0x00310000e004783b */ /* 0x000fe80000000200 */
[----:B--2---:R-:W2:Y:S04]  /*2510*/  LDSM.16.M88.4 R12, [R231+0x6100] ;  /* 0x00610000e70c783b */ /* 0x004ea80000000200 */
[----:B-1----:R-:W1:Y:S04]  /*2520*/  LDSM.16.M88.4 R8, [R231+0x8100] ;  /* 0x00810000e708783b */ /* 0x002e680000000200 */
[----:B------:R-:W3:Y:S04]  /*2530*/  LDSM.16.M88.4 R24, [R224+0x3900] ;  /* 0x00390000e018783b */ /* 0x000ee80000000200 */
[----:B------:R-:W4:Y:S01]  /*2540*/  LDSM.16.M88.4 R32, [R224+0x4100] ;  /* 0x00410000e020783b */ /* 0x000f220000000200 */
[-C--:B--2---:R-:W-:Y:S08]  /*2550*/  HMMA.16816.F32.BF16 R112, R12, R4.reuse, RZ ;  /* 0x000000040c70723c */ /* 0x084ff000000418ff */
[C---:B-1----:R-:W-:Y:S07]  /*2560*/  HMMA.16816.F32.BF16 R68, R8.reuse, R4, RZ ;  /* 0x000000040844723c */ /* 0x042fee00000418ff */
[----:B------:R-:W-:Y:S01]  /*2570*/  IMAD.WIDE.U32 R4, R243, c[0x0][0x208], RZ ;  /* 0x00008200f3047a25 */ /* 0x000fe200078e00ff */
[----:B------:R-:W-:Y:S03]  /*2580*/  HMMA.16816.F32.BF16 R72, R8, R6, RZ ;  /* 0x000000060848723c */ /* 0x000fe600000418ff */
[----:B------:R-:W-:-:S02]  /*2590*/  IMAD.IADD R5, R5, 0x1, R0 ;  /* 0x0000000105057824 */ /* 0x000fc400078e0200 */
[----:B------:R-:W-:Y:S02]  /*25a0*/  IMAD R0, R17, c[0x0][0x218], RZ ;  /* 0x0000860011007a24 */ /* 0x000fe400078e02ff */
[C---:B------:R-:W-:Y:S01]  /*25b0*/  IMAD.WIDE.U32 R4, R242.reuse, c[0x0][0x218], R4 ;  /* 0x00008600f2047a25 */ /* 0x040fe200078e0004 */
[C---:B------:R-:W-:Y:S01]  /*25c0*/  HMMA.16816.F32.BF16 R116, R12.reuse, R6, RZ ;  /* 0x000000060c74723c */ /* 0x040fe200000418ff */
[----:B------:R-:W-:Y:S06]  /*25d0*/  LDSM.16.M88.4 R16, [R233+0x8100] ;  /* 0x00810000e910783b */ /* 0x000fec0000000200 */
[----:B------:R-:W-:Y:S01]  /*25e0*/  IMAD R6, R242, c[0x0][0x21c], R0 ;  /* 0x00008700f2067a24 */ /* 0x000fe200078e0200 */
[----:B------:R-:W-:Y:S01]  /*25f0*/  IADD3 R0, P0, R4, UR22, RZ ;  /* 0x0000001604007c10 */ /* 0x000fe2000ff1e0ff */
[----:B---3--:R-:W-:Y:S01]  /*2600*/  HMMA.16816.F32.BF16 R92, R12, R24, RZ ;  /* 0x000000180c5c723c */ /* 0x008fe200000418ff */
[----:B------:R-:W-:-:S02]  /*2610*/  IADD3 R7, R224, 0x3100, RZ ;  /* 0x00003100e0077810 */ /* 0x000fc40007ffe0ff */
[----:B------:R-:W-:Y:S02]  /*2620*/  IADD3.X R5, R5, UR16, R6, P0, !PT ;  /* 0x0000001005057c10 */ /* 0x000fe400087fe406 */
[C---:B------:R-:W-:Y:S02]  /*2630*/  LEA R4, P0, R0.reuse, c[0x0][0x1f8], 0x1 ;  /* 0x00007e0000047a11 */ /* 0x040fe400078008ff */
[----:B------:R-:W-:Y:S01]  /*2640*/  @P1 IADD3 R235, R7, -0x20, RZ ;  /* 0xffffffe007eb1810 */ /* 0x000fe20007ffe0ff */
[C---:B------:R-:W-:Y:S01]  /*2650*/  HMMA.16816.F32.BF16 R60, R8.reuse, R24, RZ ;  /* 0x00000018083c723c */ /* 0x040fe200000418ff */
[----:B------:R-:W-:Y:S01]  /*2660*/  LEA.HI.X R0, R0, c[0x0][0x1fc], R5, 0x1, P0 ;  /* 0x00007f0000007a11 */ /* 0x000fe200000f0c05 */
[----:B------:R-:W1:Y:S01]  /*2670*/  SHFL.IDX PT, R20, R4, 0x2, 0x181f ;  /* 0x00581f0004147f89 */ /* 0x000e6200000e0000 */
[C---:B------:R-:W-:Y:S02]  /*2680*/  IADD3 R241, R235.reuse, 0x800, RZ ;  /* 0x00000800ebf17810 */ /* 0x040fe40007ffe0ff */
[C---:B------:R-:W-:Y:S01]  /*2690*/  IADD3 R240, R235.reuse, 0x1000, RZ ;  /* 0x00001000ebf07810 */ /* 0x040fe20007ffe0ff */
[----:B------:R-:W2:Y:S01]  /*26a0*/  SHFL.IDX PT, R7, R4, 0x1, 0x181f ;  /* 0x00381f0004077f89 */ /* 0x000ea200000e0000 */
[----:B------:R-:W-:Y:S01]  /*26b0*/  IMAD.WIDE R24, R128, 0x2, RZ ;  /* 0x0000000280187825 */ /* 0x000fe200078e02ff */
[----:B------:R-:W-:Y:S01]  /*26c0*/  HMMA.16816.F32.BF16 R56, R8, R26, RZ ;  /* 0x0000001a0838723c */ /* 0x000fe200000418ff */
[C---:B------:R-:W-:Y:S01]  /*26d0*/  IADD3 R239, R235.reuse, 0x1800, RZ ;  /* 0x00001800ebef7810 */ /* 0x040fe20007ffe0ff */
[----:B------:R3:W5:Y:S01]  /*26e0*/  SHFL.IDX PT, R6, R4, RZ, 0x181f ;  /* 0x00181fff04067589 */ /* 0x00076200000e0000 */
[----:B------:R-:W-:-:S02]  /*26f0*/  IADD3 R238, R235, 0x2000, RZ ;  /* 0x00002000ebee7810 */ /* 0x000fc40007ffe0ff */
[----:B------:R-:W-:Y:S01]  /*2700*/  IADD3 R237, R235, 0x2800, RZ ;  /* 0x00002800ebed7810 */ /* 0x000fe20007ffe0ff */
[----:B------:R-:W5:Y:S02]  /*2710*/  SHFL.IDX PT, R21, R0, RZ, 0x181f ;  /* 0x00181fff00157589 */ /* 0x000f6400000e0000 */
[----:B------:R-:W-:Y:S02]  /*2720*/  HMMA.16816.F32.BF16 R104, R12, R26, RZ ;  /* 0x0000001a0c68723c */ /* 0x000fe400000418ff */
[----:B------:R-:W5:Y:S04]  /*2730*/  SHFL.IDX PT, R22, R0, 0x1, 0x181f ;  /* 0x00381f0000167f89 */ /* 0x000f6800000e0000 */
[----:B------:R-:W5:Y:S02]  /*2740*/  SHFL.IDX PT, R0, R0, 0x2, 0x181f ;  /* 0x00581f0000007f89 */ /* 0x000f6400000e0000 */
[----:B----4-:R-:W-:Y:S01]  /*2750*/  HMMA.16816.F32.BF16 R48, R8, R32, RZ ;  /* 0x000000200830723c */ /* 0x010fe200000418ff */
[C---:B-1----:R-:W-:Y:S01]  /*2760*/  IADD3 R30, P0, R24.reuse, R20, RZ ;  /* 0x00000014181e7210 */ /* 0x042fe20007f1e0ff */
[----:B------:R-:W1:Y:S01]  /*2770*/  LDSM.16.M88.4 R44, [R235] ;  /* 0x00000000eb2c783b */ /* 0x000e620000000200 */
[----:B--2---:R-:W-:-:S03]  /*2780*/  IADD3 R26, P1, R24, R7, RZ ;  /* 0x00000007181a7210 */ /* 0x004fc60007f3e0ff */
[----:B------:R-:W2:Y:S02]  /*2790*/  LDSM.16.M88.4 R40, [R235+0x800] ;  /* 0x00080000eb28783b */ /* 0x000ea40000000200 */
[----:B------:R-:W-:Y:S01]  /*27a0*/  HMMA.16816.F32.BF16 R64, R8, R34, RZ ;  /* 0x000000220840723c */ /* 0x000fe200000418ff */
[----:B---3--:R-:W-:Y:S01]  /*27b0*/  IMAD.WIDE R4, R126, 0x2, RZ ;  /* 0x000000027e047825 */ /* 0x008fe200078e02ff */
[----:B-----5:R-:W-:Y:S01]  /*27c0*/  IADD3 R28, P3, R6, R24, RZ ;  /* 0x00000018061c7210 */ /* 0x020fe20007f7e0ff */
[----:B------:R-:W3:Y:S04]  /*27d0*/  LDSM.16.M88.4 R52, [R235+0x1000] ;  /* 0x00100000eb34783b */ /* 0x000ee80000000200 */
[----:B------:R-:W-:Y:S01]  /*27e0*/  IMAD.X R29, R21, 0x1, R25, P3 ;  /* 0x00000001151d7824 */ /* 0x000fe200018e0619 */
[----:B------:R-:W-:Y:S01]  /*27f0*/  ISETP.GE.AND P3, PT, R128, c[0x0][0x1d4], PT ;  /* 0x0000750080007a0c */ /* 0x000fe20003f66270 */
[----:B------:R-:W-:Y:S01]  /*2800*/  HMMA.16816.F32.BF16 R84, R12, R32, RZ ;  /* 0x000000200c54723c */ /* 0x000fe200000418ff */
[----:B------:R-:W-:-:S02]  /*2810*/  IMAD.X R27, R25, 0x1, R22, P1 ;  /* 0x00000001191b7824 */ /* 0x000fc400008e0616 */
[----:B------:R-:W-:Y:S01]  /*2820*/  IMAD.X R31, R25, 0x1, R0, P0 ;  /* 0x00000001191f7824 */ /* 0x000fe200000e0600 */
[----:B------:R-:W-:Y:S02]  /*2830*/  IADD3 R24, P0, R6, R4, RZ ;  /* 0x0000000406187210 */ /* 0x000fe40007f1e0ff */
[C---:B------:R-:W-:Y:S02]  /*2840*/  IADD3 R6, P1, R4.reuse, R7, RZ ;  /* 0x0000000704067210 */ /* 0x040fe40007f3e0ff */
[----:B------:R-:W-:Y:S01]  /*2850*/  HMMA.16816.F32.BF16 R100, R12, R34, RZ ;  /* 0x000000220c64723c */ /* 0x000fe200000418ff */
[----:B------:R-:W-:Y:S01]  /*2860*/  IMAD.X R25, R21, 0x1, R5, P0 ;  /* 0x0000000115197824 */ /* 0x000fe200000e0605 */
[----:B------:R-:W-:Y:S01]  /*2870*/  IADD3 R4, P0, R4, R20, RZ ;  /* 0x0000001404047210 */ /* 0x000fe20007f1e0ff */
[----:B------:R-:W-:Y:S01]  /*2880*/  IMAD.X R7, R5, 0x1, R22, P1 ;  /* 0x0000000105077824 */ /* 0x000fe200008e0616 */
[----:B------:R-:W-:Y:S01]  /*2890*/  ISETP.LT.OR P1, PT, R37, 0x1, P3 ;  /* 0x000000012500780c */ /* 0x000fe20001f21670 */
[----:B------:R-:W4:Y:S02]  /*28a0*/  LDSM.16.M88.4 R20, [R233+0x6100] ;  /* 0x00610000e914783b */ /* 0x000f240000000200 */
[----:B------:R-:W-:Y:S01]  /*28b0*/  IMAD.X R5, R5, 0x1, R0, P0 ;  /* 0x0000000105057824 */ /* 0x000fe200000e0600 */
[C---:B------:R-:W-:Y:S01]  /*28c0*/  ISETP.LT.OR P0, PT, R37.reuse, 0x1, P2 ;  /* 0x000000012500780c */ /* 0x040fe20001701670 */
[----:B------:R-:W-:Y:S01]  /*28d0*/  IMAD.MOV.U32 R0, RZ, RZ, 0x40 ;  /* 0x00000040ff007424 */ /* 0x000fe200078e00ff */
[----:B-1----:R-:W-:Y:S07]  /*28e0*/  HMMA.16816.F32.BF16 R80, R16, R46, R72 ;  /* 0x0000002e1050723c */ /* 0x002fee0000041848 */
[----:B------:R-:W-:Y:S01]  /*28f0*/  @!PT LDS RZ, [RZ] ;  /* 0x00000000fffff984 */ /* 0x000fe20000000800 */
[----:B------:R-:W-:Y:S01]  /*2900*/  @!PT LDS RZ, [RZ] ;  /* 0x00000000fffff984 */ /* 0x000fe20000000800 */
[----:B------:R-:W-:Y:S01]  /*2910*/  @!PT LDS RZ, [RZ] ;  /* 0x00000000fffff984 */ /* 0x000fe20000000800 */
[----:B------:R1:W-:Y:S01]  /*2920*/  LDGSTS.E.BYPASS.LTC128B.128 [R244+0x100], [R28.64], !P1 ;  /* 0x001000001cf47fae */ /* 0x0003e2000c901d54 */
[----:B------:R-:W-:-:S02]  /*2930*/  ISETP.LT.OR P1, PT, R37, 0x11, P3 ;  /* 0x000000112500780c */ /* 0x000fc40001f21670 */
[C---:B------:R-:W-:Y:S01]  /*2940*/  ISETP.LT.OR P3, PT, R37.reuse, 0x21, P3 ;  /* 0x000000212500780c */ /* 0x040fe20001f61670 */
[----:B------:R5:W-:Y:S01]  /*2950*/  LDGSTS.E.BYPASS.LTC128B.128 [R244+0x1900], [R24.64], !P0 ;  /* 0x0190000018f47fae */ /* 0x000be2000c101d54 */
[C---:B------:R-:W-:Y:S02]  /*2960*/  ISETP.LT.OR P0, PT, R37.reuse, 0x11, P2 ;  /* 0x000000112500780c */ /* 0x040fe40001701670 */
[----:B------:R-:W-:Y:S01]  /*2970*/  ISETP.LT.OR P2, PT, R37, 0x21, P2 ;  /* 0x000000212500780c */ /* 0x000fe20001741670 */
[C---:B--2---:R-:W-:Y:S06]  /*2980*/  HMMA.16816.F32.BF16 R76, R16.reuse, R42, R56 ;  /* 0x0000002a104c723c */ /* 0x044fec0000041838 */
[----:B------:R5:W-:Y:S01]  /*2990*/  LDGSTS.E.BYPASS.LTC128B.128 [R244+0x900], [R26.64], !P1 ;  /* 0x009000001af47fae */ /* 0x000be2000c901d54 */
[----:B------:R-:W-:Y:S01]  /*29a0*/  LOP3.LUT P1, RZ, R36, 0x4, RZ, 0xc0, !PT ;  /* 0x0000000424ff7812 */ /* 0x000fe2000782c0ff */
[----:B------:R-:W-:Y:S02]  /*29b0*/  HMMA.16816.F32.BF16 R108, R16, R44, R68 ;  /* 0x0000002c106c723c */ /* 0x000fe40000041844 */
[----:B------:R2:W-:Y:S01]  /*29c0*/  LDGSTS.E.BYPASS.LTC128B.128 [R244+0x2100], [R6.64], !P0 ;  /* 0x0210000006f47fae */ /* 0x0005e2000c101d54 */
[----:B------:R-:W-:-:S02]  /*29d0*/  SEL R0, R0, 0xffffffc0, !P1 ;  /* 0xffffffc000007807 */ /* 0x000fc40004800000 */
[----:B------:R-:W-:Y:S01]  /*29e0*/  PLOP3.LUT P0, PT, PT, PT, UP0, 0x80, 0x0 ;  /* 0x000000000000781c */ /* 0x000fe20003f0f008 */
[----:B------:R1:W-:Y:S01]  /*29f0*/  LDGSTS.E.BYPASS.LTC128B.128 [R244+0x1100], [R30.64], !P3 ;  /* 0x011000001ef47fae */ /* 0x0003e2000d901d54 */
[----:B------:R-:W-:Y:S01]  /*2a00*/  ISETP.GT.AND P3, PT, R130, 0x2f, PT ;  /* 0x0000002f8200780c */ /* 0x000fe20003f64270 */
[----:B------:R-:W-:Y:S01]  /*2a10*/  IMAD.IADD R230, R224, 0x1, R0 ;  /* 0x00000001e0e67824 */ /* 0x000fe200078e0200 */
[----:B------:R-:W-:Y:S01]  /*2a20*/  HMMA.16816.F32.BF16 R96, R16, R40, R60 ;  /* 0x000000281060723c */ /* 0x000fe2000004183c */
[----:B------:R2:W-:Y:S01]  /*2a30*/  LDGSTS.E.BYPASS.LTC128B.128 [R244+0x2900], [R4.64], !P2 ;  /* 0x0290000004f47fae */ /* 0x0005e2000d101d54 */
[----:B------:R-:W-:-:S03]  /*2a40*/  IMAD.IADD R229, R0, 0x1, R235 ;  /* 0x0000000100e57824 */ /* 0x000fc600078e02eb */
[----:B------:R-:W-:Y:S03]  /*2a50*/  LDSM.16.M88.4 R8, [R232+0x8100] ;  /* 0x00810000e808783b */ /* 0x000fe60000000200 */
[C---:B---3--:R-:W-:Y:S01]  /*2a60*/  HMMA.16816.F32.BF16 R88, R16.reuse, R52, R48 ;  /* 0x000000341058723c */ /* 0x048fe20000041830 */
[----:B------:R-:W-:Y:S04]  /*2a70*/  LDSM.16.M88.4 R32, [R230+0x4100] ;  /* 0x00410000e620783b */ /* 0x000fe80000000200 */
[----:B------:R-:W-:Y:S03]  /*2a80*/  LDSM.16.M88.4 R12, [R232+0x6100] ;  /* 0x00610000e80c783b */ /* 0x000fe60000000200 */
[----:B------:R-:W-:Y:S01]  /*2a90*/  HMMA.16816.F32.BF16 R72, R16, R54, R64 ;  /* 0x000000361048723c */ /* 0x000fe20000041840 */
[----:B-----5:R-:W3:Y:S04]  /*2aa0*/  LDSM.16.M88.4 R24, [R230+0x3900] ;  /* 0x00390000e618783b */ /* 0x020ee80000000200 */
[----:B------:R-:W-:Y:S03]  /*2ab0*/  LDSM.16.M88.4 R36, [R229] ;  /* 0x00000000e524783b */ /* 0x000fe60000000200 */
[C---:B----4-:R-:W-:Y:S01]  /*2ac0*/  HMMA.16816.F32.BF16 R68, R20.reuse, R44, R112 ;  /* 0x0000002c1444723c */ /* 0x050fe20000041870 */
[----:B-1----:R-:W1:Y:S04]  /*2ad0*/  LDSM.16.M88.4 R28, [R230+0x3100] ;  /* 0x00310000e61c783b */ /* 0x002e680000000200 */
[----:B--2---:R-:W2:Y:S03]  /*2ae0*/  LDSM.16.M88.4 R4, [R234+0x8100] ;  /* 0x00810000ea04783b */ /* 0x004ea60000000200 */
[C---:B------:R-:W-:Y:S01]  /*2af0*/  HMMA.16816.F32.BF16 R48, R20.reuse, R52, R84 ;  /* 0x000000341430723c */ /* 0x040fe20000041854 */
[----:B------:R-:W4:Y:S04]  /*2b00*/  LDSM.16.M88.4 R60, [R229+0x800] ;  /* 0x00080000e53c783b */ /* 0x000f280000000200 */
[----:B------:R-:W-:Y:S03]  /*2b10*/  LDSM.16.M88.4 R64, [R229+0x1000] ;  /* 0x00100000e540783b */ /* 0x000fe60000000200 */
[C---:B------:R-:W-:Y:S01]  /*2b20*/  HMMA.16816.F32.BF16 R44, R20.reuse, R46, R116 ;  /* 0x0000002e142c723c */ /* 0x040fe20000041874 */
[----:B------:R-:W0:Y:S07]  /*2b30*/  LDGDEPBAR ;  /* 0x00000000000079af */ /* 0x000e2e0000000000 */
[C---:B------:R-:W-:Y:S08]  /*2b40*/  HMMA.16816.F32.BF16 R16, R20.reuse, R42, R104 ;  /* 0x0000002a1410723c */ /* 0x040ff00000041868 */
[C---:B------:R-:W-:Y:S08]  /*2b50*/  HMMA.16816.F32.BF16 R56, R20.reuse, R40, R92 ;  /* 0x000000281438723c */ /* 0x040ff0000004185c */
[----:B------:R-:W-:Y:S01]  /*2b60*/  HMMA.16816.F32.BF16 R52, R20, R54, R100 ;  /* 0x000000361434723c */ /* 0x000fe20000041864 */
[----:B------:R-:W5:Y:S07]  /*2b70*/  LDSM.16.M88.4 R20, [R234+0x6100] ;  /* 0x00610000ea14783b */ /* 0x000f6e0000000200 */
[C---:B---3--:R-:W-:Y:S08]  /*2b80*/  HMMA.16816.F32.BF16 R84, R8.reuse, R26, R76 ;  /* 0x0000001a0854723c */ /* 0x048ff0000004184c */
[C---:B-1----:R-:W-:Y:S08]  /*2b90*/  HMMA.16816.F32.BF16 R40, R8.reuse, R28, R108 ;  /* 0x0000001c0828723c */ /* 0x042ff0000004186c */
[C---:B------:R-:W-:Y:S08]  /*2ba0*/  HMMA.16816.F32.BF16 R92, R8.reuse, R24, R96 ;  /* 0x00000018085c723c */ /* 0x040ff00000041860 */
[C---:B------:R-:W-:Y:S08]  /*2bb0*/  HMMA.16816.F32.BF16 R88, R8.reuse, R32, R88 ;  /* 0x000000200858723c */ /* 0x040ff00000041858 */
[C---:B------:R-:W-:Y:S08]  /*2bc0*/  HMMA.16816.F32.BF16 R80, R8.reuse, R30, R80 ;  /* 0x0000001e0850723c */ /* 0x040ff00000041850 */
[----:B------:R-:W-:Y:S08]  /*2bd0*/  HMMA.16816.F32.BF16 R76, R8, R34, R72 ;  /* 0x00000022084c723c */ /* 0x000ff00000041848 */
[C---:B------:R-:W-:Y:S08]  /*2be0*/  HMMA.16816.F32.BF16 R8, R12.reuse, R28, R68 ;  /* 0x0000001c0c08723c */ /* 0x040ff00000041844 */
[C---:B------:R-:W-:Y:S01]  /*2bf0*/  HMMA.16816.F32.BF16 R44, R12.reuse, R30, R44 ;  /* 0x0000001e0c2c723c */ /* 0x040fe2000004182c */
[----:B------:R-:W-:Y:S07]  /*2c00*/  LDSM.16.M88.4 R28, [R224+0x4900] ;  /* 0x00490000e01c783b */ /* 0x000fee0000000200 */
[C---:B------:R-:W-:Y:S01]  /*2c10*/  HMMA.16816.F32.BF16 R104, R12.reuse, R26, R16 ;  /* 0x0000001a0c68723c */ /* 0x040fe20000041810 */
[----:B------:R-:W1:Y:S07]  /*2c20*/  LDSM.16.M88.4 R16, [R231+0xc100] ;  /* 0x00c10000e710783b */ /* 0x000e6e0000000200 */
[C---:B------:R-:W-:Y:S01]  /*2c30*/  HMMA.16816.F32.BF16 R56, R12.reuse, R24, R56 ;  /* 0x000000180c38723c */ /* 0x040fe20000041838 */
[----:B------:R-:W3:Y:S07]  /*2c40*/  LDSM.16.M88.4 R24, [R224+0x5100] ;  /* 0x00510000e018783b */ /* 0x000eee0000000200 */
[C---:B------:R-:W-:Y:S01]  /*2c50*/  HMMA.16816.F32.BF16 R108, R12.reuse, R32, R48 ;  /* 0x000000200c6c723c */ /* 0x040fe20000041830 */
[----:B------:R-:W-:Y:S07]  /*2c60*/  LDSM.16.M88.4 R48, [R235+0x1800] ;  /* 0x00180000eb30783b */ /* 0x000fee0000000200 */
[----:B------:R-:W-:Y:S01]  /*2c70*/  HMMA.16816.F32.BF16 R52, R12, R34, R52 ;  /* 0x000000220c34723c */ /* 0x000fe20000041834 */
[----:B------:R-:W1:Y:S07]  /*2c80*/  LDSM.16.M88.4 R12, [R224+0x5900] ;  /* 0x00590000e00c783b */ /* 0x000e6e0000000200 */
[C---:B--2---:R-:W-:Y:S08]  /*2c90*/  HMMA.16816.F32.BF16 R40, R4.reuse, R36, R40 ;  /* 0x000000240428723c */ /* 0x044ff00000041828 */
[----:B----4-:R-:W-:Y:S08]  /*2ca0*/  HMMA.16816.F32.BF16 R68, R4, R60, R92 ;  /* 0x0000003c0444723c */ /* 0x010ff0000004185c */
[----:B-----5:R-:W-:Y:S01]  /*2cb0*/  HMMA.16816.F32.BF16 R92, R20, R36, R8 ;  /* 0x00000024145c723c */ /* 0x020fe20000041808 */
[----:B------:R-:W2:Y:S07]  /*2cc0*/  LDSM.16.M88.4 R8, [R231+0xa100] ;  /* 0x00a10000e708783b */ /* 0x000eae0000000200 */
[C---:B------:R-:W-:Y:S08]  /*2cd0*/  HMMA.16816.F32.BF16 R32, R4.reuse, R38, R80 ;  /* 0x000000260420723c */ /* 0x040ff00000041850 */
[C---:B------:R-:W-:Y:S08]  /*2ce0*/  HMMA.16816.F32.BF16 R72, R4.reuse, R62, R84 ;  /* 0x0000003e0448723c */ /* 0x040ff00000041854 */
[C---:B------:R-:W-:Y:S08]  /*2cf0*/  HMMA.16816.F32.BF16 R100, R4.reuse, R64, R88 ;  /* 0x000000400464723c */ /* 0x040ff00000041858 */
[----:B------:R-:W-:Y:S01]  /*2d00*/  HMMA.16816.F32.BF16 R96, R4, R66, R76 ;  /* 0x000000420460723c */ /* 0x000fe2000004184c */
[----:B------:R-:W-:Y:S07]  /*2d10*/  LDSM.16.M88.4 R4, [R233+0xc100] ;  /* 0x00c10000e904783b */ /* 0x000fee0000000200 */
[C---:B------:R-:W-:Y:S01]  /*2d20*/  HMMA.16816.F32.BF16 R84, R20.reuse, R38, R44 ;  /* 0x000000261454723c */ /* 0x040fe2000004182c */
[----:B------:R-:W4:Y:S07]  /*2d30*/  LDSM.16.M88.4 R44, [R235+0x2000] ;  /* 0x00200000eb2c783b */ /* 0x000f2e0000000200 */
[C---:B------:R-:W-:Y:S01]  /*2d40*/  HMMA.16816.F32.BF16 R88, R20.reuse, R60, R56 ;  /* 0x0000003c1458723c */ /* 0x040fe20000041838 */
[----:B------:R-:W5:Y:S07]  /*2d50*/  LDSM.16.M88.4 R56, [R235+0x2800] ;  /* 0x00280000eb38783b */ /* 0x000f6e0000000200 */
[C---:B------:R-:W-:Y:S08]  /*2d60*/  HMMA.16816.F32.BF16 R104, R20.reuse, R62, R104 ;  /* 0x0000003e1468723c */ /* 0x040ff00000041868 */
[C---:B------:R-:W-:Y:S08]  /*2d70*/  HMMA.16816.F32.BF16 R108, R20.reuse, R64, R108 ;  /* 0x00000040146c723c */ /* 0x040ff0000004186c */
[----:B------:R-:W-:Y:S01]  /*2d80*/  HMMA.16816.F32.BF16 R80, R20, R66, R52 ;  /* 0x000000421450723c */ /* 0x000fe20000041834 */
[----:B------:R-:W2:Y:S07]  /*2d90*/  LDSM.16.M88.4 R20, [R233+0xa100] ;  /* 0x00a10000e914783b */ /* 0x000eae0000000200 */
[C---:B-1----:R-:W-:Y:S08]  /*2da0*/  HMMA.16816.F32.BF16 R76, R16.reuse, R28, R40 ;  /* 0x0000001c104c723c */ /* 0x042ff00000041828 */
[C---:B---3--:R-:W-:Y:S08]  /*2db0*/  HMMA.16816.F32.BF16 R40, R16.reuse, R24, R68 ;  /* 0x000000181028723c */ /* 0x048ff00000041844 */
[C---:B------:R-:W-:Y:S08]  /*2dc0*/  HMMA.16816.F32.BF16 R52, R16.reuse, R30, R32 ;  /* 0x0000001e1034723c */ /* 0x040ff00000041820 */
[C---:B------:R-:W-:Y:S08]  /*2dd0*/  HMMA.16816.F32.BF16 R36, R16.reuse, R26, R72 ;  /* 0x0000001a1024723c */ /* 0x040ff00000041848 */
[----:B------:R-:W-:Y:S08]  /*2de0*/  HMMA.16816.F32.BF16 R32, R16, R12, R100 ;  /* 0x0000000c1020723c */ /* 0x000ff00000041864 */
[C---:B--2---:R-:W-:Y:S08]  /*2df0*/  HMMA.16816.F32.BF16 R72, R8.reuse, R28, R92 ;  /* 0x0000001c0848723c */ /* 0x044ff0000004185c */
[C---:B------:R-:W-:Y:S08]  /*2e00*/  HMMA.16816.F32.BF16 R68, R8.reuse, R30, R84 ;  /* 0x0000001e0844723c */ /* 0x040ff00000041854 */
[----:B------:R-:W-:Y:S08]  /*2e10*/  HMMA.16816.F32.BF16 R60, R8, R24, R88 ;  /* 0x00000018083c723c */ /* 0x000ff00000041858 */
[----:B------:R-:W-:Y:S01]  /*2e20*/  HMMA.16816.F32.BF16 R64, R16, R14, R96 ;  /* 0x0000000e1040723c */ /* 0x000fe20000041860 */
[----:B------:R-:W-:Y:S07]  /*2e30*/  LDSM.16.M88.4 R16, [R232+0xc100] ;  /* 0x00c10000e810783b */ /* 0x000fee0000000200 */
[C---:B------:R-:W-:Y:S08]  /*2e40*/  HMMA.16816.F32.BF16 R28, R8.reuse, R26, R104 ;  /* 0x0000001a081c723c */ /* 0x040ff00000041868 */
[C---:B------:R-:W-:Y:S08]  /*2e50*/  HMMA.16816.F32.BF16 R24, R8.reuse, R12, R108 ;  /* 0x0000000c0818723c */ /* 0x040ff0000004186c */
[----:B------:R-:W-:Y:S01]  /*2e60*/  HMMA.16816.F32.BF16 R80, R8, R14, R80 ;  /* 0x0000000e0850723c */ /* 0x000fe20000041850 */
[----:B------:R-:W-:Y:S04]  /*2e70*/  LDSM.16.M88.4 R12, [R232+0xa100] ;  /* 0x00a10000e80c783b */ /* 0x000fe80000000200 */
[----:B------:R-:W-:Y:S03]  /*2e80*/  LDSM.16.M88.4 R8, [R234+0xa100] ;  /* 0x00a10000ea08783b */ /* 0x000fe60000000200 */
[C---:B----4-:R-:W-:Y:S01]  /*2e90*/  HMMA.16816.F32.BF16 R108, R4.reuse, R44, R40 ;  /* 0x0000002c046c723c */ /* 0x050fe20000041828 */
[----:B------:R-:W1:Y:S07]  /*2ea0*/  LDSM.16.M88.4 R40, [R230+0x4900] ;  /* 0x00490000e628783b */ /* 0x000e6e0000000200 */
[C---:B------:R-:W-:Y:S01]  /*2eb0*/  HMMA.16816.F32.BF16 R104, R4.reuse, R46, R36 ;  /* 0x0000002e0468723c */ /* 0x040fe20000041824 */
[----:B------:R-:W2:Y:S07]  /*2ec0*/  LDSM.16.M88.4 R36, [R230+0x5100] ;  /* 0x00510000e624783b */ /* 0x000eae0000000200 */
[C---:B-----5:R-:W-:Y:S01]  /*2ed0*/  HMMA.16816.F32.BF16 R100, R4.reuse, R56, R32 ;  /* 0x000000380464723c */ /* 0x060fe20000041820 */
[----:B------:R-:W3:Y:S07]  /*2ee0*/  LDSM.16.M88.4 R32, [R230+0x5900] ;  /* 0x00590000e620783b */ /* 0x000eee0000000200 */
[C---:B------:R-:W-:Y:S08]  /*2ef0*/  HMMA.16816.F32.BF16 R112, R4.reuse, R48, R76 ;  /* 0x000000300470723c */ /* 0x040ff0000004184c */
[----:B------:R-:W-:Y:S08]  /*2f00*/  HMMA.16816.F32.BF16 R76, R4, R50, R52 ;  /* 0x00000032044c723c */ /* 0x000ff00000041834 */
[C---:B------:R-:W-:Y:S08]  /*2f10*/  HMMA.16816.F32.BF16 R96, R20.reuse, R48, R72 ;  /* 0x000000301460723c */ /* 0x040ff00000041848 */
[C---:B------:R-:W-:Y:S08]  /*2f20*/  HMMA.16816.F32.BF16 R92, R20.reuse, R50, R68 ;  /* 0x00000032145c723c */ /* 0x040ff00000041844 */
[----:B------:R-:W-:Y:S08]  /*2f30*/  HMMA.16816.F32.BF16 R88, R20, R44, R60 ;  /* 0x0000002c1458723c */ /* 0x000ff0000004183c */
[----:B------:R-:W-:Y:S01]  /*2f40*/  HMMA.16816.F32.BF16 R52, R4, R58, R64 ;  /* 0x0000003a0434723c */ /* 0x000fe20000041840 */
[----:B------:R-:W-:Y:S07]  /*2f50*/  LDSM.16.M88.4 R4, [R236+0xc100] ;  /* 0x00c10000ec04783b */ /* 0x000fee0000000200 */
[C---:B------:R-:W-:Y:S01]  /*2f60*/  HMMA.16816.F32.BF16 R84, R20.reuse, R46, R28 ;  /* 0x0000002e1454723c */ /* 0x040fe2000004181c */
[----:B------:R-:W-:Y:S07]  /*2f70*/  LDSM.16.M88.4 R28, [R229+0x1800] ;  /* 0x00180000e51c783b */ /* 0x000fee0000000200 */
[C---:B------:R-:W-:Y:S01]  /*2f80*/  HMMA.16816.F32.BF16 R60, R20.reuse, R56, R24 ;  /* 0x00000038143c723c */ /* 0x040fe20000041818 */
[----:B------:R-:W4:Y:S07]  /*2f90*/  LDSM.16.M88.4 R24, [R229+0x2000] ;  /* 0x00200000e518783b */ /* 0x000f2e0000000200 */
[----:B------:R-:W-:Y:S01]  /*2fa0*/  HMMA.16816.F32.BF16 R56, R20, R58, R80 ;  /* 0x0000003a1438723c */ /* 0x000fe20000041850 */
[----:B------:R-:W5:Y:S01]  /*2fb0*/  LDSM.16.M88.4 R20, [R229+0x2800] ;  /* 0x00280000e514783b */ /* 0x000f620000000200 */
[----:B------:R-:W-:-:S06]  /*2fc0*/  DEPBAR.LE SB0, 0x0 ;  /* 0x000080000000791a */ /* 0x000fcc0000000000 */
[C---:B-1----:R-:W-:Y:S08]  /*2fd0*/  HMMA.16816.F32.BF16 R80, R16.reuse, R40, R112 ;  /* 0x000000281050723c */ /* 0x042ff00000041870 */
[----:B------:R-:W-:Y:S08]  /*2fe0*/  HMMA.16816.F32.BF16 R76, R16, R42, R76 ;  /* 0x0000002a104c723c */ /* 0x000ff0000004184c */
[C---:B------:R-:W-:Y:S08]  /*2ff0*/  HMMA.16816.F32.BF16 R48, R12.reuse, R40, R96 ;  /* 0x000000280c30723c */ /* 0x040ff00000041860 */
[----:B------:R-:W-:Y:S08]  /*3000*/  HMMA.16816.F32.BF16 R44, R12, R42, R92 ;  /* 0x0000002a0c2c723c */ /* 0x000ff0000004185c */
[C---:B--2---:R-:W-:Y:S08]  /*3010*/  HMMA.16816.F32.BF16 R72, R16.reuse, R36, R108 ;  /* 0x000000241048723c */ /* 0x044ff0000004186c */
[----:B------:R-:W-:Y:S08]  /*3020*/  HMMA.16816.F32.BF16 R68, R16, R38, R104 ;  /* 0x000000261044723c */ /* 0x000ff00000041868 */
[----:B------:R-:W-:Y:S08]  /*3030*/  HMMA.16816.F32.BF16 R40, R12, R36, R88 ;  /* 0x000000240c28723c */ /* 0x000ff00000041858 */
[C---:B---3--:R-:W-:Y:S08]  /*3040*/  HMMA.16816.F32.BF16 R64, R16.reuse, R32, R100 ;  /* 0x000000201040723c */ /* 0x048ff00000041864 */
[----:B------:R-:W-:Y:S08]  /*3050*/  HMMA.16816.F32.BF16 R52, R16, R34, R52 ;  /* 0x000000221034723c */ /* 0x000ff00000041834 */
[C---:B------:R-:W-:Y:S08]  /*3060*/  HMMA.16816.F32.BF16 R36, R12.reuse, R38, R84 ;  /* 0x000000260c24723c */ /* 0x040ff00000041854 */
[C---:B------:R-:W-:Y:S08]  /*3070*/  HMMA.16816.F32.BF16 R16, R12.reuse, R32, R60 ;  /* 0x000000200c10723c */ /* 0x040ff0000004183c */
[----:B------:R-:W-:Y:S08]  /*3080*/  HMMA.16816.F32.BF16 R12, R12, R34, R56 ;  /* 0x000000220c0c723c */ /* 0x000ff00000041838 */
[C---:B----4-:R-:W-:Y:S08]  /*3090*/  HMMA.16816.F32.BF16 R32, R4.reuse, R24, R72 ;  /* 0x000000180420723c */ /* 0x050ff00000041848 */
[----:B------:R-:W-:Y:S08]  /*30a0*/  HMMA.16816.F32.BF16 R84, R4, R26, R68 ;  /* 0x0000001a0454723c */ /* 0x000ff00000041844 */
[C---:B------:R-:W-:Y:S08]  /*30b0*/  HMMA.16816.F32.BF16 R40, R8.reuse, R24, R40 ;  /* 0x000000180828723c */ /* 0x040ff00000041828 */
[----:B------:R-:W-:Y:S08]  /*30c0*/  HMMA.16816.F32.BF16 R36, R8, R26, R36 ;  /* 0x0000001a0824723c */ /* 0x000ff00000041824 */
[C---:B-----5:R-:W-:Y:S08]  /*30d0*/  HMMA.16816.F32.BF16 R92, R4.reuse, R20, R64 ;  /* 0x00000014045c723c */ /* 0x060ff00000041840 */
[----:B------:R-:W-:Y:S08]  /*30e0*/  HMMA.16816.F32.BF16 R96, R4, R22, R52 ;  /* 0x000000160460723c */ /* 0x000ff00000041834 */
[----:B------:R-:W-:Y:S08]  /*30f0*/  HMMA.16816.F32.BF16 R24, R8, R20, R16 ;  /* 0x000000140818723c */ /* 0x000ff00000041810 */
[C---:B------:R-:W-:Y:S08]  /*3100*/  HMMA.16816.F32.BF16 R80, R4.reuse, R28, R80 ;  /* 0x0000001c0450723c */ /* 0x040ff00000041850 */
[----:B------:R-:W-:Y:S08]  /*3110*/  HMMA.16816.F32.BF16 R76, R4, R30, R76 ;  /* 0x0000001e044c723c */ /* 0x000ff0000004184c */
[C---:B------:R-:W-:Y:S08]  /*3120*/  HMMA.16816.F32.BF16 R48, R8.reuse, R28, R48 ;  /* 0x0000001c0830723c */ /* 0x040ff00000041830 */
[C---:B------:R-:W-:Y:S08]  /*3130*/  HMMA.16816.F32.BF16 R44, R8.reuse, R30, R44 ;  /* 0x0000001e082c723c */ /* 0x040ff0000004182c */
[----:B------:R-:W-:Y:S01]  /*3140*/  HMMA.16816.F32.BF16 R20, R8, R22, R12 ;  /* 0x000000160814723c */ /* 0x000fe2000004180c */
[----:B------:R-:W-:Y:S06]  /*3150*/  BAR.SYNC.DEFER_BLOCKING 0x0 ;  /* 0x0000000000007b1d */ /* 0x000fec0000010000 */
[----:B------:R-:W-:Y:S05]  /*3160*/  @!P0 BRA `(.L_x_590) ;  /* 0x000003e000008947 */ /* 0x000fea0003800000 */
[----:B------:R-:W-:Y:S02]  /*3170*/  IMAD.U32 R0, RZ, RZ, UR17 ;  /* 0x00000011ff007e24 */ /* 0x000fe4000f8e00ff */
[----:B------:R-:W-:-:S03]  /*3180*/  IMAD.MOV.U32 R242, RZ, RZ, RZ ;  /* 0x000000fffff27224 */ /* 0x000fc600078e00ff */
[----:B------:R-:W-:-:S04]  /*3190*/  IADD3 R0, R130, UR10, R0 ;  /* 0x0000000a82007c10 */ /* 0x000fc8000fffe000 */
        /* <DEDUP_REMOVED lines=10> */
[----:B------:R-:W-:Y:S01]  /*3240*/  SEL R19, RZ, 0x10, P6 ;  /* 0x00000010ff137807 */ /* 0x000fe20003000000 */
[----:B------:R-:W-:Y:S01]  /*3250*/  IMAD.SHL.U32 R15, R128, 0x2, RZ ;  /* 0x00000002800f7824 */ /* 0x000fe200078e00ff */
[----:B------:R-:W-:Y:S01]  /*3260*/  IADD3 R8, -R125, 0x10, RZ ;  /* 0x000000107d087810 */ /* 0x000fe20007ffe1ff */
[----:B------:R-:W-:-:S04]  /*3270*/  IMAD R243, R0, c[0x0][0x2b8], R4 ;  /* 0x0000ae0000f37a24 */ /* 0x000fc800078e0204 */
[----:B------:R-:W-:Y:S01]  /*3280*/  IMAD.WIDE.U32 R4, R243, c[0x0][0x1e0], RZ ;  /* 0x00007800f3047a25 */ /* 0x000fe200078e00ff */
[----:B------:R-:W-:-:S05]  /*3290*/  SHF.R.S32.HI R0, RZ, 0x1f, R243 ;  /* 0x0000001fff007819 */ /* 0x000fca00000114f3 */
[----:B------:R-:W-:-:S04]  /*32a0*/  IMAD R0, R0, c[0x0][0x1e0], RZ ;  /* 0x0000780000007a24 */ /* 0x000fc800078e02ff */
[----:B------:R-:W-:-:S04]  /*32b0*/  IMAD R0, R243, c[0x0][0x1e4], R0 ;  /* 0x00007900f3007a24 */ /* 0x000fc800078e0200 */
[----:B------:R-:W-:Y:S01]  /*32c0*/  IMAD.IADD R5, R5, 0x1, R0 ;  /* 0x0000000105057824 */ /* 0x000fe200078e0200 */
[----:B--2---:R-:W-:-:S03]  /*32d0*/  SHF.R.S32.HI R0, RZ, 0x1f, R242 ;  /* 0x0000001fff007819 */ /* 0x004fc600000114f2 */
[----:B------:R-:W-:-:S04]  /*32e0*/  IMAD.WIDE.U32 R4, R242, c[0x0][0x1f0], R4 ;  /* 0x00007c00f2047a25 */ /* 0x000fc800078e0004 */
[----:B------:R-:W-:-:S04]  /*32f0*/  IMAD R0, R0, c[0x0][0x1f0], RZ ;  /* 0x00007c0000007a24 */ /* 0x000fc800078e02ff */
[----:B------:R-:W-:Y:S01]  /*3300*/  IMAD R6, R242, c[0x0][0x1f4], R0 ;  /* 0x00007d00f2067a24 */ /* 0x000fe200078e0200 */
[----:B------:R-:W-:-:S04]  /*3310*/  IADD3 R0, P0, R4, UR14, RZ ;  /* 0x0000000e04007c10 */ /* 0x000fc8000ff1e0ff */
[----:B------:R-:W-:Y:S02]  /*3320*/  IADD3.X R5, R5, UR6, R6, P0, !PT ;  /* 0x0000000605057c10 */ /* 0x000fe400087fe406 */
[----:B------:R-:W-:-:S04]  /*3330*/  LEA R4, P0, R0, c[0x0][0x1c8], 0x1 ;  /* 0x0000720000047a11 */ /* 0x000fc800078008ff */
[----:B------:R-:W-:Y:S01]  /*3340*/  LEA.HI.X R0, R0, c[0x0][0x1cc], R5, 0x1, P0 ;  /* 0x0000730000007a11 */ /* 0x000fe200000f0c05 */
[----:B------:R-:W-:Y:S01]  /*3350*/  SHFL.IDX PT, R6, R4, 0x2, 0x181f ;  /* 0x00581f0004067f89 */ /* 0x000fe200000e0000 */
[----:B------:R-:W-:-:S03]  /*3360*/  SHF.L.U64.HI R5, R128, 0x1, R129 ;  /* 0x0000000180057819 */ /* 0x000fc60000010281 */
[----:B------:R-:W-:Y:S04]  /*3370*/  SHFL.IDX PT, R7, R0, 0x2, 0x181f ;  /* 0x00581f0000077f89 */ /* 0x000fe800000e0000 */
[----:B------:R-:W1:Y:S04]  /*3380*/  SHFL.IDX PT, R10, R4, RZ, 0x181f ;  /* 0x00181fff040a7589 */ /* 0x000e6800000e0000 */
[----:B------:R2:W3:Y:S04]  /*3390*/  SHFL.IDX PT, R11, R4, 0x1, 0x181f ;  /* 0x00381f00040b7f89 */ /* 0x0004e800000e0000 */
[----:B------:R-:W4:Y:S04]  /*33a0*/  SHFL.IDX PT, R13, R0, RZ, 0x181f ;  /* 0x00181fff000d7589 */ /* 0x000f2800000e0000 */
[----:B------:R5:W3:Y:S01]  /*33b0*/  SHFL.IDX PT, R18, R0, 0x1, 0x181f ;  /* 0x00381f0000127f89 */ /* 0x000ae200000e0000 */
[----:B-1----:R-:W-:-:S02]  /*33c0*/  IADD3 R14, P2, R10, R15, RZ ;  /* 0x0000000f0a0e7210 */ /* 0x002fc40007f5e0ff */
[----:B--2---:R-:W-:-:S04]  /*33d0*/  IADD3 R4, -R19, 0x10, RZ ;  /* 0x0000001013047810 */ /* 0x004fc80007ffe1ff */
[----:B------:R-:W-:Y:S01]  /*33e0*/  LOP3.LUT R4, R4, 0xf, RZ, 0xc0, !PT ;  /* 0x0000000f04047812 */ /* 0x000fe200078ec0ff */
[----:B-----5:R-:W-:-:S03]  /*33f0*/  IMAD.SHL.U32 R0, R126, 0x2, RZ ;  /* 0x000000027e007824 */ /* 0x020fc600078e00ff */
[-C--:B------:R-:W-:Y:S02]  /*3400*/  IADD3 R16, P1, P0, R4, R6.reuse, R15 ;  /* 0x0000000604107210 */ /* 0x080fe4000783e00f */
[----:B------:R-:W-:Y:S02]  /*3410*/  LOP3.LUT R4, R8, 0xf, RZ, 0xc0, !PT ;  /* 0x0000000f08047812 */ /* 0x000fe400078ec0ff */
[----:B------:R-:W-:Y:S02]  /*3420*/  IADD3.X R17, RZ, R7, R5, P1, P0 ;  /* 0x00000007ff117210 */ /* 0x000fe40000fe0405 */
[----:B------:R-:W-:Y:S02]  /*3430*/  IADD3 R8, P1, P0, R4, R6, R0 ;  /* 0x0000000604087210 */ /* 0x000fe4000783e000 */
[----:B------:R-:W-:-:S04]  /*3440*/  SHF.L.U64.HI R4, R126, 0x1, R127 ;  /* 0x000000017e047819 */ /* 0x000fc8000001027f */
[--C-:B------:R-:W-:Y:S02]  /*3450*/  IADD3.X R9, RZ, R7, R4.reuse, P1, P0 ;  /* 0x00000007ff097210 */ /* 0x100fe40000fe0404 */
[-C--:B------:R-:W-:Y:S02]  /*3460*/  IADD3 R12, P1, R10, R0.reuse, RZ ;  /* 0x000000000a0c7210 */ /* 0x080fe40007f3e0ff */
[----:B---3--:R-:W-:Y:S01]  /*3470*/  IADD3 R10, P0, R11, R15, RZ ;  /* 0x0000000f0b0a7210 */ /* 0x008fe20007f1e0ff */
[--C-:B----4-:R-:W-:Y:S01]  /*3480*/  IMAD.X R15, R13, 0x1, R5.reuse, P2 ;  /* 0x000000010d0f7824 */ /* 0x110fe200010e0605 */
[----:B------:R-:W-:Y:S01]  /*3490*/  IADD3 R6, P2, R11, R0, RZ ;  /* 0x000000000b067210 */ /* 0x000fe20007f5e0ff */
[--C-:B------:R-:W-:Y:S01]  /*34a0*/  IMAD.X R13, R13, 0x1, R4.reuse, P1 ;  /* 0x000000010d0d7824 */ /* 0x100fe200008e0604 */
[----:B------:R-:W-:Y:S01]  /*34b0*/  ISETP.NE.U32.AND P1, PT, R19, RZ, PT ;  /* 0x000000ff1300720c */ /* 0x000fe20003f25070 */
[C---:B------:R-:W-:Y:S01]  /*34c0*/  IMAD.X R11, R18.reuse, 0x1, R5, P0 ;  /* 0x00000001120b7824 */ /* 0x040fe200000e0605 */
[----:B------:R-:W-:Y:S01]  /*34d0*/  ISETP.NE.U32.AND P0, PT, R125, RZ, PT ;  /* 0x000000ff7d00720c */ /* 0x000fe20003f05070 */
[----:B------:R-:W-:Y:S01]  /*34e0*/  IMAD.X R7, R18, 0x1, R4, P2 ;  /* 0x0000000112077824 */ /* 0x000fe200010e0604 */
[----:B------:R1:W-:Y:S04]  /*34f0*/  LDGSTS.E.BYPASS.LTC128B.128 [R244+0x3100], [R14.64], !P6 ;  /* 0x031000000ef47fae */ /* 0x0003e8000f101d54 */
[----:B------:R1:W-:Y:S04]  /*3500*/  LDGSTS.E.BYPASS.LTC128B.128 [R244+0x4900], [R12.64], !P5 ;  /* 0x049000000cf47fae */ /* 0x0003e8000e901d54 */
[----:B------:R1:W-:Y:S04]  /*3510*/  LDGSTS.E.BYPASS.LTC128B.128 [R244+0x3900], [R10.64], !P6 ;  /* 0x039000000af47fae */ /* 0x0003e8000f101d54 */
[----:B------:R1:W-:Y:S04]  /*3520*/  LDGSTS.E.BYPASS.LTC128B.128 [R244+0x5100], [R6.64], !P5 ;  /* 0x0510000006f47fae */ /* 0x0003e8000e901d54 */
[----:B------:R1:W-:Y:S04]  /*3530*/  LDGSTS.E.BYPASS.LTC128B.128.ZFILL [R244+0x4100], [R16.64], P1 ;  /* 0x0410000010f47fae */ /* 0x0003e80008941d54 */
[----:B------:R1:W-:Y:S02]  /*3540*/  LDGSTS.E.BYPASS.LTC128B.128.ZFILL [R244+0x5900], [R8.64], P0 ;  /* 0x0590000008f47fae */ /* 0x0003e40008141d54 */
.L_x_590:
[----:B------:R-:W-:Y:S01]  /*3550*/  LOP3.LUT R0, R123, 0xffffffe0, RZ, 0xc0, !PT ;  /* 0xffffffe07b007812 */ /* 0x000fe200078ec0ff */
[----:B------:R-:W-:Y:S01]  /*3560*/  UISETP.NE.AND UP1, UPT, UR13, URZ, UPT ;  /* 0x0000003f0d00728c */ /* 0x000fe2000bf25270 */
[----:B------:R-:W-:Y:S01]  /*3570*/  LEA.HI R5, R124, R164, RZ, 0x2 ;  /* 0x000000a47c057211 */ /* 0x000fe200078f10ff */
[----:B------:R-:W-:Y:S01]  /*3580*/  UISETP.NE.AND UP0, UPT, UR12, URZ, UPT ;  /* 0x0000003f0c00728c */ /* 0x000fe2000bf05270 */
[----:B------:R-:W-:Y:S01]  /*3590*/  SHF.R.S32.HI R4, RZ, 0x1f, R122 ;  /* 0x0000001fff047819 */ /* 0x000fe2000001147a */
[----:B------:R-:W-:Y:S01]  /*35a0*/  IMAD.IADD R0, R164, 0x1, -R0 ;  /* 0x00000001a4007824 */ /* 0x000fe200078e0a00 */
[----:B------:R-:W-:Y:S01]  /*35b0*/  LOP3.LUT R5, R5, 0xfffffffc, RZ, 0xc0, !PT ;  /* 0xfffffffc05057812 */ /* 0x000fe200078ec0ff */
[----:B------:R-:W-:Y:S01]  /*35c0*/  ULDC UR17, c[0x0][0x324] ;  /* 0x0000c90000117ab9 */ /* 0x000fe20000000800 */
[----:B------:R-:W-:Y:S01]  /*35d0*/  LEA.HI R4, R4, R122, RZ, 0x2 ;  /* 0x0000007a04047211 */ /* 0x000fe200078f10ff */
[----:B------:R-:W-:Y:S01]  /*35e0*/  ULDC UR5, c[0x0][0x2ac] ;  /* 0x0000ab0000057ab9 */ /* 0x000fe20000000800 */
[----:B-1----:R-:W-:Y:S01]  /*35f0*/  SHF.R.S32.HI R6, RZ, 0x1f, R0 ;  /* 0x0000001fff067819 */ /* 0x002fe20000011400 */
[----:B------:R-:W-:Y:S01]  /*3600*/  IMAD.IADD R5, R164, 0x1, -R5 ;  /* 0x00000001a4057824 */ /* 0x000fe200078e0a05 */
[----:B------:R-:W-:Y:S01]  /*3610*/  LOP3.LUT R7, R4, 0xffffffc, RZ, 0xc0, !PT ;  /* 0x0ffffffc04077812 */ /* 0x000fe200078ec0ff */
[----:B------:R-:W-:Y:S01]  /*3620*/  ULDC UR4, c[0x0][0x1d0] ;  /* 0x0000740000047ab9 */ /* 0x000fe20000000800 */
[----:B------:R-:W-:Y:S01]  /*3630*/  LEA.HI R6, R6, R0, RZ, 0x2 ;  /* 0x0000000006067211 */ /* 0x000fe200078f10ff */
[----:B------:R-:W-:Y:S01]  /*3640*/  ULOP3.LUT UR17, URZ, UR17, URZ, 0x33, !UPT ;  /* 0x000000113f117292 */ /* 0x000fe2000f8e333f */
[----:B------:R-:W-:Y:S01]  /*3650*/  LEA.HI R4, R5, R5, RZ, 0x1 ;  /* 0x0000000505047211 */ /* 0x000fe200078f08ff */
[----:B------:R-:W-:Y:S01]  /*3660*/  IMAD.IADD R8, R122, 0x1, -R7 ;  /* 0x000000017a087824 */ /* 0x000fe200078e0a07 */
[----:B------:R-:W-:Y:S01]  /*3670*/  LEA.HI.SX32 R7, R6, UR26, 0x1e ;  /* 0x0000001a06077c11 */ /* 0x000fe2000f8ff2ff */
[----:B------:R-:W-:Y:S01]  /*3680*/  UIMAD UR4, UR5, UR4, UR30 ;  /* 0x00000004050472a4 */ /* 0x000fe2000f8e021e */
[----:B------:R-:W-:Y:S01]  /*3690*/  PLOP3.LUT P1, PT, PT, PT, UP1, 0x80, 0x0 ;  /* 0x000000000000781c */ /* 0x000fe20003f2f018 */
[C---:B------:R-:W-:Y:S01]  /*36a0*/  IMAD.SHL.U32 R9, R4.reuse, 0x20, RZ ;  /* 0x0000002004097824 */ /* 0x040fe200078e00ff */
[----:B------:R-:W-:Y:S01]  /*36b0*/  LOP3.LUT R4, R4, 0x1ffffffe, RZ, 0xc0, !PT ;  /* 0x1ffffffe04047812 */ /* 0x000fe200078ec0ff */
[----:B------:R-:W-:Y:S01]  /*36c0*/  IMAD R8, R8, 0x10, R7 ;  /* 0x0000001008087824 */ /* 0x000fe200078e0207 */
[----:B------:R-:W-:Y:S01]  /*36d0*/  PLOP3.LUT P0, PT, PT, PT, UP1, 0x80, 0x0 ;  /* 0x000000000000781c */ /* 0x000fe20003f0f018 */
[----:B------:R-:W0:Y:S01]  /*36e0*/  LDGDEPBAR ;  /* 0x00000000000079af */ /* 0x000e220000000000 */
[----:B------:R-:W-:Y:S01]  /*36f0*/  LOP3.LUT R7, R9, 0xffffffc0, RZ, 0xc0, !PT ;  /* 0xffffffc009077812 */ /* 0x000fe200078ec0ff */
[----:B------:R-:W-:-:S04]  /*3700*/  IMAD.IADD R5, R5, 0x1, -R4 ;  /* 0x0000000105057824 */ /* 0x000fc800078e0a04 */
[----:B------:R-:W-:-:S04]  /*3710*/  IMAD.IADD R4, R7, 0x1, R8 ;  /* 0x0000000107047824 */ /* 0x000fc800078e0208 */
[----:B------:R-:W-:-:S04]  /*3720*/  IMAD R10, R5, 0x8, R4 ;  /* 0x00000008050a7824 */ /* 0x000fc800078e0204 */
[----:B------:R-:W-:Y:S01]  /*3730*/  @P1 IMAD.HI.U32 R4, R10, c[0x0][0x2c8], RZ ;  /* 0x0000b2000a041a27 */ /* 0x000fe200078e00ff */
[----:B------:R1:W-:Y:S03]  /*3740*/  STL [R1+0x1c], R10 ;  /* 0x00001c0a01007387 */ /* 0x0003e60000100800 */
[----:B------:R-:W-:Y:S01]  /*3750*/  IMAD.MOV.U32 R9, RZ, RZ, R10 ;  /* 0x000000ffff097224 */ /* 0x000fe200078e000a */
[----:B------:R-:W-:Y:S02]  /*3760*/  @P0 SHF.R.U32.HI R9, RZ, c[0x0][0x2cc], R4 ;  /* 0x0000b300ff090a19 */ /* 0x000fe40000011604 */
[----:B------:R-:W-:Y:S02]  /*3770*/  LOP3.LUT R4, R6, 0x7ffffffc, RZ, 0xc0, !PT ;  /* 0x7ffffffc06047812 */ /* 0x000fe400078ec0ff */
[----:B------:R-:W-:Y:S01]  /*3780*/  PLOP3.LUT P0, PT, PT, PT, UP0, 0x40, 0x0 ;  /* 0x000000000000781c */ /* 0x000fe20003f0e808 */
[----:B------:R-:W2:Y:S02]  /*3790*/  SHFL.IDX PT, R6, R9, RZ, 0x1c1f ;  /* 0x001c1fff09067589 */ /* 0x000ea400000e0000 */
[----:B------:R-:W-:-:S02]  /*37a0*/  IMAD.IADD R4, R0, 0x1, -R4 ;  /* 0x0000000100047824 */ /* 0x000fc400078e0a04 */
[----:B------:R-:W-:Y:S02]  /*37b0*/  IMAD.U32 R0, RZ, RZ, UR27 ;  /* 0x0000001bff007e24 */ /* 0x000fe4000f8e00ff */
[----:B------:R-:W-:-:S05]  /*37c0*/  IMAD.SHL.U32 R7, R4, 0x2, RZ ;  /* 0x0000000204077824 */ /* 0x000fca00078e00ff */
[----:B------:R3:W-:Y:S01]  /*37d0*/  STL [R1+0x8], R7 ;  /* 0x0000080701007387 */ /* 0x0007e20000100800 */
[C---:B------:R-:W-:Y:S02]  /*37e0*/  IADD3 R0, -R7.reuse, 0x1, R0 ;  /* 0x0000000107007810 */ /* 0x040fe40007ffe100 */
[C---:B------:R-:W-:Y:S02]  /*37f0*/  IADD3 R11, -R7.reuse, UR4, RZ ;  /* 0x00000004070b7c10 */ /* 0x040fe4000fffe1ff */
[----:B------:R-:W-:Y:S02]  /*3800*/  IADD3 R0, R0, -c[0x0][0x168], RZ ;  /* 0x80005a0000007a10 */ /* 0x000fe40007ffe0ff */
[----:B------:R-:W-:Y:S02]  /*3810*/  IADD3 R13, -R7, UR30, RZ ;  /* 0x0000001e070d7c10 */ /* 0x000fe4000fffe1ff */
[C---:B-1----:R-:W-:Y:S02]  /*3820*/  IADD3 R10, R0.reuse, c[0x0][0x328], RZ ;  /* 0x0000ca00000a7a10 */ /* 0x042fe40007ffe0ff */
[----:B------:R-:W-:Y:S01]  /*3830*/  IADD3 R12, R0, UR17, RZ ;  /* 0x00000011000c7c10 */ /* 0x000fe2000fffe0ff */
[----:B------:R-:W-:-:S02]  /*3840*/  IMAD.IADD R0, R121, 0x1, R120 ;  /* 0x0000000179007824 */ /* 0x000fc400078e0278 */
[--C-:B--2---:R-:W-:Y:S02]  /*3850*/  IMAD.IADD R5, R10, 0x1, R6.reuse ;  /* 0x000000010a057824 */ /* 0x104fe400078e0206 */
[----:B------:R-:W-:-:S03]  /*3860*/  IMAD.IADD R4, R12, 0x1, R6 ;  /* 0x000000010c047824 */ /* 0x000fc600078e0206 */
[----:B------:R-:W-:Y:S01]  /*3870*/  IMNMX R5, R5, R11, PT ;  /* 0x0000000b05057217 */ /* 0x000fe20003800200 */
[----:B------:R-:W-:Y:S05]  /*3880*/  @P0 BRA `(.L_x_591) ;  /* 0x0000015000000947 */ /* 0x000fea0003800000 */
[----:B---3--:R-:W-:Y:S01]  /*3890*/  IMAD.U32 R7, RZ, RZ, UR9 ;  /* 0x00000009ff077e24 */ /* 0x008fe2000f8e00ff */
        /* <DEDUP_REMOVED lines=11> */
.L_x_593:
[----:B------:R-:W-:-:S04]  /*3950*/  MOV R7, c[0x0][0x32c] ;  /* 0x0000cb0000077a02 */ /* 0x000fc80000000f00 */
[----:B------:R-:W-:-:S13]  /*3960*/  ISETP.NE.AND P0, PT, R7, 0x1, PT ;  /* 0x000000010700780c */ /* 0x000fda0003f05270 */
[----:B------:R-:W-:-:S05]  /*3970*/  @P0 IMAD.HI.U32 R7, R6, c[0x0][0x330], RZ ;  /* 0x0000cc0006070a27 */ /* 0x000fca00078e00ff */
[----:B------:R-:W-:Y:S02]  /*3980*/  @P0 SHF.R.U32.HI R6, RZ, c[0x0][0x334], R7 ;  /* 0x0000cd00ff060a19 */ /* 0x000fe40000011607 */
.L_x_594:
[----:B------:R-:W-:Y:S05]  /*3990*/  BSYNC B0 ;  /* 0x0000000000007941 */ /* 0x000fea0003800000 */
.L_x_592:
[----:B------:R-:W-:-:S05]  /*39a0*/  IMAD R6, R6, c[0x0][0x32c], R13 ;  /* 0x0000cb0006067a24 */ /* 0x000fca00078e020d */
[----:B------:R-:W-:Y:S02]  /*39b0*/  IADD3 R7, R6, c[0x0][0x32c], RZ ;  /* 0x0000cb0006077a10 */ /* 0x000fe40007ffe0ff */
[----:B------:R-:W-:Y:S02]  /*39c0*/  IMNMX R4, R4, R6, !PT ;  /* 0x0000000604047217 */ /* 0x000fe40007800200 */
[----:B------:R-:W-:Y:S02]  /*39d0*/  IMNMX R5, R5, R7, PT ;  /* 0x0000000705057217 */ /* 0x000fe40003800200 */
.L_x_591:
[----:B------:R-:W1:Y:S01]  /*39e0*/  SHFL.IDX PT, R8, R9, 0x1, 0x1c1f ;  /* 0x003c1f0009087f89 */ /* 0x000e6200000e0000 */
[----:B------:R-:W-:-:S06]  /*39f0*/  UISETP.NE.AND UP0, UPT, UR12, URZ, UPT ;  /* 0x0000003f0c00728c */ /* 0x000fcc000bf05270 */
[----:B------:R-:W-:Y:S01]  /*3a00*/  PLOP3.LUT P0, PT, PT, PT, UP0, 0x40, 0x0 ;  /* 0x000000000000781c */ /* 0x000fe20003f0e808 */
[--C-:B-1-3--:R-:W-:Y:S02]  /*3a10*/  IMAD.IADD R7, R10, 0x1, R8.reuse ;  /* 0x000000010a077824 */ /* 0x10afe400078e0208 */
[----:B------:R-:W-:-:S03]  /*3a20*/  IMAD.IADD R6, R12, 0x1, R8 ;  /* 0x000000010c067824 */ /* 0x000fc600078e0208 */
[----:B------:R-:W-:-:S07]  /*3a30*/  IMNMX R7, R7, R11, PT ;  /* 0x0000000b07077217 */ /* 0x000fce0003800200 */
        /* <DEDUP_REMOVED lines=13> */
.L_x_597:
[----:B------:R-:W-:-:S04]  /*3b10*/  MOV R14, c[0x0][0x32c] ;  /* 0x0000cb00000e7a02 */ /* 0x000fc80000000f00 */
[----:B------:R-:W-:-:S13]  /*3b20*/  ISETP.NE.AND P0, PT, R14, 0x1, PT ;  /* 0x000000010e00780c */ /* 0x000fda0003f05270 */
[----:B------:R-:W-:-:S05]  /*3b30*/  @P0 IMAD.HI.U32 R14, R8, c[0x0][0x330], RZ ;  /* 0x0000cc00080e0a27 */ /* 0x000fca00078e00ff */
[----:B------:R-:W-:Y:S02]  /*3b40*/  @P0 SHF.R.U32.HI R8, RZ, c[0x0][0x334], R14 ;  /* 0x0000cd00ff080a19 */ /* 0x000fe4000001160e */
.L_x_598:
[----:B------:R-:W-:Y:S05]  /*3b50*/  BSYNC B0 ;  /* 0x0000000000007941 */ /* 0x000fea0003800000 */
.L_x_596:
[----:B------:R-:W-:-:S05]  /*3b60*/  IMAD R8, R8, c[0x0][0x32c], R13 ;  /* 0x0000cb0008087a24 */ /* 0x000fca00078e020d */
[----:B------:R-:W-:Y:S02]  /*3b70*/  IADD3 R14, R8, c[0x0][0x32c], RZ ;  /* 0x0000cb00080e7a10 */ /* 0x000fe40007ffe0ff */
[----:B------:R-:W-:Y:S02]  /*3b80*/  IMNMX R6, R6, R8, !PT ;  /* 0x0000000806067217 */ /* 0x000fe40007800200 */
[----:B------:R-:W-:Y:S02]  /*3b90*/  IMNMX R7, R7, R14, PT ;  /* 0x0000000e07077217 */ /* 0x000fe40003800200 */
.L_x_595:
[----:B------:R-:W-:Y:S01]  /*3ba0*/  UISETP.GE.AND UP2, UPT, UR30, 0x1, UPT ;  /* 0x000000011e00788c */ /* 0x000fe2000bf46270 */
[----:B------:R-:W1:Y:S01]  /*3bb0*/  SHFL.IDX PT, R8, R9, 0x2, 0x1c1f ;  /* 0x005c1f0009087f89 */ /* 0x000e6200000e0000 */
[----:B------:R-:W-:Y:S02]  /*3bc0*/  UISETP.GE.AND UP1, UPT, UR30, 0x2, UPT ;  /* 0x000000021e00788c */ /* 0x000fe4000bf26270 */
[----:B------:R-:W-:Y:S02]  /*3bd0*/  UISETP.GE.AND UP0, UPT, UR30, 0x9, UPT ;  /* 0x000000091e00788c */ /* 0x000fe4000bf06270 */
[----:B------:R-:W-:Y:S01]  /*3be0*/  PLOP3.LUT P0, PT, PT, PT, UP2, 0x40, 0x0 ;  /* 0x000000000000781c */ /* 0x000fe20003f0e828 */
[----:B------:R-:W-:Y:S01]  /*3bf0*/  UP2UR UR28, UPR, URZ, 0x2 ;  /* 0x000000023f1c7883 */ /* 0x000fe20008000000 */
[----:B------:R-:W-:Y:S01]  /*3c00*/  PLOP3.LUT P2, PT, PT, PT, UP1, 0x40, 0x0 ;  /* 0x000000000000781c */ /* 0x000fe20003f4e818 */
[----:B------:R-:W-:Y:S01]  /*3c10*/  UISETP.GE.AND UP1, UPT, UR30, 0xa, UPT ;  /* 0x0000000a1e00788c */ /* 0x000fe2000bf26270 */
[C---:B------:R-:W-:Y:S01]  /*3c20*/  ISETP.GT.AND P0, PT, R4.reuse, RZ, P0 ;  /* 0x000000ff0400720c */ /* 0x040fe20000704270 */
[----:B------:R-:W-:Y:S01]  /*3c30*/  UP2UR UR27, UPR, URZ, 0x1 ;  /* 0x000000013f1b7883 */ /* 0x000fe20008000000 */
[----:B------:R-:W-:Y:S01]  /*3c40*/  PLOP3.LUT P1, PT, PT, PT, UP0, 0x40, 0x0 ;  /* 0x000000000000781c */ /* 0x000fe20003f2e808 */
[----:B------:R-:W-:Y:S01]  /*3c50*/  UISETP.GE.AND UP5, UPT, UR30, 0x19, UPT ;  /* 0x000000191e00788c */ /* 0x000fe2000bfa6270 */
[C---:B------:R-:W-:Y:S01]  /*3c60*/  ISETP.LT.OR P0, PT, R5.reuse, 0x1, P0 ;  /* 0x000000010500780c */ /* 0x040fe20000701670 */
[----:B------:R-:W-:Y:S01]  /*3c70*/  UISETP.GE.AND UP0, UPT, UR30, 0x11, UPT ;  /* 0x000000111e00788c */ /* 0x000fe2000bf06270 */
[----:B------:R-:W-:Y:S01]  /*3c80*/  ISETP.GT.AND P2, PT, R4, 0x1, P2 ;  /* 0x000000010400780c */ /* 0x000fe20001744270 */
[----:B------:R-:W-:Y:S01]  /*3c90*/  UISETP.GE.AND UP6, UPT, UR30, 0x12, UPT ;  /* 0x000000121e00788c */ /* 0x000fe2000bfc6270 */
[----:B------:R-:W-:Y:S01]  /*3ca0*/  FSEL R15, R48, -INF , !P0 ;  /* 0xff800000300f7808 */ /* 0x000fe20004000000 */
[----:B------:R-:W-:Y:S01]  /*3cb0*/  UP2UR UR29, UPR, URZ, 0x4 ;  /* 0x000000043f1d7883 */ /* 0x000fe20008000000 */
[----:B------:R-:W-:Y:S01]  /*3cc0*/  PLOP3.LUT P0, PT, PT, PT, UP1, 0x40, 0x0 ;  /* 0x000000000000781c */ /* 0x000fe20003f0e818 */
[----:B------:R-:W-:Y:S01]  /*3cd0*/  UISETP.GE.AND UP2, UPT, UR30, 0x22, UPT ;  /* 0x000000221e00788c */ /* 0x000fe2000bf46270 */
[C---:B------:R-:W-:Y:S01]  /*3ce0*/  ISETP.GT.AND P1, PT, R4.reuse, 0x8, P1 ;  /* 0x000000080400780c */ /* 0x040fe20000f24270 */
[----:B------:R-:W-:Y:S01]  /*3cf0*/  UISETP.GE.AND UP4, UPT, UR30, 0x1a, UPT ;  /* 0x0000001a1e00788c */ /* 0x000fe2000bf86270 */
[----:B------:R-:W-:Y:S01]  /*3d00*/  ISETP.GT.AND P0, PT, R4, 0x9, P0 ;  /* 0x000000090400780c */ /* 0x000fe20000704270 */
[----:B------:R-:W-:Y:S01]  /*3d10*/  UISETP.GE.AND UP3, UPT, UR30, 0x21, UPT ;  /* 0x000000211e00788c */ /* 0x000fe2000bf66270 */
[C---:B------:R-:W-:Y:S01]  /*3d20*/  ISETP.LT.OR P2, PT, R5.reuse, 0x2, P2 ;  /* 0x000000020500780c */ /* 0x040fe20001741670 */
[----:B------:R-:W-:Y:S01]  /*3d30*/  UP2UR UR31, UPR, URZ, 0x40 ;  /* 0x000000403f1f7883 */ /* 0x000fe20008000000 */
[C---:B------:R-:W-:Y:S01]  /*3d40*/  ISETP.LT.OR P0, PT, R5.reuse, 0xa, P0 ;  /* 0x0000000a0500780c */ /* 0x040fe20000701670 */
[----:B------:R-:W-:Y:S01]  /*3d50*/  UP2UR UR5, UPR, URZ, 0x2 ;  /* 0x000000023f057883 */ /* 0x000fe20008000000 */
[----:B------:R-:W-:Y:S01]  /*3d60*/  ISETP.LT.OR P1, PT, R5, 0x9, P1 ;  /* 0x000000090500780c */ /* 0x000fe20000f21670 */
[----:B------:R-:W-:Y:S01]  /*3d70*/  UP2UR UR4, UPR, URZ, 0x1 ;  /* 0x000000013f047883 */ /* 0x000fe20008000000 */
[----:B------:R-:W-:Y:S01]  /*3d80*/  FSEL R19, R45, -INF , !P0 ;  /* 0xff8000002d137808 */ /* 0x000fe20004000000 */
[----:B------:R-:W-:Y:S01]  /*3d90*/  UISETP.GE.AND UP1, UPT, UR30, 0x29, UPT ;  /* 0x000000291e00788c */ /* 0x000fe2000bf26270 */
[----:B------:R-:W-:-:S02]  /*3da0*/  FSEL R16, R49, -INF , !P2 ;  /* 0xff80000031107808 */ /* 0x000fc40005000000 */
[----:B------:R-:W-:Y:S02]  /*3db0*/  FSEL R18, R44, -INF , !P1 ;  /* 0xff8000002c127808 */ /* 0x000fe40004800000 */
[----:B------:R-:W-:Y:S02]  /*3dc0*/  PLOP3.LUT P0, PT, PT, PT, UP5, 0x40, 0x0 ;  /* 0x000000000000781c */ /* 0x000fe40003f0e858 */
[----:B------:R-:W-:Y:S01]  /*3dd0*/  PLOP3.LUT P2, PT, PT, PT, UP0, 0x40, 0x0 ;  /* 0x000000000000781c */ /* 0x000fe20003f4e808 */
[----:B------:R-:W-:Y:S01]  /*3de0*/  UISETP.GE.AND UP0, UPT, UR30, 0x2a, UPT ;  /* 0x0000002a1e00788c */ /* 0x000fe2000bf06270 */
[----:B------:R-:W-:Y:S01]  /*3df0*/  PLOP3.LUT P1, PT, PT, PT, UP6, 0x40, 0x0 ;  /* 0x000000000000781c */ /* 0x000fe20003f2e868 */
[----:B------:R-:W-:Y:S01]  /*3e00*/  UISETP.NE.AND UP6, UPT, UR12, URZ, UPT ;  /* 0x0000003f0c00728c */ /* 0x000fe2000bfc5270 */
[C---:B------:R-:W-:Y:S02]  /*3e10*/  ISETP.GT.AND P0, PT, R4.reuse, 0x18, P0 ;  /* 0x000000180400780c */ /* 0x040fe40000704270 */
[----:B------:R-:W-:-:S02]  /*3e20*/  ISETP.GT.AND P2, PT, R4, 0x10, P2 ;  /* 0x000000100400780c */ /* 0x000fc40001744270 */
[----:B------:R-:W-:Y:S02]  /*3e30*/  ISETP.GT.AND P1, PT, R4, 0x11, P1 ;  /* 0x000000110400780c */ /* 0x000fe40000f24270 */
[C---:B------:R-:W-:Y:S02]  /*3e40*/  ISETP.LT.OR P0, PT, R5.reuse, 0x19, P0 ;  /* 0x000000190500780c */ /* 0x040fe40000701670 */
[C---:B------:R-:W-:Y:S02]  /*3e50*/  ISETP.LT.OR P2, PT, R5.reuse, 0x11, P2 ;  /* 0x000000110500780c */ /* 0x040fe40001741670 */
[----:B------:R-:W-:Y:S02]  /*3e60*/  ISETP.LT.OR P1, PT, R5, 0x12, P1 ;  /* 0x000000120500780c */ /* 0x000fe40000f21670 */
[----:B------:R-:W-:Y:S02]  /*3e70*/  FSEL R70, R36, -INF , !P0 ;  /* 0xff80000024467808 */ /* 0x000fe40004000000 */
[----:B------:R-:W-:-:S02]  /*3e80*/  FSEL R64, R40, -INF , !P2 ;  /* 0xff80000028407808 */ /* 0x000fc40005000000 */
[----:B------:R-:W-:Y:S02]  /*3e90*/  FSEL R69, R41, -INF , !P1 ;  /* 0xff80000029457808 */ /* 0x000fe40004800000 */
[----:B------:R-:W-:Y:S02]  /*3ea0*/  PLOP3.LUT P0, PT, PT, PT, UP2, 0x40, 0x0 ;  /* 0x000000000000781c */ /* 0x000fe40003f0e828 */
[----:B------:R-:W-:Y:S02]  /*3eb0*/  PLOP3.LUT P2, PT, PT, PT, UP4, 0x40, 0x0 ;  /* 0x000000000000781c */ /* 0x000fe40003f4e848 */
[----:B------:R-:W-:Y:S02]  /*3ec0*/  PLOP3.LUT P1, PT, PT, PT, UP3, 0x40, 0x0 ;  /* 0x000000000000781c */ /* 0x000fe40003f2e838 */
        /* <DEDUP_REMOVED lines=9> */
[----:B------:R-:W-:Y:S01]  /*3f60*/  PLOP3.LUT P0, PT, PT, PT, UP6, 0x40, 0x0 ;  /* 0x000000000000781c */ /* 0x000fe20003f0e868 */
[----:B------:R-:W-:Y:S01]  /*3f70*/  UISETP.NE.AND UP6, UPT, UR31, URZ, UPT ;  /* 0x0000003f1f00728c */ /* 0x000fe2000bfc5270 */
[----:B------:R-:W-:Y:S02]  /*3f80*/  PLOP3.LUT P2, PT, PT, PT, UP1, 0x40, 0x0 ;  /* 0x000000000000781c */ /* 0x000fe40003f4e818 */
[----:B------:R-:W-:Y:S02]  /*3f90*/  PLOP3.LUT P1, PT, PT, PT, UP0, 0x40, 0x0 ;  /* 0x000000000000781c */ /* 0x000fe40003f2e808 */
[C---:B------:R-:W-:Y:S02]  /*3fa0*/  ISETP.GT.AND P2, PT, R4.reuse, 0x28, P2 ;  /* 0x000000280400780c */ /* 0x040fe40001744270 */
[----:B------:R-:W-:Y:S01]  /*3fb0*/  ISETP.GT.AND P1, PT, R4, 0x29, P1 ;  /* 0x000000290400780c */ /* 0x000fe20000f24270 */
[----:B-1----:R-:W-:Y:S01]  /*3fc0*/  IMAD.IADD R4, R12, 0x1, R8 ;  /* 0x000000010c047824 */ /* 0x002fe200078e0208 */
[----:B------:R-:W-:-:S02]  /*3fd0*/  ISETP.LT.OR P2, PT, R5, 0x29, P2 ;  /* 0x000000290500780c */ /* 0x000fc40001741670 */
[----:B------:R-:W-:Y:S01]  /*3fe0*/  ISETP.LT.OR P1, PT, R5, 0x2a, P1 ;  /* 0x0000002a0500780c */ /* 0x000fe20000f21670 */
[----:B------:R-:W-:Y:S01]  /*3ff0*/  IMAD.IADD R5, R10, 0x1, R8 ;  /* 0x000000010a057824 */ /* 0x000fe200078e0208 */
[----:B------:R-:W-:Y:S02]  /*4000*/  FSEL R147, R20, -INF , !P2 ;  /* 0xff80000014937808 */ /* 0x000fe40005000000 */
[----:B------:R-:W-:Y:S02]  /*4010*/  FSEL R146, R21, -INF , !P1 ;  /* 0xff80000015927808 */ /* 0x000fe40004800000 */
        /* <DEDUP_REMOVED lines=14> */
.L_x_601:
[----:B------:R-:W-:-:S04]  /*4100*/  MOV R14, c[0x0][0x32c] ;  /* 0x0000cb00000e7a02 */ /* 0x000fc80000000f00 */
[----:B------:R-:W-:-:S13]  /*4110*/  ISETP.NE.AND P0, PT, R14, 0x1, PT ;  /* 0x000000010e00780c */ /* 0x000fda0003f05270 */
[----:B------:R-:W-:-:S05]  /*4120*/  @P0 IMAD.HI.U32 R14, R8, c[0x0][0x330], RZ ;  /* 0x0000cc00080e0a27 */ /* 0x000fca00078e00ff */
[----:B------:R-:W-:Y:S02]  /*4130*/  @P0 SHF.R.U32.HI R8, RZ, c[0x0][0x334], R14 ;  /* 0x0000cd00ff080a19 */ /* 0x000fe4000001160e */
.L_x_602:
[----:B------:R-:W-:Y:S05]  /*4140*/  BSYNC B0 ;  /* 0x0000000000007941 */ /* 0x000fea0003800000 */
.L_x_600:
[----:B------:R-:W-:-:S05]  /*4150*/  IMAD R8, R8, c[0x0][0x32c], R13 ;  /* 0x0000cb0008087a24 */ /* 0x000fca00078e020d */
[----:B------:R-:W-:Y:S02]  /*4160*/  IADD3 R14, R8, c[0x0][0x32c], RZ ;  /* 0x0000cb00080e7a10 */ /* 0x000fe40007ffe0ff */
[----:B------:R-:W-:Y:S02]  /*4170*/  IMNMX R4, R4, R8, !PT ;  /* 0x0000000804047217 */ /* 0x000fe40007800200 */
[----:B------:R-:W-:Y:S02]  /*4180*/  IMNMX R5, R5, R14, PT ;  /* 0x0000000e05057217 */ /* 0x000fe40003800200 */
.L_x_599:
[----:B------:R-:W-:Y:S01]  /*4190*/  UP2UR UR33, UPR, URZ, 0x8 ;  /* 0x000000083f217883 */ /* 0x000fe20008000000 */
[----:B------:R-:W1:Y:S01]  /*41a0*/  SHFL.IDX PT, R8, R9, 0x3, 0x1c1f ;  /* 0x007c1f0009087f89 */ /* 0x000e6200000e0000 */
[----:B------:R-:W-:Y:S02]  /*41b0*/  UISETP.NE.AND UP3, UPT, UR28, URZ, UPT ;  /* 0x0000003f1c00728c */ /* 0x000fe4000bf65270 */
[----:B------:R-:W-:Y:S02]  /*41c0*/  UP2UR UR30, UPR, URZ, 0x1 ;  /* 0x000000013f1e7883 */ /* 0x000fe40008000000 */
[----:B------:R-:W-:-:S02]  /*41d0*/  UP2UR UR32, UPR, URZ, 0x4 ;  /* 0x000000043f207883 */ /* 0x000fc40008000000 */
[----:B------:R-:W-:Y:S01]  /*41e0*/  PLOP3.LUT P0, PT, PT, PT, UP3, 0x40, 0x0 ;  /* 0x000000000000781c */ /* 0x000fe20003f0e838 */
[----:B------:R-:W-:Y:S02]  /*41f0*/  UISETP.NE.AND UP0, UPT, UR4, URZ, UPT ;  /* 0x0000003f0400728c */ /* 0x000fe4000bf05270 */
[----:B------:R-:W-:Y:S01]  /*4200*/  UISETP.NE.AND UP2, UPT, UR27, URZ, UPT ;  /* 0x0000003f1b00728c */ /* 0x000fe2000bf45270 */
[----:B------:R-:W-:Y:S01]  /*4210*/  ISETP.GT.AND P0, PT, R4, 0x1, P0 ;  /* 0x000000010400780c */ /* 0x000fe20000704270 */
[----:B------:R-:W-:Y:S02]  /*4220*/  UP2UR UR34, UPR, URZ, 0x10 ;  /* 0x000000103f227883 */ /* 0x000fe40008000000 */
[----:B------:R-:W-:Y:S01]  /*4230*/  UISETP.NE.AND UP4, UPT, UR29, URZ, UPT ;  /* 0x0000003f1d00728c */ /* 0x000fe2000bf85270 */
[----:B------:R-:W-:Y:S01]  /*4240*/  ISETP.LT.OR P0, PT, R5, 0x2, P0 ;  /* 0x000000020500780c */ /* 0x000fe20000701670 */
[----:B------:R-:W-:Y:S01]  /*4250*/  UP2UR UR31, UPR, URZ, 0x2 ;  /* 0x000000023f1f7883 */ /* 0x000fe20008000000 */
[----:B------:R-:W-:Y:S01]  /*4260*/  PLOP3.LUT P1, PT, PT, PT, UP2, 0x40, 0x0 ;  /* 0x000000000000781c */ /* 0x000fe20003f2e828 */
[----:B------:R-:W-:Y:S01]  /*4270*/  UISETP.NE.AND UP1, UPT, UR5, URZ, UPT ;  /* 0x0000003f0500728c */ /* 0x000fe2000bf25270 */
[----:B------:R-:W-:-:S02]  /*4280*/  FSEL R55, R81, -INF , !P0 ;  /* 0xff80000051377808 */ /* 0x000fc40004000000 */
[----:B------:R-:W-:Y:S02]  /*4290*/  PLOP3.LUT P0, PT, PT, PT, UP0, 0x40, 0x0 ;  /* 0x000000000000781c */ /* 0x000fe40003f0e808 */
[----:B------:R-:W-:Y:S01]  /*42a0*/  PLOP3.LUT P2, PT, PT, PT, UP4, 0x40, 0x0 ;  /* 0x000000000000781c */ /* 0x000fe20003f4e848 */
[----:B------:R-:W-:Y:S01]  /*42b0*/  UISETP.NE.AND UP4, UPT, UR34, URZ, UPT ;  /* 0x0000003f2200728c */ /* 0x000fe2000bf85270 */
[C---:B------:R-:W-:Y:S01]  /*42c0*/  ISETP.GT.AND P0, PT, R4.reuse, 0x10, P0 ;  /* 0x000000100400780c */ /* 0x040fe20000704270 */
[----:B------:R-:W-:Y:S01]  /*42d0*/  UP2UR UR34, UPR, URZ, 0x8 ;  /* 0x000000083f227883 */ /* 0x000fe20008000000 */
[C---:B------:R-:W-:Y:S01]  /*42e0*/  ISETP.GT.AND P1, PT, R4.reuse, 0x8, P1 ;  /* 0x000000080400780c */ /* 0x040fe20000f24270 */
[----:B------:R-:W-:Y:S01]  /*42f0*/  UISETP.NE.AND UP3, UPT, UR29, URZ, UPT ;  /* 0x0000003f1d00728c */ /* 0x000fe2000bf65270 */
[----:B------:R-:W-:Y:S02]  /*4300*/  ISETP.GT.AND P2, PT, R4, RZ, P2 ;  /* 0x000000ff0400720c */ /* 0x000fe40001744270 */
[----:B------:R-:W-:-:S02]  /*4310*/  ISETP.LT.OR P0, PT, R5, 0x11, P0 ;  /* 0x000000110500780c */ /* 0x000fc40000701670 */
[C---:B------:R-:W-:Y:S02]  /*4320*/  ISETP.LT.OR P1, PT, R5.reuse, 0x9, P1 ;  /* 0x000000090500780c */ /* 0x040fe40000f21670 */
[----:B------:R-:W-:Y:S02]  /*4330*/  ISETP.LT.OR P2, PT, R5, 0x1, P2 ;  /* 0x000000010500780c */ /* 0x000fe40001741670 */
[----:B------:R-:W-:Y:S02]  /*4340*/  FSEL R68, R32, -INF , !P0 ;  /* 0xff80000020447808 */ /* 0x000fe40004000000 */
[----:B------:R-:W-:Y:S02]  /*4350*/  FSEL R58, R76, -INF , !P1 ;  /* 0xff8000004c3a7808 */ /* 0x000fe40004800000 */
[----:B------:R-:W-:Y:S02]  /*4360*/  PLOP3.LUT P0, PT, PT, PT, UP4, 0x40, 0x0 ;  /* 0x000000000000781c */ /* 0x000fe40003f0e848 */
[----:B------:R-:W-:-:S02]  /*4370*/  PLOP3.LUT P1, PT, PT, PT, UP6, 0x40, 0x0 ;  /* 0x000000000000781c */ /* 0x000fc40003f2e868 */
[----:B------:R-:W-:Y:S02]  /*4380*/  FSEL R54, R80, -INF , !P2 ;  /* 0xff80000050367808 */ /* 0x000fe40005000000 */
[----:B------:R-:W-:Y:S02]  /*4390*/  PLOP3.LUT P2, PT, PT, PT, UP1, 0x40, 0x0 ;  /* 0x000000000000781c */ /* 0x000fe40003f4e818 */
[C---:B------:R-:W-:Y:S02]  /*43a0*/  ISETP.GT.AND P0, PT, R4.reuse, 0x19, P0 ;  /* 0x000000190400780c */ /* 0x040fe40000704270 */
[C---:B------:R-:W-:Y:S02]  /*43b0*/  ISETP.GT.AND P1, PT, R4.reuse, 0x11, P1 ;  /* 0x000000110400780c */ /* 0x040fe40000f24270 */
[----:B------:R-:W-:Y:S02]  /*43c0*/  ISETP.GT.AND P2, PT, R4, 0x9, P2 ;  /* 0x000000090400780c */ /* 0x000fe40001744270 */
[----:B------:R-:W-:-:S02]  /*43d0*/  ISETP.LT.OR P0, PT, R5, 0x1a, P0 ;  /* 0x0000001a0500780c */ /* 0x000fc40000701670 */
[C---:B------:R-:W-:Y:S02]  /*43e0*/  ISETP.LT.OR P1, PT, R5.reuse, 0x12, P1 ;  /* 0x000000120500780c */ /* 0x040fe40000f21670 */
[----:B------:R-:W-:Y:S02]  /*43f0*/  ISETP.LT.OR P2, PT, R5, 0xa, P2 ;  /* 0x0000000a0500780c */ /* 0x000fe40001741670 */
[----:B------:R-:W-:Y:S02]  /*4400*/  FSEL R74, R85, -INF , !P0 ;  /* 0xff800000554a7808 */ /* 0x000fe40004000000 */
[----:B------:R-:W-:Y:S02]  /*4410*/  FSEL R72, R33, -INF , !P1 ;  /* 0xff80000021487808 */ /* 0x000fe40004800000 */
[----:B------:R-:W-:Y:S01]  /*4420*/  PLOP3.LUT P0, PT, PT, PT, UP2, 0x40, 0x0 ;  /* 0x000000000000781c */ /* 0x000fe20003f0e828 */
[----:B------:R-:W-:Y:S01]  /*4430*/  UISETP.NE.AND UP2, UPT, UR32, URZ, UPT ;  /* 0x0000003f2000728c */ /* 0x000fe2000bf45270 */
[----:B------:R-:W-:Y:S01]  /*4440*/  PLOP3.LUT P1, PT, PT, PT, UP3, 0x40, 0x0 ;  /* 0x000000000000781c */ /* 0x000fe20003f2e838 */
[----:B------:R-:W-:Y:S01]  /*4450*/  UISETP.NE.AND UP3, UPT, UR34, URZ, UPT ;  /* 0x0000003f2200728c */ /* 0x000fe2000bf65270 */
[----:B------:R-:W-:-:S02]  /*4460*/  FSEL R59, R77, -INF , !P2 ;  /* 0xff8000004d3b7808 */ /* 0x000fc40005000000 */
[----:B------:R-:W-:Y:S02]  /*4470*/  PLOP3.LUT P2, PT, PT, PT, UP5, 0x40, 0x0 ;  /* 0x000000000000781c */ /* 0x000fe40003f4e858 */
[C---:B------:R-:W-:Y:S02]  /*4480*/  ISETP.GT.AND P0, PT, R6.reuse, 0x8, P0 ;  /* 0x000000080600780c */ /* 0x040fe40000704270 */
[----:B------:R-:W-:Y:S02]  /*4490*/  ISETP.GT.AND P1, PT, R6, RZ, P1 ;  /* 0x000000ff0600720c */ /* 0x000fe40000f24270 */
[----:B------:R-:W-:Y:S02]  /*44a0*/  ISETP.GT.AND P2, PT, R4, 0x18, P2 ;  /* 0x000000180400780c */ /* 0x000fe40001744270 */
[C---:B------:R-:W-:Y:S02]  /*44b0*/  ISETP.LT.OR P0, PT, R7.reuse, 0x9, P0 ;  /* 0x000000090700780c */ /* 0x040fe40000701670 */
[----:B------:R-:W-:-:S02]  /*44c0*/  ISETP.LT.OR P1, PT, R7, 0x1, P1 ;  /* 0x000000010700780c */ /* 0x000fc40000f21670 */
[----:B------:R-:W-:Y:S02]  /*44d0*/  ISETP.LT.OR P2, PT, R5, 0x19, P2 ;  /* 0x000000190500780c */ /* 0x000fe40001741670 */
[----:B------:R-:W-:Y:S02]  /*44e0*/  FSEL R20, R46, -INF , !P0 ;  /* 0xff8000002e147808 */ /* 0x000fe40004000000 */
[----:B------:R-:W-:Y:S02]  /*44f0*/  FSEL R14, R50, -INF , !P1 ;  /* 0xff800000320e7808 */ /* 0x000fe40004800000 */
[----:B------:R-:W-:Y:S02]  /*4500*/  PLOP3.LUT P0, PT, PT, PT, UP6, 0x40, 0x0 ;  /* 0x000000000000781c */ /* 0x000fe40003f0e868 */
[----:B------:R-:W-:Y:S01]  /*4510*/  PLOP3.LUT P1, PT, PT, PT, UP1, 0x40, 0x0 ;  /* 0x000000000000781c */ /* 0x000fe20003f2e818 */
[----:B------:R-:W-:Y:S01]  /*4520*/  UISETP.NE.AND UP1, UPT, UR31, URZ, UPT ;  /* 0x0000003f1f00728c */ /* 0x000fe2000bf25270 */
[----:B------:R-:W-:-:S02]  /*4530*/  FSEL R73, R84, -INF , !P2 ;  /* 0xff80000054497808 */ /* 0x000fc40005000000 */
[----:B------:R-:W-:Y:S01]  /*4540*/  PLOP3.LUT P2, PT, PT, PT, UP3, 0x40, 0x0 ;  /* 0x000000000000781c */ /* 0x000fe20003f4e838 */
[----:B------:R-:W-:Y:S01]  /*4550*/  UISETP.NE.AND UP3, UPT, UR33, URZ, UPT ;  /* 0x0000003f2100728c */ /* 0x000fe2000bf65270 */
[C---:B------:R-:W-:Y:S02]  /*4560*/  ISETP.GT.AND P0, PT, R6.reuse, 0x11, P0 ;  /* 0x000000110600780c */ /* 0x040fe40000704270 */
[C---:B------:R-:W-:Y:S02]  /*4570*/  ISETP.GT.AND P1, PT, R6.reuse, 0x9, P1 ;  /* 0x000000090600780c */ /* 0x040fe40000f24270 */
[----:B------:R-:W-:Y:S02]  /*4580*/  ISETP.GT.AND P2, PT, R6, 0x1, P2 ;  /* 0x000000010600780c */ /* 0x000fe40001744270 */
[C---:B------:R-:W-:Y:S02]  /*4590*/  ISETP.LT.OR P0, PT, R7.reuse, 0x12, P0 ;  /* 0x000000120700780c */ /* 0x040fe40000701670 */
[----:B------:R-:W-:-:S02]  /*45a0*/  ISETP.LT.OR P1, PT, R7, 0xa, P1 ;  /* 0x0000000a0700780c */ /* 0x000fc40000f21670 */
[----:B------:R-:W-:Y:S02]  /*45b0*/  ISETP.LT.OR P2, PT, R7, 0x2, P2 ;  /* 0x000000020700780c */ /* 0x000fe40001741670 */
[----:B------:R-:W-:Y:S02]  /*45c0*/  FSEL R61, R43, -INF , !P0 ;  /* 0xff8000002b3d7808 */ /* 0x000fe40004000000 */
[----:B------:R-:W-:Y:S02]  /*45d0*/  FSEL R21, R47, -INF , !P1 ;  /* 0xff8000002f157808 */ /* 0x000fe40004800000 */
[----:B------:R-:W-:Y:S02]  /*45e0*/  PLOP3.LUT P0, PT, PT, PT, UP3, 0x40, 0x0 ;  /* 0x000000000000781c */ /* 0x000fe40003f0e838 */
[----:B------:R-:W-:Y:S02]  /*45f0*/  PLOP3.LUT P1, PT, PT, PT, UP5, 0x40, 0x0 ;  /* 0x000000000000781c */ /* 0x000fe40003f2e858 */
[----:B------:R-:W-:-:S02]  /*4600*/  FSEL R17, R51, -INF , !P2 ;  /* 0xff80000033117808 */ /* 0x000fc40005000000 */
[----:B------:R-:W-:Y:S01]  /*4610*/  PLOP3.LUT P2, PT, PT, PT, UP0, 0x40, 0x0 ;  /* 0x000000000000781c */ /* 0x000fe20003f4e808 */
[----:B------:R-:W-:Y:S01]  /*4620*/  UISETP.NE.AND UP0, UPT, UR30, URZ, UPT ;  /* 0x0000003f1e00728c */ /* 0x000fe2000bf05270 */
[----:B------:R-:W-:Y:S01]  /*4630*/  ISETP.GT.AND P0, PT, R4, 0x20, P0 ;  /* 0x000000200400780c */ /* 0x000fe20000704270 */
[----:B------:R-:W-:Y:S01]  /*4640*/  UP2UR UR30, UPR, URZ, 0x40 ;  /* 0x000000403f1e7883 */ /* 0x000fe20008000000 */
[C---:B------:R-:W-:Y:S01]  /*4650*/  ISETP.GT.AND P1, PT, R6.reuse, 0x18, P1 ;  /* 0x000000180600780c */ /* 0x040fe20000f24270 */
[----:B------:R-:W-:Y:S01]  /*4660*/  UISETP.NE.AND UP6, UPT, UR12, URZ, UPT ;  /* 0x0000003f0c00728c */ /* 0x000fe2000bfc5270 */
[----:B------:R-:W-:Y:S02]  /*4670*/  ISETP.GT.AND P2, PT, R6, 0x10, P2 ;  /* 0x000000100600780c */ /* 0x000fe40001744270 */
[----:B------:R-:W-:Y:S02]  /*4680*/  ISETP.LT.OR P0, PT, R5, 0x21, P0 ;  /* 0x000000210500780c */ /* 0x000fe40000701670 */
[----:B------:R-:W-:-:S02]  /*4690*/  ISETP.LT.OR P1, PT, R7, 0x19, P1 ;  /* 0x000000190700780c */ /* 0x000fc40000f21670 */
[----:B------:R-:W-:Y:S02]  /*46a0*/  ISETP.LT.OR P2, PT, R7, 0x11, P2 ;  /* 0x000000110700780c */ /* 0x000fe40001741670 */
[----:B------:R-:W-:Y:S02]  /*46b0*/  FSEL R126, R92, -INF , !P0 ;  /* 0xff8000005c7e7808 */ /* 0x000fe40004000000 */
[----:B------:R-:W-:Y:S02]  /*46c0*/  FSEL R62, R38, -INF , !P1 ;  /* 0xff800000263e7808 */ /* 0x000fe40004800000 */
[----:B------:R-:W-:Y:S02]  /*46d0*/  PLOP3.LUT P0, PT, PT, PT, UP2, 0x40, 0x0 ;  /* 0x000000000000781c */ /* 0x000fe40003f0e828 */
[----:B------:R-:W-:Y:S02]  /*46e0*/  PLOP3.LUT P1, PT, PT, PT, UP3, 0x40, 0x0 ;  /* 0x000000000000781c */ /* 0x000fe40003f2e838 */
[----:B------:R-:W-:-:S02]  /*46f0*/  FSEL R60, R42, -INF , !P2 ;  /* 0xff8000002a3c7808 */ /* 0x000fc40005000000 */
[----:B------:R-:W-:Y:S02]  /*4700*/  PLOP3.LUT P2, PT, PT, PT, UP4, 0x40, 0x0 ;  /* 0x000000000000781c */ /* 0x000fe40003f4e848 */
[----:B------:R-:W-:Y:S02]  /*4710*/  ISETP.GT.AND P0, PT, R4, 0x21, P0 ;  /* 0x000000210400780c */ /* 0x000fe40000704270 */
[C---:B------:R-:W-:Y:S02]  /*4720*/  ISETP.GT.AND P1, PT, R6.reuse, 0x20, P1 ;  /* 0x000000200600780c */ /* 0x040fe40000f24270 */
        /* <DEDUP_REMOVED lines=11> */
[----:B------:R-:W-:Y:S02]  /*47e0*/  ISETP.GT.AND P1, PT, R4, 0x28, P1 ;  /* 0x000000280400780c */ /* 0x000fe40000f24270 */
[----:B------:R-:W-:Y:S02]  /*47f0*/  ISETP.GT.AND P2, PT, R6, 0x21, P2 ;  /* 0x000000210600780c */ /* 0x000fe40001744270 */
[----:B------:R-:W-:Y:S02]  /*4800*/  ISETP.LT.OR P0, PT, R7, 0x29, P0 ;  /* 0x000000290700780c */ /* 0x000fe40000701670 */
[----:B------:R-:W-:-:S02]  /*4810*/  ISETP.LT.OR P1, PT, R5, 0x29, P1 ;  /* 0x000000290500780c */ /* 0x000fc40000f21670 */
[----:B------:R-:W-:Y:S02]  /*4820*/  ISETP.LT.OR P2, PT, R7, 0x22, P2 ;  /* 0x000000220700780c */ /* 0x000fe40001741670 */
[----:B------:R-:W-:Y:S02]  /*4830*/  FSEL R91, R22, -INF , !P0 ;  /* 0xff800000165b7808 */ /* 0x000fe40004000000 */
[----:B------:R-:W-:Y:S02]  /*4840*/  FSEL R145, R96, -INF , !P1 ;  /* 0xff80000060917808 */ /* 0x000fe40004800000 */
[----:B------:R-:W-:Y:S01]  /*4850*/  PLOP3.LUT P0, PT, PT, PT, UP6, 0x40, 0x0 ;  /* 0x000000000000781c */ /* 0x000fe20003f0e868 */
[----:B------:R-:W-:Y:S01]  /*4860*/  UISETP.NE.AND UP6, UPT, UR30, URZ, UPT ;  /* 0x0000003f1e00728c */ /* 0x000fe2000bfc5270 */
[----:B------:R-:W-:Y:S02]  /*4870*/  PLOP3.LUT P1, PT, PT, PT, UP0, 0x40, 0x0 ;  /* 0x000000000000781c */ /* 0x000fe40003f2e808 */
[----:B------:R-:W-:-:S02]  /*4880*/  FSEL R124, R27, -INF , !P2 ;  /* 0xff8000001b7c7808 */ /* 0x000fc40005000000 */
[----:B------:R-:W-:Y:S02]  /*4890*/  PLOP3.LUT P2, PT, PT, PT, UP0, 0x40, 0x0 ;  /* 0x000000000000781c */ /* 0x000fe40003f4e808 */
[----:B------:R-:W-:Y:S01]  /*48a0*/  ISETP.GT.AND P1, PT, R4, 0x29, P1 ;  /* 0x000000290400780c */ /* 0x000fe20000f24270 */
[--C-:B-1----:R-:W-:Y:S01]  /*48b0*/  IMAD.IADD R4, R12, 0x1, R8.reuse ;  /* 0x000000010c047824 */ /* 0x102fe200078e0208 */
[----:B------:R-:W-:Y:S02]  /*48c0*/  ISETP.GT.AND P2, PT, R6, 0x29, P2 ;  /* 0x000000290600780c */ /* 0x000fe40001744270 */
[----:B------:R-:W-:Y:S01]  /*48d0*/  ISETP.LT.OR P1, PT, R5, 0x2a, P1 ;  /* 0x0000002a0500780c */ /* 0x000fe20000f21670 */
[----:B------:R-:W-:Y:S01]  /*48e0*/  IMAD.IADD R5, R10, 0x1, R8 ;  /* 0x000000010a057824 */ /* 0x000fe200078e0208 */
[----:B------:R-:W-:Y:S02]  /*48f0*/  ISETP.LT.OR P2, PT, R7, 0x2a, P2 ;  /* 0x0000002a0700780c */ /* 0x000fe40001741670 */
[----:B------:R-:W-:-:S02]  /*4900*/  FSEL R127, R97, -INF , !P1 ;  /* 0xff800000617f7808 */ /* 0x000fc40004800000 */
[----:B------:R-:W-:Y:S02]  /*4910*/  IMNMX R5, R5, R11, PT ;  /* 0x0000000b05057217 */ /* 0x000fe40003800200 */
[----:B------:R-:W-:Y:S01]  /*4920*/  FSEL R90, R23, -INF , !P2 ;  /* 0xff800000175a7808 */ /* 0x000fe20005000000 */
        /* <DEDUP_REMOVED lines=13> */
.L_x_605:
[----:B------:R-:W-:-:S04]  /*4a00*/  MOV R7, c[0x0][0x32c] ;  /* 0x0000cb0000077a02 */ /* 0x000fc80000000f00 */
[----:B------:R-:W-:-:S13]  /*4a10*/  ISETP.NE.AND P0, PT, R7, 0x1, PT ;  /* 0x000000010700780c */ /* 0x000fda0003f05270 */
[----:B------:R-:W-:-:S05]  /*4a20*/  @P0 IMAD.HI.U32 R7, R6, c[0x0][0x330], RZ ;  /* 0x0000cc0006070a27 */ /* 0x000fca00078e00ff */
[----:B------:R-:W-:Y:S02]  /*4a30*/  @P0 SHF.R.U32.HI R6, RZ, c[0x0][0x334], R7 ;  /* 0x0000cd00ff060a19 */ /* 0x000fe40000011607 */
.L_x_606:
[----:B------:R-:W-:Y:S05]  /*4a40*/  BSYNC B0 ;  /* 0x0000000000007941 */ /* 0x000fea0003800000 */
.L_x_604:
[----:B------:R-:W-:-:S05]  /*4a50*/  IMAD R6, R6, c[0x0][0x32c], R13 ;  /* 0x0000cb0006067a24 */ /* 0x000fca00078e020d */
[----:B------:R-:W-:Y:S02]  /*4a60*/  IADD3 R7, R6, c[0x0][0x32c], RZ ;  /* 0x0000cb0006077a10 */ /* 0x000fe40007ffe0ff */
[----:B------:R-:W-:Y:S02]  /*4a70*/  IMNMX R4, R4, R6, !PT ;  /* 0x0000000604047217 */ /* 0x000fe40007800200 */
[----:B------:R-:W-:Y:S02]  /*4a80*/  IMNMX R5, R5, R7, PT ;  /* 0x0000000705057217 */ /* 0x000fe40003800200 */
.L_x_603:
[----:B------:R-:W-:Y:S01]  /*4a90*/  FMNMX.FTZ R7, R15, R16, !PT ;  /* 0x000000100f077209 */ /* 0x000fe20007810000 */
[----:B------:R-:W-:Y:S01]  /*4aa0*/  UP2UR UR30, UPR, URZ, 0x10 ;  /* 0x000000103f1e7883 */ /* 0x000fe20008000000 */
[----:B------:R-:W-:Y:S01]  /*4ab0*/  FMNMX.FTZ R6, R14, R17, !PT ;  /* 0x000000110e067209 */ /* 0x000fe20007810000 */
[----:B------:R-:W-:Y:S01]  /*4ac0*/  UISETP.NE.AND UP4, UPT, UR29, URZ, UPT ;  /* 0x0000003f1d00728c */ /* 0x000fe2000bf85270 */
        /* <DEDUP_REMOVED lines=17> */
[----:B------:R-:W-:Y:S01]  /*4be0*/  STL [R1+0x68], R242 ;  /* 0x000068f201007387 */ /* 0x000fe20000100800 */
[----:B------:R-:W-:Y:S01]  /*4bf0*/  FMNMX.FTZ R6, R62, R6, !PT ;  /* 0x000000063e067209 */ /* 0x000fe20007810000 */
[----:B------:R-:W-:Y:S01]  /*4c00*/  IMAD.SHL.U32 R225, R0, 0x2, RZ ;  /* 0x0000000200e17824 */ /* 0x000fe200078e00ff */
[----:B------:R-:W-:Y:S01]  /*4c10*/  FMNMX.FTZ R169, R71, R169, !PT ;  /* 0x000000a947a97209 */ /* 0x000fe20007810000 */
[----:B------:R-:W-:Y:S01]  /*4c20*/  STL [R1+0x64], R241 ;  /* 0x000064f101007387 */ /* 0x000fe20000100800 */
[----:B------:R-:W-:Y:S01]  /*4c30*/  FMNMX.FTZ R6, R63, R6, !PT ;  /* 0x000000063f067209 */ /* 0x000fe20007810000 */
[----:B------:R-:W-:Y:S01]  /*4c40*/  IMAD R226, R3, 0x2, R225 ;  /* 0x0000000203e27824 */ /* 0x000fe200078e02e1 */
[----:B------:R-:W-:Y:S01]  /*4c50*/  FMNMX.FTZ R169, R161, R169, !PT ;  /* 0x000000a9a1a97209 */ /* 0x000fe20007810000 */
[----:B------:R-:W-:Y:S01]  /*4c60*/  STL [R1+0x60], R240 ;  /* 0x000060f001007387 */ /* 0x000fe20000100800 */
[----:B------:R-:W-:Y:S01]  /*4c70*/  FMNMX.FTZ R6, R125, R6, !PT ;  /* 0x000000067d067209 */ /* 0x000fe20007810000 */
[----:B------:R-:W-:Y:S01]  /*4c80*/  IMAD R227, R2, 0x2, R226 ;  /* 0x0000000202e37824 */ /* 0x000fe200078e02e2 */
[----:B------:R-:W-:Y:S01]  /*4c90*/  FMNMX.FTZ R169, R160, R169, !PT ;  /* 0x000000a9a0a97209 */ /* 0x000fe20007810000 */
[----:B------:R-:W-:Y:S01]  /*4ca0*/  STL [R1+0x5c], R239 ;  /* 0x00005cef01007387 */ /* 0x000fe20000100800 */
[----:B------:R-:W-:-:S02]  /*4cb0*/  FMNMX.FTZ R6, R124, R6, !PT ;  /* 0x000000067c067209 */ /* 0x000fc40007810000 */
[----:B------:R-:W-:Y:S01]  /*4cc0*/  FMNMX.FTZ R169, R147, R169, !PT ;  /* 0x000000a993a97209 */ /* 0x000fe20007810000 */
[----:B------:R-:W-:Y:S01]  /*4cd0*/  STL [R1+0x58], R238 ;  /* 0x000058ee01007387 */ /* 0x000fe20000100800 */
[----:B------:R-:W-:Y:S02]  /*4ce0*/  FMNMX.FTZ R6, R91, R6, !PT ;  /* 0x000000065b067209 */ /* 0x000fe40007810000 */
[----:B------:R-:W-:Y:S01]  /*4cf0*/  FMNMX.FTZ R169, R146, R169, !PT ;  /* 0x000000a992a97209 */ /* 0x000fe20007810000 */
[----:B------:R-:W-:Y:S01]  /*4d00*/  STL [R1+0x54], R237 ;  /* 0x000054ed01007387 */ /* 0x000fe20000100800 */
[----:B------:R-:W-:Y:S02]  /*4d10*/  FMNMX.FTZ R6, R90, R6, !PT ;  /* 0x000000065a067209 */ /* 0x000fe40007810000 */
[----:B------:R-:W-:Y:S01]  /*4d20*/  PLOP3.LUT P0, PT, PT, PT, UP3, 0x40, 0x0 ;  /* 0x000000000000781c */ /* 0x000fe20003f0e838 */
[----:B------:R-:W1:Y:S01]  /*4d30*/  SHFL.BFLY PT, R7, R169, 0x2, 0x1f ;  /* 0x0c401f00a9077f89 */ /* 0x000e6200000e0000 */
[----:B------:R-:W-:Y:S01]  /*4d40*/  PLOP3.LUT P1, PT, PT, PT, UP4, 0x40, 0x0 ;  /* 0x000000000000781c */ /* 0x000fe20003f2e848 */
[----:B------:R-:W-:Y:S01]  /*4d50*/  UISETP.NE.AND UP4, UPT, UR30, URZ, UPT ;  /* 0x0000003f1e00728c */ /* 0x000fe2000bf85270 */
[C---:B------:R-:W-:Y:S01]  /*4d60*/  ISETP.GT.AND P0, PT, R4.reuse, 0x1, P0 ;  /* 0x000000010400780c */ /* 0x040fe20000704270 */
[----:B------:R-:W2:Y:S01]  /*4d70*/  SHFL.BFLY PT, R8, R6, 0x2, 0x1f ;  /* 0x0c401f0006087f89 */ /* 0x000ea200000e0000 */
[----:B------:R-:W-:Y:S01]  /*4d80*/  ISETP.GT.AND P1, PT, R4, RZ, P1 ;  /* 0x000000ff0400720c */ /* 0x000fe20000f24270 */
[----:B------:R-:W-:Y:S01]  /*4d90*/  UISETP.NE.AND UP3, UPT, UR29, URZ, UPT ;  /* 0x0000003f1d00728c */ /* 0x000fe2000bf65270 */
[C---:B------:R-:W-:Y:S01]  /*4da0*/  ISETP.LT.OR P0, PT, R5.reuse, 0x2, P0 ;  /* 0x000000020500780c */ /* 0x040fe20000701670 */
[----:B------:R-:W-:Y:S01]  /*4db0*/  STL [R1+0x50], R236 ;  /* 0x000050ec01007387 */ /* 0x000fe20000100800 */
[----:B------:R-:W-:-:S02]  /*4dc0*/  ISETP.LT.OR P1, PT, R5, 0x1, P1 ;  /* 0x000000010500780c */ /* 0x000fc40000f21670 */
[----:B------:R-:W-:Y:S01]  /*4dd0*/  FSEL R51, R83, -INF , !P0 ;  /* 0xff80000053337808 */ /* 0x000fe20004000000 */
[----:B------:R-:W-:Y:S01]  /*4de0*/  STL [R1+0x4c], R235 ;  /* 0x00004ceb01007387 */ /* 0x000fe20000100800 */
[----:B------:R-:W-:Y:S01]  /*4df0*/  PLOP3.LUT P0, PT, PT, PT, UP0, 0x40, 0x0 ;  /* 0x000000000000781c */ /* 0x000fe20003f0e808 */
[----:B------:R-:W-:Y:S01]  /*4e00*/  UISETP.NE.AND UP0, UPT, UR5, URZ, UPT ;  /* 0x0000003f0500728c */ /* 0x000fe2000bf05270 */
[----:B------:R-:W-:Y:S01]  /*4e10*/  FSEL R50, R82, -INF , !P1 ;  /* 0xff80000052327808 */ /* 0x000fe20004800000 */
[----:B------:R-:W-:Y:S01]  /*4e20*/  STL [R1+0x48], R234 ;  /* 0x000048ea01007387 */ /* 0x000fe20000100800 */
[----:B------:R-:W-:Y:S01]  /*4e30*/  ISETP.GT.AND P0, PT, R4, 0x10, P0 ;  /* 0x000000100400780c */ /* 0x000fe20000704270 */
[----:B------:R-:W-:Y:S01]  /*4e40*/  ULDC.64 UR4, c[0x0][0x2c8] ;  /* 0x0000b20000047ab9 */ /* 0x000fe20000000a00 */
[----:B------:R-:W-:Y:S01]  /*4e50*/  PLOP3.LUT P1, PT, PT, PT, UP1, 0x40, 0x0 ;  /* 0x000000000000781c */ /* 0x000fe20003f2e818 */
[----:B------:R-:W-:Y:S01]  /*4e60*/  UISETP.NE.AND UP1, UPT, UR27, URZ, UPT ;  /* 0x0000003f1b00728c */ /* 0x000fe2000bf25270 */
[----:B------:R-:W-:Y:S01]  /*4e70*/  ISETP.LT.OR P0, PT, R5, 0x11, P0 ;  /* 0x000000110500780c */ /* 0x000fe20000701670 */
[----:B------:R-:W-:Y:S01]  /*4e80*/  LDSM.16.MT88.4 R28, [R226+0x100] ;  /* 0x00010000e21c783b */ /* 0x000fe20000004200 */
[----:B------:R-:W-:Y:S01]  /*4e90*/  PLOP3.LUT P2, PT, PT, PT, UP2, 0x40, 0x0 ;  /* 0x000000000000781c */ /* 0x000fe20003f4e828 */
[----:B------:R-:W-:Y:S01]  /*4ea0*/  UISETP.NE.AND UP2, UPT, UR28, URZ, UPT ;  /* 0x0000003f1c00728c */ /* 0x000fe2000bf45270 */
[----:B-1----:R-:W-:Y:S01]  /*4eb0*/  FMNMX.FTZ R169, R169, R7, !PT ;  /* 0x00000007a9a97209 */ /* 0x002fe20007810000 */
[----:B------:R-:W-:Y:S01]  /*4ec0*/  LDSM.16.MT88.4 R36, [R226+0x1900] ;  /* 0x00190000e224783b */ /* 0x000fe20000004200 */
[----:B------:R-:W-:-:S02]  /*4ed0*/  FSEL R49, R34, -INF , !P0 ;  /* 0xff80000022317808 */ /* 0x000fc40004000000 */
[----:B--2---:R-:W-:Y:S01]  /*4ee0*/  FMNMX.FTZ R6, R6, R8, !PT ;  /* 0x0000000806067209 */ /* 0x004fe20007810000 */
[----:B------:R-:W1:Y:S01]  /*4ef0*/  SHFL.BFLY PT, R7, R169, 0x1, 0x1f ;  /* 0x0c201f00a9077f89 */ /* 0x000e6200000e0000 */
[----:B------:R-:W-:Y:S02]  /*4f00*/  FMNMX.FTZ R8, R54, R55, !PT ;  /* 0x0000003736087209 */ /* 0x000fe40007810000 */
[----:B------:R-:W-:Y:S01]  /*4f10*/  PLOP3.LUT P0, PT, PT, PT, UP4, 0x40, 0x0 ;  /* 0x000000000000781c */ /* 0x000fe20003f0e848 */
[----:B------:R-:W2:Y:S01]  /*4f20*/  SHFL.BFLY PT, R168, R6, 0x1, 0x1f ;  /* 0x0c201f0006a87f89 */ /* 0x000ea200000e0000 */
[C---:B------:R-:W-:Y:S02]  /*4f30*/  ISETP.GT.AND P1, PT, R4.reuse, 0x9, P1 ;  /* 0x000000090400780c */ /* 0x040fe40000f24270 */
[C---:B------:R-:W-:Y:S01]  /*4f40*/  ISETP.GT.AND P0, PT, R4.reuse, 0x19, P0 ;  /* 0x000000190400780c */ /* 0x040fe20000704270 */
[----:B------:R-:W-:Y:S01]  /*4f50*/  LDSM.16.MT88.4 R44, [R227+0x1900] ;  /* 0x00190000e32c783b */ /* 0x000fe20000004200 */
[----:B------:R-:W-:-:S02]  /*4f60*/  ISETP.GT.AND P2, PT, R4, 0x8, P2 ;  /* 0x000000080400780c */ /* 0x000fc40001744270 */
[C---:B------:R-:W-:Y:S01]  /*4f70*/  ISETP.LT.OR P1, PT, R5.reuse, 0xa, P1 ;  /* 0x0000000a0500780c */ /* 0x040fe20000f21670 */
[----:B------:R3:W-:Y:S01]  /*4f80*/  STL [R1+0x44], R233 ;  /* 0x000044e901007387 */ /* 0x0007e20000100800 */
[C---:B------:R-:W-:Y:S02]  /*4f90*/  ISETP.LT.OR P0, PT, R5.reuse, 0x1a, P0 ;  /* 0x0000001a0500780c */ /* 0x040fe40000701670 */
[----:B------:R-:W-:Y:S01]  /*4fa0*/  ISETP.LT.OR P2, PT, R5, 0x9, P2 ;  /* 0x000000090500780c */ /* 0x000fe20001741670 */
[----:B------:R-:W-:Y:S01]  /*4fb0*/  STL [R1+0x40], R232 ;  /* 0x000040e801007387 */ /* 0x000fe20000100800 */
[----:B------:R-:W-:Y:S02]  /*4fc0*/  FSEL R53, R79, -INF , !P1 ;  /* 0xff8000004f357808 */ /* 0x000fe40004800000 */
[----:B------:R-:W-:Y:S01]  /*4fd0*/  FSEL R56, R87, -INF , !P0 ;  /* 0xff80000057387808 */ /* 0x000fe20004000000 */
[----:B------:R-:W-:Y:S01]  /*4fe0*/  STL [R1+0x3c], R231 ;  /* 0x00003ce701007387 */ /* 0x000fe20000100800 */
[----:B------:R-:W-:Y:S01]  /*4ff0*/  PLOP3.LUT P1, PT, PT, PT, UP5, 0x40, 0x0 ;  /* 0x000000000000781c */ /* 0x000fe20003f2e858 */
[----:B------:R-:W-:Y:S01]  /*5000*/  UISETP.NE.AND UP5, UPT, UR13, URZ, UPT ;  /* 0x0000003f0d00728c */ /* 0x000fe2000bfa5270 */
[----:B------:R-:W-:Y:S01]  /*5010*/  FSEL R52, R78, -INF , !P2 ;  /* 0xff8000004e347808 */ /* 0x000fe20005000000 */
[----:B------:R-:W-:Y:S01]  /*5020*/  STL [R1+0x38], R230 ;  /* 0x000038e601007387 */ /* 0x000fe20000100800 */
[----:B-1----:R-:W-:-:S02]  /*5030*/  FMNMX.FTZ R169, R169, R7, !PT ;  /* 0x00000007a9a97209 */ /* 0x002fc40007810000 */
[----:B------:R-:W-:Y:S01]  /*5040*/  FMNMX.FTZ R7, R58, R8, !PT ;  /* 0x000000083a077209 */ /* 0x000fe20007810000 */
[----:B------:R-:W-:Y:S01]  /*5050*/  STL [R1+0x34], R229 ;  /* 0x000034e501007387 */ /* 0x000fe20000100800 */
[----:B--2---:R-:W-:Y:S01]  /*5060*/  FMNMX.FTZ R168, R6, R168, !PT ;  /* 0x000000a806a87209 */ /* 0x004fe20007810000 */
[----:B------:R-:W-:Y:S01]  /*5070*/  FMUL.FTZ R13, R169, c[0x0][0x2d0] ;  /* 0x0000b400a90d7a20 */ /* 0x000fe20000410000 */
[----:B------:R-:W-:Y:S01]  /*5080*/  FMNMX.FTZ R6, R59, R7, !PT ;  /* 0x000000073b067209 */ /* 0x000fe20007810000 */
[----:B------:R-:W-:Y:S01]  /*5090*/  STL [R1+0x30], R224 ;  /* 0x000030e001007387 */ /* 0x000fe20000100800 */
[----:B------:R-:W-:Y:S01]  /*50a0*/  FSETP.NEU.FTZ.AND P0, PT, R169, -INF , PT ;  /* 0xff800000a900780b */ /* 0x000fe20003f1d000 */
[----:B------:R-:W-:Y:S01]  /*50b0*/  FMUL.FTZ R12, R168, c[0x0][0x2d0] ;  /* 0x0000b400a80c7a20 */ /* 0x000fe20000410000 */
[----:B------:R-:W-:Y:S02]  /*50c0*/  FMNMX.FTZ R6, R68, R6, !PT ;  /* 0x0000000644067209 */ /* 0x000fe40007810000 */
[----:B------:R-:W-:Y:S01]  /*50d0*/  PLOP3.LUT P2, PT, PT, PT, UP6, 0x40, 0x0 ;  /* 0x000000000000781c */ /* 0x000fe20003f4e868 */
[----:B------:R-:W-:Y:S01]  /*50e0*/  UISETP.NE.AND UP6, UPT, UR12, URZ, UPT ;  /* 0x0000003f0c00728c */ /* 0x000fe2000bfc5270 */
[----:B------:R-:W-:-:S02]  /*50f0*/  FMNMX.FTZ R6, R72, R6, !PT ;  /* 0x0000000648067209 */ /* 0x000fc40007810000 */
[----:B------:R-:W-:Y:S02]  /*5100*/  FMNMX.FTZ R8, R50, R51, !PT ;  /* 0x0000003332087209 */ /* 0x000fe40007810000 */
[----:B------:R-:W-:Y:S02]  /*5110*/  FMNMX.FTZ R6, R73, R6, !PT ;  /* 0x0000000649067209 */ /* 0x000fe40007810000 */
[----:B------:R-:W-:Y:S02]  /*5120*/  ISETP.GT.AND P1, PT, R4, 0x18, P1 ;  /* 0x000000180400780c */ /* 0x000fe40000f24270 */
[----:B------:R-:W-:Y:S02]  /*5130*/  FMNMX.FTZ R6, R74, R6, !PT ;  /* 0x000000064a067209 */ /* 0x000fe40007810000 */
[----:B------:R-:W-:Y:S02]  /*5140*/  FSEL R13, R13, RZ, P0 ;  /* 0x000000ff0d0d7208 */ /* 0x000fe40000000000 */
[----:B------:R-:W-:-:S02]  /*5150*/  PLOP3.LUT P0, PT, PT, PT, UP3, 0x40, 0x0 ;  /* 0x000000000000781c */ /* 0x000fc40003f0e838 */
[----:B------:R-:W-:Y:S01]  /*5160*/  ISETP.GT.AND P2, PT, R4, 0x11, P2 ;  /* 0x000000110400780c */ /* 0x000fe20001744270 */
[----:B------:R-:W-:Y:S01]  /*5170*/  FFMA.FTZ R7, R15, c[0x0][0x2d0], -R13 ;  /* 0x0000b4000f077a23 */ /* 0x000fe2000001080d */
[----:B------:R-:W-:Y:S02]  /*5180*/  FMNMX.FTZ R8, R52, R8, !PT ;  /* 0x0000000834087209 */ /* 0x000fe40007810000 */
[----:B------:R-:W-:Y:S01]  /*5190*/  FMNMX.FTZ R6, R126, R6, !PT ;  /* 0x000000067e067209 */ /* 0x000fe20007810000 */
[----:B------:R1:W-:Y:S01]  /*51a0*/  MUFU.EX2 R239, R7 ;  /* 0x0000000700ef7308 */ /* 0x0003e20000000800 */
[C---:B------:R-:W-:Y:S02]  /*51b0*/  ISETP.LT.OR P1, PT, R5.reuse, 0x19, P1 ;  /* 0x000000190500780c */ /* 0x040fe40000f21670 */
[----:B------:R-:W-:Y:S02]  /*51c0*/  ISETP.GT.AND P0, PT, R4, 0x20, P0 ;  /* 0x000000200400780c */ /* 0x000fe40000704270 */
[----:B------:R-:W-:-:S02]  /*51d0*/  ISETP.LT.OR P2, PT, R5, 0x12, P2 ;  /* 0x000000120500780c */ /* 0x000fc40001741670 */
[----:B------:R-:W-:Y:S02]  /*51e0*/  FMNMX.FTZ R8, R53, R8, !PT ;  /* 0x0000000835087209 */ /* 0x000fe40007810000 */
[----:B------:R-:W-:Y:S02]  /*51f0*/  FMNMX.FTZ R6, R144, R6, !PT ;  /* 0x0000000690067209 */ /* 0x000fe40007810000 */
[----:B------:R-:W-:Y:S02]  /*5200*/  FSEL R48, R86, -INF , !P1 ;  /* 0xff80000056307808 */ /* 0x000fe40004800000 */
[----:B------:R-:W-:Y:S02]  /*5210*/  FSETP.NEU.FTZ.AND P1, PT, R168, -INF , PT ;  /* 0xff800000a800780b */ /* 0x000fe40003f3d000 */
[----:B------:R-:W-:Y:S01]  /*5220*/  ISETP.LT.OR P0, PT, R5, 0x21, P0 ;  /* 0x000000210500780c */ /* 0x000fe20000701670 */
[----:B-1----:R-:W-:Y:S01]  /*5230*/  FFMA.FTZ R7, R16, c[0x0][0x2d0], -R13 ;  /* 0x0000b40010077a23 */ /* 0x002fe2000001080d */
[----:B------:R-:W-:-:S02]  /*5240*/  FSEL R57, R35, -INF , !P2 ;  /* 0xff80000023397808 */ /* 0x000fc40005000000 */
[----:B------:R-:W-:Y:S01]  /*5250*/  FMNMX.FTZ R8, R49, R8, !PT ;  /* 0x0000000831087209 */ /* 0x000fe20007810000 */
[----:B------:R1:W2:Y:S01]  /*5260*/  MUFU.EX2 R238, R7 ;  /* 0x0000000700ee7308 */ /* 0x0002a20000000800 */
[----:B------:R-:W-:Y:S01]  /*5270*/  FMNMX.FTZ R6, R145, R6, !PT ;  /* 0x0000000691067209 */ /* 0x000fe20007810000 */
[----:B------:R-:W-:Y:S01]  /*5280*/  LDSM.16.MT88.4 R32, [R225+0x100] ;  /* 0x00010000e120783b */ /* 0x000fe20000004200 */
[----:B------:R-:W-:Y:S02]  /*5290*/  FSEL R12, R12, RZ, P1 ;  /* 0x000000ff0c0c7208 */ /* 0x000fe40000800000 */
[----:B------:R-:W-:Y:S02]  /*52a0*/  FSEL R89, R94, -INF , !P0 ;  /* 0xff8000005e597808 */ /* 0x000fe40004000000 */
[----:B------:R-:W-:Y:S02]  /*52b0*/  PLOP3.LUT P2, PT, PT, PT, UP2, 0x40, 0x0 ;  /* 0x000000000000781c */ /* 0x000fe40003f4e828 */
[----:B------:R-:W-:-:S02]  /*52c0*/  PLOP3.LUT P1, PT, PT, PT, UP1, 0x40, 0x0 ;  /* 0x000000000000781c */ /* 0x000fc40003f2e818 */
[----:B------:R-:W-:Y:S02]  /*52d0*/  PLOP3.LUT P0, PT, PT, PT, UP0, 0x40, 0x0 ;  /* 0x000000000000781c */ /* 0x000fe40003f0e808 */
[----:B------:R-:W-:Y:S02]  /*52e0*/  FMNMX.FTZ R8, R57, R8, !PT ;  /* 0x0000000839087209 */ /* 0x000fe40007810000 */
[----:B------:R-:W-:Y:S01]  /*52f0*/  FMNMX.FTZ R6, R127, R6, !PT ;  /* 0x000000067f067209 */ /* 0x000fe20007810000 */
[----:B-1----:R-:W-:Y:S01]  /*5300*/  FFMA.FTZ R7, R18, c[0x0][0x2d0], -R13 ;  /* 0x0000b40012077a23 */ /* 0x002fe2000001080d */
[C---:B------:R-:W-:Y:S02]  /*5310*/  ISETP.GT.AND P2, PT, R4.reuse, 0x21, P2 ;  /* 0x000000210400780c */ /* 0x040fe40001744270 */
[C---:B------:R-:W-:Y:S01]  /*5320*/  ISETP.GT.AND P1, PT, R4.reuse, 0x28, P1 ;  /* 0x000000280400780c */ /* 0x040fe20000f24270 */
[----:B------:R1:W-:Y:S01]  /*5330*/  MUFU.EX2 R240, R7 ;  /* 0x0000000700f07308 */ /* 0x0003e20000000800 */
[----:B------:R-:W-:-:S02]  /*5340*/  ISETP.GT.AND P0, PT, R4, 0x29, P0 ;  /* 0x000000290400780c */ /* 0x000fc40000704270 */
[----:B------:R-:W-:Y:S02]  /*5350*/  FMNMX.FTZ R4, R48, R8, !PT ;  /* 0x0000000830047209 */ /* 0x000fe40007810000 */
[----:B------:R-:W4:Y:S01]  /*5360*/  SHFL.BFLY PT, R8, R6, 0x2, 0x1f ;  /* 0x0c401f0006087f89 */ /* 0x000f2200000e0000 */
[----:B------:R-:W-:Y:S02]  /*5370*/  ISETP.LT.OR P2, PT, R5, 0x22, P2 ;  /* 0x000000220500780c */ /* 0x000fe40001741670 */
[----:B------:R-:W-:Y:S02]  /*5380*/  FMNMX.FTZ R4, R56, R4, !PT ;  /* 0x0000000438047209 */ /* 0x000fe40007810000 */
[----:B------:R-:W-:Y:S02]  /*5390*/  FSEL R88, R95, -INF , !P2 ;  /* 0xff8000005f587808 */ /* 0x000fe40005000000 */
[C---:B------:R-:W-:Y:S02]  /*53a0*/  ISETP.LT.OR P1, PT, R5.reuse, 0x29, P1 ;  /* 0x000000290500780c */ /* 0x040fe40000f21670 */
[----:B------:R-:W-:Y:S01]  /*53b0*/  ISETP.LT.OR P0, PT, R5, 0x2a, P0 ;  /* 0x0000002a0500780c */ /* 0x000fe20000701670 */
[----:B-1----:R-:W-:Y:S01]  /*53c0*/  FFMA.FTZ R7, R19, c[0x0][0x2d0], -R13 ;  /* 0x0000b40013077a23 */ /* 0x002fe2000001080d */
[----:B------:R-:W-:Y:S01]  /*53d0*/  LEA R228, R2, R225, 0x1 ;  /* 0x000000e102e47211 */ /* 0x000fe200078e08ff */
[----:B------:R-:W-:Y:S01]  /*53e0*/  FFMA.FTZ R2, R21, c[0x0][0x2d0], -R12 ;  /* 0x0000b40015027a23 */ /* 0x000fe2000001080c */
[----:B------:R-:W-:Y:S01]  /*53f0*/  FSEL R15, R99, -INF , !P0 ;  /* 0xff800000630f7808 */ /* 0x000fe20004000000 */
[----:B------:R1:W1:Y:S02]  /*5400*/  MUFU.EX2 R234, R7 ;  /* 0x0000000700ea7308 */ /* 0x0002640000000800 */
[----:B------:R-:W-:Y:S04]  /*5410*/  LDSM.16.MT88.4 R24, [R228+0x100] ;  /* 0x00010000e418783b */ /* 0x000fe80000004200 */
[----:B------:R-:W-:Y:S02]  /*5420*/  LDSM.16.MT88.4 R40, [R228+0x1900] ;  /* 0x00190000e428783b */ /* 0x000fe40000004200 */
[----:B---3--:R-:W-:Y:S01]  /*5430*/  MUFU.EX2 R233, R2 ;  /* 0x0000000200e97308 */ /* 0x008fe20000000800 */
[----:B----4-:R-:W-:-:S02]  /*5440*/  FMNMX.FTZ R3, R6, R8, !PT ;  /* 0x0000000806037209 */ /* 0x010fc40007810000 */
[----:B--2---:R-:W-:-:S03]  /*5450*/  F2FP.BF16.PACK_AB R8, R238, R239 ;  /* 0x000000efee08723e */ /* 0x004fc600000010ff */
[----:B------:R-:W2:Y:S01]  /*5460*/  SHFL.BFLY PT, R167, R3, 0x1, 0x1f ;  /* 0x0c201f0003a77f89 */ /* 0x000ea200000e0000 */
[----:B-1----:R-:W-:Y:S01]  /*5470*/  FMNMX.FTZ R7, R89, R4, !PT ;  /* 0x0000000459077209 */ /* 0x002fe20007810000 */
[----:B------:R-:W-:Y:S01]  /*5480*/  FFMA.FTZ R4, R14, c[0x0][0x2d0], -R12 ;  /* 0x0000b4000e047a23 */ /* 0x000fe2000001080c */
[----:B------:R-:W-:Y:S02]  /*5490*/  FSEL R14, R98, -INF , !P1 ;  /* 0xff800000620e7808 */ /* 0x000fe40004800000 */
[----:B------:R-:W-:Y:S01]  /*54a0*/  FMNMX.FTZ R5, R88, R7, !PT ;  /* 0x0000000758057209 */ /* 0x000fe20007810000 */
[----:B------:R1:W-:Y:S01]  /*54b0*/  MUFU.EX2 R212, R4 ;  /* 0x0000000400d47308 */ /* 0x0003e20000000800 */
[----:B------:R-:W-:Y:S02]  /*54c0*/  F2FP.BF16.PACK_AB R10, R234, R240 ;  /* 0x000000f0ea0a723e */ /* 0x000fe400000010ff */
[----:B------:R-:W-:-:S04]  /*54d0*/  FMNMX.FTZ R0, R14, R5, !PT ;  /* 0x000000050e007209 */ /* 0x000fc80007810000 */
[----:B------:R-:W-:-:S05]  /*54e0*/  FMNMX.FTZ R0, R15, R0, !PT ;  /* 0x000000000f007209 */ /* 0x000fca0007810000 */
[----:B------:R-:W3:Y:S01]  /*54f0*/  SHFL.BFLY PT, R5, R0, 0x2, 0x1f ;  /* 0x0c401f0000057f89 */ /* 0x000ee200000e0000 */
[----:B-1----:R-:W-:Y:S01]  /*5500*/  FFMA.FTZ R4, R17, c[0x0][0x2d0], -R12 ;  /* 0x0000b40011047a23 */ /* 0x002fe2000001080c */
[----:B--2---:R-:W-:Y:S02]  /*5510*/  FMNMX.FTZ R167, R3, R167, !PT ;  /* 0x000000a703a77209 */ /* 0x004fe40007810000 */
[----:B------:R-:W-:Y:S01]  /*5520*/  LDSM.16.MT88.4 R16, [R225+0x1900] ;  /* 0x00190000e110783b */ /* 0x000fe20000004200 */
[----:B------:R1:W2:Y:S01]  /*5530*/  MUFU.EX2 R237, R4 ;  /* 0x0000000400ed7308 */ /* 0x0002a20000000800 */
[C---:B------:R-:W-:Y:S01]  /*5540*/  FSETP.NEU.FTZ.AND P0, PT, R167.reuse, -INF , PT ;  /* 0xff800000a700780b */ /* 0x040fe20003f1d000 */
[----:B------:R-:W-:-:S05]  /*5550*/  FMUL.FTZ R2, R167, c[0x0][0x2d0] ;  /* 0x0000b400a7027a20 */ /* 0x000fca0000410000 */
[----:B------:R-:W-:-:S05]  /*5560*/  FSEL R2, R2, RZ, P0 ;  /* 0x000000ff02027208 */ /* 0x000fca0000000000 */
[----:B------:R-:W-:Y:S02]  /*5570*/  FFMA.FTZ R3, R54, c[0x0][0x2d0], -R2 ;  /* 0x0000b40036037a23 */ /* 0x000fe40000010802 */
[----:B-1----:R-:W-:Y:S01]  /*5580*/  FFMA.FTZ R4, R20, c[0x0][0x2d0], -R12 ;  /* 0x0000b40014047a23 */ /* 0x002fe2000001080c */
[----:B---3--:R-:W-:Y:S01]  /*5590*/  FMNMX.FTZ R0, R0, R5, !PT ;  /* 0x0000000500007209 */ /* 0x008fe20007810000 */
[----:B------:R-:W-:Y:S01]  /*55a0*/  LDSM.16.MT88.4 R20, [R227+0x100] ;  /* 0x00010000e314783b */ /* 0x000fe20000004200 */
[----:B------:R1:W-:Y:S01]  /*55b0*/  MUFU.EX2 R207, R3 ;  /* 0x0000000300cf7308 */ /* 0x0003e20000000800 */
[----:B--2---:R-:W-:-:S07]  /*55c0*/  F2FP.BF16.PACK_AB R9, R237, R212 ;  /* 0x000000d4ed09723e */ /* 0x004fce00000010ff */
[----:B------:R2:W3:Y:S01]  /*55d0*/  MUFU.EX2 R162, R4 ;  /* 0x0000000400a27308 */ /* 0x0004e20000000800 */
[----:B-1----:R-:W-:-:S07]  /*55e0*/  FFMA.FTZ R3, R55, c[0x0][0x2d0], -R2 ;  /* 0x0000b40037037a23 */ /* 0x002fce0000010802 */
[----:B------:R1:W-:Y:S01]  /*55f0*/  MUFU.EX2 R214, R3 ;  /* 0x0000000300d67308 */ /* 0x0003e20000000800 */
[----:B--2---:R-:W1:Y:S01]  /*5600*/  SHFL.BFLY PT, R4, R0, 0x1, 0x1f ;  /* 0x0c201f0000047f89 */ /* 0x004e6200000e0000 */
[----:B---3--:R-:W-:-:S07]  /*5610*/  F2FP.BF16.PACK_AB R11, R233, R162 ;  /* 0x000000a2e90b723e */ /* 0x008fce00000010ff */
[C---:B------:R-:W-:Y:S08]  /*5620*/  HMMA.16816.F32.BF16 R176, R8.reuse, R32, RZ ;  /* 0x0000002008b0723c */ /* 0x040ff000000418ff */
[----:B------:R-:W-:Y:S01]  /*5630*/  HMMA.16816.F32.BF16 R196, R8, R28, RZ ;  /* 0x0000001c08c4723c */ /* 0x000fe200000418ff */
[----:B-1----:R-:W-:Y:S01]  /*5640*/  FMNMX.FTZ R3, R4, R0, !PT ;  /* 0x0000000004037209 */ /* 0x002fe20007810000 */
[----:B------:R-:W-:-:S06]  /*5650*/  FFMA.FTZ R0, R58, c[0x0][0x2d0], -R2 ;  /* 0x0000b4003a007a23 */ /* 0x000fcc0000010802 */
[C---:B------:R-:W-:Y:S01]  /*5660*/  HMMA.16816.F32.BF16 R192, R8.reuse, R24, RZ ;  /* 0x0000001808c0723c */ /* 0x040fe200000418ff */
[----:B------:R-:W-:Y:S01]  /*5670*/  FFMA.FTZ R4, R59, c[0x0][0x2d0], -R2 ;  /* 0x0000b4003b047a23 */ /* 0x000fe20000010802 */
[C---:B------:R-:W-:Y:S01]  /*5680*/  FSETP.NEU.FTZ.AND P0, PT, R3.reuse, -INF , PT ;  /* 0xff8000000300780b */ /* 0x040fe20003f1d000 */
[----:B------:R1:W-:Y:S05]  /*5690*/  MUFU.EX2 R235, R0 ;  /* 0x0000000000eb7308 */ /* 0x0003ea0000000800 */
[C---:B------:R-:W-:Y:S03]  /*56a0*/  HMMA.16816.F32.BF16 R188, R8.reuse, R20, RZ ;  /* 0x0000001408bc723c */ /* 0x040fe600000418ff */
[----:B------:R-:W2:Y:S05]  /*56b0*/  MUFU.EX2 R229, R4 ;  /* 0x0000000400e57308 */ /* 0x000eaa0000000800 */
[----:B------:R-:W-:Y:S01]  /*56c0*/  HMMA.16816.F32.BF16 R184, R8, R16, RZ ;  /* 0x0000001008b8723c */ /* 0x000fe200000418ff */
[----:B-1----:R-:W-:-:S07]  /*56d0*/  FMUL.FTZ R0, R3, c[0x0][0x2d0] ;  /* 0x0000b40003007a20 */ /* 0x002fce0000410000 */
[----:B------:R-:W-:Y:S01]  /*56e0*/  HMMA.16816.F32.BF16 R180, R8, R36, RZ ;  /* 0x0000002408b4723c */ /* 0x000fe200000418ff */
[----:B------:R-:W-:Y:S02]  /*56f0*/  FSEL R0, R0, RZ, P0 ;  /* 0x000000ff00007208 */ /* 0x000fe40000000000 */
[----:B--2---:R-:W-:-:S03]  /*5700*/  F2FP.BF16.PACK_AB R6, R229, R235 ;  /* 0x000000ebe506723e */ /* 0x004fc600000010ff */
[--C-:B------:R-:W-:Y:S02]  /*5710*/  FFMA.FTZ R4, R50, c[0x0][0x2d0], -R0.reuse ;  /* 0x0000b40032047a23 */ /* 0x100fe40000010800 */
[C---:B------:R-:W-:Y:S02]  /*5720*/  HMMA.16816.F32.BF16 R172, R8.reuse, R40, RZ ;  /* 0x0000002808ac723c */ /* 0x040fe400000418ff */
[----:B------:R1:W-:Y:S06]  /*5730*/  MUFU.EX2 R247, R4 ;  /* 0x0000000400f77308 */ /* 0x0003ec0000000800 */
[C---:B------:R-:W-:Y:S08]  /*5740*/  HMMA.16816.F32.BF16 R156, R8.reuse, R44, RZ ;  /* 0x0000002c089c723c */ /* 0x040ff000000418ff */
[----:B------:R-:W-:Y:S01]  /*5750*/  HMMA.16816.F32.BF16 R152, R8, R34, RZ ;  /* 0x000000220898723c */ /* 0x000fe200000418ff */
[----:B-1----:R-:W-:-:S04]  /*5760*/  FFMA.FTZ R4, R51, c[0x0][0x2d0], -R0 ;  /* 0x0000b40033047a23 */ /* 0x002fc80000010800 */
[----:B------:R1:W2:Y:S03]  /*5770*/  MUFU.EX2 R171, R4 ;  /* 0x0000000400ab7308 */ /* 0x0002a60000000800 */
[C---:B------:R-:W-:Y:S08]  /*5780*/  HMMA.16816.F32.BF16 R148, R8.reuse, R30, RZ ;  /* 0x0000001e0894723c */ /* 0x040ff000000418ff */
[----:B------:R-:W-:Y:S01]  /*5790*/  HMMA.16816.F32.BF16 R140, R8, R26, RZ ;  /* 0x0000001a088c723c */ /* 0x000fe200000418ff */
[----:B-1----:R-:W-:Y:S01]  /*57a0*/  FFMA.FTZ R4, R52, c[0x0][0x2d0], -R0 ;  /* 0x0000b40034047a23 */ /* 0x002fe20000010800 */
[----:B--2---:R-:W-:-:S06]  /*57b0*/  F2FP.BF16.PACK_AB R5, R171, R247 ;  /* 0x000000f7ab05723e */ /* 0x004fcc00000010ff */
[C---:B------:R-:W-:Y:S01]  /*57c0*/  HMMA.16816.F32.BF16 R136, R8.reuse, R22, RZ ;  /* 0x000000160888723c */ /* 0x040fe200000418ff */
[----:B------:R1:W-:Y:S07]  /*57d0*/  MUFU.EX2 R246, R4 ;  /* 0x0000000400f67308 */ /* 0x0003ee0000000800 */
[C---:B------:R-:W-:Y:S08]  /*57e0*/  HMMA.16816.F32.BF16 R132, R8.reuse, R18, RZ ;  /* 0x000000120884723c */ /* 0x040ff000000418ff */
[----:B------:R-:W-:Y:S01]  /*57f0*/  HMMA.16816.F32.BF16 R128, R8, R38, RZ ;  /* 0x000000260880723c */ /* 0x000fe200000418ff */
[----:B-1----:R-:W-:-:S04]  /*5800*/  FFMA.FTZ R4, R53, c[0x0][0x2d0], -R0 ;  /* 0x0000b40035047a23 */ /* 0x002fc80000010800 */
[----:B------:R1:W2:Y:S03]  /*5810*/  MUFU.EX2 R252, R4 ;  /* 0x0000000400fc7308 */ /* 0x0002a60000000800 */
[C---:B------:R-:W-:Y:S08]  /*5820*/  HMMA.16816.F32.BF16 R120, R8.reuse, R42, RZ ;  /* 0x0000002a0878723c */ /* 0x040ff000000418ff */
[----:B------:R-:W-:Y:S01]  /*5830*/  HMMA.16816.F32.BF16 R112, R8, R46, RZ ;  /* 0x0000002e0870723c */ /* 0x000fe200000418ff */
[----:B-1----:R-:W-:-:S06]  /*5840*/  F2FP.BF16.PACK_AB R4, R214, R207 ;  /* 0x000000cfd604723e */ /* 0x002fcc00000010ff */
[----:B------:R-:W-:Y:S01]  /*5850*/  FFMA.FTZ R8, R64, c[0x0][0x2d0], -R13 ;  /* 0x0000b40040087a23 */ /* 0x000fe2000001080d */
[----:B--2---:R-:W-:-:S03]  /*5860*/  F2FP.BF16.PACK_AB R7, R252, R246 ;  /* 0x000000f6fc07723e */ /* 0x004fc600000010ff */
[----:B------:R1:W-:Y:S04]  /*5870*/  MUFU.EX2 R224, R8 ;  /* 0x0000000800e07308 */ /* 0x0003e80000000800 */
[C---:B------:R-:W-:Y:S08]  /*5880*/  HMMA.16816.F32.BF16 R92, R4.reuse, R24, RZ ;  /* 0x00000018045c723c */ /* 0x040ff000000418ff */
[----:B------:R-:W-:Y:S01]  /*5890*/  HMMA.16816.F32.BF16 R100, R4, R26, RZ ;  /* 0x0000001a0464723c */ /* 0x000fe200000418ff */
[----:B------:R-:W2:Y:S01]  /*58a0*/  LDSM.16.MT88.4 R24, [R226+0x900] ;  /* 0x00090000e218783b */ /* 0x000ea20000004200 */
[----:B-1----:R-:W-:-:S04]  /*58b0*/  FFMA.FTZ R8, R69, c[0x0][0x2d0], -R13 ;  /* 0x0000b40045087a23 */ /* 0x002fc8000001080d */
[----:B------:R1:W-:Y:S02]  /*58c0*/  MUFU.EX2 R241, R8 ;  /* 0x0000000800f17308 */ /* 0x0003e40000000800 */
[C---:B------:R-:W-:Y:S08]  /*58d0*/  HMMA.16816.F32.BF16 R64, R4.reuse, R32, RZ ;  /* 0x000000200440723c */ /* 0x040ff000000418ff */
[----:B------:R-:W-:Y:S01]  /*58e0*/  HMMA.16816.F32.BF16 R116, R4, R34, RZ ;  /* 0x000000220474723c */ /* 0x000fe200000418ff */
[----:B------:R-:W3:Y:S01]  /*58f0*/  LDSM.16.MT88.4 R32, [R225+0x900] ;  /* 0x00090000e120783b */ /* 0x000ee20000004200 */
[----:B-1----:R-:W-:-:S06]  /*5900*/  FFMA.FTZ R8, R70, c[0x0][0x2d0], -R13 ;  /* 0x0000b40046087a23 */ /* 0x002fcc000001080d */
[C---:B------:R-:W-:Y:S01]  /*5910*/  HMMA.16816.F32.BF16 R80, R4.reuse, R20, RZ ;  /* 0x000000140450723c */ /* 0x040fe200000418ff */
[----:B------:R1:W-:Y:S07]  /*5920*/  MUFU.EX2 R163, R8 ;  /* 0x0000000800a37308 */ /* 0x0003ee0000000800 */
[C---:B------:R-:W-:Y:S01]  /*5930*/  HMMA.16816.F32.BF16 R96, R4.reuse, R22, RZ ;  /* 0x000000160460723c */ /* 0x040fe200000418ff */
[----:B------:R-:W4:Y:S07]  /*5940*/  LDSM.16.MT88.4 R20, [R228+0x900] ;  /* 0x00090000e414783b */ /* 0x000f2e0000004200 */
[----:B------:R-:W-:Y:S01]  /*5950*/  HMMA.16816.F32.BF16 R76, R4, R38, RZ ;  /* 0x00000026044c723c */ /* 0x000fe200000418ff */
[----:B-1----:R-:W-:-:S04]  /*5960*/  FFMA.FTZ R8, R71, c[0x0][0x2d0], -R13 ;  /* 0x0000b40047087a23 */ /* 0x002fc8000001080d */
[----:B------:R1:W1:Y:S03]  /*5970*/  MUFU.EX2 R213, R8 ;  /* 0x0000000800d57308 */ /* 0x0002660000000800 */
[C---:B------:R-:W-:Y:S08]  /*5980*/  HMMA.16816.F32.BF16 R104, R4.reuse, R28, RZ ;  /* 0x0000001c0468723c */ /* 0x040ff000000418ff */
[----:B------:R-:W-:Y:S01]  /*5990*/  HMMA.16816.F32.BF16 R108, R4, R30, RZ ;  /* 0x0000001e046c723c */ /* 0x000fe200000418ff */
[----:B------:R-:W-:Y:S01]  /*59a0*/  LDSM.16.MT88.4 R28, [R225+0x2100] ;  /* 0x00210000e11c783b */ /* 0x000fe20000004200 */
[----:B-1----:R-:W-:-:S06]  /*59b0*/  FFMA.FTZ R8, R60, c[0x0][0x2d0], -R12 ;  /* 0x0000b4003c087a23 */ /* 0x002fcc000001080c */
[C---:B------:R-:W-:Y:S01]  /*59c0*/  HMMA.16816.F32.BF16 R84, R4.reuse, R18, RZ ;  /* 0x000000120454723c */ /* 0x040fe200000418ff */
[----:B------:R-:W-:Y:S01]  /*59d0*/  F2FP.BF16.PACK_AB R10, R213, R163 ;  /* 0x000000a3d50a723e */ /* 0x000fe200000010ff */
[----:B------:R1:W-:Y:S06]  /*59e0*/  MUFU.EX2 R205, R8 ;  /* 0x0000000800cd7308 */ /* 0x0003ec0000000800 */
[----:B------:R-:W-:Y:S01]  /*59f0*/  HMMA.16816.F32.BF16 R52, R4, R40, RZ ;  /* 0x000000280434723c */ /* 0x000fe200000418ff */
[----:B-1----:R-:W-:-:S04]  /*5a00*/  FFMA.FTZ R8, R61, c[0x0][0x2d0], -R12 ;  /* 0x0000b4003d087a23 */ /* 0x002fc8000001080c */
[----:B------:R1:W1:Y:S02]  /*5a10*/  MUFU.EX2 R231, R8 ;  /* 0x0000000800e77308 */ /* 0x0002640000000800 */
[----:B-1----:R-:W-:Y:S01]  /*5a20*/  FFMA.FTZ R8, R62, c[0x0][0x2d0], -R12 ;  /* 0x0000b4003e087a23 */ /* 0x002fe2000001080c */
[----:B------:R-:W-:-:S05]  /*5a30*/  F2FP.BF16.PACK_AB R9, R231, R205 ;  /* 0x000000cde709723e */ /* 0x000fca00000010ff */
[----:B------:R1:W-:Y:S02]  /*5a40*/  MUFU.EX2 R236, R8 ;  /* 0x0000000800ec7308 */ /* 0x0003e40000000800 */
[----:B-1----:R-:W-:Y:S02]  /*5a50*/  FFMA.FTZ R8, R63, c[0x0][0x2d0], -R12 ;  /* 0x0000b4003f087a23 */ /* 0x002fe4000001080c */
[C---:B------:R-:W-:Y:S01]  /*5a60*/  HMMA.16816.F32.BF16 R60, R4.reuse, R36, RZ ;  /* 0x00000024043c723c */ /* 0x040fe200000418ff */
[----:B------:R-:W1:Y:S03]  /*5a70*/  LDSM.16.MT88.4 R36, [R226+0x2100] ;  /* 0x00210000e224783b */ /* 0x000e660000004200 */
[----:B------:R2:W2:Y:S02]  /*5a80*/  MUFU.EX2 R204, R8 ;  /* 0x0000000800cc7308 */ /* 0x0004a40000000800 */
[--C-:B--2---:R-:W-:Y:S01]  /*5a90*/  FFMA.FTZ R8, R68, c[0x0][0x2d0], -R2.reuse ;  /* 0x0000b40044087a23 */ /* 0x104fe20000010802 */
[----:B------:R-:W-:Y:S01]  /*5aa0*/  F2FP.BF16.PACK_AB R11, R204, R236 ;  /* 0x000000eccc0b723e */ /* 0x000fe200000010ff */
[----:B------:R-:W-:Y:S01]  /*5ab0*/  HMMA.16816.F32.BF16 R68, R4, R16, RZ ;  /* 0x000000100444723c */ /* 0x000fe200000418ff */
[----:B------:R-:W2:Y:S03]  /*5ac0*/  LDSM.16.MT88.4 R16, [R227+0x900] ;  /* 0x00090000e310783b */ /* 0x000ea60000004200 */
[----:B------:R3:W-:Y:S02]  /*5ad0*/  MUFU.EX2 R242, R8 ;  /* 0x0000000800f27308 */ /* 0x0007e40000000800 */
[----:B---3--:R-:W-:-:S06]  /*5ae0*/  FFMA.FTZ R8, R72, c[0x0][0x2d0], -R2 ;  /* 0x0000b40048087a23 */ /* 0x008fcc0000010802 */
[----:B------:R3:W1:Y:S02]  /*5af0*/  MUFU.EX2 R232, R8 ;  /* 0x0000000800e87308 */ /* 0x0006640000000800 */
[----:B---3--:R-:W-:-:S06]  /*5b00*/  FFMA.FTZ R8, R73, c[0x0][0x2d0], -R2 ;  /* 0x0000b40049087a23 */ /* 0x008fcc0000010802 */
[----:B------:R3:W-:Y:S02]  /*5b10*/  MUFU.EX2 R230, R8 ;  /* 0x0000000800e67308 */ /* 0x0007e40000000800 */
[----:B---3--:R-:W-:Y:S02]  /*5b20*/  FFMA.FTZ R8, R74, c[0x0][0x2d0], -R2 ;  /* 0x0000b4004a087a23 */ /* 0x008fe40000010802 */
[----:B------:R-:W-:Y:S01]  /*5b30*/  HMMA.16816.F32.BF16 R72, R4, R42, RZ ;  /* 0x0000002a0448723c */ /* 0x000fe200000418ff */
[----:B------:R-:W3:Y:S03]  /*5b40*/  LDSM.16.MT88.4 R40, [R228+0x2100] ;  /* 0x00210000e428783b */ /* 0x000ee60000004200 */
[----:B------:R1:W1:Y:S02]  /*5b50*/  MUFU.EX2 R206, R8 ;  /* 0x0000000800ce7308 */ /* 0x0002640000000800 */
[----:B-1----:R-:W-:-:S06]  /*5b60*/  FFMA.FTZ R8, R49, c[0x0][0x2d0], -R0 ;  /* 0x0000b40031087a23 */ /* 0x002fcc0000010800 */
[----:B------:R1:W-:Y:S02]  /*5b70*/  MUFU.EX2 R164, R8 ;  /* 0x0000000800a47308 */ /* 0x0003e40000000800 */
[----:B-1----:R-:W-:-:S06]  /*5b80*/  FFMA.FTZ R8, R57, c[0x0][0x2d0], -R0 ;  /* 0x0000b40039087a23 */ /* 0x002fcc0000010800 */
[----:B------:R1:W1:Y:S02]  /*5b90*/  MUFU.EX2 R170, R8 ;  /* 0x0000000800aa7308 */ /* 0x0002640000000800 */
[--C-:B-1----:R-:W-:Y:S02]  /*5ba0*/  FFMA.FTZ R8, R48, c[0x0][0x2d0], -R0.reuse ;  /* 0x0000b40030087a23 */ /* 0x102fe40000010800 */
[----:B------:R-:W-:Y:S04]  /*5bb0*/  HMMA.16816.F32.BF16 R48, R4, R44, RZ ;  /* 0x0000002c0430723c */ /* 0x000fe800000418ff */
[----:B------:R1:W-:Y:S02]  /*5bc0*/  MUFU.EX2 R166, R8 ;  /* 0x0000000800a67308 */ /* 0x0003e40000000800 */
[----:B-1----:R-:W-:-:S02]  /*5bd0*/  FFMA.FTZ R8, R56, c[0x0][0x2d0], -R0 ;  /* 0x0000b40038087a23 */ /* 0x002fc40000010800 */
[----:B------:R-:W-:Y:S01]  /*5be0*/  HMMA.16816.F32.BF16 R56, R4, R46, RZ ;  /* 0x0000002e0438723c */ /* 0x000fe200000418ff */
[----:B------:R-:W1:Y:S03]  /*5bf0*/  LDSM.16.MT88.4 R44, [R227+0x2100] ;  /* 0x00210000e32c783b */ /* 0x000e660000004200 */
[----:B------:R2:W2:Y:S03]  /*5c00*/  MUFU.EX2 R165, R8 ;  /* 0x0000000800a57308 */ /* 0x0004a60000000800 */
[----:B------:R-:W-:Y:S02]  /*5c10*/  F2FP.BF16.PACK_AB R4, R232, R242 ;  /* 0x000000f2e804723e */ /* 0x000fe400000010ff */
[----:B------:R-:W-:Y:S02]  /*5c20*/  F2FP.BF16.PACK_AB R6, R206, R230 ;  /* 0x000000e6ce06723e */ /* 0x000fe400000010ff */
[----:B------:R-:W-:-:S02]  /*5c30*/  F2FP.BF16.PACK_AB R5, R170, R164 ;  /* 0x000000a4aa05723e */ /* 0x000fc400000010ff */
[----:B--2---:R-:W-:Y:S02]  /*5c40*/  F2FP.BF16.PACK_AB R8, R241, R224 ;  /* 0x000000e0f108723e */ /* 0x004fe400000010ff */
[----:B------:R-:W-:-:S05]  /*5c50*/  F2FP.BF16.PACK_AB R7, R165, R166 ;  /* 0x000000a6a507723e */ /* 0x000fca00000010ff */
[C---:B------:R-:W-:Y:S08]  /*5c60*/  HMMA.16816.F32.BF16 R200, R8.reuse, R24, R196 ;  /* 0x0000001808c8723c */ /* 0x040ff000000418c4 */
[C---:B------:R-:W-:Y:S08]  /*5c70*/  HMMA.16816.F32.BF16 R152, R8.reuse, R34, R152 ;  /* 0x000000220898723c */ /* 0x040ff00000041898 */
[-C--:B------:R-:W-:Y:S08]  /*5c80*/  HMMA.16816.F32.BF16 R176, R8, R32.reuse, R176 ;  /* 0x0000002008b0723c */ /* 0x080ff000000418b0 */
[----:B------:R-:W-:Y:S01]  /*5c90*/  HMMA.16816.F32.BF16 R64, R4, R32, R64 ;  /* 0x000000200440723c */ /* 0x000fe20000041840 */
[----:B------:R-:W-:Y:S01]  /*5ca0*/  MOV R196, R200 ;  /* 0x000000c800c47202 */ /* 0x000fe20000000f00 */
[----:B------:R-:W-:-:S05]  /*5cb0*/  IMAD.MOV.U32 R197, RZ, RZ, R203 ;  /* 0x000000ffffc57224 */ /* 0x000fca00078e00cb */
[----:B------:R-:W-:Y:S01]  /*5cc0*/  IMAD.MOV.U32 R32, RZ, RZ, R201 ;  /* 0x000000ffff207224 */ /* 0x000fe200078e00c9 */
[----:B----4-:R-:W-:Y:S01]  /*5cd0*/  HMMA.16816.F32.BF16 R220, R8, R20, R192 ;  /* 0x0000001408dc723c */ /* 0x010fe200000418c0 */
[----:B------:R-:W-:-:S07]  /*5ce0*/  IMAD.MOV.U32 R33, RZ, RZ, R202 ;  /* 0x000000ffff217224 */ /* 0x000fce00078e00ca */
[C---:B------:R-:W-:Y:S07]  /*5cf0*/  HMMA.16816.F32.BF16 R192, R8.reuse, R36, R180 ;  /* 0x0000002408c0723c */ /* 0x040fee00000418b4 */
[----:B------:R-:W-:Y:S01]  /*5d00*/  IMAD.MOV.U32 R182, RZ, RZ, R32 ;  /* 0x000000ffffb67224 */ /* 0x000fe200078e0020 */
[----:B------:R-:W-:Y:S01]  /*5d10*/  HMMA.16816.F32.BF16 R208, R8, R16, R188 ;  /* 0x0000001008d0723c */ /* 0x000fe200000418bc */
[----:B------:R-:W-:Y:S01]  /*5d20*/  IMAD.MOV.U32 R32, RZ, RZ, R207 ;  /* 0x000000ffff207224 */ /* 0x000fe200078e00cf */
[----:B------:R-:W-:Y:S01]  /*5d30*/  MOV R180, R205 ;  /* 0x000000cd00b47202 */ /* 0x000fe20000000f00 */
[----:B------:R-:W-:Y:S01]  /*5d40*/  IMAD.MOV.U32 R181, RZ, RZ, R213 ;  /* 0x000000ffffb57224 */ /* 0x000fe200078e00d5 */
[----:B------:R-:W-:-:S02]  /*5d50*/  MOV R183, R33 ;  /* 0x0000002100b77202 */ /* 0x000fc40000000f00 */
[----:B------:R-:W-:Y:S02]  /*5d60*/  MOV R33, R212 ;  /* 0x000000d400217202 */ /* 0x000fe40000000f00 */
[C---:B------:R-:W-:Y:S07]  /*5d70*/  HMMA.16816.F32.BF16 R200, R8.reuse, R28, R184 ;  /* 0x0000001c08c8723c */ /* 0x040fee00000418b8 */
[----:B------:R-:W-:Y:S01]  /*5d80*/  IMAD.MOV.U32 R187, RZ, RZ, R206 ;  /* 0x000000ffffbb7224 */ /* 0x000fe200078e00ce */
[----:B------:R-:W-:Y:S01]  /*5d90*/  HMMA.16816.F32.BF16 R248, R8, R26, R148 ;  /* 0x0000001a08f8723c */ /* 0x000fe20000041894 */
[----:B------:R-:W-:Y:S01]  /*5da0*/  MOV R186, R214 ;  /* 0x000000d600ba7202 */ /* 0x000fe20000000f00 */
[----:B------:R-:W-:-:S02]  /*5db0*/  IMAD.MOV.U32 R184, RZ, RZ, R197 ;  /* 0x000000ffffb87224 */ /* 0x000fc400078e00c5 */
[----:B------:R-:W-:-:S03]  /*5dc0*/  IMAD.MOV.U32 R185, RZ, RZ, R196 ;  /* 0x000000ffffb97224 */ /* 0x000fc600078e00c4 */
[----:B------:R-:W-:Y:S01]  /*5dd0*/  IMAD.MOV.U32 R151, RZ, RZ, R204 ;  /* 0x000000ffff977224 */ /* 0x000fe200078e00cc */
[C---:B---3--:R-:W-:Y:S01]  /*5de0*/  HMMA.16816.F32.BF16 R188, R8.reuse, R40, R172 ;  /* 0x0000002808bc723c */ /* 0x048fe200000418ac */
[----:B------:R-:W-:Y:S02]  /*5df0*/  IMAD.MOV.U32 R149, RZ, RZ, R181 ;  /* 0x000000ffff957224 */ /* 0x000fe400078e00b5 */
[----:B------:R-:W-:Y:S02]  /*5e00*/  IMAD.MOV.U32 R181, RZ, RZ, R230 ;  /* 0x000000ffffb57224 */ /* 0x000fe400078e00e6 */
[----:B------:R-:W-:Y:S01]  /*5e10*/  IMAD.MOV.U32 R150, RZ, RZ, R151 ;  /* 0x000000ffff967224 */ /* 0x000fe200078e0097 */
[----:B------:R-:W-:Y:S01]  /*5e20*/  MOV R151, R180 ;  /* 0x000000b400977202 */ /* 0x000fe20000000f00 */
[----:B------:R-:W-:Y:S01]  /*5e30*/  IMAD.MOV.U32 R148, RZ, RZ, R184 ;  /* 0x000000ffff947224 */ /* 0x000fe200078e00b8 */
[----:B-1----:R-:W-:Y:S01]  /*5e40*/  HMMA.16816.F32.BF16 R172, R8, R44, R156 ;  /* 0x0000002c08ac723c */ /* 0x002fe2000004189c */
[----:B------:R-:W-:Y:S01]  /*5e50*/  MOV R180, R186 ;  /* 0x000000ba00b47202 */ /* 0x000fe20000000f00 */
[----:B------:R-:W-:Y:S01]  /*5e60*/  IMAD.MOV.U32 R184, RZ, RZ, R238 ;  /* 0x000000ffffb87224 */ /* 0x000fe200078e00ee */
[----:B------:R-:W-:-:S04]  /*5e70*/  MOV R186, R240 ;  /* 0x000000f000ba7202 */ /* 0x000fc80000000f00 */
[----:B------:R-:W-:Y:S01]  /*5e80*/  IMAD.MOV.U32 R159, RZ, RZ, R152 ;  /* 0x000000ffff9f7224 */ /* 0x000fe200078e0098 */
[----:B------:R-:W-:Y:S01]  /*5e90*/  HMMA.16816.F32.BF16 R204, R8, R18, R136 ;  /* 0x0000001208cc723c */ /* 0x000fe20000041888 */
[----:B------:R-:W-:Y:S01]  /*5ea0*/  IMAD.MOV.U32 R158, RZ, RZ, R153 ;  /* 0x000000ffff9e7224 */ /* 0x000fe200078e0099 */
[----:B------:R-:W-:Y:S01]  /*5eb0*/  MOV R157, R154 ;  /* 0x0000009a009d7202 */ /* 0x000fe20000000f00 */
[----:B------:R-:W-:-:S05]  /*5ec0*/  IMAD.MOV.U32 R156, RZ, RZ, R155 ;  /* 0x000000ffff9c7224 */ /* 0x000fca00078e009b */
[C---:B------:R-:W-:Y:S08]  /*5ed0*/  HMMA.16816.F32.BF16 R136, R8.reuse, R42, R120 ;  /* 0x0000002a0888723c */ /* 0x040ff00000041878 */
[C---:B------:R-:W-:Y:S07]  /*5ee0*/  HMMA.16816.F32.BF16 R212, R8.reuse, R22, R140 ;  /* 0x0000001608d4723c */ /* 0x040fee000004188c */
[----:B------:R-:W-:Y:S01]  /*5ef0*/  IMAD.MOV.U32 R142, RZ, RZ, R182 ;  /* 0x000000ffff8e7224 */ /* 0x000fe200078e00b6 */
[C---:B------:R-:W-:Y:S01]  /*5f00*/  HMMA.16816.F32.BF16 R196, R8.reuse, R30, R132 ;  /* 0x0000001e08c4723c */ /* 0x040fe20000041884 */
[----:B------:R-:W-:Y:S01]  /*5f10*/  IMAD.MOV.U32 R182, RZ, RZ, R236 ;  /* 0x000000ffffb67224 */ /* 0x000fe200078e00ec */
[----:B------:R-:W-:Y:S01]  /*5f20*/  MOV R143, R183 ;  /* 0x000000b7008f7202 */ /* 0x000fe20000000f00 */
[----:B------:R-:W-:Y:S01]  /*5f30*/  IMAD.MOV.U32 R141, RZ, RZ, R185 ;  /* 0x000000ffff8d7224 */ /* 0x000fe200078e00b9 */
[----:B------:R-:W-:Y:S01]  /*5f40*/  MOV R183, R237 ;  /* 0x000000ed00b77202 */ /* 0x000fe20000000f00 */
[----:B------:R-:W-:Y:S01]  /*5f50*/  IMAD.MOV.U32 R185, RZ, RZ, R239 ;  /* 0x000000ffffb97224 */ /* 0x000fe200078e00ef */
[----:B------:R-:W-:Y:S01]  /*5f60*/  MOV R140, R180 ;  /* 0x000000b4008c7202 */ /* 0x000fe20000000f00 */
[----:B------:R-:W-:Y:S01]  /*5f70*/  IMAD.MOV.U32 R134, RZ, RZ, R182 ;  /* 0x000000ffff867224 */ /* 0x000fe200078e00b6 */
[----:B------:R-:W-:Y:S01]  /*5f80*/  HMMA.16816.F32.BF16 R152, R8, R38, R128 ;  /* 0x000000260898723c */ /* 0x000fe20000041880 */
[----:B------:R-:W-:Y:S01]  /*5f90*/  MOV R133, R183 ;  /* 0x000000b700857202 */ /* 0x000fe20000000f00 */
[----:B------:R-:W-:Y:S01]  /*5fa0*/  IMAD.MOV.U32 R132, RZ, RZ, R184 ;  /* 0x000000ffff847224 */ /* 0x000fe200078e00b8 */
[----:B------:R-:W-:Y:S01]  /*5fb0*/  MOV R183, R186 ;  /* 0x000000ba00b77202 */ /* 0x000fe20000000f00 */
[----:B------:R-:W-:Y:S01]  /*5fc0*/  IMAD.MOV.U32 R182, RZ, RZ, R187 ;  /* 0x000000ffffb67224 */ /* 0x000fe200078e00bb */
[----:B------:R-:W-:Y:S01]  /*5fd0*/  MOV R180, R33 ;  /* 0x0000002100b47202 */ /* 0x000fe20000000f00 */
[----:B------:R-:W-:-:S02]  /*5fe0*/  IMAD.MOV.U32 R135, RZ, RZ, R181 ;  /* 0x000000ffff877224 */ /* 0x000fc400078e00b5 */
[----:B------:R-:W-:Y:S01]  /*5ff0*/  HMMA.16816.F32.BF16 R120, R8, R46, R112 ;  /* 0x0000002e0878723c */ /* 0x000fe20000041870 */
[----:B------:R-:W-:Y:S02]  /*6000*/  IMAD.MOV.U32 R130, RZ, RZ, R232 ;  /* 0x000000ffff827224 */ /* 0x000fe400078e00e8 */
[----:B------:R-:W-:Y:S02]  /*6010*/  IMAD.MOV.U32 R129, RZ, RZ, R231 ;  /* 0x000000ffff817224 */ /* 0x000fe400078e00e7 */
[----:B------:R-:W-:Y:S02]  /*6020*/  IMAD.MOV.U32 R131, RZ, RZ, R185 ;  /* 0x000000ffff837224 */ /* 0x000fe400078e00b9 */
[----:B------:R-:W-:Y:S01]  /*6030*/  LDSM.16.MT88.4 R184, [R225+0x1100] ;  /* 0x00110000e1b8783b */ /* 0x000fe20000004200 */
[----:B------:R-:W-:Y:S01]  /*6040*/  HMMA.16816.F32.BF16 R8, R4, R28, R68 ;  /* 0x0000001c0408723c */ /* 0x000fe20000041844 */
[----:B------:R-:W-:-:S07]  /*6050*/  IMAD.MOV.U32 R181, RZ, RZ, R32 ;  /* 0x000000ffffb57224 */ /* 0x000fce00078e0020 */
[C---:B------:R-:W-:Y:S08]  /*6060*/  HMMA.16816.F32.BF16 R80, R4.reuse, R16, R80 ;  /* 0x000000100450723c */ /* 0x040ff00000041850 */
[C---:B------:R-:W-:Y:S08]  /*6070*/  HMMA.16816.F32.BF16 R216, R4.reuse, R20, R92 ;  /* 0x0000001404d8723c */ /* 0x040ff0000004185c */
[----:B------:R-:W-:Y:S01]  /*6080*/  IMAD.MOV.U32 R71, RZ, RZ, R8 ;  /* 0x000000ffff477224 */ /* 0x000fe200078e0008 */
[----:B------:R-:W-:Y:S01]  /*6090*/  MOV R69, R10 ;  /* 0x0000000a00457202 */ /* 0x000fe20000000f00 */
[----:B------:R-:W-:Y:S01]  /*60a0*/  IMAD.MOV.U32 R70, RZ, RZ, R9 ;  /* 0x000000ffff467224 */ /* 0x000fe200078e0009 */
[----:B------:R-:W-:Y:S01]  /*60b0*/  HMMA.16816.F32.BF16 R52, R4, R40, R52 ;  /* 0x000000280434723c */ /* 0x000fe20000041834 */
[----:B------:R-:W-:-:S04]  /*60c0*/  IMAD.MOV.U32 R68, RZ, RZ, R11 ;  /* 0x000000ffff447224 */ /* 0x000fc800078e000b */
[----:B------:R-:W-:Y:S01]  /*60d0*/  IMAD.MOV.U32 R93, RZ, RZ, R83 ;  /* 0x000000ffff5d7224 */ /* 0x000fe200078e0053 */
[----:B------:R-:W-:Y:S01]  /*60e0*/  MOV R95, R81 ;  /* 0x00000051005f7202 */ /* 0x000fe20000000f00 */
[----:B------:R-:W-:Y:S01]  /*60f0*/  IMAD.MOV.U32 R94, RZ, RZ, R82 ;  /* 0x000000ffff5e7224 */ /* 0x000fe200078e0052 */
[C---:B------:R-:W-:Y:S01]  /*6100*/  HMMA.16816.F32.BF16 R8, R4.reuse, R36, R60 ;  /* 0x000000240408723c */ /* 0x040fe2000004183c */
[----:B------:R-:W-:Y:S01]  /*6110*/  MOV R92, R80 ;  /* 0x00000050005c7202 */ /* 0x000fe20000000f00 */
[----:B------:R-:W1:Y:S06]  /*6120*/  LDSM.16.MT88.4 R60, [R227+0x1100] ;  /* 0x00110000e33c783b */ /* 0x000e6c0000004200 */
[C---:B------:R-:W-:Y:S08]  /*6130*/  HMMA.16816.F32.BF16 R48, R4.reuse, R44, R48 ;  /* 0x0000002c0430723c */ /* 0x040ff00000041830 */
[----:B------:R-:W-:Y:S01]  /*6140*/  IMAD.MOV.U32 R240, RZ, RZ, R52 ;  /* 0x000000fffff07224 */ /* 0x000fe200078e0034 */
[----:B------:R-:W-:Y:S01]  /*6150*/  HMMA.16816.F32.BF16 R44, R4, R46, R56 ;  /* 0x0000002e042c723c */ /* 0x000fe20000041838 */
[----:B------:R-:W-:Y:S01]  /*6160*/  MOV R239, R53 ;  /* 0x0000003500ef7202 */ /* 0x000fe20000000f00 */
[----:B------:R-:W-:-:S02]  /*6170*/  IMAD.MOV.U32 R238, RZ, RZ, R54 ;  /* 0x000000ffffee7224 */ /* 0x000fc400078e0036 */
[----:B------:R-:W-:-:S03]  /*6180*/  IMAD.MOV.U32 R237, RZ, RZ, R55 ;  /* 0x000000ffffed7224 */ /* 0x000fc600078e0037 */
[----:B------:R-:W-:Y:S01]  /*6190*/  IMAD.MOV.U32 R83, RZ, RZ, R8 ;  /* 0x000000ffff537224 */ /* 0x000fe200078e0008 */
[----:B------:R-:W-:Y:S01]  /*61a0*/  MOV R81, R10 ;  /* 0x0000000a00517202 */ /* 0x000fe20000000f00 */
[----:B------:R-:W-:Y:S01]  /*61b0*/  FFMA.FTZ R8, R161, c[0x0][0x2d0], -R13 ;  /* 0x0000b400a1087a23 */ /* 0x000fe2000001080d */
[----:B------:R-:W-:Y:S01]  /*61c0*/  MOV R59, R150 ;  /* 0x00000096003b7202 */ /* 0x000fe20000000f00 */
[----:B------:R-:W-:Y:S01]  /*61d0*/  IMAD.MOV.U32 R82, RZ, RZ, R9 ;  /* 0x000000ffff527224 */ /* 0x000fe200078e0009 */
[----:B------:R-:W-:Y:S01]  /*61e0*/  HMMA.16816.F32.BF16 R36, R4, R38, R76 ;  /* 0x000000260424723c */ /* 0x000fe2000004184c */
[----:B------:R2:W-:Y:S01]  /*61f0*/  MUFU.EX2 R112, R8 ;  /* 0x0000000800707308 */ /* 0x0005e20000000800 */
[----:B------:R-:W-:Y:S01]  /*6200*/  IMAD.MOV.U32 R80, RZ, RZ, R11 ;  /* 0x000000ffff507224 */ /* 0x000fe200078e000b */
[----:B------:R-:W3:Y:S01]  /*6210*/  LDSM.16.MT88.4 R76, [R225+0x2900] ;  /* 0x00290000e14c783b */ /* 0x000ee20000004200 */
[----:B------:R-:W-:Y:S02]  /*6220*/  IMAD.MOV.U32 R150, RZ, RZ, R180 ;  /* 0x000000ffff967224 */ /* 0x000fe400078e00b4 */
[----:B------:R-:W-:-:S02]  /*6230*/  IMAD.MOV.U32 R58, RZ, RZ, R182 ;  /* 0x000000ffff3a7224 */ /* 0x000fc400078e00b6 */
[----:B------:R-:W-:Y:S01]  /*6240*/  IMAD.MOV.U32 R57, RZ, RZ, R183 ;  /* 0x000000ffff397224 */ /* 0x000fe200078e00b7 */
[----:B------:R-:W-:Y:S01]  /*6250*/  HMMA.16816.F32.BF16 R104, R4, R24, R104 ;  /* 0x000000180468723c */ /* 0x000fe20000041868 */
[----:B------:R-:W-:Y:S01]  /*6260*/  MOV R115, R150 ;  /* 0x0000009600737202 */ /* 0x000fe20000000f00 */
[----:B--2---:R-:W-:-:S06]  /*6270*/  FFMA.FTZ R8, R160, c[0x0][0x2d0], -R13 ;  /* 0x0000b400a0087a23 */ /* 0x004fcc000001080d */
[C---:B------:R-:W-:Y:S01]  /*6280*/  HMMA.16816.F32.BF16 R32, R4.reuse, R34, R116 ;  /* 0x000000220420723c */ /* 0x040fe20000041874 */
[----:B------:R-:W-:Y:S01]  /*6290*/  IMAD.MOV.U32 R160, RZ, RZ, R68 ;  /* 0x000000ffffa07224 */ /* 0x000fe200078e0044 */
[----:B------:R2:W4:Y:S06]  /*62a0*/  MUFU.EX2 R236, R8 ;  /* 0x0000000800ec7308 */ /* 0x00052c0000000800 */
[C---:B------:R-:W-:Y:S01]  /*62b0*/  HMMA.16816.F32.BF16 R24, R4.reuse, R26, R108 ;  /* 0x0000001a0418723c */ /* 0x040fe2000004186c */
[----:B------:R-:W-:Y:S07]  /*62c0*/  LDSM.16.MT88.4 R108, [R228+0x2900] ;  /* 0x00290000e46c783b */ /* 0x000fee0000004200 */
[----:B------:R-:W-:Y:S01]  /*62d0*/  HMMA.16816.F32.BF16 R20, R4, R22, R100 ;  /* 0x000000160414723c */ /* 0x000fe20000041864 */
[----:B--2---:R-:W-:Y:S01]  /*62e0*/  FFMA.FTZ R8, R147, c[0x0][0x2d0], -R13 ;  /* 0x0000b40093087a23 */ /* 0x004fe2000001080d */
[----:B----4-:R-:W-:-:S02]  /*62f0*/  F2FP.BF16.PACK_AB R128, R236, R112 ;  /* 0x00000070ec80723e */ /* 0x010fc400000010ff */
[----:B------:R-:W-:Y:S01]  /*6300*/  MOV R147, R69 ;  /* 0x0000004500937202 */ /* 0x000fe20000000f00 */
[----:B------:R2:W-:Y:S03]  /*6310*/  MUFU.EX2 R230, R8 ;  /* 0x0000000800e67308 */ /* 0x0005e60000000800 */
[----:B------:R-:W-:Y:S01]  /*6320*/  HMMA.16816.F32.BF16 R28, R4, R30, R84 ;  /* 0x0000001e041c723c */ /* 0x000fe20000041854 */
[----:B--2---:R-:W-:Y:S02]  /*6330*/  FFMA.FTZ R8, R146, c[0x0][0x2d0], -R13 ;  /* 0x0000b40092087a23 */ /* 0x004fe4000001080d */
[----:B------:R-:W-:Y:S02]  /*6340*/  IMAD.MOV.U32 R146, RZ, RZ, R70 ;  /* 0x000000ffff927224 */ /* 0x000fe400078e0046 */
[----:B------:R2:W-:Y:S02]  /*6350*/  MUFU.EX2 R16, R8 ;  /* 0x0000000800107308 */ /* 0x0005e40000000800 */
[----:B--2---:R-:W-:-:S06]  /*6360*/  FFMA.FTZ R8, R125, c[0x0][0x2d0], -R12 ;  /* 0x0000b4007d087a23 */ /* 0x004fcc000001080c */
[----:B------:R2:W-:Y:S02]  /*6370*/  MUFU.EX2 R113, R8 ;  /* 0x0000000800717308 */ /* 0x0005e40000000800 */
[----:B--2---:R-:W-:-:S06]  /*6380*/  FFMA.FTZ R8, R124, c[0x0][0x2d0], -R12 ;  /* 0x0000b4007c087a23 */ /* 0x004fcc000001080c */
[----:B------:R2:W-:Y:S02]  /*6390*/  MUFU.EX2 R232, R8 ;  /* 0x0000000800e87308 */ /* 0x0005e40000000800 */
[----:B--2---:R-:W-:Y:S02]  /*63a0*/  FFMA.FTZ R8, R91, c[0x0][0x2d0], -R12 ;  /* 0x0000b4005b087a23 */ /* 0x004fe4000001080c */
[----:B------:R-:W-:-:S04]  /*63b0*/  IMAD.MOV.U32 R91, RZ, RZ, R71 ;  /* 0x000000ffff5b7224 */ /* 0x000fc800078e0047 */
[----:B------:R2:W-:Y:S02]  /*63c0*/  MUFU.EX2 R52, R8 ;  /* 0x0000000800347308 */ /* 0x0005e40000000800 */
[----:B--2---:R-:W-:Y:S01]  /*63d0*/  FFMA.FTZ R8, R90, c[0x0][0x2d0], -R12 ;  /* 0x0000b4005a087a23 */ /* 0x004fe2000001080c */
[----:B------:R-:W-:-:S05]  /*63e0*/  MOV R90, R93 ;  /* 0x0000005d005a7202 */ /* 0x000fca0000000f00 */
[----:B------:R2:W-:Y:S02]  /*63f0*/  MUFU.EX2 R13, R8 ;  /* 0x00000008000d7308 */ /* 0x0005e40000000800 */
[----:B--2---:R-:W-:-:S06]  /*6400*/  FFMA.FTZ R8, R126, c[0x0][0x2d0], -R2 ;  /* 0x0000b4007e087a23 */ /* 0x004fcc0000010802 */
[----:B------:R2:W-:Y:S02]  /*6410*/  MUFU.EX2 R12, R8 ;  /* 0x00000008000c7308 */ /* 0x0005e40000000800 */
[----:B--2---:R-:W-:Y:S02]  /*6420*/  FFMA.FTZ R8, R144, c[0x0][0x2d0], -R2 ;  /* 0x0000b40090087a23 */ /* 0x004fe40000010802 */
[----:B------:R-:W-:-:S04]  /*6430*/  IMAD.MOV.U32 R144, RZ, RZ, R94 ;  /* 0x000000ffff907224 */ /* 0x000fc800078e005e */
[----:B------:R2:W4:Y:S02]  /*6440*/  MUFU.EX2 R231, R8 ;  /* 0x0000000800e77308 */ /* 0x0005240000000800 */
[--C-:B--2---:R-:W-:Y:S01]  /*6450*/  FFMA.FTZ R8, R145, c[0x0][0x2d0], -R2.reuse ;  /* 0x0000b40091087a23 */ /* 0x104fe20000010802 */
[----:B----4-:R-:W-:Y:S01]  /*6460*/  F2FP.BF16.PACK_AB R124, R231, R12 ;  /* 0x0000000ce77c723e */ /* 0x010fe200000010ff */
[----:B------:R-:W-:-:S04]  /*6470*/  FFMA.FTZ R2, R127, c[0x0][0x2d0], -R2 ;  /* 0x0000b4007f027a23 */ /* 0x000fc80000010802 */
[----:B------:R2:W-:Y:S01]  /*6480*/  MUFU.EX2 R40, R8 ;  /* 0x0000000800287308 */ /* 0x0005e20000000800 */
[----:B------:R-:W-:-:S07]  /*6490*/  IMAD.MOV.U32 R145, RZ, RZ, R95 ;  /* 0x000000ffff917224 */ /* 0x000fce00078e005f */
[----:B------:R4:W-:Y:S01]  /*64a0*/  MUFU.EX2 R17, R2 ;  /* 0x0000000200117308 */ /* 0x0009e20000000800 */
[----:B--2---:R-:W-:Y:S07]  /*64b0*/  HMMA.16816.F32.BF16 R8, R4, R18, R96 ;  /* 0x000000120408723c */ /* 0x004fee0000041860 */
[----:B------:R-:W-:Y:S01]  /*64c0*/  MOV R18, R16 ;  /* 0x0000001000127202 */ /* 0x000fe20000000f00 */
[----:B----4-:R-:W-:Y:S01]  /*64d0*/  FFMA.FTZ R2, R89, c[0x0][0x2d0], -R0 ;  /* 0x0000b40059027a23 */ /* 0x010fe20000010800 */
[----:B------:R-:W-:Y:S01]  /*64e0*/  MOV R97, R130 ;  /* 0x0000008200617202 */ /* 0x000fe20000000f00 */
[----:B------:R-:W-:Y:S01]  /*64f0*/  IMAD.MOV.U32 R19, RZ, RZ, R13 ;  /* 0x000000ffff137224 */ /* 0x000fe200078e000d */
[----:B------:R-:W-:Y:S01]  /*6500*/  F2FP.BF16.PACK_AB R130, R18, R230 ;  /* 0x000000e61282723e */ /* 0x000fe200000010ff */
[----:B------:R2:W-:Y:S01]  /*6510*/  MUFU.EX2 R16, R2 ;  /* 0x0000000200107308 */ /* 0x0005e20000000800 */
[----:B------:R-:W-:-:S02]  /*6520*/  IMAD.MOV.U32 R89, RZ, RZ, R132 ;  /* 0x000000ffff597224 */ /* 0x000fc400078e0084 */
[----:B------:R-:W-:Y:S02]  /*6530*/  IMAD.MOV.U32 R132, RZ, RZ, R141 ;  /* 0x000000ffff847224 */ /* 0x000fe400078e008d */
[----:B------:R-:W-:Y:S02]  /*6540*/  IMAD.MOV.U32 R99, RZ, RZ, R92 ;  /* 0x000000ffff637224 */ /* 0x000fe400078e005c */
[----:B------:R-:W-:Y:S01]  /*6550*/  LDSM.16.MT88.4 R92, [R226+0x2900] ;  /* 0x00290000e25c783b */ /* 0x000fe20000004200 */
[----:B------:R-:W-:Y:S01]  /*6560*/  IMAD.MOV.U32 R98, RZ, RZ, R129 ;  /* 0x000000ffff627224 */ /* 0x000fe200078e0081 */
[----:B------:R-:W-:Y:S01]  /*6570*/  F2FP.BF16.PACK_AB R129, R232, R113 ;  /* 0x00000071e881723e */ /* 0x000fe200000010ff */
[----:B------:R-:W-:Y:S02]  /*6580*/  IMAD.MOV.U32 R96, RZ, RZ, R131 ;  /* 0x000000ffff607224 */ /* 0x000fe400078e0083 */
[----:B------:R-:W-:Y:S02]  /*6590*/  IMAD.MOV.U32 R56, RZ, RZ, R99 ;  /* 0x000000ffff387224 */ /* 0x000fe400078e0063 */
[----:B--2---:R-:W-:Y:S01]  /*65a0*/  FFMA.FTZ R2, R88, c[0x0][0x2d0], -R0 ;  /* 0x0000b40058027a23 */ /* 0x004fe20000010800 */
[----:B------:R-:W-:Y:S01]  /*65b0*/  MOV R88, R133 ;  /* 0x0000008500587202 */ /* 0x000fe20000000f00 */
[----:B------:R-:W-:-:S02]  /*65c0*/  IMAD.MOV.U32 R133, RZ, RZ, R142 ;  /* 0x000000ffff857224 */ /* 0x000fc400078e008e */
[----:B------:R2:W4:Y:S02]  /*65d0*/  MUFU.EX2 R13, R2 ;  /* 0x00000002000d7308 */ /* 0x0005240000000800 */
[--C-:B--2---:R-:W-:Y:S01]  /*65e0*/  FFMA.FTZ R2, R14, c[0x0][0x2d0], -R0.reuse ;  /* 0x0000b4000e027a23 */ /* 0x104fe20000010800 */
[----:B----4-:R-:W-:Y:S01]  /*65f0*/  F2FP.BF16.PACK_AB R125, R13, R16 ;  /* 0x000000100d7d723e */ /* 0x010fe200000010ff */
[----:B------:R-:W-:Y:S01]  /*6600*/  FFMA.FTZ R0, R15, c[0x0][0x2d0], -R0 ;  /* 0x0000b4000f007a23 */ /* 0x000fe20000010800 */
[----:B------:R-:W-:Y:S01]  /*6610*/  MOV R15, R52 ;  /* 0x00000034000f7202 */ /* 0x000fe20000000f00 */
[----:B------:R-:W-:Y:S02]  /*6620*/  IMAD.MOV.U32 R14, RZ, RZ, R40 ;  /* 0x000000ffff0e7224 */ /* 0x000fe400078e0028 */
[----:B------:R-:W-:Y:S01]  /*6630*/  MUFU.EX2 R2, R2 ;  /* 0x0000000200027308 */ /* 0x000fe20000000800 */
[----:B------:R-:W-:Y:S01]  /*6640*/  HMMA.16816.F32.BF16 R40, R4, R42, R72 ;  /* 0x0000002a0428723c */ /* 0x000fe20000041848 */
[----:B------:R-:W2:Y:S01]  /*6650*/  LDSM.16.MT88.4 R4, [R227+0x2900] ;  /* 0x00290000e304783b */ /* 0x000ea20000004200 */
[----:B------:R-:W-:-:S02]  /*6660*/  F2FP.BF16.PACK_AB R126, R17, R14 ;  /* 0x0000000e117e723e */ /* 0x000fc400000010ff */
[----:B------:R-:W-:-:S03]  /*6670*/  F2FP.BF16.PACK_AB R131, R19, R15 ;  /* 0x0000000f1383723e */ /* 0x000fc600000010ff */
[----:B------:R-:W4:Y:S01]  /*6680*/  MUFU.EX2 R0, R0 ;  /* 0x0000000000007308 */ /* 0x000f220000000800 */
[----:B------:R-:W-:Y:S01]  /*6690*/  IMAD.MOV.U32 R72, RZ, RZ, R149 ;  /* 0x000000ffff487224 */ /* 0x000fe200078e0095 */
[----:B------:R-:W-:Y:S01]  /*66a0*/  MOV R73, R140 ;  /* 0x0000008c00497202 */ /* 0x000fe20000000f00 */
[----:B------:R-:W-:Y:S01]  /*66b0*/  IMAD.MOV.U32 R149, RZ, RZ, R151 ;  /* 0x000000ffff957224 */ /* 0x000fe200078e0097 */
[----:B------:R-:W-:Y:S01]  /*66c0*/  MOV R151, R181 ;  /* 0x000000b500977202 */ /* 0x000fe20000000f00 */
[----:B------:R-:W-:Y:S01]  /*66d0*/  IMAD.MOV.U32 R75, RZ, RZ, R134 ;  /* 0x000000ffff4b7224 */ /* 0x000fe200078e0086 */
[----:B------:R-:W-:Y:S01]  /*66e0*/  MOV R134, R143 ;  /* 0x0000008f00867202 */ /* 0x000fe20000000f00 */
[----:B------:R-:W-:Y:S01]  /*66f0*/  IMAD.MOV.U32 R74, RZ, RZ, R135 ;  /* 0x000000ffff4a7224 */ /* 0x000fe200078e0087 */
[----:B------:R-:W-:Y:S01]  /*6700*/  LDSM.16.MT88.4 R140, [R226+0x1100] ;  /* 0x00110000e28c783b */ /* 0x000fe20000004200 */
[----:B------:R-:W-:Y:S01]  /*6710*/  IMAD.MOV.U32 R135, RZ, RZ, R148 ;  /* 0x000000ffff877224 */ /* 0x000fe200078e0094 */
[----:B-1----:R-:W-:Y:S01]  /*6720*/  HMMA.16816.F32.BF16 R52, R128, R60, R208 ;  /* 0x0000003c8034723c */ /* 0x002fe200000418d0 */
[----:B------:R-:W-:-:S02]  /*6730*/  IMAD.MOV.U32 R161, RZ, RZ, R149 ;  /* 0x000000ffffa17224 */ /* 0x000fc400078e0095 */
[----:B------:R-:W-:Y:S01]  /*6740*/  IMAD.MOV.U32 R114, RZ, RZ, R151 ;  /* 0x000000ffff727224 */ /* 0x000fe200078e0097 */
[----:B----4-:R-:W-:-:S03]  /*6750*/  F2FP.BF16.PACK_AB R127, R0, R2 ;  /* 0x00000002007f723e */ /* 0x010fc600000010ff */
[----:B------:R-:W-:Y:S01]  /*6760*/  IMAD.MOV.U32 R208, RZ, RZ, R73 ;  /* 0x000000ffffd07224 */ /* 0x000fe200078e0049 */
[----:B---3--:R-:W-:Y:S01]  /*6770*/  HMMA.16816.F32.BF16 R68, R128, R76, R200 ;  /* 0x0000004c8044723c */ /* 0x008fe200000418c8 */
[----:B------:R-:W-:Y:S01]  /*6780*/  IMAD.MOV.U32 R73, RZ, RZ, R146 ;  /* 0x000000ffff497224 */ /* 0x000fe200078e0092 */
[----:B------:R-:W-:Y:S01]  /*6790*/  MOV R211, R72 ;  /* 0x0000004800d37202 */ /* 0x000fe20000000f00 */
[----:B------:R-:W-:Y:S01]  /*67a0*/  IMAD.MOV.U32 R210, RZ, RZ, R113 ;  /* 0x000000ffffd27224 */ /* 0x000fe200078e0071 */
[----:B------:R-:W-:Y:S02]  /*67b0*/  MOV R72, R91 ;  /* 0x0000005b00487202 */ /* 0x000fe40000000f00 */
        /* <DEDUP_REMOVED lines=13> */
[----:B--2---:R-:W-:Y:S01]  /*6890*/  HMMA.16816.F32.BF16 R116, R128, R4, R172 ;  /* 0x000000048074723c */ /* 0x004fe200000418ac */
[----:B------:R-:W1:Y:S01]  /*68a0*/  LDSM.16.MT88.4 R156, [R228+0x1100] ;  /* 0x00110000e49c783b */ /* 0x000e620000004200 */
[----:B------:R-:W-:-:S02]  /*68b0*/  MOV R89, R82 ;  /* 0x0000005200597202 */ /* 0x000fc40000000f00 */
[----:B------:R-:W-:-:S03]  /*68c0*/  MOV R209, R112 ;  /* 0x0000007000d17202 */ /* 0x000fc60000000f00 */
[----:B------:R-:W-:Y:S01]  /*68d0*/  MOV R174, R96 ;  /* 0x0000006000ae7202 */ /* 0x000fe20000000f00 */
[----:B------:R-:W-:Y:S01]  /*68e0*/  IMAD.MOV.U32 R172, RZ, RZ, R114 ;  /* 0x000000ffffac7224 */ /* 0x000fe200078e0072 */
[----:B------:R-:W-:Y:S01]  /*68f0*/  MOV R173, R115 ;  /* 0x0000007300ad7202 */ /* 0x000fe20000000f00 */
[----:B------:R-:W-:Y:S01]  /*6900*/  HMMA.16816.F32.BF16 R100, R128, R108, R188 ;  /* 0x0000006c8064723c */ /* 0x000fe200000418bc */
[----:B------:R-:W-:-:S07]  /*6910*/  MOV R175, R161 ;  /* 0x000000a100af7202 */ /* 0x000fce0000000f00 */
[C---:B------:R-:W-:Y:S08]  /*6920*/  HMMA.16816.F32.BF16 R188, R128.reuse, R186, R64 ;  /* 0x000000ba80bc723c */ /* 0x040ff00000041840 */
[C---:B------:R-:W-:Y:S08]  /*6930*/  HMMA.16816.F32.BF16 R64, R128.reuse, R62, R204 ;  /* 0x0000003e8040723c */ /* 0x040ff000000418cc */
[C---:B------:R-:W-:Y:S08]  /*6940*/  HMMA.16816.F32.BF16 R84, R128.reuse, R92, R192 ;  /* 0x0000005c8054723c */ /* 0x040ff000000418c0 */
[C---:B-1----:R-:W-:Y:S01]  /*6950*/  HMMA.16816.F32.BF16 R148, R128.reuse, R156, R220 ;  /* 0x0000009c8094723c */ /* 0x042fe200000418dc */
[----:B------:R-:W-:Y:S01]  /*6960*/  MOV R193, R241 ;  /* 0x000000f100c17202 */ /* 0x000fe20000000f00 */
[----:B------:R-:W-:Y:S01]  /*6970*/  IMAD.MOV.U32 R192, RZ, RZ, R242 ;  /* 0x000000ffffc07224 */ /* 0x000fe200078e00f2 */
[----:B------:R-:W-:Y:S01]  /*6980*/  MOV R194, R98 ;  /* 0x0000006200c27202 */ /* 0x000fe20000000f00 */
[----:B------:R-:W-:Y:S01]  /*6990*/  IMAD.MOV.U32 R195, RZ, RZ, R97 ;  /* 0x000000ffffc37224 */ /* 0x000fe200078e0061 */
[----:B------:R1:W5:Y:S02]  /*69a0*/  LDL.LU R242, [R1+0x68] ;  /* 0x0000680001f27983 */ /* 0x0003640000300800 */
[----:B------:R-:W-:Y:S01]  /*69b0*/  IMAD.MOV.U32 R222, RZ, RZ, R57 ;  /* 0x000000ffffde7224 */ /* 0x000fe200078e0039 */
[----:B------:R-:W-:Y:S01]  /*69c0*/  MOV R221, R58 ;  /* 0x0000003a00dd7202 */ /* 0x000fe20000000f00 */
[----:B------:R-:W-:Y:S01]  /*69d0*/  IMAD.MOV.U32 R58, RZ, RZ, R144 ;  /* 0x000000ffff3a7224 */ /* 0x000fe200078e0090 */
[----:B------:R-:W-:Y:S01]  /*69e0*/  MOV R57, R145 ;  /* 0x0000009100397202 */ /* 0x000fe20000000f00 */
[----:B------:R-:W-:Y:S01]  /*69f0*/  IMAD.MOV.U32 R220, RZ, RZ, R59 ;  /* 0x000000ffffdc7224 */ /* 0x000fe200078e003b */
[C---:B------:R-:W-:Y:S01]  /*6a00*/  HMMA.16816.F32.BF16 R144, R128.reuse, R142, R248 ;  /* 0x0000008e8090723c */ /* 0x040fe200000418f8 */
[----:B------:R-:W-:Y:S01]  /*6a10*/  MOV R59, R90 ;  /* 0x0000005a003b7202 */ /* 0x000fe20000000f00 */
[----:B------:R-:W-:Y:S01]  /*6a20*/  IMAD.MOV.U32 R223, RZ, RZ, R12 ;  /* 0x000000ffffdf7224 */ /* 0x000fe200078e000c */
[----:B------:R1:W5:Y:S04]  /*6a30*/  LDL.LU R241, [R1+0x64] ;  /* 0x0000640001f17983 */ /* 0x0003680000300800 */
[----:B------:R-:W-:Y:S01]  /*6a40*/  MOV R251, R162 ;  /* 0x000000a200fb7202 */ /* 0x000fe20000000f00 */
[----:B------:R-:W-:Y:S01]  /*6a50*/  IMAD.MOV.U32 R12, RZ, RZ, R163 ;  /* 0x000000ffff0c7224 */ /* 0x000fe200078e00a3 */
[----:B------:R-:W-:Y:S01]  /*6a60*/  MOV R250, R174 ;  /* 0x000000ae00fa7202 */ /* 0x000fe20000000f00 */
[----:B------:R-:W-:Y:S01]  /*6a70*/  IMAD.MOV.U32 R90, RZ, RZ, R81 ;  /* 0x000000ffff5a7224 */ /* 0x000fe200078e0051 */
[----:B------:R-:W-:Y:S01]  /*6a80*/  HMMA.16816.F32.BF16 R176, R128, R184, R176 ;  /* 0x000000b880b0723c */ /* 0x000fe200000418b0 */
[----:B------:R-:W-:-:S02]  /*6a90*/  IMAD.MOV.U32 R249, RZ, RZ, R251 ;  /* 0x000000fffff97224 */ /* 0x000fc400078e00fb */
[----:B------:R-:W-:Y:S02]  /*6aa0*/  IMAD.MOV.U32 R251, RZ, RZ, R200 ;  /* 0x000000fffffb7224 */ /* 0x000fe400078e00c8 */
[----:B------:R-:W-:Y:S02]  /*6ab0*/  IMAD.MOV.U32 R248, RZ, RZ, R173 ;  /* 0x000000fffff87224 */ /* 0x000fe400078e00ad */
[----:B------:R-:W-:Y:S01]  /*6ac0*/  IMAD.MOV.U32 R174, RZ, RZ, R222 ;  /* 0x000000ffffae7224 */ /* 0x000fe200078e00de */
[----:B------:R-:W-:Y:S01]  /*6ad0*/  HMMA.16816.F32.BF16 R160, R128, R158, R212 ;  /* 0x0000009e80a0723c */ /* 0x000fe200000418d4 */
[----:B------:R-:W-:-:S06]  /*6ae0*/  IMAD.MOV.U32 R205, RZ, RZ, R248 ;  /* 0x000000ffffcd7224 */ /* 0x000fcc00078e00f8 */
[----:B------:R-:W-:Y:S01]  /*6af0*/  MOV R215, R172 ;  /* 0x000000ac00d77202 */ /* 0x000fe20000000f00 */
[----:B------:R-:W-:Y:S01]  /*6b00*/  HMMA.16816.F32.BF16 R80, R128, R78, R196 ;  /* 0x0000004e8050723c */ /* 0x000fe200000418c4 */
[----:B------:R-:W-:Y:S01]  /*6b10*/  MOV R172, R201 ;  /* 0x000000c900ac7202 */ /* 0x000fe20000000f00 */
[----:B------:R-:W-:Y:S01]  /*6b20*/  IMAD.MOV.U32 R173, RZ, RZ, R208 ;  /* 0x000000ffffad7224 */ /* 0x000fe200078e00d0 */
[----:B------:R-:W-:-:S04]  /*6b30*/  MOV R248, R174 ;  /* 0x000000ae00f87202 */ /* 0x000fc80000000f00 */
[----:B------:R-:W-:Y:S01]  /*6b40*/  MOV R199, R250 ;  /* 0x000000fa00c77202 */ /* 0x000fe20000000f00 */
[----:B------:R-:W-:Y:S01]  /*6b50*/  IMAD.MOV.U32 R198, RZ, RZ, R251 ;  /* 0x000000ffffc67224 */ /* 0x000fe200078e00fb */
[----:B------:R-:W-:Y:S01]  /*6b60*/  HMMA.16816.F32.BF16 R56, R124, R60, R56 ;  /* 0x0000003c7c38723c */ /* 0x000fe20000041838 */
[----:B------:R-:W-:Y:S01]  /*6b70*/  MOV R204, R172 ;  /* 0x000000ac00cc7202 */ /* 0x000fe20000000f00 */
[----:B------:R-:W-:Y:S01]  /*6b80*/  IMAD.MOV.U32 R206, RZ, RZ, R173 ;  /* 0x000000ffffce7224 */ /* 0x000fe200078e00ad */
[----:B------:R-:W-:-:S05]  /*6b90*/  MOV R207, R215 ;  /* 0x000000d700cf7202 */ /* 0x000fca0000000f00 */
[----:B------:R-:W-:Y:S01]  /*6ba0*/  HMMA.16816.F32.BF16 R60, R124, R62, R8 ;  /* 0x0000003e7c3c723c */ /* 0x000fe20000041808 */
[----:B------:R-:W-:-:S06]  /*6bb0*/  MOV R251, R234 ;  /* 0x000000ea00fb7202 */ /* 0x000fcc0000000f00 */
[----:B------:R-:W-:Y:S01]  /*6bc0*/  FADD.FTZ R8, R199, R198 ;  /* 0x000000c6c7087221 */ /* 0x000fe20000010000 */
[----:B------:R-:W-:Y:S01]  /*6bd0*/  HMMA.16816.F32.BF16 R132, R128, R140, R132 ;  /* 0x0000008c8084723c */ /* 0x000fe20000041884 */
[----:B------:R-:W-:Y:S02]  /*6be0*/  FADD.FTZ R10, R205, R204 ;  /* 0x000000cccd0a7221 */ /* 0x000fe40000010000 */
[----:B------:R-:W-:Y:S01]  /*6bf0*/  FADD.FTZ R8, R248, R8 ;  /* 0x00000008f8087221 */ /* 0x000fe20000010000 */
[----:B------:R-:W-:Y:S01]  /*6c00*/  MOV R174, R224 ;  /* 0x000000e000ae7202 */ /* 0x000fe20000000f00 */
[----:B------:R-:W-:Y:S02]  /*6c10*/  IMAD.MOV.U32 R250, RZ, RZ, R235 ;  /* 0x000000fffffa7224 */ /* 0x000fe400078e00eb */
[----:B------:R-:W-:Y:S02]  /*6c20*/  FADD.FTZ R11, R207, R206 ;  /* 0x000000cecf0b7221 */ /* 0x000fe40000010000 */
[----:B------:R-:W-:-:S02]  /*6c30*/  IMAD.MOV.U32 R172, RZ, RZ, R233 ;  /* 0x000000ffffac7224 */ /* 0x000fc400078e00e9 */
[----:B------:R-:W-:Y:S02]  /*6c40*/  FADD.FTZ R10, R249, R10 ;  /* 0x0000000af90a7221 */ /* 0x000fe40000010000 */
[----:B------:R-:W-:Y:S02]  /*6c50*/  FADD.FTZ R8, R251, R8 ;  /* 0x00000008fb087221 */ /* 0x000fe40000010000 */
[----:B------:R-:W-:Y:S02]  /*6c60*/  IMAD.MOV.U32 R173, RZ, RZ, R229 ;  /* 0x000000ffffad7224 */ /* 0x000fe400078e00e5 */
[----:B------:R-:W-:Y:S02]  /*6c70*/  FADD.FTZ R11, R250, R11 ;  /* 0x0000000bfa0b7221 */ /* 0x000fe40000010000 */
[----:B------:R-:W-:Y:S02]  /*6c80*/  FADD.FTZ R10, R172, R10 ;  /* 0x0000000aac0a7221 */ /* 0x000fe40000010000 */
[----:B------:R-:W-:-:S02]  /*6c90*/  FADD.FTZ R8, R174, R8 ;  /* 0x00000008ae087221 */ /* 0x000fc40000010000 */
[----:B------:R-:W-:Y:S02]  /*6ca0*/  FADD.FTZ R11, R173, R11 ;  /* 0x0000000bad0b7221 */ /* 0x000fe40000010000 */
[----:B------:R-:W-:Y:S02]  /*6cb0*/  FADD.FTZ R10, R175, R10 ;  /* 0x0000000aaf0a7221 */ /* 0x000fe40000010000 */
[----:B------:R-:W-:Y:S02]  /*6cc0*/  FADD.FTZ R8, R193, R8 ;  /* 0x00000008c1087221 */ /* 0x000fe40000010000 */
[----:B------:R-:W-:Y:S01]  /*6cd0*/  FADD.FTZ R9, R247, R171 ;  /* 0x000000abf7097221 */ /* 0x000fe20000010000 */
[----:B------:R-:W-:Y:S01]  /*6ce0*/  MOV R201, R203 ;  /* 0x000000cb00c97202 */ /* 0x000fe20000000f00 */
[----:B------:R-:W-:Y:S01]  /*6cf0*/  IMAD.MOV.U32 R200, RZ, RZ, R202 ;  /* 0x000000ffffc87224 */ /* 0x000fe200078e00ca */
[----:B------:R-:W-:Y:S01]  /*6d00*/  MOV R202, R211 ;  /* 0x000000d300ca7202 */ /* 0x000fe20000000f00 */
[----:B------:R-:W-:Y:S01]  /*6d10*/  FADD.FTZ R11, R192, R11 ;  /* 0x0000000bc00b7221 */ /* 0x000fe20000010000 */
[----:B------:R-:W-:Y:S01]  /*6d20*/  MOV R208, R221 ;  /* 0x000000dd00d07202 */ /* 0x000fe20000000f00 */
[----:B------:R-:W-:Y:S01]  /*6d30*/  IMAD.MOV.U32 R203, RZ, RZ, R220 ;  /* 0x000000ffffcb7224 */ /* 0x000fe200078e00dc */
[C---:B------:R-:W-:Y:S01]  /*6d40*/  HMMA.16816.F32.BF16 R96, R128.reuse, R94, R152 ;  /* 0x0000005e8060723c */ /* 0x040fe20000041898 */
[----:B------:R-:W-:Y:S01]  /*6d50*/  FADD.FTZ R10, R194, R10 ;  /* 0x0000000ac20a7221 */ /* 0x000fe20000010000 */
[----:B------:R-:W-:Y:S01]  /*6d60*/  MOV R211, R240 ;  /* 0x000000f000d37202 */ /* 0x000fe20000000f00 */
[----:B------:R-:W-:Y:S01]  /*6d70*/  FADD.FTZ R12, R12, R8 ;  /* 0x000000080c0c7221 */ /* 0x000fe20000010000 */
[----:B------:R-:W-:Y:S01]  /*6d80*/  MOV R221, R238 ;  /* 0x000000ee00dd7202 */ /* 0x000fe20000000f00 */
[----:B------:R-:W-:Y:S01]  /*6d90*/  IMAD.MOV.U32 R220, RZ, RZ, R239 ;  /* 0x000000ffffdc7224 */ /* 0x000fe200078e00ef */
[----:B------:R1:W5:Y:S01]  /*6da0*/  LDL.LU R240, [R1+0x60] ;  /* 0x0000600001f07983 */ /* 0x0003620000300800 */
[----:B------:R-:W-:Y:S01]  /*6db0*/  IMAD.MOV.U32 R222, RZ, RZ, R237 ;  /* 0x000000ffffde7224 */ /* 0x000fe200078e00ed */
[----:B------:R-:W-:Y:S01]  /*6dc0*/  HMMA.16816.F32.BF16 R112, R128, R110, R136 ;  /* 0x0000006e8070723c */ /* 0x000fe20000041888 */
[----:B------:R-:W-:-:S02]  /*6dd0*/  FADD.FTZ R8, R246, R9 ;  /* 0x00000009f6087221 */ /* 0x000fc40000010000 */
[----:B------:R-:W-:Y:S01]  /*6de0*/  FADD.FTZ R11, R195, R11 ;  /* 0x0000000bc30b7221 */ /* 0x000fe20000010000 */
[----:B------:R-:W-:Y:S01]  /*6df0*/  MOV R213, R220 ;  /* 0x000000dc00d57202 */ /* 0x000fe20000000f00 */
[----:B------:R-:W-:Y:S01]  /*6e00*/  FADD.FTZ R8, R252, R8 ;  /* 0x00000008fc087221 */ /* 0x000fe20000010000 */
[----:B------:R1:W5:Y:S02]  /*6e10*/  LDL.LU R239, [R1+0x5c] ;  /* 0x00005c0001ef7983 */ /* 0x0003640000300800 */
[----:B------:R-:W-:Y:S01]  /*6e20*/  HMMA.16816.F32.BF16 R128, R128, R6, R120 ;  /* 0x000000068080723c */ /* 0x000fe20000041878 */
[----:B------:R-:W-:Y:S01]  /*6e30*/  IMAD.MOV.U32 R212, RZ, RZ, R211 ;  /* 0x000000ffffd47224 */ /* 0x000fe200078e00d3 */
[----:B------:R-:W-:Y:S01]  /*6e40*/  MOV R215, R222 ;  /* 0x000000de00d77202 */ /* 0x000fe20000000f00 */
[----:B------:R-:W-:Y:S01]  /*6e50*/  IMAD.MOV.U32 R214, RZ, RZ, R221 ;  /* 0x000000ffffd67224 */ /* 0x000fe200078e00dd */
[----:B------:R-:W-:Y:S01]  /*6e60*/  MOV R220, R236 ;  /* 0x000000ec00dc7202 */ /* 0x000fe20000000f00 */
[----:B------:R1:W5:Y:S03]  /*6e70*/  LDL.LU R238, [R1+0x58] ;  /* 0x0000580001ee7983 */ /* 0x0003660000300800 */
[C---:B------:R-:W-:Y:S08]  /*6e80*/  HMMA.16816.F32.BF16 R120, R124.reuse, R4, R48 ;  /* 0x000000047c78723c */ /* 0x040ff00000041830 */
[----:B------:R-:W-:Y:S01]  /*6e90*/  HMMA.16816.F32.BF16 R136, R124, R140, R104 ;  /* 0x0000008c7c88723c */ /* 0x000fe20000041868 */
[----:B------:R-:W-:-:S07]  /*6ea0*/  FADD.FTZ R5, R200, R10 ;  /* 0x0000000ac8057221 */ /* 0x000fce0000010000 */
[----:B------:R-:W-:Y:S01]  /*6eb0*/  HMMA.16816.F32.BF16 R152, R124, R156, R216 ;  /* 0x0000009c7c98723c */ /* 0x000fe200000418d8 */
[----:B------:R-:W-:-:S07]  /*6ec0*/  FADD.FTZ R4, R201, R11 ;  /* 0x0000000bc9047221 */ /* 0x000fce0000010000 */
[----:B------:R-:W-:Y:S01]  /*6ed0*/  HMMA.16816.F32.BF16 R72, R124, R76, R72 ;  /* 0x0000004c7c48723c */ /* 0x000fe20000041848 */
[----:B------:R-:W-:-:S07]  /*6ee0*/  FADD.FTZ R10, R202, R12 ;  /* 0x0000000cca0a7221 */ /* 0x000fce0000010000 */
[----:B------:R-:W-:Y:S01]  /*6ef0*/  HMMA.16816.F32.BF16 R88, R124, R92, R88 ;  /* 0x0000005c7c58723c */ /* 0x000fe20000041858 */
[----:B------:R-:W-:-:S07]  /*6f00*/  FADD.FTZ R9, R203, R5 ;  /* 0x00000005cb097221 */ /* 0x000fce0000010000 */
[C---:B------:R-:W-:Y:S01]  /*6f10*/  HMMA.16816.F32.BF16 R184, R124.reuse, R186, R32 ;  /* 0x000000ba7cb8723c */ /* 0x040fe20000041820 */
[----:B------:R-:W-:Y:S01]  /*6f20*/  FADD.FTZ R5, R164, R8 ;  /* 0x00000008a4057221 */ /* 0x000fe20000010000 */
[----:B------:R-:W-:Y:S01]  /*6f30*/  MOV R221, R232 ;  /* 0x000000e800dd7202 */ /* 0x000fe20000000f00 */
[----:B------:R-:W-:Y:S01]  /*6f40*/  FADD.FTZ R11, R208, R4 ;  /* 0x00000004d00b7221 */ /* 0x000fe20000010000 */
[----:B------:R1:W5:Y:S01]  /*6f50*/  LDL.LU R237, [R1+0x54] ;  /* 0x0000540001ed7983 */ /* 0x0003620000300800 */
[----:B------:R-:W-:Y:S02]  /*6f60*/  FADD.FTZ R4, R209, R10 ;  /* 0x0000000ad1047221 */ /* 0x000fe40000010000 */
[----:B------:R-:W-:Y:S01]  /*6f70*/  FADD.FTZ R5, R170, R5 ;  /* 0x00000005aa057221 */ /* 0x000fe20000010000 */
[C---:B------:R-:W-:Y:S01]  /*6f80*/  HMMA.16816.F32.BF16 R104, R124.reuse, R108, R212 ;  /* 0x0000006c7c68723c */ /* 0x040fe200000418d4 */
[----:B------:R-:W-:Y:S01]  /*6f90*/  IMAD.MOV.U32 R211, RZ, RZ, R223 ;  /* 0x000000ffffd37224 */ /* 0x000fe200078e00df */
[----:B------:R1:W5:Y:S06]  /*6fa0*/  LDL.LU R236, [R1+0x50] ;  /* 0x0000500001ec7983 */ /* 0x00036c0000300800 */
[C---:B------:R-:W-:Y:S08]  /*6fb0*/  HMMA.16816.F32.BF16 R140, R124.reuse, R142, R24 ;  /* 0x0000008e7c8c723c */ /* 0x040ff00000041818 */
[C---:B------:R-:W-:Y:S08]  /*6fc0*/  HMMA.16816.F32.BF16 R156, R124.reuse, R158, R20 ;  /* 0x0000009e7c9c723c */ /* 0x040ff00000041814 */
[C---:B------:R-:W-:Y:S08]  /*6fd0*/  HMMA.16816.F32.BF16 R76, R124.reuse, R78, R28 ;  /* 0x0000004e7c4c723c */ /* 0x040ff0000004181c */
[C---:B------:R-:W-:Y:S08]  /*6fe0*/  HMMA.16816.F32.BF16 R92, R124.reuse, R94, R36 ;  /* 0x0000005e7c5c723c */ /* 0x040ff00000041824 */
[C---:B------:R-:W-:Y:S01]  /*6ff0*/  HMMA.16816.F32.BF16 R108, R124.reuse, R110, R40 ;  /* 0x0000006e7c6c723c */ /* 0x040fe20000041828 */
[----:B------:R-:W-:Y:S01]  /*7000*/  IMAD.MOV.U32 R222, RZ, RZ, R231 ;  /* 0x000000ffffde7224 */ /* 0x000fe200078e00e7 */
[----:B------:R-:W-:Y:S01]  /*7010*/  MOV R223, R230 ;  /* 0x000000e600df7202 */ /* 0x000fe20000000f00 */
[----:B------:R-:W-:Y:S01]  /*7020*/  FADD.FTZ R8, R211, R11 ;  /* 0x0000000bd3087221 */ /* 0x000fe20000010000 */
[----:B------:R1:W5:Y:S04]  /*7030*/  LDL.LU R235, [R1+0x4c] ;  /* 0x00004c0001eb7983 */ /* 0x0003680000300800 */
[----:B------:R-:W-:Y:S01]  /*7040*/  HMMA.16816.F32.BF16 R124, R124, R6, R44 ;  /* 0x000000067c7c723c */ /* 0x000fe2000004182c */
[----:B------:R1:W5:Y:S04]  /*7050*/  LDL.LU R234, [R1+0x48] ;  /* 0x0000480001ea7983 */ /* 0x0003680000300800 */
[----:B------:R1:W5:Y:S02]  /*7060*/  LDL.LU R233, [R1+0x44] ;  /* 0x0000440001e97983 */ /* 0x0003640000300800 */
[----:B------:R-:W-:-:S02]  /*7070*/  FADD.FTZ R7, R220, R4 ;  /* 0x00000004dc077221 */ /* 0x000fc40000010000 */
[----:B------:R-:W-:Y:S01]  /*7080*/  FADD.FTZ R4, R166, R5 ;  /* 0x00000005a6047221 */ /* 0x000fe20000010000 */
[----:B------:R1:W5:Y:S03]  /*7090*/  LDL.LU R232, [R1+0x40] ;  /* 0x0000400001e87983 */ /* 0x0003660000300800 */
[----:B------:R-:W-:Y:S01]  /*70a0*/  FADD.FTZ R4, R165, R4 ;  /* 0x00000004a5047221 */ /* 0x000fe20000010000 */
[----:B------:R1:W5:Y:S01]  /*70b0*/  LDL.LU R231, [R1+0x3c] ;  /* 0x00003c0001e77983 */ /* 0x0003620000300800 */
[----:B------:R-:W-:Y:S02]  /*70c0*/  FADD.FTZ R6, R210, R9 ;  /* 0x00000009d2067221 */ /* 0x000fe40000010000 */
[----:B------:R-:W-:Y:S01]  /*70d0*/  FADD.FTZ R4, R16, R4 ;  /* 0x0000000410047221 */ /* 0x000fe20000010000 */
[----:B------:R1:W5:Y:S01]  /*70e0*/  LDL.LU R230, [R1+0x38] ;  /* 0x0000380001e67983 */ /* 0x0003620000300800 */
[----:B------:R-:W-:-:S02]  /*70f0*/  FADD.FTZ R5, R221, R6 ;  /* 0x00000006dd057221 */ /* 0x000fc40000010000 */
[----:B------:R-:W-:Y:S01]  /*7100*/  FADD.FTZ R4, R13, R4 ;  /* 0x000000040d047221 */ /* 0x000fe20000010000 */
[----:B------:R1:W5:Y:S01]  /*7110*/  LDL.LU R229, [R1+0x34] ;  /* 0x0000340001e57983 */ /* 0x0003620000300800 */
[----:B------:R-:W-:Y:S02]  /*7120*/  FADD.FTZ R6, R222, R8 ;  /* 0x00000008de067221 */ /* 0x000fe40000010000 */
[----:B------:R-:W-:Y:S01]  /*7130*/  FADD.FTZ R7, R223, R7 ;  /* 0x00000007df077221 */ /* 0x000fe20000010000 */
[----:B------:R1:W5:Y:S01]  /*7140*/  LDL.LU R224, [R1+0x30] ;  /* 0x0000300001e07983 */ /* 0x0003620000300800 */
[----:B------:R-:W-:Y:S02]  /*7150*/  FADD.FTZ R5, R15, R5 ;  /* 0x000000050f057221 */ /* 0x000fe40000010000 */
[----:B------:R-:W-:Y:S02]  /*7160*/  FADD.FTZ R4, R2, R4 ;  /* 0x0000000402047221 */ /* 0x000fe40000010000 */
[----:B------:R-:W-:-:S02]  /*7170*/  FADD.FTZ R6, R14, R6 ;  /* 0x000000060e067221 */ /* 0x000fc40000010000 */
[----:B------:R-:W-:Y:S02]  /*7180*/  FADD.FTZ R7, R18, R7 ;  /* 0x0000000712077221 */ /* 0x000fe40000010000 */
[----:B------:R-:W-:Y:S02]  /*7190*/  FADD.FTZ R5, R19, R5 ;  /* 0x0000000513057221 */ /* 0x000fe40000010000 */
[----:B------:R-:W-:Y:S02]  /*71a0*/  FADD.FTZ R0, R0, R4 ;  /* 0x0000000400007221 */ /* 0x000fe40000010000 */
[----:B------:R-:W-:Y:S01]  /*71b0*/  FADD.FTZ R2, R17, R6 ;  /* 0x0000000611027221 */ /* 0x000fe20000010000 */
[----:B------:R1:W-:Y:S01]  /*71c0*/  STL [R1+0x10], R7 ;  /* 0x0000100701007387 */ /* 0x0003e20000100800 */
[----:B------:R-:W-:-:S03]  /*71d0*/  UIMAD.WIDE.U32 UR28, UR26, UR4, URZ ;  /* 0x000000041a1c72a5 */ /* 0x000fc6000f8e003f */
[----:B------:R1:W-:Y:S04]  /*71e0*/  STL [R1+0xc], R5 ;  /* 0x00000c0501007387 */ /* 0x0003e80000100800 */
[----:B------:R1:W-:Y:S04]  /*71f0*/  STL [R1+0x18], R0 ;  /* 0x0000180001007387 */ /* 0x0003e80000100800 */
[----:B------:R1:W-:Y:S01]  /*7200*/  STL [R1+0x14], R2 ;  /* 0x0000140201007387 */ /* 0x0003e20000100800 */
[----:B------:R-:W-:Y:S01]  /*7210*/  PLOP3.LUT P0, PT, PT, PT, UP6, 0x40, 0x0 ;  /* 0x000000000000781c */ /* 0x000fe20003f0e868 */
[----:B------:R-:W-:-:S02]  /*7220*/  @UP5 UMOV UR27, UR29 ;  /* 0x0000001d001b5c82 */ /* 0x000fc40008000000 */
[----:B------:R-:W-:-:S04]  /*7230*/  @UP5 USHF.R.U32.HI UR26, URZ, UR5, UR27 ;  /* 0x000000053f1a5299 */ /* 0x000fc8000801161b */
[----:B------:R-:W-:-:S03]  /*7240*/  UIADD3 UR4, UR25, UR26, URZ ;  /* 0x0000001a19047290 */ /* 0x000fc6000fffe03f */
[----:B------:R-:W-:Y:S02]  /*7250*/  ULDC UR25, c[0x0][0x328] ;  /* 0x0000ca0000197ab9 */ /* 0x000fe40000000800 */
[----:B------:R-:W-:Y:S02]  /*7260*/  UIADD3 UR24, UR24, -0x2, URZ ;  /* 0xfffffffe18187890 */ /* 0x000fe4000fffe03f */
[----:B------:R-:W-:Y:S01]  /*7270*/  UIADD3 UR25, UR4, UR25, URZ ;  /* 0x0000001904197290 */ /* 0x000fe2000fffe03f */
[----:B------:R-:W-:Y:S05]  /*7280*/  @P0 BRA `(.L_x_607) ;  /* 0x0000018000000947 */ /* 0x000fea0003800000 */
        /* <DEDUP_REMOVED lines=8> */
[----:B------:R-:W-:-:S07]  /*7310*/  UIMAD.WIDE.U32 UR28, UR26, UR4, URZ ;  /* 0x000000041a1c72a5 */ /* 0x000fce000f8e003f */
[----:B------:R-:W-:Y:S02]  /*7320*/  @UP0 UMOV UR27, UR29 ;  /* 0x0000001d001b0c82 */ /* 0x000fe40008000000 */
[----:B------:R-:W-:-:S04]  /*7330*/  @UP0 USHF.R.U32.HI UR26, URZ, UR5, UR27 ;  /* 0x000000053f1a0299 */ /* 0x000fc8000801161b */
[----:B------:R-:W-:Y:S01]  /*7340*/  ULOP3.LUT UR26, URZ, UR26, URZ, 0x33, !UPT ;  /* 0x0000001a3f1a7292 */ /* 0x000fe2000f8e333f */
[----:B------:R-:W-:Y:S05]  /*7350*/  BRA `(.L_x_609) ;  /* 0x0000007000007947 */ /* 0x000fea0003800000 */
.L_x_608:
[----:B------:R-:W-:Y:S02]  /*7360*/  UMOV UR5, 0x1 ;  /* 0x0000000100057882 */ /* 0x000fe40000000000 */
[----:B------:R-:W-:Y:S02]  /*7370*/  ULDC UR4, c[0x0][0x32c] ;  /* 0x0000cb0000047ab9 */ /* 0x000fe40000000800 */
[----:B------:R-:W-:-:S03]  /*7380*/  UISETP.NE.AND UP0, UPT, UR5, UR4, UPT ;  /* 0x000000040500728c */ /* 0x000fc6000bf05270 */
[----:B------:R-:W-:Y:S02]  /*7390*/  ULDC.64 UR4, c[0x0][0x330] ;  /* 0x0000cc0000047ab9 */ /* 0x000fe40000000a00 */
[----:B------:R-:W-:-:S07]  /*73a0*/  UIMAD.WIDE.U32 UR28, UR26, UR4, URZ ;  /* 0x000000041a1c72a5 */ /* 0x000fce000f8e003f */
[----:B------:R-:W-:Y:S02]  /*73b0*/  @UP0 UMOV UR27, UR29 ;  /* 0x0000001d001b0c82 */ /* 0x000fe40008000000 */
[----:B------:R-:W-:Y:S02]  /*73c0*/  @UP0 USHF.R.U32.HI UR26, URZ, UR5, UR27 ;  /* 0x000000053f1a0299 */ /* 0x000fe4000801161b */
.L_x_609:
[----:B------:R-:W-:Y:S02]  /*73d0*/  ULDC UR4, c[0x0][0x32c] ;  /* 0x0000cb0000047ab9 */ /* 0x000fe40000000800 */
[----:B------:R-:W-:-:S04]  /*73e0*/  UIMAD UR4, UR26, UR4, UR4 ;  /* 0x000000041a0472a4 */ /* 0x000fc8000f8e0204 */
[----:B------:R-:W-:-:S04]  /*73f0*/  UISETP.LT.AND UP0, UPT, UR25, UR4, UPT ;  /* 0x000000041900728c */ /* 0x000fc8000bf01270 */
[----:B------:R-:W-:-:S04]  /*7400*/  USEL UR25, UR25, UR4, UP0 ;  /* 0x0000000419197287 */ /* 0x000fc80008000000 */
.L_x_607:
[----:B------:R-:W-:-:S04]  /*7410*/  UIMAD.WIDE UR4, UR25, 0x2aaaaaab, URZ ;  /* 0x2aaaaaab190478a5 */ /* 0x000fc8000f8e023f */
[----:B------:R-:W-:-:S04]  /*7420*/  USHF.R.U32.HI UR4, URZ, 0x1f, UR5 ;  /* 0x0000001f3f047899 */ /* 0x000fc80008011605 */
[----:B------:R-:W-:-:S04]  /*7430*/  ULEA.HI.SX32 UR4, UR5, UR4, 0x1d ;  /* 0x0000000405047291 */ /* 0x000fc8000f8fea3f */
[----:B------:R-:W-:-:S04]  /*7440*/  UISETP.LT.AND UP0, UPT, UR8, UR4, UPT ;  /* 0x000000040800728c */ /* 0x000fc8000bf01270 */
[----:B------:R-:W-:-:S04]  /*7450*/  USEL UR5, UR8, UR4, !UP0 ;  /* 0x0000000408057287 */ /* 0x000fc8000c000000 */
[----:B------:R-:W-:-:S06]  /*7460*/  UISETP.GE.AND UP0, UPT, UR24, UR5, UPT ;  /* 0x000000051800728c */ /* 0x000fcc000bf06270 */
[----:B------:R-:W-:-:S13]  /*7470*/  PLOP3.LUT P0, PT, PT, PT, UP0, 0x80, 0x0 ;  /* 0x000000000000781c */ /* 0x000fda0003f0f008 */
[----:B------:R-:W-:Y:S05]  /*7480*/  @!P0 BRA `(.L_x_610) ;  /* 0x00004d4000008947 */ /* 0x000fea0003800000 */
[----:B------:R-:W2:Y:S04]  /*7490*/  LDL R4, [R1] ;  /* 0x0000000001047983 */ /* 0x000ea80000100800 */
[----:B-1----:R-:W3:Y:S04]  /*74a0*/  LDL R2, [R1+0x28] ;  /* 0x0000280001027983 */ /* 0x002ee80000100800 */
[----:B------:R-:W3:Y:S04]  /*74b0*/  LDL R0, [R1+0x24] ;  /* 0x0000240001007983 */ /* 0x000ee80000100800 */
[----:B------:R-:W4:Y:S01]  /*74c0*/  LDL.LU R5, [R1+0x2c] ;  /* 0x00002c0001057983 */ /* 0x000f220000300800 */
[----:B------:R-:W-:Y:S01]  /*74d0*/  MOV R171, R3 ;  /* 0x0000000300ab7202 */ /* 0x000fe20000000f00 */
[----:B------:R-:W-:-:S02]  /*74e0*/  IMAD.MOV.U32 R166, RZ, RZ, R168 ;  /* 0x000000ffffa67224 */ /* 0x000fc400078e00a8 */
[----:B------:R-:W-:Y:S02]  /*74f0*/  IMAD.MOV.U32 R164, RZ, RZ, R169 ;  /* 0x000000ffffa47224 */ /* 0x000fe400078e00a9 */
[----:B------:R-:W-:Y:S01]  /*7500*/  IMAD.MOV.U32 R170, RZ, RZ, R167 ;  /* 0x000000ffffaa7224 */ /* 0x000fe200078e00a7 */
[----:B--2---:R-:W-:-:S05]  /*7510*/  SHF.L.U32 R3, R4, 0x1, RZ ;  /* 0x0000000104037819 */ /* 0x004fca00000006ff */
[----:B------:R1:W-:Y:S01]  /*7520*/  STL [R1+0x20], R3 ;  /* 0x0000200301007387 */ /* 0x0003e20000100800 */
[C---:B---3--:R-:W-:Y:S01]  /*7530*/  SHF.L.U64.HI R249, R0.reuse, 0x1, R2 ;  /* 0x0000000100f97819 */ /* 0x048fe20000010202 */
[----:B------:R-:W-:Y:S01]  /*7540*/  IMAD.SHL.U32 R248, R0, 0x2, RZ ;  /* 0x0000000200f87824 */ /* 0x000fe200078e00ff */
[----:B----4-:R-:W-:Y:S02]  /*7550*/  SHF.L.U64.HI R250, R4, 0x1, R5 ;  /* 0x0000000104fa7819 */ /* 0x010fe40000010205 */
.L_x_629:
[----:B-----5:R2:W5:Y:S01]  /*7560*/  LDL R221, [R1+0x20] ;  /* 0x0000200001dd7983 */ /* 0x0205620000100800 */
[----:B------:R-:W-:Y:S04]  /*7570*/  DEPBAR.LE SB0, 0x0 ;  /* 0x000080000000791a */ /* 0x000fe80000000000 */
[----:B------:R-:W-:Y:S01]  /*7580*/  BAR.SYNC.DEFER_BLOCKING 0x0 ;  /* 0x0000000000007b1d */ /* 0x000fe20000010000 */
[----:B------:R-:W-:Y:S01]  /*7590*/  UISETP.GT.AND UP0, UPT, UR8, UR24, UPT ;  /* 0x000000180800728c */ /* 0x000fe2000bf04270 */
[----:B------:R-:W-:Y:S05]  /*75a0*/  SEL R220, RZ, 0x10, P5 ;  /* 0x00000010ffdc7807 */ /* 0x000fea0002800000 */
[----:B------:R-:W-:Y:S01]  /*75b0*/  PLOP3.LUT P0, PT, PT, PT, UP0, 0x80, 0x0 ;  /* 0x000000000000781c */ /* 0x000fe20003f0f008 */
[----:B------:R2:W3:Y:S04]  /*75c0*/  LDSM.16.M88.4 R48, [R231+0x6100] ;  /* 0x00610000e730783b */ /* 0x0004e80000000200 */
[----:B------:R2:W4:Y:S04]  /*75d0*/  LDSM.16.M88.4 R44, [R231+0x8100] ;  /* 0x00810000e72c783b */ /* 0x0005280000000200 */
[----:B-1----:R2:W1:Y:S04]  /*75e0*/  LDSM.16.M88.4 R16, [R224+0x3100] ;  /* 0x00310000e010783b */ /* 0x0024680000000200 */
[----:B------:R2:W1:Y:S04]  /*75f0*/  LDSM.16.M88.4 R32, [R224+0x3900] ;  /* 0x00390000e020783b */ /* 0x0004680000000200 */
[----:B------:R2:W1:Y:S04]  /*7600*/  LDSM.16.M88.4 R172, [R224+0x4100] ;  /* 0x00410000e0ac783b */ /* 0x0004680000000200 */
[----:B------:R2:W1:Y:S04]  /*7610*/  LDSM.16.M88.4 R192, [R233+0x6100] ;  /* 0x00610000e9c0783b */ /* 0x0004680000000200 */
[----:B------:R2:W1:Y:S04]  /*7620*/  LDSM.16.M88.4 R200, [R233+0x8100] ;  /* 0x00810000e9c8783b */ /* 0x0004680000000200 */
[----:B------:R2:W1:Y:S04]  /*7630*/  LDSM.16.M88.4 R196, [R235] ;  /* 0x00000000ebc4783b */ /* 0x0004680000000200 */
[----:B------:R2:W1:Y:S04]  /*7640*/  LDSM.16.M88.4 R204, [R241] ;  /* 0x00000000f1cc783b */ /* 0x0004680000000200 */
[----:B------:R2:W1:Y:S01]  /*7650*/  LDSM.16.M88.4 R208, [R240] ;  /* 0x00000000f0d0783b */ /* 0x0004620000000200 */
[----:B------:R-:W-:-:S05]  /*7660*/  @P0 BRA `(.L_x_611) ;  /* 0x0000028000000947 */ /* 0x000fca0003800000 */
[----:B------:R-:W-:Y:S01]  /*7670*/  SHF.R.S32.HI R0, RZ, 0x1f, R243 ;  /* 0x0000001fff007819 */ /* 0x000fe200000114f3 */
[C---:B-1----:R-:W-:Y:S01]  /*7680*/  IMAD.WIDE.U32 R2, R243.reuse, c[0x0][0x208], RZ ;  /* 0x00008200f3027a25 */ /* 0x042fe200078e00ff */
[----:B------:R-:W-:Y:S02]  /*7690*/  SHF.R.S32.HI R4, RZ, 0x1f, R242 ;  /* 0x0000001fff047819 */ /* 0x000fe400000114f2 */
[----:B------:R-:W-:Y:S01]  /*76a0*/  IADD3 R14, -R220, 0x10, RZ ;  /* 0x00000010dc0e7810 */ /* 0x000fe20007ffe1ff */
[----:B------:R-:W-:Y:S02]  /*76b0*/  IMAD R0, R0, c[0x0][0x208], RZ ;  /* 0x0000820000007a24 */ /* 0x000fe400078e02ff */
[----:B------:R-:W-:Y:S01]  /*76c0*/  IMAD R4, R4, c[0x0][0x218], RZ ;  /* 0x0000860004047a24 */ /* 0x000fe200078e02ff */
[----:B------:R-:W-:Y:S01]  /*76d0*/  LOP3.LUT R14, R14, 0xf, RZ, 0xc0, !PT ;  /* 0x0000000f0e0e7812 */ /* 0x000fe200078ec0ff */
        /* <DEDUP_REMOVED lines=8> */
[----:B------:R-:W1:Y:S04]  /*7760*/  SHFL.IDX PT, R6, R2, 0x1, 0x181f ;  /* 0x00381f0002067f89 */ /* 0x000e6800000e0000 */
[----:B------:R-:W2:Y:S04]  /*7770*/  SHFL.IDX PT, R3, R2, RZ, 0x181f ;  /* 0x00181fff02037589 */ /* 0x000ea800000e0000 */
[----:B------:R-:W4:Y:S04]  /*7780*/  SHFL.IDX PT, R4, R0, RZ, 0x181f ;  /* 0x00181fff00047589 */ /* 0x000f2800000e0000 */
[----:B------:R-:W3:Y:S04]  /*7790*/  SHFL.IDX PT, R2, R2, 0x2, 0x181f ;  /* 0x00581f0002027f89 */ /* 0x000ee800000e0000 */
[----:B------:R-:W3:Y:S04]  /*77a0*/  SHFL.IDX PT, R5, R0, 0x1, 0x181f ;  /* 0x00381f0000057f89 */ /* 0x000ee800000e0000 */
[----:B------:R-:W3:Y:S01]  /*77b0*/  SHFL.IDX PT, R0, R0, 0x2, 0x181f ;  /* 0x00581f0000007f89 */ /* 0x000ee200000e0000 */
[-C--:B-1---5:R-:W-:Y:S02]  /*77c0*/  IADD3 R8, P1, R6, R221.reuse, RZ ;  /* 0x000000dd06087210 */ /* 0x0a2fe40007f3e0ff */
[CC--:B--2---:R-:W-:Y:S02]  /*77d0*/  IADD3 R12, P0, R3.reuse, R221.reuse, RZ ;  /* 0x000000dd030c7210 */ /* 0x0c4fe40007f1e0ff */
[-C--:B------:R-:W-:Y:S03]  /*77e0*/  IADD3 R10, P2, R3, R248.reuse, RZ ;  /* 0x000000f8030a7210 */ /* 0x080fe60007f5e0ff */
[--C-:B----4-:R-:W-:Y:S01]  /*77f0*/  IMAD.X R13, R4, 0x1, R250.reuse, P0 ;  /* 0x00000001040d7824 */ /* 0x110fe200000e06fa */
[----:B------:R-:W-:Y:S01]  /*7800*/  IADD3 R6, P0, R6, R248, RZ ;  /* 0x000000f806067210 */ /* 0x000fe20007f1e0ff */
[--C-:B------:R-:W-:Y:S01]  /*7810*/  IMAD.X R11, R4, 0x1, R249.reuse, P2 ;  /* 0x00000001040b7824 */ /* 0x100fe200010e06f9 */
[----:B---3--:R-:W-:Y:S02]  /*7820*/  IADD3 R4, P2, R2, R221, RZ ;  /* 0x000000dd02047210 */ /* 0x008fe40007f5e0ff */
[----:B------:R1:W-:Y:S01]  /*7830*/  LDGSTS.E.BYPASS.LTC128B.128 [R245], [R12.64], !P6 ;  /* 0x000000000cf57fae */ /* 0x0003e2000f101d54 */
[C---:B------:R-:W-:Y:S03]  /*7840*/  IMAD.X R9, R5.reuse, 0x1, R250, P1 ;  /* 0x0000000105097824 */ /* 0x040fe600008e06fa */
[----:B------:R1:W-:Y:S01]  /*7850*/  LDGSTS.E.BYPASS.LTC128B.128 [R245+0x1800], [R10.64], !P5 ;  /* 0x018000000af57fae */ /* 0x0003e2000e901d54 */
[--C-:B------:R-:W-:Y:S01]  /*7860*/  IMAD.X R7, R5, 0x1, R249.reuse, P0 ;  /* 0x0000000105077824 */ /* 0x100fe200000e06f9 */
        /* <DEDUP_REMOVED lines=8> */
.L_x_611:
[-C--:B-1-3--:R-:W-:Y:S01]  /*78f0*/  HMMA.16816.F32.BF16 R4, R48, R16.reuse, RZ ;  /* 0x000000103004723c */ /* 0x08afe200000418ff */
[----:B------:R-:W-:Y:S01]  /*7900*/  LDSM.16.M88.4 R212, [R232+0x6100] ;  /* 0x00610000e8d4783b */ /* 0x000fe20000000200 */
[----:B------:R-:W-:Y:S06]  /*7910*/  UISETP.GT.AND UP0, UPT, UR24, UR8, UPT ;  /* 0x000000081800728c */ /* 0x000fec000bf04270 */
[C---:B----4-:R-:W-:Y:S01]  /*7920*/  HMMA.16816.F32.BF16 R8, R44.reuse, R16, RZ ;  /* 0x000000102c08723c */ /* 0x050fe200000418ff */
[----:B------:R-:W0:Y:S01]  /*7930*/  LDGDEPBAR ;  /* 0x00000000000079af */ /* 0x000e220000000000 */
[----:B------:R-:W-:Y:S06]  /*7940*/  PLOP3.LUT P0, PT, PT, PT, UP0, 0x80, 0x0 ;  /* 0x000000000000781c */ /* 0x000fec0003f0f008 */
[-C--:B------:R-:W-:Y:S01]  /*7950*/  HMMA.16816.F32.BF16 R12, R44, R18.reuse, RZ ;  /* 0x000000122c0c723c */ /* 0x080fe200000418ff */
[----:B------:R-:W1:Y:S07]  /*7960*/  LDSM.16.M88.4 R216, [R230+0x3100] ;  /* 0x00310000e6d8783b */ /* 0x000e6e0000000200 */
[C---:B------:R-:W-:Y:S08]  /*7970*/  HMMA.16816.F32.BF16 R16, R48.reuse, R18, RZ ;  /* 0x000000123010723c */ /* 0x040ff000000418ff */
[-C--:B------:R-:W-:Y:S08]  /*7980*/  HMMA.16816.F32.BF16 R20, R48, R32.reuse, RZ ;  /* 0x000000203014723c */ /* 0x080ff000000418ff */
[C---:B------:R-:W-:Y:S08]  /*7990*/  HMMA.16816.F32.BF16 R24, R44.reuse, R32, RZ ;  /* 0x000000202c18723c */ /* 0x040ff000000418ff */
[-C--:B------:R-:W-:Y:S08]  /*79a0*/  HMMA.16816.F32.BF16 R28, R44, R34.reuse, RZ ;  /* 0x000000222c1c723c */ /* 0x080ff000000418ff */
[C---:B------:R-:W-:Y:S08]  /*79b0*/  HMMA.16816.F32.BF16 R32, R48.reuse, R34, RZ ;  /* 0x000000223020723c */ /* 0x040ff000000418ff */
[-C--:B------:R-:W-:Y:S08]  /*79c0*/  HMMA.16816.F32.BF16 R36, R48, R172.reuse, RZ ;  /* 0x000000ac3024723c */ /* 0x080ff000000418ff */
[C---:B------:R-:W-:Y:S08]  /*79d0*/  HMMA.16816.F32.BF16 R40, R44.reuse, R172, RZ ;  /* 0x000000ac2c28723c */ /* 0x040ff000000418ff */
[-C--:B------:R-:W-:Y:S08]  /*79e0*/  HMMA.16816.F32.BF16 R44, R44, R174.reuse, RZ ;  /* 0x000000ae2c2c723c */ /* 0x080ff000000418ff */
[----:B------:R-:W-:Y:S01]  /*79f0*/  HMMA.16816.F32.BF16 R48, R48, R174, RZ ;  /* 0x000000ae3030723c */ /* 0x000fe200000418ff */
[----:B------:R-:W3:Y:S07]  /*7a00*/  LDSM.16.M88.4 R172, [R232+0x8100] ;  /* 0x00810000e8ac783b */ /* 0x000eee0000000200 */
[-C--:B------:R-:W-:Y:S08]  /*7a10*/  HMMA.16816.F32.BF16 R4, R192, R196.reuse, R4 ;  /* 0x000000c4c004723c */ /* 0x080ff00000041804 */
[C---:B------:R-:W-:Y:S08]  /*7a20*/  HMMA.16816.F32.BF16 R8, R200.reuse, R196, R8 ;  /* 0x000000c4c808723c */ /* 0x040ff00000041808 */
[-C--:B------:R-:W-:Y:S08]  /*7a30*/  HMMA.16816.F32.BF16 R12, R200, R198.reuse, R12 ;  /* 0x000000c6c80c723c */ /* 0x080ff0000004180c */
[C---:B------:R-:W-:Y:S01]  /*7a40*/  HMMA.16816.F32.BF16 R16, R192.reuse, R198, R16 ;  /* 0x000000c6c010723c */ /* 0x040fe20000041810 */
[----:B------:R-:W4:Y:S07]  /*7a50*/  LDSM.16.M88.4 R196, [R230+0x3900] ;  /* 0x00390000e6c4783b */ /* 0x000f2e0000000200 */
[-C--:B------:R-:W-:Y:S08]  /*7a60*/  HMMA.16816.F32.BF16 R20, R192, R204.reuse, R20 ;  /* 0x000000ccc014723c */ /* 0x080ff00000041814 */
[C---:B------:R-:W-:Y:S08]  /*7a70*/  HMMA.16816.F32.BF16 R24, R200.reuse, R204, R24 ;  /* 0x000000ccc818723c */ /* 0x040ff00000041818 */
[-C--:B------:R-:W-:Y:S08]  /*7a80*/  HMMA.16816.F32.BF16 R28, R200, R206.reuse, R28 ;  /* 0x000000cec81c723c */ /* 0x080ff0000004181c */
[C---:B------:R-:W-:Y:S01]  /*7a90*/  HMMA.16816.F32.BF16 R32, R192.reuse, R206, R32 ;  /* 0x000000cec020723c */ /* 0x040fe20000041820 */
[----:B------:R-:W-:Y:S07]  /*7aa0*/  LDSM.16.M88.4 R204, [R229] ;  /* 0x00000000e5cc783b */ /* 0x000fee0000000200 */
[-C--:B------:R-:W-:Y:S08]  /*7ab0*/  HMMA.16816.F32.BF16 R36, R192, R208.reuse, R36 ;  /* 0x000000d0c024723c */ /* 0x080ff00000041824 */
[C---:B------:R-:W-:Y:S08]  /*7ac0*/  HMMA.16816.F32.BF16 R40, R200.reuse, R208, R40 ;  /* 0x000000d0c828723c */ /* 0x040ff00000041828 */
[-C--:B------:R-:W-:Y:S01]  /*7ad0*/  HMMA.16816.F32.BF16 R44, R200, R210.reuse, R44 ;  /* 0x000000d2c82c723c */ /* 0x080fe2000004182c */
[----:B------:R-:W-:Y:S07]  /*7ae0*/  LDSM.16.M88.4 R200, [R234+0x6100] ;  /* 0x00610000eac8783b */ /* 0x000fee0000000200 */
[----:B------:R-:W-:Y:S01]  /*7af0*/  HMMA.16816.F32.BF16 R48, R192, R210, R48 ;  /* 0x000000d2c030723c */ /* 0x000fe20000041830 */
[----:B------:R-:W2:Y:S07]  /*7b00*/  LDSM.16.M88.4 R192, [R230+0x4100] ;  /* 0x00410000e6c0783b */ /* 0x000eae0000000200 */
[-C--:B-1----:R-:W-:Y:S01]  /*7b10*/  HMMA.16816.F32.BF16 R4, R212, R216.reuse, R4 ;  /* 0x000000d8d404723c */ /* 0x082fe20000041804 */
[----:B------:R-:W1:Y:S07]  /*7b20*/  LDSM.16.M88.4 R208, [R234+0x8100] ;  /* 0x00810000ead0783b */ /* 0x000e6e0000000200 */
[C---:B---3--:R-:W-:Y:S08]  /*7b30*/  HMMA.16816.F32.BF16 R8, R172.reuse, R216, R8 ;  /* 0x000000d8ac08723c */ /* 0x048ff00000041808 */
[-C--:B------:R-:W-:Y:S08]  /*7b40*/  HMMA.16816.F32.BF16 R12, R172, R218.reuse, R12 ;  /* 0x000000daac0c723c */ /* 0x080ff0000004180c */
[C---:B------:R-:W-:Y:S01]  /*7b50*/  HMMA.16816.F32.BF16 R16, R212.reuse, R218, R16 ;  /* 0x000000dad410723c */ /* 0x040fe20000041810 */
[----:B------:R-:W3:Y:S07]  /*7b60*/  LDSM.16.M88.4 R216, [R229+0x800] ;  /* 0x00080000e5d8783b */ /* 0x000eee0000000200 */
[-C--:B----4-:R-:W-:Y:S08]  /*7b70*/  HMMA.16816.F32.BF16 R20, R212, R196.reuse, R20 ;  /* 0x000000c4d414723c */ /* 0x090ff00000041814 */
[C---:B------:R-:W-:Y:S08]  /*7b80*/  HMMA.16816.F32.BF16 R24, R172.reuse, R196, R24 ;  /* 0x000000c4ac18723c */ /* 0x040ff00000041818 */
[-C--:B------:R-:W-:Y:S08]  /*7b90*/  HMMA.16816.F32.BF16 R28, R172, R198.reuse, R28 ;  /* 0x000000c6ac1c723c */ /* 0x080ff0000004181c */
[C---:B------:R-:W-:Y:S01]  /*7ba0*/  HMMA.16816.F32.BF16 R32, R212.reuse, R198, R32 ;  /* 0x000000c6d420723c */ /* 0x040fe20000041820 */
[----:B------:R-:W4:Y:S07]  /*7bb0*/  LDSM.16.M88.4 R196, [R229+0x1000] ;  /* 0x00100000e5c4783b */ /* 0x000f2e0000000200 */
[-C--:B--2---:R-:W-:Y:S08]  /*7bc0*/  HMMA.16816.F32.BF16 R36, R212, R192.reuse, R36 ;  /* 0x000000c0d424723c */ /* 0x084ff00000041824 */
[C---:B------:R-:W-:Y:S08]  /*7bd0*/  HMMA.16816.F32.BF16 R40, R172.reuse, R192, R40 ;  /* 0x000000c0ac28723c */ /* 0x040ff00000041828 */
[-C--:B------:R-:W-:Y:S01]  /*7be0*/  HMMA.16816.F32.BF16 R44, R172, R194.reuse, R44 ;  /* 0x000000c2ac2c723c */ /* 0x080fe2000004182c */
[----:B------:R-:W-:Y:S07]  /*7bf0*/  LDSM.16.M88.4 R172, [R231+0xa100] ;  /* 0x00a10000e7ac783b */ /* 0x000fee0000000200 */
[----:B------:R-:W-:Y:S01]  /*7c00*/  HMMA.16816.F32.BF16 R48, R212, R194, R48 ;  /* 0x000000c2d430723c */ /* 0x000fe20000041830 */
[----:B------:R-:W2:Y:S07]  /*7c10*/  LDSM.16.M88.4 R192, [R224+0x4900] ;  /* 0x00490000e0c0783b */ /* 0x000eae0000000200 */
[-C--:B------:R-:W-:Y:S01]  /*7c20*/  HMMA.16816.F32.BF16 R4, R200, R204.reuse, R4 ;  /* 0x000000ccc804723c */ /* 0x080fe20000041804 */
[----:B------:R-:W-:Y:S07]  /*7c30*/  LDSM.16.M88.4 R212, [R224+0x5100] ;  /* 0x00510000e0d4783b */ /* 0x000fee0000000200 */
[C---:B-1----:R-:W-:Y:S08]  /*7c40*/  HMMA.16816.F32.BF16 R8, R208.reuse, R204, R8 ;  /* 0x000000ccd008723c */ /* 0x042ff00000041808 */
[-C--:B------:R-:W-:Y:S08]  /*7c50*/  HMMA.16816.F32.BF16 R12, R208, R206.reuse, R12 ;  /* 0x000000ced00c723c */ /* 0x080ff0000004180c */
[C---:B------:R-:W-:Y:S01]  /*7c60*/  HMMA.16816.F32.BF16 R16, R200.reuse, R206, R16 ;  /* 0x000000cec810723c */ /* 0x040fe20000041810 */
[----:B------:R-:W1:Y:S07]  /*7c70*/  LDSM.16.M88.4 R204, [R231+0xc100] ;  /* 0x00c10000e7cc783b */ /* 0x000e6e0000000200 */
[-C--:B---3--:R-:W-:Y:S08]  /*7c80*/  HMMA.16816.F32.BF16 R20, R200, R216.reuse, R20 ;  /* 0x000000d8c814723c */ /* 0x088ff00000041814 */
[C---:B------:R-:W-:Y:S08]  /*7c90*/  HMMA.16816.F32.BF16 R24, R208.reuse, R216, R24 ;  /* 0x000000d8d018723c */ /* 0x040ff00000041818 */
[-C--:B------:R-:W-:Y:S08]  /*7ca0*/  HMMA.16816.F32.BF16 R28, R208, R218.reuse, R28 ;  /* 0x000000dad01c723c */ /* 0x080ff0000004181c */
[C---:B------:R-:W-:Y:S01]  /*7cb0*/  HMMA.16816.F32.BF16 R32, R200.reuse, R218, R32 ;  /* 0x000000dac820723c */ /* 0x040fe20000041820 */
[----:B------:R-:W3:Y:S07]  /*7cc0*/  LDSM.16.M88.4 R216, [R224+0x5900] ;  /* 0x00590000e0d8783b */ /* 0x000eee0000000200 */
[-C--:B----4-:R-:W-:Y:S08]  /*7cd0*/  HMMA.16816.F32.BF16 R36, R200, R196.reuse, R36 ;  /* 0x000000c4c824723c */ /* 0x090ff00000041824 */
[C---:B------:R-:W-:Y:S08]  /*7ce0*/  HMMA.16816.F32.BF16 R40, R208.reuse, R196, R40 ;  /* 0x000000c4d028723c */ /* 0x040ff00000041828 */
[-C--:B------:R-:W-:Y:S01]  /*7cf0*/  HMMA.16816.F32.BF16 R44, R208, R198.reuse, R44 ;  /* 0x000000c6d02c723c */ /* 0x080fe2000004182c */
[----:B------:R-:W-:Y:S07]  /*7d00*/  LDSM.16.M88.4 R208, [R233+0xc100] ;  /* 0x00c10000e9d0783b */ /* 0x000fee0000000200 */
[----:B------:R-:W-:Y:S01]  /*7d10*/  HMMA.16816.F32.BF16 R48, R200, R198, R48 ;  /* 0x000000c6c830723c */ /* 0x000fe20000041830 */
[----:B------:R-:W-:Y:S07]  /*7d20*/  LDSM.16.M88.4 R196, [R233+0xa100] ;  /* 0x00a10000e9c4783b */ /* 0x000fee0000000200 */
[-C--:B--2---:R-:W-:Y:S01]  /*7d30*/  HMMA.16816.F32.BF16 R4, R172, R192.reuse, R4 ;  /* 0x000000c0ac04723c */ /* 0x084fe20000041804 */
[----:B------:R-:W2:Y:S07]  /*7d40*/  LDSM.16.M88.4 R200, [R239] ;  /* 0x00000000efc8783b */ /* 0x000eae0000000200 */
[C---:B-1----:R-:W-:Y:S08]  /*7d50*/  HMMA.16816.F32.BF16 R8, R204.reuse, R192, R8 ;  /* 0x000000c0cc08723c */ /* 0x042ff00000041808 */
[-C--:B------:R-:W-:Y:S08]  /*7d60*/  HMMA.16816.F32.BF16 R12, R204, R194.reuse, R12 ;  /* 0x000000c2cc0c723c */ /* 0x080ff0000004180c */
[C---:B------:R-:W-:Y:S01]  /*7d70*/  HMMA.16816.F32.BF16 R16, R172.reuse, R194, R16 ;  /* 0x000000c2ac10723c */ /* 0x040fe20000041810 */
[----:B------:R-:W1:Y:S07]  /*7d80*/  LDSM.16.M88.4 R192, [R238] ;  /* 0x00000000eec0783b */ /* 0x000e6e0000000200 */
[-C--:B------:R-:W-:Y:S08]  /*7d90*/  HMMA.16816.F32.BF16 R20, R172, R212.reuse, R20 ;  /* 0x000000d4ac14723c */ /* 0x080ff00000041814 */
[C---:B------:R-:W-:Y:S08]  /*7da0*/  HMMA.16816.F32.BF16 R24, R204.reuse, R212, R24 ;  /* 0x000000d4cc18723c */ /* 0x040ff00000041818 */
[-C--:B------:R-:W-:Y:S08]  /*7db0*/  HMMA.16816.F32.BF16 R28, R204, R214.reuse, R28 ;  /* 0x000000d6cc1c723c */ /* 0x080ff0000004181c */
[C---:B------:R-:W-:Y:S01]  /*7dc0*/  HMMA.16816.F32.BF16 R32, R172.reuse, R214, R32 ;  /* 0x000000d6ac20723c */ /* 0x040fe20000041820 */
[----:B------:R-:W-:Y:S07]  /*7dd0*/  LDSM.16.M88.4 R212, [R230+0x4900] ;  /* 0x00490000e6d4783b */ /* 0x000fee0000000200 */
[-C--:B---3--:R-:W-:Y:S08]  /*7de0*/  HMMA.16816.F32.BF16 R36, R172, R216.reuse, R36 ;  /* 0x000000d8ac24723c */ /* 0x088ff00000041824 */
[C---:B------:R-:W-:Y:S08]  /*7df0*/  HMMA.16816.F32.BF16 R40, R204.reuse, R216, R40 ;  /* 0x000000d8cc28723c */ /* 0x040ff00000041828 */
[-C--:B------:R-:W-:Y:S01]  /*7e00*/  HMMA.16816.F32.BF16 R44, R204, R218.reuse, R44 ;  /* 0x000000dacc2c723c */ /* 0x080fe2000004182c */
[----:B------:R-:W-:Y:S07]  /*7e10*/  LDSM.16.M88.4 R204, [R232+0xa100] ;  /* 0x00a10000e8cc783b */ /* 0x000fee0000000200 */
[----:B------:R-:W-:Y:S01]  /*7e20*/  HMMA.16816.F32.BF16 R48, R172, R218, R48 ;  /* 0x000000daac30723c */ /* 0x000fe20000041830 */
[----:B------:R-:W3:Y:S07]  /*7e30*/  LDSM.16.M88.4 R172, [R237] ;  /* 0x00000000edac783b */ /* 0x000eee0000000200 */
[-C--:B--2---:R-:W-:Y:S01]  /*7e40*/  HMMA.16816.F32.BF16 R4, R196, R200.reuse, R4 ;  /* 0x000000c8c404723c */ /* 0x084fe20000041804 */
[----:B------:R-:W2:Y:S07]  /*7e50*/  LDSM.16.M88.4 R216, [R232+0xc100] ;  /* 0x00c10000e8d8783b */ /* 0x000eae0000000200 */
[C---:B------:R-:W-:Y:S08]  /*7e60*/  HMMA.16816.F32.BF16 R8, R208.reuse, R200, R8 ;  /* 0x000000c8d008723c */ /* 0x040ff00000041808 */
[-C--:B------:R-:W-:Y:S08]  /*7e70*/  HMMA.16816.F32.BF16 R12, R208, R202.reuse, R12 ;  /* 0x000000cad00c723c */ /* 0x080ff0000004180c */
[C---:B------:R-:W-:Y:S01]  /*7e80*/  HMMA.16816.F32.BF16 R16, R196.reuse, R202, R16 ;  /* 0x000000cac410723c */ /* 0x040fe20000041810 */
[----:B------:R-:W4:Y:S07]  /*7e90*/  LDSM.16.M88.4 R200, [R230+0x5100] ;  /* 0x00510000e6c8783b */ /* 0x000f2e0000000200 */
[-C--:B-1----:R-:W-:Y:S08]  /*7ea0*/  HMMA.16816.F32.BF16 R20, R196, R192.reuse, R20 ;  /* 0x000000c0c414723c */ /* 0x082ff00000041814 */
        /* <DEDUP_REMOVED lines=9> */
[----:B------:R-:W1:Y:S07]  /*7f40*/  LDSM.16.M88.4 R172, [R230+0x5900] ;  /* 0x00590000e6ac783b */ /* 0x000e6e0000000200 */
[-C--:B------:R-:W-:Y:S01]  /*7f50*/  HMMA.16816.F32.BF16 R4, R204, R212.reuse, R4 ;  /* 0x000000d4cc04723c */ /* 0x080fe20000041804 */
[----:B------:R-:W3:Y:S07]  /*7f60*/  LDSM.16.M88.4 R196, [R229+0x1800] ;  /* 0x00180000e5c4783b */ /* 0x000eee0000000200 */
[C---:B--2---:R-:W-:Y:S08]  /*7f70*/  HMMA.16816.F32.BF16 R8, R216.reuse, R212, R8 ;  /* 0x000000d4d808723c */ /* 0x044ff00000041808 */
[-C--:B------:R-:W-:Y:S08]  /*7f80*/  HMMA.16816.F32.BF16 R12, R216, R214.reuse, R12 ;  /* 0x000000d6d80c723c */ /* 0x080ff0000004180c */
[C---:B------:R-:W-:Y:S01]  /*7f90*/  HMMA.16816.F32.BF16 R16, R204.reuse, R214, R16 ;  /* 0x000000d6cc10723c */ /* 0x040fe20000041810 */
[----:B------:R-:W2:Y:S07]  /*7fa0*/  LDSM.16.M88.4 R212, [R229+0x2000] ;  /* 0x00200000e5d4783b */ /* 0x000eae0000000200 */
[-C--:B----4-:R-:W-:Y:S08]  /*7fb0*/  HMMA.16816.F32.BF16 R20, R204, R200.reuse, R20 ;  /* 0x000000c8cc14723c */ /* 0x090ff00000041814 */
[C---:B------:R-:W-:Y:S08]  /*7fc0*/  HMMA.16816.F32.BF16 R24, R216.reuse, R200, R24 ;  /* 0x000000c8d818723c */ /* 0x040ff00000041818 */
[-C--:B------:R-:W-:Y:S08]  /*7fd0*/  HMMA.16816.F32.BF16 R28, R216, R202.reuse, R28 ;  /* 0x000000cad81c723c */ /* 0x080ff0000004181c */
[C---:B------:R-:W-:Y:S01]  /*7fe0*/  HMMA.16816.F32.BF16 R32, R204.reuse, R202, R32 ;  /* 0x000000cacc20723c */ /* 0x040fe20000041820 */
[----:B------:R-:W4:Y:S01]  /*7ff0*/  LDSM.16.M88.4 R200, [R229+0x2800] ;  /* 0x00280000e5c8783b */ /* 0x000f220000000200 */
[----:B------:R-:W-:Y:S06]  /*8000*/  DEPBAR.LE SB0, 0x0 ;  /* 0x000080000000791a */ /* 0x000fec0000000000 */
[-C--:B-1----:R-:W-:Y:S01]  /*8010*/  HMMA.16816.F32.BF16 R36, R204, R172.reuse, R36 ;  /* 0x000000accc24723c */ /* 0x082fe20000041824 */
[----:B------:R-:W-:Y:S07]  /*8020*/  BAR.SYNC.DEFER_BLOCKING 0x0 ;  /* 0x0000000000007b1d */ /* 0x000fee0000010000 */
[C---:B------:R-:W-:Y:S08]  /*8030*/  HMMA.16816.F32.BF16 R40, R216.reuse, R172, R40 ;  /* 0x000000acd828723c */ /* 0x040ff00000041828 */
[-C--:B------:R-:W-:Y:S08]  /*8040*/  HMMA.16816.F32.BF16 R44, R216, R174.reuse, R44 ;  /* 0x000000aed82c723c */ /* 0x080ff0000004182c */
[----:B------:R-:W-:Y:S08]  /*8050*/  HMMA.16816.F32.BF16 R48, R204, R174, R48 ;  /* 0x000000aecc30723c */ /* 0x000ff00000041830 */
[-C--:B---3--:R-:W-:Y:S08]  /*8060*/  HMMA.16816.F32.BF16 R4, R192, R196.reuse, R4 ;  /* 0x000000c4c004723c */ /* 0x088ff00000041804 */
[C---:B------:R-:W-:Y:S08]  /*8070*/  HMMA.16816.F32.BF16 R8, R208.reuse, R196, R8 ;  /* 0x000000c4d008723c */ /* 0x040ff00000041808 */
[-C--:B------:R-:W-:Y:S08]  /*8080*/  HMMA.16816.F32.BF16 R12, R208, R198.reuse, R12 ;  /* 0x000000c6d00c723c */ /* 0x080ff0000004180c */
[C---:B------:R-:W-:Y:S08]  /*8090*/  HMMA.16816.F32.BF16 R16, R192.reuse, R198, R16 ;  /* 0x000000c6c010723c */ /* 0x040ff00000041810 */
[-C--:B--2---:R-:W-:Y:S08]  /*80a0*/  HMMA.16816.F32.BF16 R20, R192, R212.reuse, R20 ;  /* 0x000000d4c014723c */ /* 0x084ff00000041814 */
[C---:B------:R-:W-:Y:S08]  /*80b0*/  HMMA.16816.F32.BF16 R24, R208.reuse, R212, R24 ;  /* 0x000000d4d018723c */ /* 0x040ff00000041818 */
[-C--:B------:R-:W-:Y:S08]  /*80c0*/  HMMA.16816.F32.BF16 R28, R208, R214.reuse, R28 ;  /* 0x000000d6d01c723c */ /* 0x080ff0000004181c */
[C---:B------:R-:W-:Y:S08]  /*80d0*/  HMMA.16816.F32.BF16 R32, R192.reuse, R214, R32 ;  /* 0x000000d6c020723c */ /* 0x040ff00000041820 */
[-C--:B----4-:R-:W-:Y:S08]  /*80e0*/  HMMA.16816.F32.BF16 R36, R192, R200.reuse, R36 ;  /* 0x000000c8c024723c */ /* 0x090ff00000041824 */
[C---:B------:R-:W-:Y:S08]  /*80f0*/  HMMA.16816.F32.BF16 R40, R208.reuse, R200, R40 ;  /* 0x000000c8d028723c */ /* 0x040ff00000041828 */
[-C--:B------:R-:W-:Y:S08]  /*8100*/  HMMA.16816.F32.BF16 R44, R208, R202.reuse, R44 ;  /* 0x000000cad02c723c */ /* 0x080ff0000004182c */
[----:B------:R-:W-:Y:S01]  /*8110*/  HMMA.16816.F32.BF16 R48, R192, R202, R48 ;  /* 0x000000cac030723c */ /* 0x000fe20000041830 */
[----:B------:R-:W-:-:S07]  /*8120*/  @!P0 BRA `(.L_x_612) ;  /* 0x0000037000008947 */ /* 0x000fce0003800000 */
[----:B------:R-:W2:Y:S01]  /*8130*/  LDL R0, [R1+0x4] ;  /* 0x0000040001007983 */ /* 0x000ea20000100800 */
[----:B------:R-:W-:Y:S01]  /*8140*/  UIMAD UR4, UR24, 0x30, UR10 ;  /* 0x00000030180478a4 */ /* 0x000fe2000f8e020a */
[----:B------:R-:W-:Y:S05]  /*8150*/  IMAD.MOV.U32 R242, RZ, RZ, RZ ;  /* 0x000000fffff27224 */ /* 0x000fea00078e00ff */
[----:B------:R-:W-:Y:S05]  /*8160*/  IMAD.U32 R2, RZ, RZ, UR4 ;  /* 0x00000004ff027e24 */ /* 0x000fea000f8e00ff */
[----:B--2---:R-:W-:Y:S05]  /*8170*/  IADD3 R2, R2, -0x30, R0 ;  /* 0xffffffd002027810 */ /* 0x004fea0007ffe000 */
        /* <DEDUP_REMOVED lines=15> */
[----:B-1----:R-:W-:Y:S04]  /*8270*/  IADD3 R169, -R220, 0x10, RZ ;  /* 0x00000010dca97810 */ /* 0x002fe80007ffe1ff */
[----:B------:R-:W-:Y:S02]  /*8280*/  LOP3.LUT R169, R169, 0xf, RZ, 0xc0, !PT ;  /* 0x0000000fa9a97812 */ /* 0x000fe400078ec0ff */
[----:B--2---:R-:W-:Y:S01]  /*8290*/  SHF.R.S32.HI R165, RZ, 0x1f, R242 ;  /* 0x0000001fffa57819 */ /* 0x004fe200000114f2 */
[----:B------:R-:W-:Y:S04]  /*82a0*/  IMAD.WIDE.U32 R2, R242, c[0x0][0x1f0], R2 ;  /* 0x00007c00f2027a25 */ /* 0x000fe800078e0002 */
[----:B------:R-:W-:Y:S01]  /*82b0*/  IMAD R165, R165, c[0x0][0x1f0], RZ ;  /* 0x00007c00a5a57a24 */ /* 0x000fe200078e02ff */
[----:B------:R-:W-:Y:S03]  /*82c0*/  IADD3 R0, P0, R2, UR14, RZ ;  /* 0x0000000e02007c10 */ /* 0x000fe6000ff1e0ff */
[----:B------:R-:W-:Y:S05]  /*82d0*/  IMAD R165, R242, c[0x0][0x1f4], R165 ;  /* 0x00007d00f2a57a24 */ /* 0x000fea00078e02a5 */
[----:B------:R-:W-:Y:S02]  /*82e0*/  IADD3.X R3, R3, UR6, R165, P0, !PT ;  /* 0x0000000603037c10 */ /* 0x000fe400087fe4a5 */
[C---:B------:R-:W-:Y:S04]  /*82f0*/  LEA R2, P0, R0.reuse, c[0x0][0x1c8], 0x1 ;  /* 0x0000720000027a11 */ /* 0x040fe800078008ff */
[----:B------:R-:W-:Y:S01]  /*8300*/  LEA.HI.X R0, R0, c[0x0][0x1cc], R3, 0x1, P0 ;  /* 0x0000730000007a11 */ /* 0x000fe200000f0c03 */
[----:B------:R-:W1:Y:S04]  /*8310*/  SHFL.IDX PT, R172, R2, 0x1, 0x181f ;  /* 0x00381f0002ac7f89 */ /* 0x000e6800000e0000 */
[----:B------:R-:W2:Y:S04]  /*8320*/  SHFL.IDX PT, R3, R2, RZ, 0x181f ;  /* 0x00181fff02037589 */ /* 0x000ea800000e0000 */
[----:B------:R-:W3:Y:S04]  /*8330*/  SHFL.IDX PT, R165, R0, RZ, 0x181f ;  /* 0x00181fff00a57589 */ /* 0x000ee800000e0000 */
[----:B------:R-:W4:Y:S04]  /*8340*/  SHFL.IDX PT, R2, R2, 0x2, 0x181f ;  /* 0x00581f0002027f89 */ /* 0x000f2800000e0000 */
[----:B------:R-:W4:Y:S04]  /*8350*/  SHFL.IDX PT, R167, R0, 0x1, 0x181f ;  /* 0x00381f0000a77f89 */ /* 0x000f2800000e0000 */
[----:B------:R-:W4:Y:S01]  /*8360*/  SHFL.IDX PT, R0, R0, 0x2, 0x181f ;  /* 0x00581f0000007f89 */ /* 0x000f2200000e0000 */
[CC--:B-1---5:R-:W-:Y:S02]  /*8370*/  IADD3 R174, P1, R172.reuse, R221.reuse, RZ ;  /* 0x000000ddacae7210 */ /* 0x0e2fe40007f3e0ff */
[CC--:B--2---:R-:W-:Y:S02]  /*8380*/  IADD3 R194, P0, R3.reuse, R221.reuse, RZ ;  /* 0x000000dd03c27210 */ /* 0x0c4fe40007f1e0ff */
[-C--:B------:R-:W-:Y:S03]  /*8390*/  IADD3 R192, P2, R3, R248.reuse, RZ ;  /* 0x000000f803c07210 */ /* 0x080fe60007f5e0ff */
[C-C-:B---3--:R-:W-:Y:S01]  /*83a0*/  IMAD.X R195, R165.reuse, 0x1, R250.reuse, P0 ;  /* 0x00000001a5c37824 */ /* 0x148fe200000e06fa */
[----:B------:R-:W-:Y:S01]  /*83b0*/  IADD3 R172, P0, R172, R248, RZ ;  /* 0x000000f8acac7210 */ /* 0x000fe20007f1e0ff */
[--C-:B------:R-:W-:Y:S01]  /*83c0*/  IMAD.X R193, R165, 0x1, R249.reuse, P2 ;  /* 0x00000001a5c17824 */ /* 0x100fe200010e06f9 */
[----:B----4-:R-:W-:Y:S02]  /*83d0*/  IADD3 R168, P2, R2, R221, RZ ;  /* 0x000000dd02a87210 */ /* 0x010fe40007f5e0ff */
[----:B------:R1:W-:Y:S01]  /*83e0*/  LDGSTS.E.BYPASS.LTC128B.128 [R244+0x3100], [R194.64], !P6 ;  /* 0x03100000c2f47fae */ /* 0x0003e2000f101d54 */
        /* <DEDUP_REMOVED lines=11> */
.L_x_612:
[----:B-1----:R-:W-:Y:S01]  /*84a0*/  IMAD.MOV.U32 R3, RZ, RZ, c[0x0][0x2ac] ;  /* 0x0000ab00ff037624 */ /* 0x002fe200078e00ff */
[----:B------:R-:W2:Y:S01]  /*84b0*/  LDL R2, [R1+0x1c] ;  /* 0x00001c0001027983 */ /* 0x000ea20000100800 */
[----:B------:R-:W-:Y:S02]  /*84c0*/  UISETP.NE.AND UP1, UPT, UR13, URZ, UPT ;  /* 0x0000003f0d00728c */ /* 0x000fe4000bf25270 */
[----:B------:R-:W-:Y:S01]  /*84d0*/  UIMAD UR4, UR24, -0x30, URZ ;  /* 0xffffffd0180478a4 */ /* 0x000fe2000f8e023f */
[----:B------:R-:W3:Y:S01]  /*84e0*/  LDL R194, [R1+0x8] ;  /* 0x0000080001c27983 */ /* 0x000ee20000100800 */
[----:B------:R-:W-:Y:S02]  /*84f0*/  UISETP.NE.AND UP0, UPT, UR12, URZ, UPT ;  /* 0x0000003f0c00728c */ /* 0x000fe4000bf05270 */
[----:B------:R-:W-:Y:S01]  /*8500*/  PLOP3.LUT P1, PT, PT, PT, UP1, 0x80, 0x0 ;  /* 0x000000000000781c */ /* 0x000fe20003f2f018 */
[----:B------:R-:W0:Y:S01]  /*8510*/  LDGDEPBAR ;  /* 0x00000000000079af */ /* 0x000e220000000000 */
[----:B------:R-:W-:Y:S11]  /*8520*/  PLOP3.LUT P0, PT, PT, PT, UP1, 0x80, 0x0 ;  /* 0x000000000000781c */ /* 0x000ff60003f0f018 */
[----:B--2---:R-:W-:Y:S04]  /*8530*/  @P1 IMAD.HI.U32 R0, R2, c[0x0][0x2c8], RZ ;  /* 0x0000b20002001a27 */ /* 0x004fe800078e00ff */
[----:B------:R-:W-:Y:S01]  /*8540*/  IMAD.MOV.U32 R172, RZ, RZ, R2 ;  /* 0x000000ffffac7224 */ /* 0x000fe200078e0002 */
[----:B------:R-:W-:Y:S01]  /*8550*/  @P0 SHF.R.U32.HI R172, RZ, c[0x0][0x2cc], R0 ;  /* 0x0000b300ffac0a19 */ /* 0x000fe20000011600 */
[----:B------:R-:W-:Y:S01]  /*8560*/  IMAD.U32 R2, RZ, RZ, UR4 ;  /* 0x00000004ff027e24 */ /* 0x000fe2000f8e00ff */
[----:B------:R-:W-:Y:S03]  /*8570*/  PLOP3.LUT P0, PT, PT, PT, UP0, 0x40, 0x0 ;  /* 0x000000000000781c */ /* 0x000fe60003f0e808 */
[----:B------:R-:W1:Y:S01]  /*8580*/  SHFL.IDX PT, R0, R172, RZ, 0x1c1f ;  /* 0x001c1fffac007589 */ /* 0x000e6200000e0000 */
[----:B---3--:R-:W-:Y:S05]  /*8590*/  IADD3 R174, -R194, 0x1, R2 ;  /* 0x00000001c2ae7810 */ /* 0x008fea0007ffe102 */
        /* <DEDUP_REMOVED lines=22> */
.L_x_615:
[----:B------:R-:W-:Y:S04]  /*8700*/  MOV R2, c[0x0][0x32c] ;  /* 0x0000cb0000027a02 */ /* 0x000fe80000000f00 */
[----:B------:R-:W-:Y:S11]  /*8710*/  ISETP.NE.AND P0, PT, R2, 0x1, PT ;  /* 0x000000010200780c */ /* 0x000ff60003f05270 */
[----:B------:R-:W-:Y:S02]  /*8720*/  @!UPT UIADD3 URZ, URZ, URZ, URZ ;  /* 0x0000003f3f3ff290 */ /* 0x000fe4000fffe03f */
[----:B------:R-:W-:Y:S05]  /*8730*/  @P0 IMAD.HI.U32 R2, R0, c[0x0][0x330], RZ ;  /* 0x0000cc0000020a27 */ /* 0x000fea00078e00ff */
[----:B------:R-:W-:Y:S02]  /*8740*/  @P0 SHF.R.U32.HI R0, RZ, c[0x0][0x334], R2 ;  /* 0x0000cd00ff000a19 */ /* 0x000fe40000011602 */
.L_x_616:
[----:B------:R-:W-:Y:S05]  /*8750*/  BSYNC B0 ;  /* 0x0000000000007941 */ /* 0x000fea0003800000 */
.L_x_614:
[----:B------:R-:W-:Y:S05]  /*8760*/  IADD3 R2, -R194, UR4, RZ ;  /* 0x00000004c2027c10 */ /* 0x000fea000fffe1ff */
[----:B------:R-:W-:Y:S05]  /*8770*/  IMAD R0, R0, c[0x0][0x32c], R2 ;  /* 0x0000cb0000007a24 */ /* 0x000fea00078e0202 */
[----:B------:R-:W-:Y:S02]  /*8780*/  IADD3 R2, R0, c[0x0][0x32c], RZ ;  /* 0x0000cb0000027a10 */ /* 0x000fe40007ffe0ff */
[----:B------:R-:W-:Y:S02]  /*8790*/  IMNMX R167, R167, R0, !PT ;  /* 0x00000000a7a77217 */ /* 0x000fe40007800200 */
[----:B------:R-:W-:Y:S02]  /*87a0*/  IMNMX R168, R168, R2, PT ;  /* 0x00000002a8a87217 */ /* 0x000fe40003800200 */
.L_x_613:
[----:B------:R-:W1:Y:S01]  /*87b0*/  SHFL.IDX PT, R0, R172, 0x1, 0x1c1f ;  /* 0x003c1f00ac007f89 */ /* 0x000e6200000e0000 */
[----:B------:R-:W-:Y:S06]  /*87c0*/  UISETP.NE.AND UP0, UPT, UR12, URZ, UPT ;  /* 0x0000003f0c00728c */ /* 0x000fec000bf05270 */
[----:B------:R-:W-:Y:S02]  /*87d0*/  PLOP3.LUT P0, PT, PT, PT, UP0, 0x40, 0x0 ;  /* 0x000000000000781c */ /* 0x000fe40003f0e808 */
[----:B-1----:R-:W-:Y:S01]  /*87e0*/  IADD3 R3, R174, R0, RZ ;  /* 0x00000000ae037210 */ /* 0x002fe20007ffe0ff */
[----:B------:R-:W-:Y:S10]  /*87f0*/  IMAD.IADD R165, R173, 0x1, R0 ;  /* 0x00000001ada57824 */ /* 0x000ff400078e0200 */
        /* <DEDUP_REMOVED lines=16> */
.L_x_619:
[----:B------:R-:W-:Y:S04]  /*8900*/  MOV R2, 0x1 ;  /* 0x0000000100027802 */ /* 0x000fe80000000f00 */
[----:B------:R-:W-:Y:S11]  /*8910*/  ISETP.NE.AND P0, PT, R2, c[0x0][0x32c], PT ;  /* 0x0000cb0002007a0c */ /* 0x000ff60003f05270 */
[----:B------:R-:W-:Y:S02]  /*8920*/  @!UPT UIADD3 URZ, URZ, URZ, URZ ;  /* 0x0000003f3f3ff290 */ /* 0x000fe4000fffe03f */
[----:B------:R-:W-:Y:S05]  /*8930*/  @P0 IMAD.HI.U32 R2, R0, c[0x0][0x330], RZ ;  /* 0x0000cc0000020a27 */ /* 0x000fea00078e00ff */
[----:B------:R-:W-:Y:S02]  /*8940*/  @P0 SHF.R.U32.HI R0, RZ, c[0x0][0x334], R2 ;  /* 0x0000cd00ff000a19 */ /* 0x000fe40000011602 */
.L_x_620:
[----:B------:R-:W-:Y:S05]  /*8950*/  BSYNC B0 ;  /* 0x0000000000007941 */ /* 0x000fea0003800000 */
.L_x_618:
[----:B------:R-:W-:Y:S05]  /*8960*/  IADD3 R2, -R194, UR4, RZ ;  /* 0x00000004c2027c10 */ /* 0x000fea000fffe1ff */
[----:B------:R-:W-:Y:S05]  /*8970*/  IMAD R0, R0, c[0x0][0x32c], R2 ;  /* 0x0000cb0000007a24 */ /* 0x000fea00078e0202 */
[----:B------:R-:W-:Y:S02]  /*8980*/  IADD3 R2, R0, c[0x0][0x32c], RZ ;  /* 0x0000cb0000027a10 */ /* 0x000fe40007ffe0ff */
[----:B------:R-:W-:Y:S02]  /*8990*/  IMNMX R3, R3, R0, !PT ;  /* 0x0000000003037217 */ /* 0x000fe40007800200 */
[----:B------:R-:W-:Y:S02]  /*89a0*/  IMNMX R165, R165, R2, PT ;  /* 0x00000002a5a57217 */ /* 0x000fe40003800200 */
.L_x_617:
        /* <DEDUP_REMOVED lines=21> */
.L_x_623:
[----:B------:R-:W-:Y:S04]  /*8b00*/  MOV R175, c[0x0][0x32c] ;  /* 0x0000cb0000af7a02 */ /* 0x000fe80000000f00 */
[----:B------:R-:W-:Y:S11]  /*8b10*/  ISETP.NE.AND P0, PT, R175, 0x1, PT ;  /* 0x00000001af00780c */ /* 0x000ff60003f05270 */
[----:B------:R-:W-:Y:S02]  /*8b20*/  @!UPT UIADD3 URZ, URZ, URZ, URZ ;  /* 0x0000003f3f3ff290 */ /* 0x000fe4000fffe03f */
[----:B------:R-:W-:Y:S05]  /*8b30*/  @P0 IMAD.HI.U32 R175, R169, c[0x0][0x330], RZ ;  /* 0x0000cc00a9af0a27 */ /* 0x000fea00078e00ff */
[----:B------:R-:W-:Y:S02]  /*8b40*/  @P0 SHF.R.U32.HI R169, RZ, c[0x0][0x334], R175 ;  /* 0x0000cd00ffa90a19 */ /* 0x000fe400000116af */
.L_x_624:
[----:B------:R-:W-:Y:S05]  /*8b50*/  BSYNC B0 ;  /* 0x0000000000007941 */ /* 0x000fea0003800000 */
.L_x_622:
[----:B------:R-:W-:Y:S05]  /*8b60*/  IADD3 R175, -R194, UR4, RZ ;  /* 0x00000004c2af7c10 */ /* 0x000fea000fffe1ff */
[----:B------:R-:W-:Y:S05]  /*8b70*/  IMAD R169, R169, c[0x0][0x32c], R175 ;  /* 0x0000cb00a9a97a24 */ /* 0x000fea00078e02af */
[----:B------:R-:W-:Y:S02]  /*8b80*/  IADD3 R175, R169, c[0x0][0x32c], RZ ;  /* 0x0000cb00a9af7a10 */ /* 0x000fe40007ffe0ff */
[----:B------:R-:W-:Y:S02]  /*8b90*/  IMNMX R0, R0, R169, !PT ;  /* 0x000000a900007217 */ /* 0x000fe40007800200 */
[----:B------:R-:W-:Y:S02]  /*8ba0*/  IMNMX R2, R2, R175, PT ;  /* 0x000000af02027217 */ /* 0x000fe40003800200 */
.L_x_621:
[----:B------:R-:W-:Y:S02]  /*8bb0*/  UISETP.GE.AND UP1, UPT, UR4, 0x1, UPT ;  /* 0x000000010400788c */ /* 0x000fe4000bf26270 */
[----:B------:R-:W-:Y:S02]  /*8bc0*/  UISETP.GE.AND UP0, UPT, UR4, 0x2, UPT ;  /* 0x000000020400788c */ /* 0x000fe4000bf06270 */
[----:B------:R-:W-:Y:S02]  /*8bd0*/  UISETP.GE.AND UP2, UPT, UR4, 0x9, UPT ;  /* 0x000000090400788c */ /* 0x000fe4000bf46270 */
[----:B------:R-:W-:Y:S01]  /*8be0*/  PLOP3.LUT P0, PT, PT, PT, UP1, 0x40, 0x0 ;  /* 0x000000000000781c */ /* 0x000fe20003f0e818 */
[----:B------:R-:W-:Y:S01]  /*8bf0*/  UP2UR UR29, UPR, URZ, 0x2 ;  /* 0x000000023f1d7883 */ /* 0x000fe20008000000 */
[----:B------:R-:W-:Y:S01]  /*8c00*/  PLOP3.LUT P1, PT, PT, PT, UP0, 0x40, 0x0 ;  /* 0x000000000000781c */ /* 0x000fe20003f2e808 */
[----:B------:R-:W-:Y:S01]  /*8c10*/  UP2UR UR28, UPR, URZ, 0x1 ;  /* 0x000000013f1c7883 */ /* 0x000fe20008000000 */
[C---:B------:R-:W-:Y:S01]  /*8c20*/  ISETP.GT.AND P0, PT, R3.reuse, RZ, P0 ;  /* 0x000000ff0300720c */ /* 0x040fe20000704270 */
[----:B------:R-:W-:Y:S01]  /*8c30*/  UISETP.GE.AND UP6, UPT, UR4, 0x12, UPT ;  /* 0x000000120400788c */ /* 0x000fe2000bfc6270 */
[----:B------:R-:W-:Y:S01]  /*8c40*/  ISETP.GT.AND P1, PT, R3, 0x1, P1 ;  /* 0x000000010300780c */ /* 0x000fe20000f24270 */
[----:B------:R-:W-:Y:S01]  /*8c50*/  UISETP.GE.AND UP4, UPT, UR4, 0x1a, UPT ;  /* 0x0000001a0400788c */ /* 0x000fe2000bf86270 */
[C---:B------:R-:W-:Y:S01]  /*8c60*/  ISETP.LT.OR P0, PT, R165.reuse, 0x1, P0 ;  /* 0x00000001a500780c */ /* 0x040fe20000701670 */
[----:B------:R-:W-:Y:S01]  /*8c70*/  UISETP.GE.AND UP5, UPT, UR4, 0x19, UPT ;  /* 0x000000190400788c */ /* 0x000fe2000bfa6270 */
[----:B------:R-:W-:Y:S01]  /*8c80*/  ISETP.LT.OR P1, PT, R165, 0x2, P1 ;  /* 0x00000002a500780c */ /* 0x000fe20000f21670 */
[----:B------:R-:W-:Y:S01]  /*8c90*/  UISETP.GE.AND UP3, UPT, UR4, 0x21, UPT ;  /* 0x000000210400788c */ /* 0x000fe2000bf66270 */
[----:B------:R-:W-:Y:S01]  /*8ca0*/  FSEL R175, R6, -INF , !P0 ;  /* 0xff80000006af7808 */ /* 0x000fe20004000000 */
[----:B------:R-:W-:Y:S01]  /*8cb0*/  UP2UR UR27, UPR, URZ, 0x4 ;  /* 0x000000043f1b7883 */ /* 0x000fe20008000000 */
[----:B------:R-:W-:Y:S01]  /*8cc0*/  PLOP3.LUT P0, PT, PT, PT, UP0, 0x40, 0x0 ;  /* 0x000000000000781c */ /* 0x000fe20003f0e808 */
[----:B------:R-:W-:Y:S01]  /*8cd0*/  UISETP.GE.AND UP0, UPT, UR4, 0x11, UPT ;  /* 0x000000110400788c */ /* 0x000fe2000bf06270 */
[----:B------:R-:W-:Y:S01]  /*8ce0*/  PLOP3.LUT P2, PT, PT, PT, UP1, 0x40, 0x0 ;  /* 0x000000000000781c */ /* 0x000fe20003f4e818 */
[----:B------:R-:W-:Y:S01]  /*8cf0*/  UISETP.GE.AND UP1, UPT, UR4, 0xa, UPT ;  /* 0x0000000a0400788c */ /* 0x000fe2000bf26270 */
[----:B------:R-:W-:Y:S01]  /*8d00*/  ISETP.GT.AND P0, PT, R167, 0x1, P0 ;  /* 0x00000001a700780c */ /* 0x000fe20000704270 */
[----:B------:R-:W-:Y:S01]  /*8d10*/  UP2UR UR25, UPR, URZ, 0x1 ;  /* 0x000000013f197883 */ /* 0x000fe20008000000 */
[----:B------:R-:W-:Y:S01]  /*8d20*/  FSEL R192, R7, -INF , !P1 ;  /* 0xff80000007c07808 */ /* 0x000fe20004800000 */
[----:B------:R-:W-:Y:S01]  /*8d30*/  UP2UR UR26, UPR, URZ, 0x2 ;  /* 0x000000023f1a7883 */ /* 0x000fe20008000000 */
[----:B------:R-:W-:Y:S01]  /*8d40*/  PLOP3.LUT P1, PT, PT, PT, UP2, 0x40, 0x0 ;  /* 0x000000000000781c */ /* 0x000fe20003f2e828 */
[----:B------:R-:W-:Y:S01]  /*8d50*/  UP2UR UR30, UPR, URZ, 0x40 ;  /* 0x000000403f1e7883 */ /* 0x000fe20008000000 */
[----:B------:R-:W-:Y:S02]  /*8d60*/  ISETP.LT.OR P0, PT, R168, 0x2, P0 ;  /* 0x00000002a800780c */ /* 0x000fe40000701670 */
[----:B------:R-:W-:Y:S02]  /*8d70*/  ISETP.GT.AND P1, PT, R3, 0x8, P1 ;  /* 0x000000080300780c */ /* 0x000fe40000f24270 */
[----:B------:R-:W-:Y:S02]  /*8d80*/  FSEL R7, R5, -INF , !P0 ;  /* 0xff80000005077808 */ /* 0x000fe40004000000 */
[----:B------:R-:W-:Y:S02]  /*8d90*/  PLOP3.LUT P0, PT, PT, PT, UP1, 0x40, 0x0 ;  /* 0x000000000000781c */ /* 0x000fe40003f0e818 */
[----:B------:R-:W-:Y:S02]  /*8da0*/  ISETP.LT.OR P1, PT, R165, 0x9, P1 ;  /* 0x00000009a500780c */ /* 0x000fe40000f21670 */
[----:B------:R-:W-:Y:S02]  /*8db0*/  ISETP.GT.AND P0, PT, R3, 0x9, P0 ;  /* 0x000000090300780c */ /* 0x000fe40000704270 */
[----:B------:R-:W-:Y:S02]  /*8dc0*/  ISETP.GT.AND P2, PT, R167, RZ, P2 ;  /* 0x000000ffa700720c */ /* 0x000fe40001744270 */
[----:B------:R-:W-:Y:S02]  /*8dd0*/  FSEL R193, R18, -INF , !P1 ;  /* 0xff80000012c17808 */ /* 0x000fe40004800000 */
[----:B------:R-:W-:Y:S01]  /*8de0*/  PLOP3.LUT P1, PT, PT, PT, UP1, 0x40, 0x0 ;  /* 0x000000000000781c */ /* 0x000fe20003f2e818 */
[----:B------:R-:W-:Y:S01]  /*8df0*/  UISETP.GE.AND UP1, UPT, UR4, 0x29, UPT ;  /* 0x000000290400788c */ /* 0x000fe2000bf26270 */
[----:B------:R-:W-:Y:S02]  /*8e00*/  ISETP.LT.OR P0, PT, R165, 0xa, P0 ;  /* 0x0000000aa500780c */ /* 0x000fe40000701670 */
[----:B------:R-:W-:Y:S02]  /*8e10*/  ISETP.LT.OR P2, PT, R168, 0x1, P2 ;  /* 0x00000001a800780c */ /* 0x000fe40001741670 */
[----:B------:R-:W-:Y:S02]  /*8e20*/  ISETP.GT.AND P1, PT, R167, 0x9, P1 ;  /* 0x00000009a700780c */ /* 0x000fe40000f24270 */
[----:B------:R-:W-:Y:S02]  /*8e30*/  FSEL R19, R19, -INF , !P0 ;  /* 0xff80000013137808 */ /* 0x000fe40004000000 */
[----:B------:R-:W-:Y:S02]  /*8e40*/  PLOP3.LUT P0, PT, PT, PT, UP0, 0x40, 0x0 ;  /* 0x000000000000781c */ /* 0x000fe40003f0e808 */
[----:B------:R-:W-:Y:S02]  /*8e50*/  FSEL R6, R4, -INF , !P2 ;  /* 0xff80000004067808 */ /* 0x000fe40005000000 */
[----:B------:R-:W-:Y:S01]  /*8e60*/  PLOP3.LUT P2, PT, PT, PT, UP2, 0x40, 0x0 ;  /* 0x000000000000781c */ /* 0x000fe20003f4e828 */
[----:B------:R-:W-:Y:S01]  /*8e70*/  UISETP.GE.AND UP2, UPT, UR4, 0x22, UPT ;  /* 0x000000220400788c */ /* 0x000fe2000bf46270 */
[C---:B------:R-:W-:Y:S02]  /*8e80*/  ISETP.LT.OR P1, PT, R168.reuse, 0xa, P1 ;  /* 0x0000000aa800780c */ /* 0x040fe40000f21670 */
[----:B------:R-:W-:Y:S02]  /*8e90*/  ISETP.GT.AND P0, PT, R3, 0x10, P0 ;  /* 0x000000100300780c */ /* 0x000fe40000704270 */
[----:B------:R-:W-:Y:S02]  /*8ea0*/  ISETP.GT.AND P2, PT, R167, 0x8, P2 ;  /* 0x00000008a700780c */ /* 0x000fe40001744270 */
[----:B------:R-:W-:Y:S02]  /*8eb0*/  FSEL R18, R17, -INF , !P1 ;  /* 0xff80000011127808 */ /* 0x000fe40004800000 */
[----:B------:R-:W-:Y:S01]  /*8ec0*/  PLOP3.LUT P1, PT, PT, PT, UP0, 0x40, 0x0 ;  /* 0x000000000000781c */ /* 0x000fe20003f2e808 */
[----:B------:R-:W-:Y:S01]  /*8ed0*/  UISETP.GE.AND UP0, UPT, UR4, 0x2a, UPT ;  /* 0x0000002a0400788c */ /* 0x000fe2000bf06270 */
[----:B------:R-:W-:Y:S02]  /*8ee0*/  ISETP.LT.OR P0, PT, R165, 0x11, P0 ;  /* 0x00000011a500780c */ /* 0x000fe40000701670 */
[----:B------:R-:W-:Y:S02]  /*8ef0*/  ISETP.LT.OR P2, PT, R168, 0x9, P2 ;  /* 0x00000009a800780c */ /* 0x000fe40001741670 */
[C---:B------:R-:W-:Y:S02]  /*8f00*/  ISETP.GT.AND P1, PT, R167.reuse, 0x10, P1 ;  /* 0x00000010a700780c */ /* 0x040fe40000f24270 */
[----:B------:R-:W-:Y:S02]  /*8f10*/  FSEL R198, R22, -INF , !P0 ;  /* 0xff80000016c67808 */ /* 0x000fe40004000000 */
[----:B------:R-:W-:Y:S02]  /*8f20*/  PLOP3.LUT P0, PT, PT, PT, UP6, 0x40, 0x0 ;  /* 0x000000000000781c */ /* 0x000fe40003f0e868 */
[----:B------:R-:W-:Y:S02]  /*8f30*/  FSEL R16, R16, -INF , !P2 ;  /* 0xff80000010107808 */ /* 0x000fe40005000000 */
[----:B------:R-:W-:Y:S01]  /*8f40*/  PLOP3.LUT P2, PT, PT, PT, UP6, 0x40, 0x0 ;  /* 0x000000000000781c */ /* 0x000fe20003f4e868 */
[----:B------:R-:W-:Y:S01]  /*8f50*/  UISETP.NE.AND UP6, UPT, UR25, URZ, UPT ;  /* 0x0000003f1900728c */ /* 0x000fe2000bfc5270 */
[----:B------:R-:W-:Y:S02]  /*8f60*/  ISETP.LT.OR P1, PT, R168, 0x11, P1 ;  /* 0x00000011a800780c */ /* 0x000fe40000f21670 */
[----:B------:R-:W-:Y:S01]  /*8f70*/  ISETP.GT.AND P0, PT, R167, 0x11, P0 ;  /* 0x00000011a700780c */ /* 0x000fe20000704270 */
[----:B------:R-:W-:Y:S01]  /*8f80*/  UP2UR UR31, UPR, URZ, 0x40 ;  /* 0x000000403f1f7883 */ /* 0x000fe20008000000 */
[----:B------:R-:W-:Y:S01]  /*8f90*/  ISETP.GT.AND P2, PT, R3, 0x11, P2 ;  /* 0x000000110300780c */ /* 0x000fe20001744270 */
[----:B------:R-:W-:Y:S01]  /*8fa0*/  UISETP.NE.AND UP6, UPT, UR26, URZ, UPT ;  /* 0x0000003f1a00728c */ /* 0x000fe2000bfc5270 */
[----:B------:R-:W-:Y:S02]  /*8fb0*/  FSEL R196, R20, -INF , !P1 ;  /* 0xff80000014c47808 */ /* 0x000fe40004800000 */
[----:B------:R-:W-:Y:S01]  /*8fc0*/  PLOP3.LUT P1, PT, PT, PT, UP4, 0x40, 0x0 ;  /* 0x000000000000781c */ /* 0x000fe20003f2e848 */
[----:B------:R-:W-:Y:S01]  /*8fd0*/  UP2UR UR32, UPR, URZ, 0x40 ;  /* 0x000000403f207883 */ /* 0x000fe20008000000 */
[C---:B------:R-:W-:Y:S01]  /*8fe0*/  ISETP.LT.OR P0, PT, R168.reuse, 0x12, P0 ;  /* 0x00000012a800780c */ /* 0x040fe20000701670 */
[----:B------:R-:W-:Y:S01]  /*8ff0*/  UISETP.NE.AND UP6, UPT, UR27, URZ, UPT ;  /* 0x0000003f1b00728c */ /* 0x000fe2000bfc5270 */
[----:B------:R-:W-:Y:S02]  /*9000*/  ISETP.LT.OR P2, PT, R165, 0x12, P2 ;  /* 0x00000012a500780c */ /* 0x000fe40001741670 */
[----:B------:R-:W-:Y:S01]  /*9010*/  ISETP.GT.AND P1, PT, R3, 0x19, P1 ;  /* 0x000000190300780c */ /* 0x000fe20000f24270 */
[----:B------:R-:W-:Y:S01]  /*9020*/  UP2UR UR33, UPR, URZ, 0x40 ;  /* 0x000000403f217883 */ /* 0x000fe20008000000 */
[----:B------:R-:W-:Y:S01]  /*9030*/  FSEL R197, R21, -INF , !P0 ;  /* 0xff80000015c57808 */ /* 0x000fe20004000000 */
[----:B------:R-:W-:Y:S01]  /*9040*/  UISETP.NE.AND UP6, UPT, UR28, URZ, UPT ;  /* 0x0000003f1c00728c */ /* 0x000fe2000bfc5270 */
[----:B------:R-:W-:Y:S02]  /*9050*/  PLOP3.LUT P0, PT, PT, PT, UP5, 0x40, 0x0 ;  /* 0x000000000000781c */ /* 0x000fe40003f0e858 */
[----:B------:R-:W-:Y:S01]  /*9060*/  FSEL R199, R23, -INF , !P2 ;  /* 0xff80000017c77808 */ /* 0x000fe20005000000 */
[----:B------:R-:W-:Y:S01]  /*9070*/  UP2UR UR34, UPR, URZ, 0x40 ;  /* 0x000000403f227883 */ /* 0x000fe20008000000 */
[----:B------:R-:W-:Y:S01]  /*9080*/  PLOP3.LUT P2, PT, PT, PT, UP5, 0x40, 0x0 ;  /* 0x000000000000781c */ /* 0x000fe20003f4e858 */
[----:B------:R-:W-:Y:S01]  /*9090*/  UISETP.NE.AND UP6, UPT, UR29, URZ, UPT ;  /* 0x0000003f1d00728c */ /* 0x000fe2000bfc5270 */
[----:B------:R-:W-:Y:S02]  /*90a0*/  ISETP.LT.OR P1, PT, R165, 0x1a, P1 ;  /* 0x0000001aa500780c */ /* 0x000fe40000f21670 */
[----:B------:R-:W-:Y:S02]  /*90b0*/  ISETP.GT.AND P0, PT, R167, 0x18, P0 ;  /* 0x00000018a700780c */ /* 0x000fe40000704270 */
[----:B------:R-:W-:Y:S02]  /*90c0*/  ISETP.GT.AND P2, PT, R3, 0x18, P2 ;  /* 0x000000180300780c */ /* 0x000fe40001744270 */
[----:B------:R-:W-:Y:S02]  /*90d0*/  FSEL R209, R35, -INF , !P1 ;  /* 0xff80000023d17808 */ /* 0x000fe40004800000 */
[----:B------:R-:W-:Y:S02]  /*90e0*/  PLOP3.LUT P1, PT, PT, PT, UP3, 0x40, 0x0 ;  /* 0x000000000000781c */ /* 0x000fe40003f2e838 */
[----:B------:R-:W-:Y:S02]  /*90f0*/  ISETP.LT.OR P0, PT, R168, 0x19, P0 ;  /* 0x00000019a800780c */ /* 0x000fe40000701670 */
[----:B------:R-:W-:Y:S02]  /*9100*/  ISETP.LT.OR P2, PT, R165, 0x19, P2 ;  /* 0x00000019a500780c */ /* 0x000fe40001741670 */
[----:B------:R-:W-:Y:S02]  /*9110*/  ISETP.GT.AND P1, PT, R3, 0x20, P1 ;  /* 0x000000200300780c */ /* 0x000fe40000f24270 */
[----:B------:R-:W-:Y:S02]  /*9120*/  FSEL R201, R32, -INF , !P0 ;  /* 0xff80000020c97808 */ /* 0x000fe40004000000 */
[----:B------:R-:W-:Y:S02]  /*9130*/  PLOP3.LUT P0, PT, PT, PT, UP2, 0x40, 0x0 ;  /* 0x000000000000781c */ /* 0x000fe40003f0e828 */
[----:B------:R-:W-:Y:S02]  /*9140*/  FSEL R206, R34, -INF , !P2 ;  /* 0xff80000022ce7808 */ /* 0x000fe40005000000 */
[----:B------:R-:W-:Y:S02]  /*9150*/  PLOP3.LUT P2, PT, PT, PT, UP4, 0x40, 0x0 ;  /* 0x000000000000781c */ /* 0x000fe40003f4e848 */
[----:B------:R-:W-:Y:S02]  /*9160*/  ISETP.LT.OR P1, PT, R165, 0x21, P1 ;  /* 0x00000021a500780c */ /* 0x000fe40000f21670 */
[----:B------:R-:W-:Y:S02]  /*9170*/  ISETP.GT.AND P0, PT, R3, 0x21, P0 ;  /* 0x000000210300780c */ /* 0x000fe40000704270 */
[----:B------:R-:W-:Y:S02]  /*9180*/  ISETP.GT.AND P2, PT, R167, 0x19, P2 ;  /* 0x00000019a700780c */ /* 0x000fe40001744270 */
[----:B------:R-:W-:Y:S02]  /*9190*/  FSEL R219, R38, -INF , !P1 ;  /* 0xff80000026db7808 */ /* 0x000fe40004800000 */
[----:B------:R-:W-:Y:S02]  /*91a0*/  PLOP3.LUT P1, PT, PT, PT, UP2, 0x40, 0x0 ;  /* 0x000000000000781c */ /* 0x000fe40003f2e828 */
[----:B------:R-:W-:Y:S02]  /*91b0*/  ISETP.LT.OR P0, PT, R165, 0x22, P0 ;  /* 0x00000022a500780c */ /* 0x000fe40000701670 */
[C---:B------:R-:W-:Y:S02]  /*91c0*/  ISETP.LT.OR P2, PT, R168.reuse, 0x1a, P2 ;  /* 0x0000001aa800780c */ /* 0x040fe40001741670 */
[----:B------:R-:W-:Y:S02]  /*91d0*/  ISETP.GT.AND P1, PT, R167, 0x21, P1 ;  /* 0x00000021a700780c */ /* 0x000fe40000f24270 */
[----:B------:R-:W-:Y:S02]  /*91e0*/  FSEL R223, R39, -INF , !P0 ;  /* 0xff80000027df7808 */ /* 0x000fe40004000000 */
[----:B------:R-:W-:Y:S02]  /*91f0*/  PLOP3.LUT P0, PT, PT, PT, UP1, 0x40, 0x0 ;  /* 0x000000000000781c */ /* 0x000fe40003f0e818 */
[----:B------:R-:W-:Y:S02]  /*9200*/  FSEL R202, R33, -INF , !P2 ;  /* 0xff80000021ca7808 */ /* 0x000fe40005000000 */
[----:B------:R-:W-:Y:S02]  /*9210*/  PLOP3.LUT P2, PT, PT, PT, UP3, 0x40, 0x0 ;  /* 0x000000000000781c */ /* 0x000fe40003f4e838 */
[C---:B------:R-:W-:Y:S02]  /*9220*/  ISETP.LT.OR P1, PT, R168.reuse, 0x22, P1 ;  /* 0x00000022a800780c */ /* 0x040fe40000f21670 */
[----:B------:R-:W-:Y:S02]  /*9230*/  ISETP.GT.AND P0, PT, R3, 0x28, P0 ;  /* 0x000000280300780c */ /* 0x000fe40000704270 */
[----:B------:R-:W-:Y:S02]  /*9240*/  ISETP.GT.AND P2, PT, R167, 0x20, P2 ;  /* 0x00000020a700780c */ /* 0x000fe40001744270 */
[----:B------:R-:W-:Y:S02]  /*9250*/  FSEL R216, R37, -INF , !P1 ;  /* 0xff80000025d87808 */ /* 0x000fe40004800000 */
[----:B------:R-:W-:Y:S02]  /*9260*/  ISETP.LT.OR P1, PT, R165, 0x29, P0 ;  /* 0x00000029a500780c */ /* 0x000fe40000721670 */
[----:B------:R-:W-:Y:S02]  /*9270*/  PLOP3.LUT P0, PT, PT, PT, UP0, 0x40, 0x0 ;  /* 0x000000000000781c */ /* 0x000fe40003f0e808 */
[----:B------:R-:W-:Y:S02]  /*9280*/  ISETP.LT.OR P2, PT, R168, 0x21, P2 ;  /* 0x00000021a800780c */ /* 0x000fe40001741670 */
[----:B------:R-:W-:Y:S02]  /*9290*/  ISETP.GT.AND P0, PT, R3, 0x29, P0 ;  /* 0x000000290300780c */ /* 0x000fe40000704270 */
[----:B------:R-:W-:Y:S01]  /*92a0*/  FSEL R215, R36, -INF , !P2 ;  /* 0xff80000024d77808 */ /* 0x000fe20005000000 */
[----:B------:R-:W1:Y:S01]  /*92b0*/  SHFL.IDX PT, R3, R172, 0x3, 0x1c1f ;  /* 0x007c1f00ac037f89 */ /* 0x000e6200000e0000 */
[----:B------:R-:W-:Y:S02]  /*92c0*/  PLOP3.LUT P2, PT, PT, PT, UP1, 0x40, 0x0 ;  /* 0x000000000000781c */ /* 0x000fe40003f4e818 */
[----:B------:R-:W-:Y:S02]  /*92d0*/  ISETP.LT.OR P0, PT, R165, 0x2a, P0 ;  /* 0x0000002aa500780c */ /* 0x000fe40000701670 */
[----:B------:R-:W-:Y:S02]  /*92e0*/  ISETP.GT.AND P2, PT, R167, 0x28, P2 ;  /* 0x00000028a700780c */ /* 0x000fe40001744270 */
[----:B------:R-:W-:Y:S02]  /*92f0*/  FSEL R252, R50, -INF , !P1 ;  /* 0xff80000032fc7808 */ /* 0x000fe40004800000 */
[----:B------:R-:W-:Y:S02]  /*9300*/  PLOP3.LUT P1, PT, PT, PT, UP0, 0x40, 0x0 ;  /* 0x000000000000781c */ /* 0x000fe40003f2e808 */
[----:B------:R-:W-:Y:S02]  /*9310*/  FSEL R51, R51, -INF , !P0 ;  /* 0xff80000033337808 */ /* 0x000fe40004000000 */
[----:B------:R-:W-:Y:S01]  /*9320*/  PLOP3.LUT P0, PT, PT, PT, UP6, 0x40, 0x0 ;  /* 0x000000000000781c */ /* 0x000fe20003f0e868 */
[----:B------:R-:W-:Y:S01]  /*9330*/  UISETP.NE.AND UP6, UPT, UR34, URZ, UPT ;  /* 0x0000003f2200728c */ /* 0x000fe2000bfc5270 */
[----:B------:R-:W-:Y:S02]  /*9340*/  ISETP.LT.OR P2, PT, R168, 0x29, P2 ;  /* 0x00000029a800780c */ /* 0x000fe40001741670 */
[----:B------:R-:W-:Y:S02]  /*9350*/  ISETP.GT.AND P1, PT, R167, 0x29, P1 ;  /* 0x00000029a700780c */ /* 0x000fe40000f24270 */
[----:B------:R-:W-:Y:S02]  /*9360*/  FSEL R222, R48, -INF , !P2 ;  /* 0xff80000030de7808 */ /* 0x000fe40005000000 */
[----:B------:R-:W-:Y:S01]  /*9370*/  PLOP3.LUT P2, PT, PT, PT, UP6, 0x40, 0x0 ;  /* 0x000000000000781c */ /* 0x000fe20003f4e868 */
[----:B------:R-:W-:Y:S01]  /*9380*/  UISETP.NE.AND UP6, UPT, UR33, URZ, UPT ;  /* 0x0000003f2100728c */ /* 0x000fe2000bfc5270 */
[----:B------:R-:W-:Y:S02]  /*9390*/  ISETP.LT.OR P1, PT, R168, 0x2a, P1 ;  /* 0x0000002aa800780c */ /* 0x000fe40000f21670 */
[----:B------:R-:W-:Y:S02]  /*93a0*/  ISETP.GT.AND P0, PT, R0, RZ, P0 ;  /* 0x000000ff0000720c */ /* 0x000fe40000704270 */
        /* <DEDUP_REMOVED lines=9> */
[C---:B------:R-:W-:Y:S02]  /*9440*/  ISETP.GT.AND P0, PT, R0.reuse, 0x9, P0 ;  /* 0x000000090000780c */ /* 0x040fe40000704270 */
[----:B------:R-:W-:Y:S02]  /*9450*/  ISETP.GT.AND P1, PT, R0, 0x8, P1 ;  /* 0x000000080000780c */ /* 0x000fe40000f24270 */
[C---:B------:R-:W-:Y:S02]  /*9460*/  ISETP.LT.OR P0, PT, R2.reuse, 0xa, P0 ;  /* 0x0000000a0200780c */ /* 0x040fe40000701670 */
[----:B------:R-:W-:Y:S02]  /*9470*/  FSEL R17, R9, -INF , !P2 ;  /* 0xff80000009117808 */ /* 0x000fe40005000000 */
[----:B------:R-:W-:Y:S01]  /*9480*/  PLOP3.LUT P2, PT, PT, PT, UP6, 0x40, 0x0 ;  /* 0x000000000000781c */ /* 0x000fe20003f4e868 */
[----:B------:R-:W-:Y:S01]  /*9490*/  UISETP.NE.AND UP6, UPT, UR30, URZ, UPT ;  /* 0x0000003f1e00728c */ /* 0x000fe2000bfc5270 */
[----:B------:R-:W-:Y:S02]  /*94a0*/  ISETP.LT.OR P1, PT, R2, 0x9, P1 ;  /* 0x000000090200780c */ /* 0x000fe40000f21670 */
[----:B------:R-:W-:Y:S01]  /*94b0*/  FSEL R13, R13, -INF , !P0 ;  /* 0xff8000000d0d7808 */ /* 0x000fe20004000000 */
[----:B------:R-:W-:Y:S01]  /*94c0*/  UP2UR UR30, UPR, URZ, 0x40 ;  /* 0x000000403f1e7883 */ /* 0x000fe20008000000 */
[----:B------:R-:W-:Y:S02]  /*94d0*/  PLOP3.LUT P0, PT, PT, PT, UP5, 0x40, 0x0 ;  /* 0x000000000000781c */ /* 0x000fe40003f0e858 */
[----:B------:R-:W-:Y:S02]  /*94e0*/  FSEL R12, R12, -INF , !P1 ;  /* 0xff8000000c0c7808 */ /* 0x000fe40004800000 */
[----:B------:R-:W-:Y:S01]  /*94f0*/  PLOP3.LUT P1, PT, PT, PT, UP6, 0x40, 0x0 ;  /* 0x000000000000781c */ /* 0x000fe20003f2e868 */
[----:B------:R-:W-:Y:S01]  /*9500*/  UISETP.NE.AND UP6, UPT, UR12, URZ, UPT ;  /* 0x0000003f0c00728c */ /* 0x000fe2000bfc5270 */
[C---:B------:R-:W-:Y:S02]  /*9510*/  ISETP.GT.AND P0, PT, R0.reuse, 0x18, P0 ;  /* 0x000000180000780c */ /* 0x040fe40000704270 */
[C---:B------:R-:W-:Y:S02]  /*9520*/  ISETP.GT.AND P2, PT, R0.reuse, 0x10, P2 ;  /* 0x000000100000780c */ /* 0x040fe40001744270 */
[----:B------:R-:W-:Y:S02]  /*9530*/  ISETP.GT.AND P1, PT, R0, 0x11, P1 ;  /* 0x000000110000780c */ /* 0x000fe40000f24270 */
[C---:B------:R-:W-:Y:S02]  /*9540*/  ISETP.LT.OR P0, PT, R2.reuse, 0x19, P0 ;  /* 0x000000190200780c */ /* 0x040fe40000701670 */
[C---:B------:R-:W-:Y:S02]  /*9550*/  ISETP.LT.OR P2, PT, R2.reuse, 0x11, P2 ;  /* 0x000000110200780c */ /* 0x040fe40001741670 */
[----:B------:R-:W-:Y:S02]  /*9560*/  ISETP.LT.OR P1, PT, R2, 0x12, P1 ;  /* 0x000000120200780c */ /* 0x000fe40000f21670 */
[----:B------:R-:W-:Y:S02]  /*9570*/  FSEL R210, R28, -INF , !P0 ;  /* 0xff8000001cd27808 */ /* 0x000fe40004000000 */
[----:B------:R-:W-:Y:S02]  /*9580*/  PLOP3.LUT P0, PT, PT, PT, UP2, 0x40, 0x0 ;  /* 0x000000000000781c */ /* 0x000fe40003f0e828 */
[----:B------:R-:W-:Y:S02]  /*9590*/  FSEL R205, R24, -INF , !P2 ;  /* 0xff80000018cd7808 */ /* 0x000fe40005000000 */
[----:B------:R-:W-:Y:S02]  /*95a0*/  PLOP3.LUT P2, PT, PT, PT, UP4, 0x40, 0x0 ;  /* 0x000000000000781c */ /* 0x000fe40003f4e848 */
[----:B------:R-:W-:Y:S02]  /*95b0*/  FSEL R208, R25, -INF , !P1 ;  /* 0xff80000019d07808 */ /* 0x000fe40004800000 */
[----:B------:R-:W-:Y:S02]  /*95c0*/  PLOP3.LUT P1, PT, PT, PT, UP3, 0x40, 0x0 ;  /* 0x000000000000781c */ /* 0x000fe40003f2e838 */
[C---:B------:R-:W-:Y:S02]  /*95d0*/  ISETP.GT.AND P0, PT, R0.reuse, 0x21, P0 ;  /* 0x000000210000780c */ /* 0x040fe40000704270 */
[C---:B------:R-:W-:Y:S02]  /*95e0*/  ISETP.GT.AND P2, PT, R0.reuse, 0x19, P2 ;  /* 0x000000190000780c */ /* 0x040fe40001744270 */
[----:B------:R-:W-:Y:S02]  /*95f0*/  ISETP.GT.AND P1, PT, R0, 0x20, P1 ;  /* 0x000000200000780c */ /* 0x000fe40000f24270 */
[C---:B------:R-:W-:Y:S02]  /*9600*/  ISETP.LT.OR P0, PT, R2.reuse, 0x22, P0 ;  /* 0x000000220200780c */ /* 0x040fe40000701670 */
[C---:B------:R-:W-:Y:S02]  /*9610*/  ISETP.LT.OR P2, PT, R2.reuse, 0x1a, P2 ;  /* 0x0000001a0200780c */ /* 0x040fe40001741670 */
[----:B------:R-:W-:Y:S02]  /*9620*/  ISETP.LT.OR P1, PT, R2, 0x21, P1 ;  /* 0x000000210200780c */ /* 0x000fe40000f21670 */
[----:B------:R-:W-:Y:S02]  /*9630*/  FSEL R251, R41, -INF , !P0 ;  /* 0xff80000029fb7808 */ /* 0x000fe40004000000 */
[----:B------:R-:W-:Y:S01]  /*9640*/  PLOP3.LUT P0, PT, PT, PT, UP6, 0x40, 0x0 ;  /* 0x000000000000781c */ /* 0x000fe20003f0e868 */
[----:B------:R-:W-:Y:S01]  /*9650*/  UISETP.NE.AND UP6, UPT, UR30, URZ, UPT ;  /* 0x0000003f1e00728c */ /* 0x000fe2000bfc5270 */
[----:B------:R-:W-:Y:S02]  /*9660*/  FSEL R211, R29, -INF , !P2 ;  /* 0xff8000001dd37808 */ /* 0x000fe40005000000 */
[----:B------:R-:W-:Y:S02]  /*9670*/  PLOP3.LUT P2, PT, PT, PT, UP1, 0x40, 0x0 ;  /* 0x000000000000781c */ /* 0x000fe40003f4e818 */
[----:B------:R-:W-:Y:S02]  /*9680*/  FSEL R247, R40, -INF , !P1 ;  /* 0xff80000028f77808 */ /* 0x000fe40004800000 */
[----:B------:R-:W-:Y:S02]  /*9690*/  PLOP3.LUT P1, PT, PT, PT, UP0, 0x40, 0x0 ;  /* 0x000000000000781c */ /* 0x000fe40003f2e808 */
[C---:B------:R-:W-:Y:S02]  /*96a0*/  ISETP.GT.AND P2, PT, R0.reuse, 0x28, P2 ;  /* 0x000000280000780c */ /* 0x040fe40001744270 */
[----:B------:R-:W-:Y:S01]  /*96b0*/  ISETP.GT.AND P1, PT, R0, 0x29, P1 ;  /* 0x000000290000780c */ /* 0x000fe20000f24270 */
[--C-:B-1----:R-:W-:Y:S01]  /*96c0*/  IMAD.IADD R0, R174, 0x1, R3.reuse ;  /* 0x00000001ae007824 */ /* 0x102fe200078e0203 */
[C---:B------:R-:W-:Y:S02]  /*96d0*/  ISETP.LT.OR P2, PT, R2.reuse, 0x29, P2 ;  /* 0x000000290200780c */ /* 0x040fe40001741670 */
[----:B------:R-:W-:Y:S01]  /*96e0*/  ISETP.LT.OR P1, PT, R2, 0x2a, P1 ;  /* 0x0000002a0200780c */ /* 0x000fe20000f21670 */
[----:B------:R-:W-:Y:S01]  /*96f0*/  IMAD.IADD R2, R173, 0x1, R3 ;  /* 0x00000001ad027824 */ /* 0x000fe200078e0203 */
[----:B------:R-:W-:Y:S02]  /*9700*/  FSEL R34, R44, -INF , !P2 ;  /* 0xff8000002c227808 */ /* 0x000fe40005000000 */
[----:B------:R-:W-:Y:S01]  /*9710*/  FSEL R35, R45, -INF , !P1 ;  /* 0xff8000002d237808 */ /* 0x000fe20004800000 */
        /* <DEDUP_REMOVED lines=16> */
.L_x_627:
[----:B------:R-:W-:Y:S04]  /*9820*/  MOV R4, c[0x0][0x32c] ;  /* 0x0000cb0000047a02 */ /* 0x000fe80000000f00 */
[----:B------:R-:W-:Y:S11]  /*9830*/  ISETP.NE.AND P0, PT, R4, 0x1, PT ;  /* 0x000000010400780c */ /* 0x000ff60003f05270 */
[----:B------:R-:W-:Y:S02]  /*9840*/  @!UPT UIADD3 URZ, URZ, URZ, URZ ;  /* 0x0000003f3f3ff290 */ /* 0x000fe4000fffe03f */
[----:B------:R-:W-:Y:S05]  /*9850*/  @P0 IMAD.HI.U32 R4, R3, c[0x0][0x330], RZ ;  /* 0x0000cc0003040a27 */ /* 0x000fea00078e00ff */
[----:B------:R-:W-:Y:S02]  /*9860*/  @P0 SHF.R.U32.HI R3, RZ, c[0x0][0x334], R4 ;  /* 0x0000cd00ff030a19 */ /* 0x000fe40000011604 */
.L_x_628:
[----:B------:R-:W-:Y:S05]  /*9870*/  BSYNC B0 ;  /* 0x0000000000007941 */ /* 0x000fea0003800000 */
.L_x_626:
[----:B------:R-:W-:Y:S05]  /*9880*/  IADD3 R4, -R194, UR4, RZ ;  /* 0x00000004c2047c10 */ /* 0x000fea000fffe1ff */
[----:B------:R-:W-:Y:S05]  /*9890*/  IMAD R3, R3, c[0x0][0x32c], R4 ;  /* 0x0000cb0003037a24 */ /* 0x000fea00078e0204 */
[----:B------:R-:W-:Y:S02]  /*98a0*/  IADD3 R4, R3, c[0x0][0x32c], RZ ;  /* 0x0000cb0003047a10 */ /* 0x000fe40007ffe0ff */
[----:B------:R-:W-:Y:S02]  /*98b0*/  IMNMX R0, R0, R3, !PT ;  /* 0x0000000300007217 */ /* 0x000fe40007800200 */
[----:B------:R-:W-:Y:S02]  /*98c0*/  IMNMX R2, R2, R4, PT ;  /* 0x0000000402027217 */ /* 0x000fe40003800200 */
.L_x_625:
        /* <DEDUP_REMOVED lines=21> */
[----:B------:R-:W-:Y:S01]  /*9a20*/  LDSM.16.MT88.4 R36, [R226+0x100] ;  /* 0x00010000e224783b */ /* 0x000fe20000004200 */
        /* <DEDUP_REMOVED lines=10> */
[----:B------:R-:W-:Y:S02]  /*9ad0*/  MOV R41, R51 ;  /* 0x0000003300297202 */ /* 0x000fe40000000f00 */
[----:B------:R-:W-:Y:S02]  /*9ae0*/  FMNMX.FTZ R169, R246, R169, !PT ;  /* 0x000000a9f6a97209 */ /* 0x000fe40007810000 */
[----:B------:R-:W-:Y:S02]  /*9af0*/  FMNMX.FTZ R3, R252, R3, !PT ;  /* 0x00000003fc037209 */ /* 0x000fe40007810000 */
[----:B------:R-:W-:Y:S01]  /*9b00*/  PLOP3.LUT P2, PT, PT, PT, UP3, 0x40, 0x0 ;  /* 0x000000000000781c */ /* 0x000fe20003f4e838 */
[----:B------:R-:W1:Y:S01]  /*9b10*/  SHFL.BFLY PT, R5, R169, 0x2, 0x1f ;  /* 0x0c401f00a9057f89 */ /* 0x000e6200000e0000 */
[----:B------:R-:W-:Y:S01]  /*9b20*/  FMNMX.FTZ R4, R8, R170, !PT ;  /* 0x000000aa08047209 */ /* 0x000fe20007810000 */
[----:B------:R-:W-:Y:S01]  /*9b30*/  UISETP.NE.AND UP3, UPT, UR29, URZ, UPT ;  /* 0x0000003f1d00728c */ /* 0x000fe2000bf65270 */
[----:B------:R-:W-:Y:S02]  /*9b40*/  FMNMX.FTZ R3, R41, R3, !PT ;  /* 0x0000000329037209 */ /* 0x000fe40007810000 */
[----:B------:R-:W-:Y:S02]  /*9b50*/  ISETP.GT.AND P2, PT, R0, 0x1, P2 ;  /* 0x000000010000780c */ /* 0x000fe40001744270 */
[----:B------:R-:W-:Y:S01]  /*9b60*/  FMNMX.FTZ R4, R17, R4, !PT ;  /* 0x0000000411047209 */ /* 0x000fe20007810000 */
[----:B------:R-:W2:Y:S01]  /*9b70*/  SHFL.BFLY PT, R168, R3, 0x2, 0x1f ;  /* 0x0c401f0003a87f89 */ /* 0x000ea200000e0000 */
[----:B------:R-:W-:Y:S02]  /*9b80*/  ISETP.LT.OR P2, PT, R2, 0x2, P2 ;  /* 0x000000020200780c */ /* 0x000fe40001741670 */
[----:B------:R-:W-:Y:S02]  /*9b90*/  FMNMX.FTZ R4, R12, R4, !PT ;  /* 0x000000040c047209 */ /* 0x000fe40007810000 */
[----:B------:R-:W-:Y:S02]  /*9ba0*/  FSEL R11, R11, -INF , !P2 ;  /* 0xff8000000b0b7808 */ /* 0x000fe40005000000 */
[----:B------:R-:W-:Y:S01]  /*9bb0*/  PLOP3.LUT P2, PT, PT, PT, UP0, 0x40, 0x0 ;  /* 0x000000000000781c */ /* 0x000fe20003f4e808 */
[----:B------:R-:W-:Y:S01]  /*9bc0*/  UISETP.NE.AND UP0, UPT, UR26, URZ, UPT ;  /* 0x0000003f1a00728c */ /* 0x000fe2000bf05270 */
[----:B------:R-:W-:Y:S02]  /*9bd0*/  FMNMX.FTZ R4, R13, R4, !PT ;  /* 0x000000040d047209 */ /* 0x000fe40007810000 */
[----:B------:R-:W-:Y:S02]  /*9be0*/  ISETP.GT.AND P2, PT, R0, 0x10, P2 ;  /* 0x000000100000780c */ /* 0x000fe40001744270 */
[----:B------:R-:W-:Y:S02]  /*9bf0*/  FMNMX.FTZ R4, R205, R4, !PT ;  /* 0x00000004cd047209 */ /* 0x000fe40007810000 */
[----:B------:R-:W-:Y:S02]  /*9c00*/  ISETP.LT.OR P2, PT, R2, 0x11, P2 ;  /* 0x000000110200780c */ /* 0x000fe40001741670 */
[----:B------:R-:W-:Y:S02]  /*9c10*/  FMNMX.FTZ R4, R208, R4, !PT ;  /* 0x00000004d0047209 */ /* 0x000fe40007810000 */
[----:B------:R-:W-:Y:S02]  /*9c20*/  FSEL R200, R26, -INF , !P2 ;  /* 0xff8000001ac87808 */ /* 0x000fe40005000000 */
[----:B------:R-:W-:Y:S02]  /*9c30*/  FMNMX.FTZ R4, R210, R4, !PT ;  /* 0x00000004d2047209 */ /* 0x000fe40007810000 */
[----:B------:R-:W-:Y:S01]  /*9c40*/  PLOP3.LUT P0, PT, PT, PT, UP2, 0x40, 0x0 ;  /* 0x000000000000781c */ /* 0x000fe20003f0e828 */
[----:B------:R-:W-:Y:S01]  /*9c50*/  UISETP.NE.AND UP2, UPT, UR28, URZ, UPT ;  /* 0x0000003f1c00728c */ /* 0x000fe2000bf45270 */
[----:B-1----:R-:W-:Y:S02]  /*9c60*/  FMNMX.FTZ R169, R169, R5, !PT ;  /* 0x00000005a9a97209 */ /* 0x002fe40007810000 */
[----:B------:R-:W-:Y:S02]  /*9c70*/  FMNMX.FTZ R4, R211, R4, !PT ;  /* 0x00000004d3047209 */ /* 0x000fe40007810000 */
[----:B--2---:R-:W-:Y:S01]  /*9c80*/  FMNMX.FTZ R168, R3, R168, !PT ;  /* 0x000000a803a87209 */ /* 0x004fe20007810000 */
[----:B------:R-:W1:Y:S01]  /*9c90*/  SHFL.BFLY PT, R5, R169, 0x1, 0x1f ;  /* 0x0c201f00a9057f89 */ /* 0x000e6200000e0000 */
[----:B------:R-:W-:Y:S02]  /*9ca0*/  FMNMX.FTZ R3, R247, R4, !PT ;  /* 0x00000004f7037209 */ /* 0x000fe40007810000 */
[----:B------:R-:W-:Y:S02]  /*9cb0*/  ISETP.GT.AND P0, PT, R0, 0x8, P0 ;  /* 0x000000080000780c */ /* 0x000fe40000704270 */
[----:B------:R-:W-:Y:S02]  /*9cc0*/  FMNMX.FTZ R3, R251, R3, !PT ;  /* 0x00000003fb037209 */ /* 0x000fe40007810000 */
[----:B------:R-:W-:Y:S01]  /*9cd0*/  PLOP3.LUT P1, PT, PT, PT, UP4, 0x40, 0x0 ;  /* 0x000000000000781c */ /* 0x000fe20003f2e848 */
[----:B------:R-:W-:Y:S01]  /*9ce0*/  UISETP.NE.AND UP4, UPT, UR4, URZ, UPT ;  /* 0x0000003f0400728c */ /* 0x000fe2000bf85270 */
[----:B------:R-:W-:Y:S01]  /*9cf0*/  FMNMX.FTZ R3, R34, R3, !PT ;  /* 0x0000000322037209 */ /* 0x000fe20007810000 */
[----:B------:R-:W-:Y:S01]  /*9d00*/  SHFL.BFLY PT, R9, R168, 0x1, 0x1f ;  /* 0x0c201f00a8097f89 */ /* 0x000fe200000e0000 */
[----:B------:R-:W-:Y:S02]  /*9d10*/  ISETP.LT.OR P0, PT, R2, 0x9, P0 ;  /* 0x000000090200780c */ /* 0x000fe40000701670 */
[----:B------:R-:W-:Y:S02]  /*9d20*/  FMNMX.FTZ R3, R35, R3, !PT ;  /* 0x0000000323037209 */ /* 0x000fe40007810000 */
[----:B------:R-:W-:Y:S02]  /*9d30*/  ISETP.GT.AND P1, PT, R0, RZ, P1 ;  /* 0x000000ff0000720c */ /* 0x000fe40000f24270 */
[----:B------:R-:W-:Y:S02]  /*9d40*/  FSEL R14, R14, -INF , !P0 ;  /* 0xff8000000e0e7808 */ /* 0x000fe40004000000 */
[----:B------:R-:W-:Y:S02]  /*9d50*/  PLOP3.LUT P0, PT, PT, PT, UP6, 0x40, 0x0 ;  /* 0x000000000000781c */ /* 0x000fe40003f0e868 */
[----:B------:R-:W-:Y:S02]  /*9d60*/  ISETP.LT.OR P1, PT, R2, 0x1, P1 ;  /* 0x000000010200780c */ /* 0x000fe40000f21670 */
[----:B------:R-:W-:Y:S02]  /*9d70*/  ISETP.GT.AND P0, PT, R0, 0x11, P0 ;  /* 0x000000110000780c */ /* 0x000fe40000704270 */
[----:B-1----:R-:W-:Y:S02]  /*9d80*/  FMNMX.FTZ R169, R169, R5, !PT ;  /* 0x00000005a9a97209 */ /* 0x002fe40007810000 */
[----:B------:R-:W-:Y:S02]  /*9d90*/  FSEL R10, R10, -INF , !P1 ;  /* 0xff8000000a0a7808 */ /* 0x000fe40004800000 */
[C---:B------:R-:W-:Y:S01]  /*9da0*/  FSETP.NEU.FTZ.AND P2, PT, R169.reuse, -INF , PT ;  /* 0xff800000a900780b */ /* 0x040fe20003f5d000 */
[----:B------:R-:W-:Y:S01]  /*9db0*/  FMUL.FTZ R173, R169, c[0x0][0x2d0] ;  /* 0x0000b400a9ad7a20 */ /* 0x000fe20000410000 */
[----:B------:R-:W-:Y:S01]  /*9dc0*/  PLOP3.LUT P1, PT, PT, PT, UP1, 0x40, 0x0 ;  /* 0x000000000000781c */ /* 0x000fe20003f2e818 */
[----:B------:R-:W-:Y:S01]  /*9dd0*/  UISETP.NE.AND UP1, UPT, UR27, URZ, UPT ;  /* 0x0000003f1b00728c */ /* 0x000fe2000bf25270 */
[----:B------:R-:W-:Y:S02]  /*9de0*/  ISETP.LT.OR P0, PT, R2, 0x12, P0 ;  /* 0x000000120200780c */ /* 0x000fe40000701670 */
[----:B------:R-:W-:Y:S02]  /*9df0*/  FSEL R173, R173, RZ, P2 ;  /* 0x000000ffadad7208 */ /* 0x000fe40001000000 */
[----:B------:R-:W-:Y:S02]  /*9e00*/  ISETP.GT.AND P1, PT, R0, 0x9, P1 ;  /* 0x000000090000780c */ /* 0x000fe40000f24270 */
[----:B------:R-:W-:Y:S01]  /*9e10*/  FSEL R203, R27, -INF , !P0 ;  /* 0xff8000001bcb7808 */ /* 0x000fe20004000000 */
[--C-:B------:R-:W-:Y:S01]  /*9e20*/  FFMA.FTZ R4, R6, c[0x0][0x2d0], -R173.reuse ;  /* 0x0000b40006047a23 */ /* 0x100fe200000108ad */
[----:B------:R-:W-:Y:S01]  /*9e30*/  PLOP3.LUT P0, PT, PT, PT, UP4, 0x40, 0x0 ;  /* 0x000000000000781c */ /* 0x000fe20003f0e848 */
[----:B------:R-:W1:Y:S01]  /*9e40*/  SHFL.BFLY PT, R6, R3, 0x2, 0x1f ;  /* 0x0c401f0003067f89 */ /* 0x000e6200000e0000 */
[----:B------:R-:W-:Y:S01]  /*9e50*/  ISETP.LT.OR P1, PT, R2, 0xa, P1 ;  /* 0x0000000a0200780c */ /* 0x000fe20000f21670 */
[----:B------:R2:W3:Y:S01]  /*9e60*/  MUFU.EX2 R20, R4 ;  /* 0x0000000400147308 */ /* 0x0004e20000000800 */
[----:B------:R-:W-:Y:S02]  /*9e70*/  ISETP.GT.AND P0, PT, R0, 0x19, P0 ;  /* 0x000000190000780c */ /* 0x000fe40000704270 */
[----:B------:R-:W-:Y:S02]  /*9e80*/  FSEL R15, R15, -INF , !P1 ;  /* 0xff8000000f0f7808 */ /* 0x000fe40004800000 */
[----:B------:R-:W-:Y:S02]  /*9e90*/  PLOP3.LUT P1, PT, PT, PT, UP5, 0x40, 0x0 ;  /* 0x000000000000781c */ /* 0x000fe40003f2e858 */
[----:B------:R-:W-:Y:S02]  /*9ea0*/  ISETP.LT.OR P0, PT, R2, 0x1a, P0 ;  /* 0x0000001a0200780c */ /* 0x000fe40000701670 */
[----:B------:R-:W-:Y:S02]  /*9eb0*/  ISETP.GT.AND P1, PT, R0, 0x18, P1 ;  /* 0x000000180000780c */ /* 0x000fe40000f24270 */
[----:B------:R-:W-:Y:S02]  /*9ec0*/  FSEL R207, R31, -INF , !P0 ;  /* 0xff8000001fcf7808 */ /* 0x000fe40004000000 */
[----:B------:R-:W-:Y:S02]  /*9ed0*/  PLOP3.LUT P0, PT, PT, PT, UP3, 0x40, 0x0 ;  /* 0x000000000000781c */ /* 0x000fe40003f0e838 */
[----:B------:R-:W-:Y:S02]  /*9ee0*/  ISETP.LT.OR P1, PT, R2, 0x19, P1 ;  /* 0x000000190200780c */ /* 0x000fe40000f21670 */
[----:B------:R-:W-:Y:S02]  /*9ef0*/  ISETP.GT.AND P0, PT, R0, 0x20, P0 ;  /* 0x000000200000780c */ /* 0x000fe40000704270 */
[----:B------:R-:W-:Y:S02]  /*9f00*/  FSEL R204, R30, -INF , !P1 ;  /* 0xff8000001ecc7808 */ /* 0x000fe40004800000 */
[----:B------:R-:W-:Y:S02]  /*9f10*/  PLOP3.LUT P1, PT, PT, PT, UP2, 0x40, 0x0 ;  /* 0x000000000000781c */ /* 0x000fe40003f2e828 */
[----:B-1----:R-:W-:Y:S01]  /*9f20*/  FMNMX.FTZ R3, R3, R6, !PT ;  /* 0x0000000603037209 */ /* 0x002fe20007810000 */
[--C-:B--2---:R-:W-:Y:S01]  /*9f30*/  FFMA.FTZ R4, R7, c[0x0][0x2d0], -R173.reuse ;  /* 0x0000b40007047a23 */ /* 0x104fe200000108ad */
[----:B------:R-:W-:Y:S02]  /*9f40*/  ISETP.LT.OR P0, PT, R2, 0x21, P0 ;  /* 0x000000210200780c */ /* 0x000fe40000701670 */
[----:B------:R-:W-:Y:S01]  /*9f50*/  ISETP.GT.AND P1, PT, R0, 0x21, P1 ;  /* 0x000000210000780c */ /* 0x000fe20000f24270 */
[----:B------:R1:W2:Y:S01]  /*9f60*/  MUFU.EX2 R24, R4 ;  /* 0x0000000400187308 */ /* 0x0002a20000000800 */
[----:B------:R-:W4:Y:S01]  /*9f70*/  SHFL.BFLY PT, R167, R3, 0x1, 0x1f ;  /* 0x0c201f0003a77f89 */ /* 0x000f2200000e0000 */
[----:B------:R-:W-:Y:S02]  /*9f80*/  FSEL R212, R42, -INF , !P0 ;  /* 0xff8000002ad47808 */ /* 0x000fe40004000000 */
[----:B------:R-:W-:Y:S02]  /*9f90*/  PLOP3.LUT P0, PT, PT, PT, UP1, 0x40, 0x0 ;  /* 0x000000000000781c */ /* 0x000fe40003f0e818 */
[----:B------:R-:W-:Y:S02]  /*9fa0*/  FMNMX.FTZ R168, R168, R9, !PT ;  /* 0x00000009a8a87209 */ /* 0x000fe40007810000 */
[----:B------:R-:W-:Y:S02]  /*9fb0*/  ISETP.LT.OR P1, PT, R2, 0x22, P1 ;  /* 0x000000220200780c */ /* 0x000fe40000f21670 */
[----:B------:R-:W-:Y:S01]  /*9fc0*/  ISETP.GT.AND P0, PT, R0, 0x28, P0 ;  /* 0x000000280000780c */ /* 0x000fe20000704270 */
[C---:B------:R-:W-:Y:S01]  /*9fd0*/  FMUL.FTZ R174, R168.reuse, c[0x0][0x2d0] ;  /* 0x0000b400a8ae7a20 */ /* 0x040fe20000410000 */
[----:B------:R-:W-:Y:S02]  /*9fe0*/  FSEL R214, R43, -INF , !P1 ;  /* 0xff8000002bd67808 */ /* 0x000fe40004800000 */
[----:B------:R-:W-:Y:S02]  /*9ff0*/  FSETP.NEU.FTZ.AND P1, PT, R168, -INF , PT ;  /* 0xff800000a800780b */ /* 0x000fe40003f3d000 */
[----:B------:R-:W-:Y:S02]  /*a000*/  ISETP.LT.OR P0, PT, R2, 0x29, P0 ;  /* 0x000000290200780c */ /* 0x000fe40000701670 */
[----:B------:R-:W-:Y:S02]  /*a010*/  FMNMX.FTZ R5, R10, R171, !PT ;  /* 0x000000ab0a057209 */ /* 0x000fe40007810000 */
[----:B------:R-:W-:Y:S02]  /*a020*/  FSEL R174, R174, RZ, P1 ;  /* 0x000000ffaeae7208 */ /* 0x000fe40000800000 */
[----:B------:R-:W-:Y:S01]  /*a030*/  FSEL R213, R46, -INF , !P0 ;  /* 0xff8000002ed57808 */ /* 0x000fe20004000000 */
[--C-:B-1----:R-:W-:Y:S01]  /*a040*/  FFMA.FTZ R4, R16, c[0x0][0x2d0], -R173.reuse ;  /* 0x0000b40010047a23 */ /* 0x102fe200000108ad */
[----:B------:R-:W-:Y:S01]  /*a050*/  PLOP3.LUT P0, PT, PT, PT, UP0, 0x40, 0x0 ;  /* 0x000000000000781c */ /* 0x000fe20003f0e808 */
[----:B------:R-:W-:Y:S01]  /*a060*/  UISETP.GT.AND UP0, UPT, UR24, UR5, UPT ;  /* 0x000000051800728c */ /* 0x000fe2000bf04270 */
[----:B------:R-:W-:Y:S01]  /*a070*/  FMNMX.FTZ R5, R11, R5, !PT ;  /* 0x000000050b057209 */ /* 0x000fe20007810000 */
[----:B------:R1:W1:Y:S01]  /*a080*/  MUFU.EX2 R21, R4 ;  /* 0x0000000400157308 */ /* 0x0002620000000800 */
[----:B----4-:R-:W-:Y:S01]  /*a090*/  FMNMX.FTZ R167, R3, R167, !PT ;  /* 0x000000a703a77209 */ /* 0x010fe20007810000 */
[--C-:B------:R-:W-:Y:S01]  /*a0a0*/  FFMA.FTZ R3, R19, c[0x0][0x2d0], -R174.reuse ;  /* 0x0000b40013037a23 */ /* 0x100fe200000108ae */
[----:B------:R-:W-:Y:S01]  /*a0b0*/  ISETP.GT.AND P0, PT, R0, 0x29, P0 ;  /* 0x000000290000780c */ /* 0x000fe20000704270 */
[----:B------:R-:W-:Y:S01]  /*a0c0*/  UIADD3 UR24, UR24, -0x1, URZ ;  /* 0xffffffff18187890 */ /* 0x000fe2000fffe03f */
[----:B------:R-:W-:Y:S02]  /*a0d0*/  FMNMX.FTZ R5, R14, R5, !PT ;  /* 0x000000050e057209 */ /* 0x000fe40007810000 */
[----:B------:R-:W-:Y:S01]  /*a0e0*/  ISETP.LT.OR P0, PT, R2, 0x2a, P0 ;  /* 0x0000002a0200780c */ /* 0x000fe20000701670 */
[--C-:B------:R-:W-:Y:S01]  /*a0f0*/  FFMA.FTZ R2, R192, c[0x0][0x2d0], -R174.reuse ;  /* 0x0000b400c0027a23 */ /* 0x100fe200000108ae */
[----:B------:R-:W-:Y:S01]  /*a100*/  FMNMX.FTZ R5, R15, R5, !PT ;  /* 0x000000050f057209 */ /* 0x000fe20007810000 */
[----:B------:R-:W-:Y:S01]  /*a110*/  MUFU.EX2 R49, R3 ;  /* 0x0000000300317308 */ /* 0x000fe20000000800 */
[----:B------:R-:W-:Y:S02]  /*a120*/  FSEL R172, R47, -INF , !P0 ;  /* 0xff8000002fac7808 */ /* 0x000fe40004000000 */
[----:B------:R-:W-:Y:S02]  /*a130*/  FMNMX.FTZ R5, R200, R5, !PT ;  /* 0x00000005c8057209 */ /* 0x000fe40007810000 */
[----:B------:R-:W-:Y:S02]  /*a140*/  FSETP.NEU.FTZ.AND P0, PT, R167, -INF , PT ;  /* 0xff800000a700780b */ /* 0x000fe40003f1d000 */
[----:B------:R-:W-:Y:S02]  /*a150*/  FMNMX.FTZ R5, R203, R5, !PT ;  /* 0x00000005cb057209 */ /* 0x000fe40007810000 */
[----:B---3--:R-:W-:Y:S01]  /*a160*/  MOV R43, R20 ;  /* 0x00000014002b7202 */ /* 0x008fe20000000f00 */
[----:B------:R3:W-:Y:S01]  /*a170*/  MUFU.EX2 R6, R2 ;  /* 0x0000000200067308 */ /* 0x0007e20000000800 */
[----:B------:R-:W-:Y:S02]  /*a180*/  MOV R42, R34 ;  /* 0x00000022002a7202 */ /* 0x000fe40000000f00 */
[----:B--2---:R-:W-:Y:S01]  /*a190*/  F2FP.BF16.PACK_AB R192, R24, R43 ;  /* 0x0000002b18c0723e */ /* 0x004fe200000010ff */
[----:B-1----:R-:W-:Y:S01]  /*a1a0*/  FFMA.FTZ R4, R18, c[0x0][0x2d0], -R173 ;  /* 0x0000b40012047a23 */ /* 0x002fe200000108ad */
[----:B------:R-:W-:Y:S02]  /*a1b0*/  MOV R46, R21 ;  /* 0x00000015002e7202 */ /* 0x000fe40000000f00 */
[----:B------:R-:W-:Y:S03]  /*a1c0*/  LDSM.16.MT88.4 R20, [R225+0x100] ;  /* 0x00010000e114783b */ /* 0x000fe60000004200 */
[----:B------:R1:W2:Y:S01]  /*a1d0*/  MUFU.EX2 R51, R4 ;  /* 0x0000000400337308 */ /* 0x0002a20000000800 */
[--C-:B---3--:R-:W-:Y:S09]  /*a1e0*/  FFMA.FTZ R2, R193, c[0x0][0x2d0], -R174.reuse ;  /* 0x0000b400c1027a23 */ /* 0x108ff200000108ae */
[----:B------:R-:W3:Y:S01]  /*a1f0*/  MUFU.EX2 R50, R2 ;  /* 0x0000000200327308 */ /* 0x000ee20000000800 */
[----:B-1----:R-:W-:Y:S01]  /*a200*/  FMNMX.FTZ R4, R204, R5, !PT ;  /* 0x00000005cc047209 */ /* 0x002fe20007810000 */
[----:B------:R-:W-:Y:S01]  /*a210*/  FFMA.FTZ R5, R175, c[0x0][0x2d0], -R174 ;  /* 0x0000b400af057a23 */ /* 0x000fe200000108ae */
[----:B--2---:R-:W-:Y:S01]  /*a220*/  F2FP.BF16.PACK_AB R194, R51, R46 ;  /* 0x0000002e33c2723e */ /* 0x004fe200000010ff */
[----:B------:R-:W-:Y:S01]  /*a230*/  FMUL.FTZ R175, R167, c[0x0][0x2d0] ;  /* 0x0000b400a7af7a20 */ /* 0x000fe20000410000 */
[----:B------:R-:W-:Y:S05]  /*a240*/  FMNMX.FTZ R4, R207, R4, !PT ;  /* 0x00000004cf047209 */ /* 0x000fea0007810000 */
[----:B------:R-:W-:Y:S01]  /*a250*/  MUFU.EX2 R45, R5 ;  /* 0x00000005002d7308 */ /* 0x000fe20000000800 */
[----:B------:R-:W-:Y:S02]  /*a260*/  FSEL R175, R175, RZ, P0 ;  /* 0x000000ffafaf7208 */ /* 0x000fe40000000000 */
[----:B------:R-:W-:Y:S03]  /*a270*/  FMNMX.FTZ R0, R212, R4, !PT ;  /* 0x00000004d4007209 */ /* 0x000fe60007810000 */
[--C-:B------:R-:W-:Y:S01]  /*a280*/  FFMA.FTZ R3, R8, c[0x0][0x2d0], -R175.reuse ;  /* 0x0000b40008037a23 */ /* 0x100fe200000108af */
[----:B------:R-:W-:Y:S01]  /*a290*/  FMNMX.FTZ R0, R214, R0, !PT ;  /* 0x00000000d6007209 */ /* 0x000fe20007810000 */
[--C-:B------:R-:W-:Y:S02]  /*a2a0*/  FFMA.FTZ R4, R12, c[0x0][0x2d0], -R175.reuse ;  /* 0x0000b4000c047a23 */ /* 0x100fe400000108af */
[----:B------:R1:W-:Y:S01]  /*a2b0*/  MUFU.EX2 R44, R3 ;  /* 0x00000003002c7308 */ /* 0x0003e20000000800 */
[----:B------:R-:W-:Y:S02]  /*a2c0*/  FMNMX.FTZ R0, R213, R0, !PT ;  /* 0x00000000d5007209 */ /* 0x000fe40007810000 */
[----:B---3--:R-:W-:Y:S02]  /*a2d0*/  F2FP.BF16.PACK_AB R195, R49, R50 ;  /* 0x0000003231c3723e */ /* 0x008fe400000010ff */
[----:B------:R-:W-:Y:S05]  /*a2e0*/  FMNMX.FTZ R0, R172, R0, !PT ;  /* 0x00000000ac007209 */ /* 0x000fea0007810000 */
[----:B------:R-:W2:Y:S01]  /*a2f0*/  SHFL.BFLY PT, R2, R0, 0x2, 0x1f ;  /* 0x0c401f0000027f89 */ /* 0x000ea200000e0000 */
[----:B------:R-:W-:Y:S01]  /*a300*/  MUFU.EX2 R7, R4 ;  /* 0x0000000400077308 */ /* 0x000fe20000000800 */
[--C-:B-1----:R-:W-:Y:S09]  /*a310*/  FFMA.FTZ R3, R17, c[0x0][0x2d0], -R175.reuse ;  /* 0x0000b40011037a23 */ /* 0x102ff200000108af */
[----:B------:R2:W-:Y:S02]  /*a320*/  MUFU.EX2 R47, R3 ;  /* 0x00000003002f7308 */ /* 0x0005e40000000800 */
[----:B--2---:R-:W-:Y:S01]  /*a330*/  FMNMX.FTZ R3, R0, R2, !PT ;  /* 0x0000000200037209 */ /* 0x004fe20007810000 */
[----:B------:R-:W-:Y:S01]  /*a340*/  FFMA.FTZ R2, R13, c[0x0][0x2d0], -R175 ;  /* 0x0000b4000d027a23 */ /* 0x000fe200000108af */
[----:B------:R-:W-:Y:S06]  /*a350*/  FSEL R0, R169, RZ, P2 ;  /* 0x000000ffa9007208 */ /* 0x000fec0001000000 */
[----:B------:R1:W-:Y:S01]  /*a360*/  MUFU.EX2 R48, R2 ;  /* 0x0000000200307308 */ /* 0x0003e20000000800 */
[----:B------:R-:W2:Y:S01]  /*a370*/  SHFL.BFLY PT, R4, R3, 0x1, 0x1f ;  /* 0x0c201f0003047f89 */ /* 0x000ea200000e0000 */
[----:B------:R-:W-:Y:S04]  /*a380*/  FADD.FTZ R0, -R0, R164 ;  /* 0x000000a400007221 */ /* 0x000fe80000010100 */
[----:B------:R-:W-:Y:S04]  /*a390*/  FMUL.FTZ R0, R0, c[0x0][0x2d0] ;  /* 0x0000b40000007a20 */ /* 0x000fe80000410000 */
[----:B------:R3:W4:Y:S01]  /*a3a0*/  MUFU.EX2 R165, R0 ;  /* 0x0000000000a57308 */ /* 0x0007220000000800 */
[----:B-1----:R-:W-:Y:S02]  /*a3b0*/  FSEL R2, R168, RZ, P1 ;  /* 0x000000ffa8027208 */ /* 0x002fe40000800000 */
[----:B--2---:R-:W-:Y:S03]  /*a3c0*/  FMNMX.FTZ R3, R4, R3, !PT ;  /* 0x0000000304037209 */ /* 0x004fe60007810000 */
[----:B------:R-:W-:Y:S02]  /*a3d0*/  FADD.FTZ R2, -R2, R166 ;  /* 0x000000a602027221 */ /* 0x000fe40000010100 */
[----:B------:R-:W-:Y:S02]  /*a3e0*/  FMUL.FTZ R166, R3, c[0x0][0x2d0] ;  /* 0x0000b40003a67a20 */ /* 0x000fe40000410000 */
[----:B------:R-:W-:Y:S01]  /*a3f0*/  FMUL.FTZ R2, R2, c[0x0][0x2d0] ;  /* 0x0000b40002027a20 */ /* 0x000fe20000410000 */
[----:B---3--:R-:W-:Y:S01]  /*a400*/  FSEL R0, R167, RZ, P0 ;  /* 0x000000ffa7007208 */ /* 0x008fe20000000000 */
[----:B----4-:R-:W-:Y:S01]  /*a410*/  FMUL.FTZ R5, R165, R177 ;  /* 0x000000b1a5057220 */ /* 0x010fe20000410000 */
[----:B------:R-:W-:Y:S01]  /*a420*/  FSETP.NEU.FTZ.AND P0, PT, R3, -INF , PT ;  /* 0xff8000000300780b */ /* 0x000fe20003f1d000 */
[----:B------:R-:W1:Y:S01]  /*a430*/  MUFU.EX2 R164, R2 ;  /* 0x0000000200a47308 */ /* 0x000e620000000800 */
[C---:B------:R-:W-:Y:S02]  /*a440*/  FMUL.FTZ R16, R165.reuse, R188 ;  /* 0x000000bca5107220 */ /* 0x040fe40000410000 */
[----:B------:R-:W-:Y:S01]  /*a450*/  FADD.FTZ R0, -R0, R170 ;  /* 0x000000aa00007221 */ /* 0x000fe20000010100 */
[----:B------:R-:W-:Y:S01]  /*a460*/  FSEL R166, R166, RZ, P0 ;  /* 0x000000ffa6a67208 */ /* 0x000fe20000000000 */
[C---:B------:R-:W-:Y:S01]  /*a470*/  FMUL.FTZ R17, R165.reuse, R189 ;  /* 0x000000bda5117220 */ /* 0x040fe20000410000 */
[----:B------:R-:W-:Y:S01]  /*a480*/  MOV R170, R7 ;  /* 0x0000000700aa7202 */ /* 0x000fe20000000f00 */
[----:B------:R-:W-:Y:S02]  /*a490*/  FMUL.FTZ R0, R0, c[0x0][0x2d0] ;  /* 0x0000b40000007a20 */ /* 0x000fe40000410000 */
[--C-:B------:R-:W-:Y:S02]  /*a4a0*/  FFMA.FTZ R4, R14, c[0x0][0x2d0], -R166.reuse ;  /* 0x0000b4000e047a23 */ /* 0x100fe400000108a6 */
[----:B------:R2:W3:Y:S01]  /*a4b0*/  MUFU.EX2 R2, R0 ;  /* 0x0000000000027308 */ /* 0x0004e20000000800 */
[C---:B------:R-:W-:Y:S02]  /*a4c0*/  FMUL.FTZ R32, R165.reuse, R144 ;  /* 0x00000090a5207220 */ /* 0x040fe40000410000 */
[C---:B------:R-:W-:Y:S02]  /*a4d0*/  FMUL.FTZ R33, R165.reuse, R145 ;  /* 0x00000091a5217220 */ /* 0x040fe40000410000 */
[C---:B------:R-:W-:Y:S02]  /*a4e0*/  FMUL.FTZ R52, R165.reuse, R52 ;  /* 0x00000034a5347220 */ /* 0x040fe40000410000 */
[C---:B------:R-:W-:Y:S02]  /*a4f0*/  FMUL.FTZ R53, R165.reuse, R53 ;  /* 0x00000035a5357220 */ /* 0x040fe40000410000 */
[C---:B------:R-:W-:Y:S01]  /*a500*/  FMUL.FTZ R64, R165.reuse, R64 ;  /* 0x00000040a5407220 */ /* 0x040fe20000410000 */
[----:B------:R4:W-:Y:S01]  /*a510*/  MUFU.EX2 R220, R4 ;  /* 0x0000000400dc7308 */ /* 0x0009e20000000800 */
[----:B------:R-:W-:Y:S02]  /*a520*/  FMUL.FTZ R65, R165, R65 ;  /* 0x00000041a5417220 */ /* 0x000fe40000410000 */
[C---:B-1----:R-:W-:Y:S02]  /*a530*/  FMUL.FTZ R7, R164.reuse, R179 ;  /* 0x000000b3a4077220 */ /* 0x042fe40000410000 */
[C---:B------:R-:W-:Y:S02]  /*a540*/  FMUL.FTZ R18, R164.reuse, R190 ;  /* 0x000000bea4127220 */ /* 0x040fe40000410000 */
[C---:B------:R-:W-:Y:S02]  /*a550*/  FMUL.FTZ R19, R164.reuse, R191 ;  /* 0x000000bfa4137220 */ /* 0x040fe40000410000 */
[C---:B------:R-:W-:Y:S02]  /*a560*/  FMUL.FTZ R34, R164.reuse, R146 ;  /* 0x00000092a4227220 */ /* 0x040fe40000410000 */
[C---:B------:R-:W-:Y:S02]  /*a570*/  FMUL.FTZ R54, R164.reuse, R54 ;  /* 0x00000036a4367220 */ /* 0x040fe40000410000 */
[----:B------:R-:W-:Y:S02]  /*a580*/  FMUL.FTZ R55, R164, R55 ;  /* 0x00000037a4377220 */ /* 0x000fe40000410000 */
[--C-:B--2---:R-:W-:Y:S02]  /*a590*/  FFMA.FTZ R0, R10, c[0x0][0x2d0], -R166.reuse ;  /* 0x0000b4000a007a23 */ /* 0x104fe400000108a6 */
[C---:B---3--:R-:W-:Y:S01]  /*a5a0*/  FMUL.FTZ R8, R2.reuse, R180 ;  /* 0x000000b402087220 */ /* 0x048fe20000410000 */
[----:B------:R-:W-:Y:S01]  /*a5b0*/  MOV R180, R24 ;  /* 0x0000001800b47202 */ /* 0x000fe20000000f00 */
[----:B------:R1:W-:Y:S01]  /*a5c0*/  MUFU.EX2 R217, R0 ;  /* 0x0000000000d97308 */ /* 0x0003e20000000800 */
[C---:B------:R-:W-:Y:S01]  /*a5d0*/  FMUL.FTZ R9, R2.reuse, R181 ;  /* 0x000000b502097220 */ /* 0x040fe20000410000 */
[----:B------:R-:W-:Y:S01]  /*a5e0*/  MOV R181, R35 ;  /* 0x0000002300b57202 */ /* 0x000fe20000000f00 */
[C---:B------:R-:W-:Y:S01]  /*a5f0*/  FMUL.FTZ R12, R2.reuse, R184 ;  /* 0x000000b8020c7220 */ /* 0x040fe20000410000 */
[----:B------:R-:W-:Y:S01]  /*a600*/  MOV R184, R51 ;  /* 0x0000003300b87202 */ /* 0x000fe20000000f00 */
[--C-:B----4-:R-:W-:Y:S01]  /*a610*/  FFMA.FTZ R4, R15, c[0x0][0x2d0], -R166.reuse ;  /* 0x0000b4000f047a23 */ /* 0x110fe200000108a6 */
[----:B------:R-:W-:Y:S01]  /*a620*/  MOV R191, R180 ;  /* 0x000000b400bf7202 */ /* 0x000fe20000000f00 */
[C---:B------:R-:W-:Y:S01]  /*a630*/  FMUL.FTZ R13, R2.reuse, R185 ;  /* 0x000000b9020d7220 */ /* 0x040fe20000410000 */
[----:B------:R-:W-:Y:S01]  /*a640*/  MOV R185, R46 ;  /* 0x0000002e00b97202 */ /* 0x000fe20000000f00 */
[C---:B------:R-:W-:Y:S01]  /*a650*/  FMUL.FTZ R24, R2.reuse, R136 ;  /* 0x0000008802187220 */ /* 0x040fe20000410000 */
[----:B-----5:R2:W3:Y:S01]  /*a660*/  MUFU.EX2 R221, R4 ;  /* 0x0000000400dd7308 */ /* 0x0204e20000000800 */
[C---:B------:R-:W-:Y:S02]  /*a670*/  FMUL.FTZ R25, R2.reuse, R137 ;  /* 0x0000008902197220 */ /* 0x040fe40000410000 */
[C---:B------:R-:W-:Y:S02]  /*a680*/  FMUL.FTZ R29, R2.reuse, R141 ;  /* 0x0000008d021d7220 */ /* 0x040fe40000410000 */
[----:B------:R-:W-:Y:S02]  /*a690*/  FMUL.FTZ R28, R2, R140 ;  /* 0x0000008c021c7220 */ /* 0x000fe40000410000 */
[----:B------:R-:W-:Y:S02]  /*a6a0*/  FMUL.FTZ R35, R164, R147 ;  /* 0x00000093a4237220 */ /* 0x000fe40000410000 */
[C---:B------:R-:W-:Y:S01]  /*a6b0*/  FMUL.FTZ R40, R2.reuse, R152 ;  /* 0x0000009802287220 */ /* 0x040fe20000410000 */
[----:B------:R-:W-:Y:S01]  /*a6c0*/  MOV R152, R41 ;  /* 0x0000002900987202 */ /* 0x000fe20000000f00 */
[----:B------:R-:W-:Y:S01]  /*a6d0*/  FMUL.FTZ R41, R2, R153 ;  /* 0x0000009902297220 */ /* 0x000fe20000410000 */
[----:B------:R-:W-:Y:S01]  /*a6e0*/  MOV R153, R42 ;  /* 0x0000002a00997202 */ /* 0x000fe20000000f00 */
[----:B------:R-:W-:Y:S01]  /*a6f0*/  FMUL.FTZ R51, R164, R163 ;  /* 0x000000a3a4337220 */ /* 0x000fe20000410000 */
[----:B------:R-:W-:Y:S01]  /*a700*/  LDSM.16.MT88.4 R144, [R226+0x900] ;  /* 0x00090000e290783b */ /* 0x000fe20000004200 */
[----:B-1----:R-:W-:Y:S02]  /*a710*/  FFMA.FTZ R0, R11, c[0x0][0x2d0], -R166 ;  /* 0x0000b4000b007a23 */ /* 0x002fe400000108a6 */
[C---:B------:R-:W-:Y:S02]  /*a720*/  FMUL.FTZ R56, R2.reuse, R56 ;  /* 0x0000003802387220 */ /* 0x040fe40000410000 */
[----:B------:R1:W4:Y:S01]  /*a730*/  MUFU.EX2 R218, R0 ;  /* 0x0000000000da7308 */ /* 0x0003220000000800 */
[C---:B------:R-:W-:Y:S02]  /*a740*/  FMUL.FTZ R57, R2.reuse, R57 ;  /* 0x0000003902397220 */ /* 0x040fe40000410000 */
[C---:B------:R-:W-:Y:S02]  /*a750*/  FMUL.FTZ R60, R2.reuse, R60 ;  /* 0x0000003c023c7220 */ /* 0x040fe40000410000 */
[----:B--2---:R-:W-:Y:S01]  /*a760*/  FMUL.FTZ R4, R165, R176 ;  /* 0x000000b0a5047220 */ /* 0x004fe20000410000 */
[----:B------:R-:W-:Y:S01]  /*a770*/  F2FP.BF16.PACK_AB R176, R47, R44 ;  /* 0x0000002c2fb0723e */ /* 0x000fe200000010ff */
[----:B------:R-:W-:Y:S01]  /*a780*/  FMUL.FTZ R61, R2, R61 ;  /* 0x0000003d023d7220 */ /* 0x000fe20000410000 */
[----:B---3--:R-:W-:Y:S01]  /*a790*/  F2FP.BF16.PACK_AB R179, R221, R220 ;  /* 0x000000dcddb3723e */ /* 0x008fe200000010ff */
[C---:B------:R-:W-:Y:S02]  /*a7a0*/  FMUL.FTZ R66, R164.reuse, R66 ;  /* 0x00000042a4427220 */ /* 0x040fe40000410000 */
[C---:B------:R-:W-:Y:S02]  /*a7b0*/  FMUL.FTZ R67, R164.reuse, R67 ;  /* 0x00000043a4437220 */ /* 0x040fe40000410000 */
[C---:B------:R-:W-:Y:S02]  /*a7c0*/  FMUL.FTZ R68, R165.reuse, R68 ;  /* 0x00000044a5447220 */ /* 0x040fe40000410000 */
[----:B------:R-:W-:Y:S02]  /*a7d0*/  FMUL.FTZ R69, R165, R69 ;  /* 0x00000045a5457220 */ /* 0x000fe40000410000 */
[C---:B------:R-:W-:Y:S02]  /*a7e0*/  FMUL.FTZ R70, R164.reuse, R70 ;  /* 0x00000046a4467220 */ /* 0x040fe40000410000 */
[----:B------:R-:W-:Y:S02]  /*a7f0*/  FMUL.FTZ R71, R164, R71 ;  /* 0x00000047a4477220 */ /* 0x000fe40000410000 */
[C---:B------:R-:W-:Y:S02]  /*a800*/  FMUL.FTZ R72, R2.reuse, R72 ;  /* 0x0000004802487220 */ /* 0x040fe40000410000 */
[C---:B------:R-:W-:Y:S01]  /*a810*/  FMUL.FTZ R73, R2.reuse, R73 ;  /* 0x0000004902497220 */ /* 0x040fe20000410000 */
[----:B-1----:R-:W-:Y:S01]  /*a820*/  FSEL R0, R3, RZ, P0 ;  /* 0x000000ff03007208 */ /* 0x002fe20000000000 */
[----:B------:R-:W-:Y:S01]  /*a830*/  FMUL.FTZ R76, R2, R76 ;  /* 0x0000004c024c7220 */ /* 0x000fe20000410000 */
[----:B----4-:R-:W-:Y:S01]  /*a840*/  F2FP.BF16.PACK_AB R177, R218, R217 ;  /* 0x000000d9dab1723e */ /* 0x010fe200000010ff */
[----:B------:R-:W-:Y:S01]  /*a850*/  FMUL.FTZ R77, R2, R77 ;  /* 0x0000004d024d7220 */ /* 0x000fe20000410000 */
[----:B------:R-:W-:Y:S01]  /*a860*/  PLOP3.LUT P0, PT, PT, PT, UP0, 0x80, 0x0 ;  /* 0x000000000000781c */ /* 0x000fe20003f0f008 */
[----:B------:R-:W-:Y:S01]  /*a870*/  FADD.FTZ R0, -R0, R171 ;  /* 0x000000ab00007221 */ /* 0x000fe20000010100 */
[----:B------:R-:W-:Y:S01]  /*a880*/  MOV R171, R6 ;  /* 0x0000000600ab7202 */ /* 0x000fe20000000f00 */
[----:B------:R-:W-:Y:S01]  /*a890*/  FMUL.FTZ R6, R164, R178 ;  /* 0x000000b2a4067220 */ /* 0x000fe20000410000 */
[----:B------:R-:W-:Y:S01]  /*a8a0*/  F2FP.BF16.PACK_AB R178, R48, R170 ;  /* 0x000000aa30b2723e */ /* 0x000fe200000010ff */
[----:B------:R-:W-:Y:S01]  /*a8b0*/  FMUL.FTZ R0, R0, c[0x0][0x2d0] ;  /* 0x0000b40000007a20 */ /* 0x000fe20000410000 */
[----:B------:R-:W-:Y:S01]  /*a8c0*/  F2FP.BF16.PACK_AB R193, R171, R45 ;  /* 0x0000002dabc1723e */ /* 0x000fe200000010ff */
[C---:B------:R-:W-:Y:S02]  /*a8d0*/  FMUL.FTZ R80, R165.reuse, R80 ;  /* 0x00000050a5507220 */ /* 0x040fe40000410000 */
[----:B------:R-:W-:Y:S02]  /*a8e0*/  FMUL.FTZ R81, R165, R81 ;  /* 0x00000051a5517220 */ /* 0x000fe40000410000 */
[----:B------:R-:W1:Y:S01]  /*a8f0*/  MUFU.EX2 R0, R0 ;  /* 0x0000000000007308 */ /* 0x000e620000000800 */
[C---:B------:R-:W-:Y:S01]  /*a900*/  FMUL.FTZ R82, R164.reuse, R82 ;  /* 0x00000052a4527220 */ /* 0x040fe20000410000 */
[-C--:B------:R-:W-:Y:S01]  /*a910*/  HMMA.16816.F32.BF16 R4, R192, R20.reuse, R4 ;  /* 0x00000014c004723c */ /* 0x080fe20000041804 */
[C---:B------:R-:W-:Y:S02]  /*a920*/  FMUL.FTZ R83, R164.reuse, R83 ;  /* 0x00000053a4537220 */ /* 0x040fe40000410000 */
[--C-:B------:R-:W-:Y:S02]  /*a930*/  FFMA.FTZ R140, R197, c[0x0][0x2d0], -R173.reuse ;  /* 0x0000b400c58c7a23 */ /* 0x100fe400000108ad */
[C---:B------:R-:W-:Y:S02]  /*a940*/  FMUL.FTZ R84, R165.reuse, R84 ;  /* 0x00000054a5547220 */ /* 0x040fe40000410000 */
[C---:B------:R-:W-:Y:S02]  /*a950*/  FMUL.FTZ R85, R165.reuse, R85 ;  /* 0x00000055a5557220 */ /* 0x040fe40000410000 */
[C---:B------:R-:W-:Y:S03]  /*a960*/  FMUL.FTZ R86, R164.reuse, R86 ;  /* 0x00000056a4567220 */ /* 0x040fe60000410000 */
[----:B------:R-:W-:Y:S02]  /*a970*/  FMUL.FTZ R87, R164, R87 ;  /* 0x00000057a4577220 */ /* 0x000fe40000410000 */
[C---:B------:R-:W-:Y:S02]  /*a980*/  FMUL.FTZ R88, R2.reuse, R88 ;  /* 0x0000005802587220 */ /* 0x040fe40000410000 */
[C---:B------:R-:W-:Y:S02]  /*a990*/  FMUL.FTZ R89, R2.reuse, R89 ;  /* 0x0000005902597220 */ /* 0x040fe40000410000 */
[C---:B------:R-:W-:Y:S02]  /*a9a0*/  FMUL.FTZ R92, R2.reuse, R92 ;  /* 0x0000005c025c7220 */ /* 0x040fe40000410000 */
[----:B------:R-:W-:Y:S02]  /*a9b0*/  FMUL.FTZ R93, R2, R93 ;  /* 0x0000005d025d7220 */ /* 0x000fe40000410000 */
[C---:B-1----:R-:W-:Y:S01]  /*a9c0*/  FMUL.FTZ R10, R0.reuse, R182 ;  /* 0x000000b6000a7220 */ /* 0x042fe20000410000 */
[----:B------:R-:W-:Y:S01]  /*a9d0*/  MOV R182, R48 ;  /* 0x0000003000b67202 */ /* 0x000fe20000000f00 */
[C---:B------:R-:W-:Y:S01]  /*a9e0*/  FMUL.FTZ R11, R0.reuse, R183 ;  /* 0x000000b7000b7220 */ /* 0x040fe20000410000 */
[----:B------:R-:W-:Y:S01]  /*a9f0*/  MOV R183, R50 ;  /* 0x0000003200b77202 */ /* 0x000fe20000000f00 */
[C---:B------:R-:W-:Y:S02]  /*aa00*/  FMUL.FTZ R26, R0.reuse, R138 ;  /* 0x0000008a001a7220 */ /* 0x040fe40000410000 */
[C---:B------:R-:W-:Y:S02]  /*aa10*/  FMUL.FTZ R27, R0.reuse, R139 ;  /* 0x0000008b001b7220 */ /* 0x040fe40000410000 */
[----:B------:R-:W-:Y:S01]  /*aa20*/  LDSM.16.MT88.4 R136, [R227+0x100] ;  /* 0x00010000e388783b */ /* 0x000fe20000004200 */
[C---:B------:R-:W-:Y:S01]  /*aa30*/  HMMA.16816.F32.BF16 R8, R176.reuse, R20, R8 ;  /* 0x00000014b008723c */ /* 0x040fe20000041808 */
[C---:B------:R-:W-:Y:S01]  /*aa40*/  FMUL.FTZ R14, R0.reuse, R186 ;  /* 0x000000ba000e7220 */ /* 0x040fe20000410000 */
[----:B------:R-:W-:Y:S01]  /*aa50*/  MOV R186, R47 ;  /* 0x0000002f00ba7202 */ /* 0x000fe20000000f00 */
[C---:B------:R-:W-:Y:S01]  /*aa60*/  FMUL.FTZ R15, R0.reuse, R187 ;  /* 0x000000bb000f7220 */ /* 0x040fe20000410000 */
[----:B------:R-:W-:Y:S01]  /*aa70*/  MOV R187, R171 ;  /* 0x000000ab00bb7202 */ /* 0x000fe20000000f00 */
[C---:B------:R-:W-:Y:S01]  /*aa80*/  FMUL.FTZ R30, R0.reuse, R142 ;  /* 0x0000008e001e7220 */ /* 0x040fe20000410000 */
[----:B------:R1:W-:Y:S01]  /*aa90*/  MUFU.EX2 R171, R140 ;  /* 0x0000008c00ab7308 */ /* 0x0003e20000000800 */
[C---:B------:R-:W-:Y:S02]  /*aaa0*/  FMUL.FTZ R20, R165.reuse, R132 ;  /* 0x00000084a5147220 */ /* 0x040fe40000410000 */
[C---:B------:R-:W-:Y:S01]  /*aab0*/  FMUL.FTZ R21, R165.reuse, R133 ;  /* 0x00000085a5157220 */ /* 0x040fe20000410000 */
[-C--:B------:R-:W-:Y:S02]  /*aac0*/  HMMA.16816.F32.BF16 R12, R176, R22.reuse, R12 ;  /* 0x00000016b00c723c */ /* 0x080fe4000004180c */
[C---:B------:R-:W-:Y:S02]  /*aad0*/  FMUL.FTZ R31, R0.reuse, R143 ;  /* 0x0000008f001f7220 */ /* 0x040fe40000410000 */
[C---:B------:R-:W-:Y:S01]  /*aae0*/  FMUL.FTZ R42, R0.reuse, R154 ;  /* 0x0000009a002a7220 */ /* 0x040fe20000410000 */
[----:B------:R-:W-:Y:S01]  /*aaf0*/  MOV R154, R43 ;  /* 0x0000002b009a7202 */ /* 0x000fe20000000f00 */
[----:B------:R-:W-:Y:S01]  /*ab00*/  FMUL.FTZ R43, R0, R155 ;  /* 0x0000009b002b7220 */ /* 0x000fe20000410000 */
[----:B------:R-:W-:Y:S01]  /*ab10*/  MOV R155, R44 ;  /* 0x0000002c009b7202 */ /* 0x000fe20000000f00 */
[C---:B------:R-:W-:Y:S01]  /*ab20*/  HMMA.16816.F32.BF16 R16, R192.reuse, R22, R16 ;  /* 0x00000016c010723c */ /* 0x040fe20000041810 */
[C---:B------:R-:W-:Y:S03]  /*ab30*/  FMUL.FTZ R44, R2.reuse, R156 ;  /* 0x0000009c022c7220 */ /* 0x040fe60000410000 */
[----:B------:R-:W-:Y:S01]  /*ab40*/  MOV R156, R45 ;  /* 0x0000002d009c7202 */ /* 0x000fe20000000f00 */
[----:B------:R-:W-:Y:S01]  /*ab50*/  FMUL.FTZ R45, R2, R157 ;  /* 0x0000009d022d7220 */ /* 0x000fe20000410000 */
[----:B------:R-:W-:Y:S01]  /*ab60*/  MOV R157, R181 ;  /* 0x000000b5009d7202 */ /* 0x000fe20000000f00 */
[C---:B------:R-:W-:Y:S01]  /*ab70*/  FMUL.FTZ R22, R164.reuse, R134 ;  /* 0x00000086a4167220 */ /* 0x040fe20000410000 */
[----:B------:R-:W-:Y:S01]  /*ab80*/  MOV R181, R49 ;  /* 0x0000003100b57202 */ /* 0x000fe20000000f00 */
[----:B------:R-:W-:Y:S02]  /*ab90*/  FMUL.FTZ R23, R164, R135 ;  /* 0x00000087a4177220 */ /* 0x000fe40000410000 */
[----:B------:R-:W2:Y:S01]  /*aba0*/  LDSM.16.MT88.4 R132, [R228+0x100] ;  /* 0x00010000e484783b */ /* 0x000ea20000004200 */
[C---:B------:R-:W-:Y:S02]  /*abb0*/  FMUL.FTZ R46, R0.reuse, R158 ;  /* 0x0000009e002e7220 */ /* 0x040fe40000410000 */
[----:B------:R-:W-:Y:S02]  /*abc0*/  FMUL.FTZ R47, R0, R159 ;  /* 0x0000009f002f7220 */ /* 0x000fe40000410000 */
[-C--:B------:R-:W-:Y:S01]  /*abd0*/  HMMA.16816.F32.BF16 R20, R192, R36.reuse, R20 ;  /* 0x00000024c014723c */ /* 0x080fe20000041814 */
[C---:B------:R-:W-:Y:S02]  /*abe0*/  FMUL.FTZ R48, R165.reuse, R160 ;  /* 0x000000a0a5307220 */ /* 0x040fe40000410000 */
[C---:B------:R-:W-:Y:S02]  /*abf0*/  FMUL.FTZ R49, R165.reuse, R161 ;  /* 0x000000a1a5317220 */ /* 0x040fe40000410000 */
[----:B------:R-:W-:Y:S02]  /*ac00*/  FMUL.FTZ R50, R164, R162 ;  /* 0x000000a2a4327220 */ /* 0x000fe40000410000 */
[C---:B------:R-:W-:Y:S01]  /*ac10*/  FMUL.FTZ R58, R0.reuse, R58 ;  /* 0x0000003a003a7220 */ /* 0x040fe20000410000 */
[C---:B------:R-:W-:Y:S01]  /*ac20*/  HMMA.16816.F32.BF16 R24, R176.reuse, R36, R24 ;  /* 0x00000024b018723c */ /* 0x040fe20000041818 */
[C---:B------:R-:W-:Y:S03]  /*ac30*/  FMUL.FTZ R59, R0.reuse, R59 ;  /* 0x0000003b003b7220 */ /* 0x040fe60000410000 */
[C---:B------:R-:W-:Y:S02]  /*ac40*/  FMUL.FTZ R62, R0.reuse, R62 ;  /* 0x0000003e003e7220 */ /* 0x040fe40000410000 */
[C---:B------:R-:W-:Y:S02]  /*ac50*/  FMUL.FTZ R63, R0.reuse, R63 ;  /* 0x0000003f003f7220 */ /* 0x040fe40000410000 */
[-C--:B------:R-:W-:Y:S01]  /*ac60*/  HMMA.16816.F32.BF16 R28, R176, R38.reuse, R28 ;  /* 0x00000026b01c723c */ /* 0x080fe2000004181c */
[C---:B------:R-:W-:Y:S03]  /*ac70*/  FMUL.FTZ R36, R165.reuse, R148 ;  /* 0x00000094a5247220 */ /* 0x040fe60000410000 */
[C---:B------:R-:W-:Y:S02]  /*ac80*/  FMUL.FTZ R37, R165.reuse, R149 ;  /* 0x00000095a5257220 */ /* 0x040fe40000410000 */
[C---:B------:R-:W-:Y:S02]  /*ac90*/  FMUL.FTZ R74, R0.reuse, R74 ;  /* 0x0000004a004a7220 */ /* 0x040fe40000410000 */
[C---:B------:R-:W-:Y:S01]  /*aca0*/  HMMA.16816.F32.BF16 R32, R192.reuse, R38, R32 ;  /* 0x00000026c020723c */ /* 0x040fe20000041820 */
[C---:B------:R-:W-:Y:S03]  /*acb0*/  FMUL.FTZ R75, R0.reuse, R75 ;  /* 0x0000004b004b7220 */ /* 0x040fe60000410000 */
[C---:B------:R-:W-:Y:S02]  /*acc0*/  FMUL.FTZ R78, R0.reuse, R78 ;  /* 0x0000004e004e7220 */ /* 0x040fe40000410000 */
[----:B------:R-:W-:Y:S02]  /*acd0*/  FMUL.FTZ R79, R0, R79 ;  /* 0x0000004f004f7220 */ /* 0x000fe40000410000 */
[C---:B------:R-:W-:Y:S04]  /*ace0*/  FMUL.FTZ R38, R164.reuse, R150 ;  /* 0x00000096a4267220 */ /* 0x040fe80000410000 */
[----:B------:R-:W-:Y:S02]  /*acf0*/  FMUL.FTZ R39, R164, R151 ;  /* 0x00000097a4277220 */ /* 0x000fe40000410000 */
[----:B------:R-:W-:Y:S01]  /*ad00*/  LDSM.16.MT88.4 R148, [R228+0x900] ;  /* 0x00090000e494783b */ /* 0x000fe20000004200 */
[C---:B------:R-:W-:Y:S02]  /*ad10*/  FMUL.FTZ R90, R0.reuse, R90 ;  /* 0x0000005a005a7220 */ /* 0x040fe40000410000 */
[C---:B------:R-:W-:Y:S02]  /*ad20*/  FMUL.FTZ R91, R0.reuse, R91 ;  /* 0x0000005b005b7220 */ /* 0x040fe40000410000 */
[-C--:B--2---:R-:W-:Y:S01]  /*ad30*/  HMMA.16816.F32.BF16 R36, R192, R132.reuse, R36 ;  /* 0x00000084c024723c */ /* 0x084fe20000041824 */
[C---:B------:R-:W-:Y:S02]  /*ad40*/  FMUL.FTZ R94, R0.reuse, R94 ;  /* 0x0000005e005e7220 */ /* 0x040fe40000410000 */
[----:B------:R-:W-:Y:S02]  /*ad50*/  FMUL.FTZ R95, R0, R95 ;  /* 0x0000005f005f7220 */ /* 0x000fe40000410000 */
[C---:B------:R-:W-:Y:S02]  /*ad60*/  FMUL.FTZ R96, R165.reuse, R96 ;  /* 0x00000060a5607220 */ /* 0x040fe40000410000 */
[C---:B------:R-:W-:Y:S01]  /*ad70*/  FMUL.FTZ R97, R165.reuse, R97 ;  /* 0x00000061a5617220 */ /* 0x040fe20000410000 */
[C---:B------:R-:W-:Y:S01]  /*ad80*/  HMMA.16816.F32.BF16 R40, R176.reuse, R132, R40 ;  /* 0x00000084b028723c */ /* 0x040fe20000041828 */
[C---:B------:R-:W-:Y:S03]  /*ad90*/  FMUL.FTZ R98, R164.reuse, R98 ;  /* 0x00000062a4627220 */ /* 0x040fe60000410000 */
[----:B------:R-:W-:Y:S02]  /*ada0*/  FMUL.FTZ R99, R164, R99 ;  /* 0x00000063a4637220 */ /* 0x000fe40000410000 */
[--C-:B-1----:R-:W-:Y:S02]  /*adb0*/  FFMA.FTZ R140, R198, c[0x0][0x2d0], -R174.reuse ;  /* 0x0000b400c68c7a23 */ /* 0x102fe400000108ae */
[-C--:B------:R-:W-:Y:S01]  /*adc0*/  HMMA.16816.F32.BF16 R44, R176, R134.reuse, R44 ;  /* 0x00000086b02c723c */ /* 0x080fe2000004182c */
[C---:B------:R-:W-:Y:S01]  /*add0*/  FMUL.FTZ R100, R165.reuse, R100 ;  /* 0x00000064a5647220 */ /* 0x040fe20000410000 */
[----:B------:R1:W-:Y:S02]  /*ade0*/  MUFU.EX2 R160, R140 ;  /* 0x0000008c00a07308 */ /* 0x0003e40000000800 */
[C---:B------:R-:W-:Y:S02]  /*adf0*/  FMUL.FTZ R101, R165.reuse, R101 ;  /* 0x00000065a5657220 */ /* 0x040fe40000410000 */
[C---:B------:R-:W-:Y:S02]  /*ae00*/  FMUL.FTZ R102, R164.reuse, R102 ;  /* 0x00000066a4667220 */ /* 0x040fe40000410000 */
[C---:B------:R-:W-:Y:S01]  /*ae10*/  HMMA.16816.F32.BF16 R48, R192.reuse, R134, R48 ;  /* 0x00000086c030723c */ /* 0x040fe20000041830 */
[----:B------:R-:W2:Y:S03]  /*ae20*/  LDSM.16.MT88.4 R132, [R225+0x1900] ;  /* 0x00190000e184783b */ /* 0x000ea60000004200 */
[----:B------:R-:W-:Y:S02]  /*ae30*/  FMUL.FTZ R103, R164, R103 ;  /* 0x00000067a4677220 */ /* 0x000fe40000410000 */
[C---:B------:R-:W-:Y:S02]  /*ae40*/  FMUL.FTZ R104, R2.reuse, R104 ;  /* 0x0000006802687220 */ /* 0x040fe40000410000 */
[-C--:B------:R-:W-:Y:S01]  /*ae50*/  HMMA.16816.F32.BF16 R52, R192, R136.reuse, R52 ;  /* 0x00000088c034723c */ /* 0x080fe20000041834 */
[----:B------:R-:W-:Y:S03]  /*ae60*/  FMUL.FTZ R105, R2, R105 ;  /* 0x0000006902697220 */ /* 0x000fe60000410000 */
[C---:B------:R-:W-:Y:S02]  /*ae70*/  FMUL.FTZ R106, R0.reuse, R106 ;  /* 0x0000006a006a7220 */ /* 0x040fe40000410000 */
[----:B------:R-:W-:Y:S02]  /*ae80*/  FMUL.FTZ R107, R0, R107 ;  /* 0x0000006b006b7220 */ /* 0x000fe40000410000 */
[C---:B------:R-:W-:Y:S01]  /*ae90*/  HMMA.16816.F32.BF16 R56, R176.reuse, R136, R56 ;  /* 0x00000088b038723c */ /* 0x040fe20000041838 */
[----:B------:R-:W-:Y:S03]  /*aea0*/  FMUL.FTZ R108, R2, R108 ;  /* 0x0000006c026c7220 */ /* 0x000fe60000410000 */
[--C-:B-1----:R-:W-:Y:S01]  /*aeb0*/  FFMA.FTZ R140, R202, c[0x0][0x2d0], -R173.reuse ;  /* 0x0000b400ca8c7a23 */ /* 0x102fe200000108ad */
[----:B------:R-:W-:Y:S01]  /*aec0*/  MOV R202, R152 ;  /* 0x0000009800ca7202 */ /* 0x000fe20000000f00 */
[----:B------:R-:W-:Y:S02]  /*aed0*/  FMUL.FTZ R109, R2, R109 ;  /* 0x0000006d026d7220 */ /* 0x000fe40000410000 */
[-C--:B------:R-:W-:Y:S01]  /*aee0*/  HMMA.16816.F32.BF16 R60, R176, R138.reuse, R60 ;  /* 0x0000008ab03c723c */ /* 0x080fe2000004183c */
[----:B------:R-:W-:Y:S01]  /*aef0*/  FFMA.FTZ R136, R196, c[0x0][0x2d0], -R173 ;  /* 0x0000b400c4887a23 */ /* 0x000fe200000108ad */
[----:B------:R1:W-:Y:S02]  /*af00*/  MUFU.EX2 R161, R140 ;  /* 0x0000008c00a17308 */ /* 0x0003e40000000800 */
[C---:B------:R-:W-:Y:S02]  /*af10*/  FMUL.FTZ R110, R0.reuse, R110 ;  /* 0x0000006e006e7220 */ /* 0x040fe40000410000 */
[----:B------:R-:W-:Y:S02]  /*af20*/  FMUL.FTZ R111, R0, R111 ;  /* 0x0000006f006f7220 */ /* 0x000fe40000410000 */
[C---:B------:R-:W-:Y:S01]  /*af30*/  HMMA.16816.F32.BF16 R64, R192.reuse, R138, R64 ;  /* 0x0000008ac040723c */ /* 0x040fe20000041840 */
[C---:B------:R-:W-:Y:S03]  /*af40*/  FMUL.FTZ R112, R165.reuse, R112 ;  /* 0x00000070a5707220 */ /* 0x040fe60000410000 */
[----:B------:R3:W-:Y:S01]  /*af50*/  MUFU.EX2 R180, R136 ;  /* 0x0000008800b47308 */ /* 0x0007e20000000800 */
[C---:B------:R-:W-:Y:S02]  /*af60*/  FMUL.FTZ R113, R165.reuse, R113 ;  /* 0x00000071a5717220 */ /* 0x040fe40000410000 */
[C---:B------:R-:W-:Y:S01]  /*af70*/  FMUL.FTZ R114, R164.reuse, R114 ;  /* 0x00000072a4727220 */ /* 0x040fe20000410000 */
[-C--:B--2---:R-:W-:Y:S01]  /*af80*/  HMMA.16816.F32.BF16 R68, R192, R132.reuse, R68 ;  /* 0x00000084c044723c */ /* 0x084fe20000041844 */
[----:B------:R-:W-:Y:S03]  /*af90*/  FMUL.FTZ R115, R164, R115 ;  /* 0x00000073a4737220 */ /* 0x000fe60000410000 */
[C---:B------:R-:W-:Y:S02]  /*afa0*/  FMUL.FTZ R116, R165.reuse, R116 ;  /* 0x00000074a5747220 */ /* 0x040fe40000410000 */
[----:B------:R-:W-:Y:S02]  /*afb0*/  FMUL.FTZ R117, R165, R117 ;  /* 0x00000075a5757220 */ /* 0x000fe40000410000 */
[C---:B------:R-:W-:Y:S01]  /*afc0*/  HMMA.16816.F32.BF16 R72, R176.reuse, R132, R72 ;  /* 0x00000084b048723c */ /* 0x040fe20000041848 */
[--C-:B-1----:R-:W-:Y:S03]  /*afd0*/  FFMA.FTZ R140, R206, c[0x0][0x2d0], -R174.reuse ;  /* 0x0000b400ce8c7a23 */ /* 0x102fe600000108ae */
[C---:B------:R-:W-:Y:S01]  /*afe0*/  FMUL.FTZ R118, R164.reuse, R118 ;  /* 0x00000076a4767220 */ /* 0x040fe20000410000 */
[----:B------:R1:W-:Y:S01]  /*aff0*/  MUFU.EX2 R163, R140 ;  /* 0x0000008c00a37308 */ /* 0x0003e20000000800 */
[----:B------:R-:W-:Y:S02]  /*b000*/  FMUL.FTZ R119, R164, R119 ;  /* 0x00000077a4777220 */ /* 0x000fe40000410000 */
[-C--:B------:R-:W-:Y:S01]  /*b010*/  HMMA.16816.F32.BF16 R76, R176, R134.reuse, R76 ;  /* 0x00000086b04c723c */ /* 0x080fe2000004184c */
[--C-:B------:R-:W-:Y:S01]  /*b020*/  FFMA.FTZ R132, R199, c[0x0][0x2d0], -R174.reuse ;  /* 0x0000b400c7847a23 */ /* 0x100fe200000108ae */
[----:B---3--:R-:W2:Y:S02]  /*b030*/  LDSM.16.MT88.4 R136, [R226+0x1900] ;  /* 0x00190000e288783b */ /* 0x008ea40000004200 */
[C---:B------:R-:W-:Y:S02]  /*b040*/  FMUL.FTZ R120, R2.reuse, R120 ;  /* 0x0000007802787220 */ /* 0x040fe40000410000 */
[----:B------:R-:W-:Y:S01]  /*b050*/  FMUL.FTZ R121, R2, R121 ;  /* 0x0000007902797220 */ /* 0x000fe20000410000 */
[----:B------:R3:W-:Y:S01]  /*b060*/  MUFU.EX2 R188, R132 ;  /* 0x0000008400bc7308 */ /* 0x0007e20000000800 */
[C---:B------:R-:W-:Y:S01]  /*b070*/  HMMA.16816.F32.BF16 R80, R192.reuse, R134, R80 ;  /* 0x00000086c050723c */ /* 0x040fe20000041850 */
[C---:B------:R-:W-:Y:S03]  /*b080*/  FMUL.FTZ R122, R0.reuse, R122 ;  /* 0x0000007a007a7220 */ /* 0x040fe60000410000 */
[----:B------:R-:W-:Y:S02]  /*b090*/  FMUL.FTZ R123, R0, R123 ;  /* 0x0000007b007b7220 */ /* 0x000fe40000410000 */
[C---:B------:R-:W-:Y:S02]  /*b0a0*/  FMUL.FTZ R124, R2.reuse, R124 ;  /* 0x0000007c027c7220 */ /* 0x040fe40000410000 */
[----:B------:R-:W-:Y:S04]  /*b0b0*/  FMUL.FTZ R125, R2, R125 ;  /* 0x0000007d027d7220 */ /* 0x000fe80000410000 */
[----:B------:R-:W-:Y:S02]  /*b0c0*/  FMUL.FTZ R126, R0, R126 ;  /* 0x0000007e007e7220 */ /* 0x000fe40000410000 */
[----:B-1----:R-:W-:Y:S02]  /*b0d0*/  FFMA.FTZ R140, R208, c[0x0][0x2d0], -R175 ;  /* 0x0000b400d08c7a23 */ /* 0x002fe400000108af */
[----:B------:R-:W-:Y:S02]  /*b0e0*/  FMUL.FTZ R127, R0, R127 ;  /* 0x0000007f007f7220 */ /* 0x000fe40000410000 */
[----:B------:R1:W-:Y:S01]  /*b0f0*/  MUFU.EX2 R189, R140 ;  /* 0x0000008c00bd7308 */ /* 0x0003e20000000800 */
[C---:B------:R-:W-:Y:S02]  /*b100*/  FMUL.FTZ R128, R165.reuse, R128 ;  /* 0x00000080a5807220 */ /* 0x040fe40000410000 */
[----:B------:R-:W-:Y:S02]  /*b110*/  FMUL.FTZ R129, R165, R129 ;  /* 0x00000081a5817220 */ /* 0x000fe40000410000 */
[----:B---3--:R-:W-:Y:S01]  /*b120*/  FFMA.FTZ R132, R201, c[0x0][0x2d0], -R173 ;  /* 0x0000b400c9847a23 */ /* 0x008fe200000108ad */
[----:B------:R-:W-:Y:S01]  /*b130*/  MOV R201, R153 ;  /* 0x0000009900c97202 */ /* 0x000fe20000000f00 */
[C---:B------:R-:W-:Y:S02]  /*b140*/  FMUL.FTZ R130, R164.reuse, R130 ;  /* 0x00000082a4827220 */ /* 0x040fe40000410000 */
[----:B------:R-:W-:Y:S01]  /*b150*/  FMUL.FTZ R131, R164, R131 ;  /* 0x00000083a4837220 */ /* 0x000fe20000410000 */
[----:B------:R3:W4:Y:S01]  /*b160*/  MUFU.EX2 R190, R132 ;  /* 0x0000008400be7308 */ /* 0x0007220000000800 */
[-C--:B--2---:R-:W-:Y:S01]  /*b170*/  HMMA.16816.F32.BF16 R84, R192, R136.reuse, R84 ;  /* 0x00000088c054723c */ /* 0x084fe20000041854 */
[--C-:B-1----:R-:W-:Y:S07]  /*b180*/  FFMA.FTZ R140, R210, c[0x0][0x2d0], -R175.reuse ;  /* 0x0000b400d28c7a23 */ /* 0x102fee00000108af */
[C---:B------:R-:W-:Y:S01]  /*b190*/  HMMA.16816.F32.BF16 R88, R176.reuse, R136, R88 ;  /* 0x00000088b058723c */ /* 0x040fe20000041858 */
[----:B------:R1:W-:Y:S06]  /*b1a0*/  MUFU.EX2 R162, R140 ;  /* 0x0000008c00a27308 */ /* 0x0003ec0000000800 */
[----:B------:R-:W-:Y:S01]  /*b1b0*/  FFMA.FTZ R136, R209, c[0x0][0x2d0], -R174 ;  /* 0x0000b400d1887a23 */ /* 0x000fe200000108ae */
[-C--:B------:R-:W-:Y:S01]  /*b1c0*/  HMMA.16816.F32.BF16 R92, R176, R138.reuse, R92 ;  /* 0x0000008ab05c723c */ /* 0x080fe2000004185c */
[----:B---3--:R-:W2:Y:S02]  /*b1d0*/  LDSM.16.MT88.4 R132, [R228+0x1900] ;  /* 0x00190000e484783b */ /* 0x008ea40000004200 */
[----:B------:R3:W-:Y:S05]  /*b1e0*/  MUFU.EX2 R158, R136 ;  /* 0x00000088009e7308 */ /* 0x0007ea0000000800 */
[C---:B------:R-:W-:Y:S01]  /*b1f0*/  HMMA.16816.F32.BF16 R96, R192.reuse, R138, R96 ;  /* 0x0000008ac060723c */ /* 0x040fe20000041860 */
[----:B-1----:R-:W-:Y:S03]  /*b200*/  LDSM.16.MT88.4 R140, [R225+0x900] ;  /* 0x00090000e18c783b */ /* 0x002fe60000004200 */
[--C-:B---3--:R-:W-:Y:S04]  /*b210*/  FFMA.FTZ R136, R205, c[0x0][0x2d0], -R175.reuse ;  /* 0x0000b400cd887a23 */ /* 0x108fe800000108af */
[----:B------:R1:W3:Y:S01]  /*b220*/  MUFU.EX2 R196, R136 ;  /* 0x0000008800c47308 */ /* 0x0002e20000000800 */
[-C--:B--2---:R-:W-:Y:S08]  /*b230*/  HMMA.16816.F32.BF16 R100, R192, R132.reuse, R100 ;  /* 0x00000084c064723c */ /* 0x084ff00000041864 */
[C---:B------:R-:W-:Y:S07]  /*b240*/  HMMA.16816.F32.BF16 R104, R176.reuse, R132, R104 ;  /* 0x00000084b068723c */ /* 0x040fee0000041868 */
[----:B------:R-:W-:Y:S01]  /*b250*/  FFMA.FTZ R132, R211, c[0x0][0x2d0], -R175 ;  /* 0x0000b400d3847a23 */ /* 0x000fe200000108af */
[-C--:B------:R-:W-:Y:S01]  /*b260*/  HMMA.16816.F32.BF16 R108, R176, R134.reuse, R108 ;  /* 0x00000086b06c723c */ /* 0x080fe2000004186c */
[----:B-1----:R-:W1:Y:S02]  /*b270*/  LDSM.16.MT88.4 R136, [R227+0x1900] ;  /* 0x00190000e388783b */ /* 0x002e640000004200 */
[----:B------:R2:W1:Y:S05]  /*b280*/  MUFU.EX2 R159, R132 ;  /* 0x00000084009f7308 */ /* 0x00046a0000000800 */
[C---:B------:R-:W-:Y:S07]  /*b290*/  HMMA.16816.F32.BF16 R112, R192.reuse, R134, R112 ;  /* 0x00000086c070723c */ /* 0x040fee0000041870 */
[----:B----4-:R-:W-:Y:S01]  /*b2a0*/  F2FP.BF16.PACK_AB R134, R161, R190 ;  /* 0x000000bea186723e */ /* 0x010fe200000010ff */
[--C-:B--2---:R-:W-:Y:S04]  /*b2b0*/  FFMA.FTZ R132, R200, c[0x0][0x2d0], -R166.reuse ;  /* 0x0000b400c8847a23 */ /* 0x104fe800000108a6 */
[----:B------:R2:W-:Y:S01]  /*b2c0*/  MUFU.EX2 R200, R132 ;  /* 0x0000008400c87308 */ /* 0x0005e20000000800 */
[-C--:B-1----:R-:W-:Y:S08]  /*b2d0*/  HMMA.16816.F32.BF16 R116, R192, R136.reuse, R116 ;  /* 0x00000088c074723c */ /* 0x082ff00000041874 */
[C---:B------:R-:W-:Y:S01]  /*b2e0*/  HMMA.16816.F32.BF16 R120, R176.reuse, R136, R120 ;  /* 0x00000088b078723c */ /* 0x040fe20000041878 */
[--C-:B--2---:R-:W-:Y:S06]  /*b2f0*/  FFMA.FTZ R132, R203, c[0x0][0x2d0], -R166.reuse ;  /* 0x0000b400cb847a23 */ /* 0x104fec00000108a6 */
[----:B---3--:R-:W-:Y:S01]  /*b300*/  F2FP.BF16.PACK_AB R136, R189, R196 ;  /* 0x000000c4bd88723e */ /* 0x008fe200000010ff */
[-C--:B------:R-:W-:Y:S01]  /*b310*/  HMMA.16816.F32.BF16 R124, R176, R138.reuse, R124 ;  /* 0x0000008ab07c723c */ /* 0x080fe2000004187c */
[----:B------:R1:W2:Y:S06]  /*b320*/  MUFU.EX2 R199, R132 ;  /* 0x0000008400c77308 */ /* 0x0002ac0000000800 */
[----:B------:R-:W-:Y:S01]  /*b330*/  MOV R178, R160 ;  /* 0x000000a000b27202 */ /* 0x000fe20000000f00 */
[----:B------:R-:W-:Y:S01]  /*b340*/  HMMA.16816.F32.BF16 R128, R192, R138, R128 ;  /* 0x0000008ac080723c */ /* 0x000fe20000041880 */
[----:B------:R-:W-:Y:S03]  /*b350*/  MOV R179, R158 ;  /* 0x0000009e00b37202 */ /* 0x000fe60000000f00 */
[----:B------:R-:W-:Y:S02]  /*b360*/  F2FP.BF16.PACK_AB R133, R188, R178 ;  /* 0x000000b2bc85723e */ /* 0x000fe400000010ff */
[----:B------:R-:W-:Y:S02]  /*b370*/  F2FP.BF16.PACK_AB R135, R179, R163 ;  /* 0x000000a3b387723e */ /* 0x000fe400000010ff */
[----:B------:R-:W-:Y:S04]  /*b380*/  F2FP.BF16.PACK_AB R138, R159, R162 ;  /* 0x000000a29f8a723e */ /* 0x000fe800000010ff */
[----:B------:R-:W-:Y:S02]  /*b390*/  MOV R160, R157 ;  /* 0x0000009d00a07202 */ /* 0x000fe40000000f00 */
[----:B------:R-:W-:Y:S02]  /*b3a0*/  MOV R157, R155 ;  /* 0x0000009b009d7202 */ /* 0x000fe40000000f00 */
[----:B------:R-:W-:Y:S01]  /*b3b0*/  MOV R158, R156 ;  /* 0x0000009c009e7202 */ /* 0x000fe20000000f00 */
[--C-:B-1----:R-:W-:Y:S01]  /*b3c0*/  FFMA.FTZ R132, R204, c[0x0][0x2d0], -R166.reuse ;  /* 0x0000b400cc847a23 */ /* 0x102fe200000108a6 */
[----:B--2---:R-:W-:Y:S02]  /*b3d0*/  F2FP.BF16.PACK_AB R137, R199, R200 ;  /* 0x000000c8c789723e */ /* 0x004fe400000010ff */
[----:B------:R-:W-:Y:S01]  /*b3e0*/  MOV R156, R154 ;  /* 0x0000009a009c7202 */ /* 0x000fe20000000f00 */
[----:B------:R1:W-:Y:S01]  /*b3f0*/  MUFU.EX2 R198, R132 ;  /* 0x0000008400c67308 */ /* 0x0003e20000000800 */
[----:B------:R-:W2:Y:S01]  /*b400*/  LDSM.16.MT88.4 R152, [R227+0x900] ;  /* 0x00090000e398783b */ /* 0x000ea20000004200 */
[----:B-1----:R-:W-:Y:S08]  /*b410*/  FFMA.FTZ R132, R207, c[0x0][0x2d0], -R166 ;  /* 0x0000b400cf847a23 */ /* 0x002ff000000108a6 */
[----:B------:R1:W3:Y:S02]  /*b420*/  MUFU.EX2 R197, R132 ;  /* 0x0000008400c57308 */ /* 0x0002e40000000800 */
[----:B-1----:R-:W-:Y:S02]  /*b430*/  F2FP.BF16.PACK_AB R132, R171, R180 ;  /* 0x000000b4ab84723e */ /* 0x002fe400000010ff */
[----:B---3--:R-:W-:Y:S05]  /*b440*/  F2FP.BF16.PACK_AB R139, R197, R198 ;  /* 0x000000c6c58b723e */ /* 0x008fea00000010ff */
[-C--:B------:R-:W-:Y:S08]  /*b450*/  HMMA.16816.F32.BF16 R4, R132, R140.reuse, R4 ;  /* 0x0000008c8404723c */ /* 0x080ff00000041804 */
[C---:B------:R-:W-:Y:S08]  /*b460*/  HMMA.16816.F32.BF16 R8, R136.reuse, R140, R8 ;  /* 0x0000008c8808723c */ /* 0x040ff00000041808 */
[-C--:B------:R-:W-:Y:S08]  /*b470*/  HMMA.16816.F32.BF16 R12, R136, R142.reuse, R12 ;  /* 0x0000008e880c723c */ /* 0x080ff0000004180c */
[C---:B------:R-:W-:Y:S01]  /*b480*/  HMMA.16816.F32.BF16 R16, R132.reuse, R142, R16 ;  /* 0x0000008e8410723c */ /* 0x040fe20000041810 */
[----:B------:R-:W1:Y:S07]  /*b490*/  LDSM.16.MT88.4 R140, [R225+0x2100] ;  /* 0x00210000e18c783b */ /* 0x000e6e0000004200 */
[-C--:B------:R-:W-:Y:S08]  /*b4a0*/  HMMA.16816.F32.BF16 R20, R132, R144.reuse, R20 ;  /* 0x000000908414723c */ /* 0x080ff00000041814 */
[C---:B------:R-:W-:Y:S07]  /*b4b0*/  HMMA.16816.F32.BF16 R24, R136.reuse, R144, R24 ;  /* 0x000000908818723c */ /* 0x040fee0000041818 */
[--C-:B------:R-:W-:Y:S01]  /*b4c0*/  FFMA.FTZ R144, R215, c[0x0][0x2d0], -R173.reuse ;  /* 0x0000b400d7907a23 */ /* 0x100fe200000108ad */
[-C--:B------:R-:W-:Y:S03]  /*b4d0*/  HMMA.16816.F32.BF16 R28, R136, R146.reuse, R28 ;  /* 0x00000092881c723c */ /* 0x080fe6000004181c */
[----:B------:R3:W-:Y:S05]  /*b4e0*/  MUFU.EX2 R211, R144 ;  /* 0x0000009000d37308 */ /* 0x0007ea0000000800 */
[C---:B------:R-:W-:Y:S08]  /*b4f0*/  HMMA.16816.F32.BF16 R32, R132.reuse, R146, R32 ;  /* 0x000000928420723c */ /* 0x040ff00000041820 */
[-C--:B------:R-:W-:Y:S08]  /*b500*/  HMMA.16816.F32.BF16 R36, R132, R148.reuse, R36 ;  /* 0x000000948424723c */ /* 0x080ff00000041824 */
[C---:B------:R-:W-:Y:S01]  /*b510*/  HMMA.16816.F32.BF16 R40, R136.reuse, R148, R40 ;  /* 0x000000948828723c */ /* 0x040fe20000041828 */
[--C-:B---3--:R-:W-:Y:S03]  /*b520*/  FFMA.FTZ R144, R216, c[0x0][0x2d0], -R173.reuse ;  /* 0x0000b400d8907a23 */ /* 0x108fe600000108ad */
[----:B------:R-:W-:Y:S03]  /*b530*/  MOV R216, R179 ;  /* 0x000000b300d87202 */ /* 0x000fe60000000f00 */
[--C-:B------:R-:W-:Y:S01]  /*b540*/  FFMA.FTZ R148, R223, c[0x0][0x2d0], -R174.reuse ;  /* 0x0000b400df947a23 */ /* 0x100fe200000108ae */
[-C--:B------:R-:W-:Y:S01]  /*b550*/  HMMA.16816.F32.BF16 R44, R136, R150.reuse, R44 ;  /* 0x00000096882c723c */ /* 0x080fe2000004182c */
[----:B------:R3:W-:Y:S07]  /*b560*/  MUFU.EX2 R215, R144 ;  /* 0x0000009000d77308 */ /* 0x0007ee0000000800 */
[C---:B------:R-:W-:Y:S03]  /*b570*/  HMMA.16816.F32.BF16 R48, R132.reuse, R150, R48 ;  /* 0x000000968430723c */ /* 0x040fe60000041830 */
[----:B------:R4:W-:Y:S05]  /*b580*/  MUFU.EX2 R209, R148 ;  /* 0x0000009400d17308 */ /* 0x0009ea0000000800 */
[-C--:B--2---:R-:W-:Y:S08]  /*b590*/  HMMA.16816.F32.BF16 R52, R132, R152.reuse, R52 ;  /* 0x000000988434723c */ /* 0x084ff00000041834 */
[C---:B------:R-:W-:Y:S01]  /*b5a0*/  HMMA.16816.F32.BF16 R56, R136.reuse, R152, R56 ;  /* 0x000000988838723c */ /* 0x040fe20000041838 */
[--C-:B---3--:R-:W-:Y:S03]  /*b5b0*/  FFMA.FTZ R144, R219, c[0x0][0x2d0], -R174.reuse ;  /* 0x0000b400db907a23 */ /* 0x108fe600000108ae */
[----:B------:R-:W-:Y:S01]  /*b5c0*/  MOV R219, R161 ;  /* 0x000000a100db7202 */ /* 0x000fe20000000f00 */
[----:B------:R2:W3:Y:S02]  /*b5d0*/  MUFU.EX2 R210, R144 ;  /* 0x0000009000d27308 */ /* 0x0004e40000000800 */
[----:B------:R-:W-:Y:S01]  /*b5e0*/  MOV R153, R163 ;  /* 0x000000a300997202 */ /* 0x000fe20000000f00 */
[-C--:B------:R-:W-:Y:S01]  /*b5f0*/  HMMA.16816.F32.BF16 R60, R136, R154.reuse, R60 ;  /* 0x0000009a883c723c */ /* 0x080fe2000004183c */
[----:B------:R-:W-:Y:S03]  /*b600*/  MOV R152, R162 ;  /* 0x000000a200987202 */ /* 0x000fe60000000f00 */
[--C-:B----4-:R-:W-:Y:S01]  /*b610*/  FFMA.FTZ R148, R222, c[0x0][0x2d0], -R173.reuse ;  /* 0x0000b400de947a23 */ /* 0x110fe200000108ad */
[----:B------:R-:W-:Y:S01]  /*b620*/  MOV R222, R185 ;  /* 0x000000b900de7202 */ /* 0x000fe20000000f00 */
[----:B------:R-:W-:Y:S01]  /*b630*/  FFMA.FTZ R173, R246, c[0x0][0x2d0], -R173 ;  /* 0x0000b400f6ad7a23 */ /* 0x000fe200000108ad */
[----:B------:R-:W-:Y:S01]  /*b640*/  MOV R246, R183 ;  /* 0x000000b700f67202 */ /* 0x000fe20000000f00 */
[C---:B------:R-:W-:Y:S01]  /*b650*/  HMMA.16816.F32.BF16 R64, R132.reuse, R154, R64 ;  /* 0x0000009a8440723c */ /* 0x040fe20000041840 */
[----:B------:R4:W-:Y:S06]  /*b660*/  MUFU.EX2 R208, R148 ;  /* 0x0000009400d07308 */ /* 0x0009ec0000000800 */
[----:B------:R-:W-:Y:S01]  /*b670*/  MOV R155, R187 ;  /* 0x000000bb009b7202 */ /* 0x000fe20000000f00 */
[-C--:B-1----:R-:W-:Y:S01]  /*b680*/  HMMA.16816.F32.BF16 R68, R132, R140.reuse, R68 ;  /* 0x0000008c8444723c */ /* 0x082fe20000041844 */
[----:B------:R-:W-:Y:S02]  /*b690*/  MOV R154, R186 ;  /* 0x000000ba009a7202 */ /* 0x000fe40000000f00 */
[----:B------:R3:W1:Y:S01]  /*b6a0*/  MUFU.EX2 R207, R173 ;  /* 0x000000ad00cf7308 */ /* 0x0006620000000800 */
[----:B--2---:R-:W2:Y:S04]  /*b6b0*/  LDSM.16.MT88.4 R144, [R226+0x2100] ;  /* 0x00210000e290783b */ /* 0x004ea80000004200 */
[C---:B------:R-:W-:Y:S07]  /*b6c0*/  HMMA.16816.F32.BF16 R72, R136.reuse, R140, R72 ;  /* 0x0000008c8848723c */ /* 0x040fee0000041848 */
[--C-:B------:R-:W-:Y:S01]  /*b6d0*/  FFMA.FTZ R140, R252, c[0x0][0x2d0], -R174.reuse ;  /* 0x0000b400fc8c7a23 */ /* 0x100fe200000108ae */
[-C--:B------:R-:W-:Y:S01]  /*b6e0*/  HMMA.16816.F32.BF16 R76, R136, R142.reuse, R76 ;  /* 0x0000008e884c723c */ /* 0x080fe2000004184c */
[----:B----4-:R-:W4:Y:S02]  /*b6f0*/  LDSM.16.MT88.4 R148, [R228+0x2100] ;  /* 0x00210000e494783b */ /* 0x010f240000004200 */
[----:B------:R1:W-:Y:S01]  /*b700*/  MUFU.EX2 R206, R140 ;  /* 0x0000008c00ce7308 */ /* 0x0003e20000000800 */
[----:B------:R-:W-:Y:S01]  /*b710*/  MOV R252, R190 ;  /* 0x000000be00fc7202 */ /* 0x000fe20000000f00 */
[----:B------:R-:W-:Y:S03]  /*b720*/  FFMA.FTZ R174, R202, c[0x0][0x2d0], -R174 ;  /* 0x0000b400caae7a23 */ /* 0x000fe600000108ae */
[C---:B------:R-:W-:Y:S01]  /*b730*/  HMMA.16816.F32.BF16 R80, R132.reuse, R142, R80 ;  /* 0x0000008e8450723c */ /* 0x040fe20000041850 */
[----:B---3--:R-:W-:Y:S04]  /*b740*/  F2FP.BF16.PACK_AB R173, R209, R210 ;  /* 0x000000d2d1ad723e */ /* 0x008fe800000010ff */
[----:B------:R3:W-:Y:S01]  /*b750*/  MUFU.EX2 R205, R174 ;  /* 0x000000ae00cd7308 */ /* 0x0007e20000000800 */
[--C-:B-1----:R-:W-:Y:S01]  /*b760*/  FFMA.FTZ R140, R247, c[0x0][0x2d0], -R175.reuse ;  /* 0x0000b400f78c7a23 */ /* 0x102fe200000108af */
[----:B------:R-:W-:Y:S01]  /*b770*/  MOV R247, R189 ;  /* 0x000000bd00f77202 */ /* 0x000fe20000000f00 */
[-C--:B--2---:R-:W-:Y:S07]  /*b780*/  HMMA.16816.F32.BF16 R84, R132, R144.reuse, R84 ;  /* 0x000000908454723c */ /* 0x084fee0000041854 */
[----:B------:R1:W-:Y:S01]  /*b790*/  MUFU.EX2 R204, R140 ;  /* 0x0000008c00cc7308 */ /* 0x0003e20000000800 */
[C---:B------:R-:W-:Y:S01]  /*b7a0*/  HMMA.16816.F32.BF16 R88, R136.reuse, R144, R88 ;  /* 0x000000908858723c */ /* 0x040fe20000041858 */
[----:B---3--:R-:W-:Y:S06]  /*b7b0*/  F2FP.BF16.PACK_AB R174, R207, R208 ;  /* 0x000000d0cfae723e */ /* 0x008fec00000010ff */
[--C-:B------:R-:W-:Y:S01]  /*b7c0*/  FFMA.FTZ R144, R212, c[0x0][0x2d0], -R166.reuse ;  /* 0x0000b400d4907a23 */ /* 0x100fe200000108a6 */
[-C--:B------:R-:W-:Y:S01]  /*b7d0*/  HMMA.16816.F32.BF16 R92, R136, R146.reuse, R92 ;  /* 0x00000092885c723c */ /* 0x080fe2000004185c */
[----:B------:R-:W-:Y:S02]  /*b7e0*/  MOV R212, R171 ;  /* 0x000000ab00d47202 */ /* 0x000fe40000000f00 */
[----:B------:R2:W-:Y:S05]  /*b7f0*/  MUFU.EX2 R171, R144 ;  /* 0x0000009000ab7308 */ /* 0x0005ea0000000800 */
[C---:B------:R-:W-:Y:S01]  /*b800*/  HMMA.16816.F32.BF16 R96, R132.reuse, R146, R96 ;  /* 0x000000928460723c */ /* 0x040fe20000041860 */
[--C-:B-1----:R-:W-:Y:S03]  /*b810*/  FFMA.FTZ R140, R251, c[0x0][0x2d0], -R175.reuse ;  /* 0x0000b400fb8c7a23 */ /* 0x102fe600000108af */
[----:B------:R-:W-:Y:S04]  /*b820*/  MOV R251, R188 ;  /* 0x000000bc00fb7202 */ /* 0x000fe80000000f00 */
[-C--:B----4-:R-:W-:Y:S01]  /*b830*/  HMMA.16816.F32.BF16 R100, R132, R148.reuse, R100 ;  /* 0x000000948464723c */ /* 0x090fe20000041864 */
[----:B------:R1:W3:Y:S07]  /*b840*/  MUFU.EX2 R203, R140 ;  /* 0x0000008c00cb7308 */ /* 0x0002ee0000000800 */
[C---:B------:R-:W-:Y:S01]  /*b850*/  HMMA.16816.F32.BF16 R104, R136.reuse, R148, R104 ;  /* 0x000000948868723c */ /* 0x040fe20000041868 */
[--C-:B--2---:R-:W-:Y:S03]  /*b860*/  FFMA.FTZ R144, R214, c[0x0][0x2d0], -R166.reuse ;  /* 0x0000b400d6907a23 */ /* 0x104fe600000108a6 */
[----:B------:R-:W-:Y:S03]  /*b870*/  MOV R214, R196 ;  /* 0x000000c400d67202 */ /* 0x000fe60000000f00 */
[----:B------:R-:W-:Y:S01]  /*b880*/  MOV R149, R170 ;  /* 0x000000aa00957202 */ /* 0x000fe20000000f00 */
[-C--:B------:R-:W-:Y:S01]  /*b890*/  HMMA.16816.F32.BF16 R108, R136, R150.reuse, R108 ;  /* 0x00000096886c723c */ /* 0x080fe2000004186c */
[----:B------:R2:W4:Y:S03]  /*b8a0*/  MUFU.EX2 R196, R144 ;  /* 0x0000009000c47308 */ /* 0x0005260000000800 */
[----:B------:R-:W-:Y:S04]  /*b8b0*/  MOV R148, R184 ;  /* 0x000000b800947202 */ /* 0x000fe80000000f00 */
[C---:B------:R-:W-:Y:S01]  /*b8c0*/  HMMA.16816.F32.BF16 R112, R132.reuse, R150, R112 ;  /* 0x000000968470723c */ /* 0x040fe20000041870 */
[--C-:B-1----:R-:W-:Y:S03]  /*b8d0*/  FFMA.FTZ R140, R201, c[0x0][0x2d0], -R175.reuse ;  /* 0x0000b400c98c7a23 */ /* 0x102fe600000108af */
[----:B------:R-:W-:Y:S01]  /*b8e0*/  FFMA.FTZ R175, R160, c[0x0][0x2d0], -R175 ;  /* 0x0000b400a0af7a23 */ /* 0x000fe200000108af */
[----:B------:R1:W-:Y:S01]  /*b8f0*/  MUFU.EX2 R202, R140 ;  /* 0x0000008c00ca7308 */ /* 0x0003e20000000800 */
[----:B------:R-:W-:Y:S02]  /*b900*/  MOV R160, R191 ;  /* 0x000000bf00a07202 */ /* 0x000fe40000000f00 */
[----:B------:R-:W-:Y:S01]  /*b910*/  LDSM.16.MT88.4 R188, [R225+0x1100] ;  /* 0x00110000e1bc783b */ /* 0x000fe20000004200 */
[----:B---3--:R-:W-:Y:S03]  /*b920*/  F2FP.BF16.PACK_AB R192, R203, R204 ;  /* 0x000000cccbc0723e */ /* 0x008fe600000010ff */
[----:B------:R-:W-:Y:S02]  /*b930*/  MOV R150, R182 ;  /* 0x000000b600967202 */ /* 0x000fe40000000f00 */
[----:B------:R-:W-:Y:S01]  /*b940*/  MOV R151, R181 ;  /* 0x000000b500977202 */ /* 0x000fe20000000f00 */
[----:B------:R3:W3:Y:S01]  /*b950*/  MUFU.EX2 R201, R175 ;  /* 0x000000af00c97308 */ /* 0x0006e20000000800 */
[----:B------:R-:W-:Y:S01]  /*b960*/  MOV R223, R160 ;  /* 0x000000a000df7202 */ /* 0x000fe20000000f00 */
[--C-:B--2---:R-:W-:Y:S01]  /*b970*/  FFMA.FTZ R144, R213, c[0x0][0x2d0], -R166.reuse ;  /* 0x0000b400d5907a23 */ /* 0x104fe200000108a6 */
[----:B------:R-:W-:Y:S01]  /*b980*/  MOV R213, R178 ;  /* 0x000000b200d57202 */ /* 0x000fe20000000f00 */
[----:B------:R-:W-:Y:S01]  /*b990*/  FFMA.FTZ R166, R172, c[0x0][0x2d0], -R166 ;  /* 0x0000b400aca67a23 */ /* 0x000fe200000108a6 */
[----:B------:R-:W-:Y:S01]  /*b9a0*/  F2FP.BF16.PACK_AB R172, R215, R211 ;  /* 0x000000d3d7ac723e */ /* 0x000fe200000010ff */
[----:B------:R-:W-:Y:S01]  /*b9b0*/  LDSM.16.MT88.4 R160, [R228+0x1100] ;  /* 0x00110000e4a0783b */ /* 0x000fe20000004200 */
[----:B----4-:R-:W-:Y:S03]  /*b9c0*/  F2FP.BF16.PACK_AB R193, R196, R171 ;  /* 0x000000abc4c1723e */ /* 0x010fe600000010ff */
[----:B------:R2:W-:Y:S04]  /*b9d0*/  MUFU.EX2 R170, R144 ;  /* 0x0000009000aa7308 */ /* 0x0005e80000000800 */
[----:B-1----:R-:W1:Y:S06]  /*b9e0*/  LDSM.16.MT88.4 R140, [R227+0x2100] ;  /* 0x00210000e38c783b */ /* 0x002e6c0000004200 */
[----:B------:R-:W4:Y:S01]  /*b9f0*/  MUFU.EX2 R166, R166 ;  /* 0x000000a600a67308 */ /* 0x000f220000000800 */
[----:B---3--:R-:W-:Y:S02]  /*ba00*/  F2FP.BF16.PACK_AB R175, R205, R206 ;  /* 0x000000cecdaf723e */ /* 0x008fe400000010ff */
[----:B------:R-:W-:Y:S01]  /*ba10*/  F2FP.BF16.PACK_AB R194, R201, R202 ;  /* 0x000000cac9c2723e */ /* 0x000fe200000010ff */
[----:B--2---:R-:W2:Y:S01]  /*ba20*/  LDSM.16.MT88.4 R144, [R226+0x1100] ;  /* 0x00110000e290783b */ /* 0x004ea20000004200 */
[----:B----4-:R-:W-:Y:S01]  /*ba30*/  F2FP.BF16.PACK_AB R195, R166, R170 ;  /* 0x000000aaa6c3723e */ /* 0x010fe200000010ff */
[-C--:B-1----:R-:W-:Y:S08]  /*ba40*/  HMMA.16816.F32.BF16 R116, R132, R140.reuse, R116 ;  /* 0x0000008c8474723c */ /* 0x082ff00000041874 */
[C---:B------:R-:W-:Y:S07]  /*ba50*/  HMMA.16816.F32.BF16 R120, R136.reuse, R140, R120 ;  /* 0x0000008c8878723c */ /* 0x040fee0000041878 */
[----:B------:R-:W-:Y:S01]  /*ba60*/  MOV R141, R180 ;  /* 0x000000b4008d7202 */ /* 0x000fe20000000f00 */
[-C--:B------:R-:W-:Y:S08]  /*ba70*/  HMMA.16816.F32.BF16 R124, R136, R142.reuse, R124 ;  /* 0x0000008e887c723c */ /* 0x080ff0000004187c */
[----:B------:R-:W-:Y:S08]  /*ba80*/  HMMA.16816.F32.BF16 R128, R132, R142, R128 ;  /* 0x0000008e8480723c */ /* 0x000ff00000041880 */
[-C--:B------:R-:W-:Y:S01]  /*ba90*/  HMMA.16816.F32.BF16 R176, R172, R188.reuse, R4 ;  /* 0x000000bcacb0723c */ /* 0x080fe20000041804 */
[----:B------:R-:W1:Y:S07]  /*baa0*/  LDSM.16.MT88.4 R4, [R227+0x1100] ;  /* 0x00110000e304783b */ /* 0x000e6e0000004200 */
[C---:B------:R-:W-:Y:S01]  /*bab0*/  HMMA.16816.F32.BF16 R180, R192.reuse, R188, R8 ;  /* 0x000000bcc0b4723c */ /* 0x040fe20000041808 */
[----:B------:R-:W3:Y:S07]  /*bac0*/  LDSM.16.MT88.4 R8, [R225+0x2900] ;  /* 0x00290000e108783b */ /* 0x000eee0000004200 */
[-C--:B------:R-:W-:Y:S01]  /*bad0*/  HMMA.16816.F32.BF16 R184, R192, R190.reuse, R12 ;  /* 0x000000bec0b8723c */ /* 0x080fe2000004180c */
[----:B------:R-:W4:Y:S07]  /*bae0*/  LDSM.16.MT88.4 R12, [R226+0x2900] ;  /* 0x00290000e20c783b */ /* 0x000f2e0000004200 */
[C---:B------:R-:W-:Y:S01]  /*baf0*/  HMMA.16816.F32.BF16 R188, R172.reuse, R190, R16 ;  /* 0x000000beacbc723c */ /* 0x040fe20000041810 */
[----:B------:R-:W1:Y:S07]  /*bb00*/  LDSM.16.MT88.4 R16, [R228+0x2900] ;  /* 0x00290000e410783b */ /* 0x000e6e0000004200 */
[-C--:B--2---:R-:W-:Y:S07]  /*bb10*/  HMMA.16816.F32.BF16 R132, R172, R144.reuse, R20 ;  /* 0x00000090ac84723c */ /* 0x084fee0000041814 */
[----:B------:R-:W-:Y:S01]  /*bb20*/  MOV R23, R141 ;  /* 0x0000008d00177202 */ /* 0x000fe20000000f00 */
[C---:B------:R-:W-:Y:S01]  /*bb30*/  HMMA.16816.F32.BF16 R136, R192.reuse, R144, R24 ;  /* 0x00000090c088723c */ /* 0x040fe20000041818 */
[----:B------:R-:W2:Y:S03]  /*bb40*/  LDL.LU R27, [R1+0x18] ;  /* 0x00001800011b7983 */ /* 0x000ea60000300800 */
[----:B------:R-:W-:Y:S02]  /*bb50*/  MOV R22, R150 ;  /* 0x0000009600167202 */ /* 0x000fe40000000f00 */
[----:B------:R-:W-:Y:S02]  /*bb60*/  MOV R21, R151 ;  /* 0x0000009700157202 */ /* 0x000fe40000000f00 */
[-C--:B------:R-:W-:Y:S01]  /*bb70*/  HMMA.16816.F32.BF16 R140, R192, R146.reuse, R28 ;  /* 0x00000092c08c723c */ /* 0x080fe2000004181c */
[----:B------:R-:W2:Y:S03]  /*bb80*/  LDL.LU R28, [R1+0x14] ;  /* 0x00001400011c7983 */ /* 0x000ea60000300800 */
[----:B------:R-:W-:Y:S02]  /*bb90*/  MOV R20, R148 ;  /* 0x0000009400147202 */ /* 0x000fe40000000f00 */
[----:B------:R-:W-:Y:S02]  /*bba0*/  MOV R26, R149 ;  /* 0x00000095001a7202 */ /* 0x000fe40000000f00 */
[C---:B------:R-:W-:Y:S01]  /*bbb0*/  HMMA.16816.F32.BF16 R144, R172.reuse, R146, R32 ;  /* 0x00000092ac90723c */ /* 0x040fe20000041820 */
[----:B------:R-:W2:Y:S03]  /*bbc0*/  LDL.LU R33, [R1+0x10] ;  /* 0x0000100001217983 */ /* 0x000ea60000300800 */
[----:B------:R-:W-:Y:S01]  /*bbd0*/  MOV R31, R154 ;  /* 0x0000009a001f7202 */ /* 0x000fe20000000f00 */
[----:B------:R-:W2:Y:S01]  /*bbe0*/  LDL.LU R32, [R1+0xc] ;  /* 0x00000c0001207983 */ /* 0x000ea20000300800 */
[----:B------:R-:W-:Y:S02]  /*bbf0*/  MOV R30, R155 ;  /* 0x0000009b001e7202 */ /* 0x000fe40000000f00 */
[-C--:B------:R-:W-:Y:S01]  /*bc00*/  HMMA.16816.F32.BF16 R148, R172, R160.reuse, R36 ;  /* 0x000000a0ac94723c */ /* 0x080fe20000041824 */
[----:B------:R-:W-:Y:S03]  /*bc10*/  MOV R25, R246 ;  /* 0x000000f600197202 */ /* 0x000fe60000000f00 */
[----:B------:R-:W-:Y:S02]  /*bc20*/  MOV R246, R153 ;  /* 0x0000009900f67202 */ /* 0x000fe40000000f00 */
[----:B------:R-:W-:Y:S02]  /*bc30*/  MOV R24, R222 ;  /* 0x000000de00187202 */ /* 0x000fe40000000f00 */
[----:B------:R-:W-:Y:S02]  /*bc40*/  MOV R222, R152 ;  /* 0x0000009800de7202 */ /* 0x000fe40000000f00 */
[C---:B------:R-:W-:Y:S02]  /*bc50*/  HMMA.16816.F32.BF16 R152, R192.reuse, R160, R40 ;  /* 0x000000a0c098723c */ /* 0x040fe40000041828 */
[----:B------:R-:W-:Y:S02]  /*bc60*/  MOV R34, R158 ;  /* 0x0000009e00227202 */ /* 0x000fe40000000f00 */
[----:B------:R-:W-:Y:S02]  /*bc70*/  MOV R35, R157 ;  /* 0x0000009d00237202 */ /* 0x000fe40000000f00 */
[----:B------:R-:W-:Y:S02]  /*bc80*/  MOV R39, R156 ;  /* 0x0000009c00277202 */ /* 0x000fe40000000f00 */
[----:B------:R-:W-:Y:S04]  /*bc90*/  MOV R29, R223 ;  /* 0x000000df001d7202 */ /* 0x000fe80000000f00 */
[----:B------:R-:W-:Y:S02]  /*bca0*/  MOV R223, R219 ;  /* 0x000000db00df7202 */ /* 0x000fe40000000f00 */
[----:B------:R-:W-:Y:S02]  /*bcb0*/  MOV R219, R216 ;  /* 0x000000d800db7202 */ /* 0x000fe40000000f00 */
[----:B------:R-:W-:Y:S02]  /*bcc0*/  MOV R216, R159 ;  /* 0x0000009f00d87202 */ /* 0x000fe40000000f00 */
[-C--:B------:R-:W-:Y:S08]  /*bcd0*/  HMMA.16816.F32.BF16 R156, R192, R162.reuse, R44 ;  /* 0x000000a2c09c723c */ /* 0x080ff0000004182c */
[C---:B------:R-:W-:Y:S08]  /*bce0*/  HMMA.16816.F32.BF16 R160, R172.reuse, R162, R48 ;  /* 0x000000a2aca0723c */ /* 0x040ff00000041830 */
[-C--:B-1----:R-:W-:Y:S08]  /*bcf0*/  HMMA.16816.F32.BF16 R52, R172, R4.reuse, R52 ;  /* 0x00000004ac34723c */ /* 0x082ff00000041834 */
[C---:B------:R-:W-:Y:S08]  /*bd00*/  HMMA.16816.F32.BF16 R56, R192.reuse, R4, R56 ;  /* 0x00000004c038723c */ /* 0x040ff00000041838 */
[-C--:B------:R-:W-:Y:S08]  /*bd10*/  HMMA.16816.F32.BF16 R60, R192, R6.reuse, R60 ;  /* 0x00000006c03c723c */ /* 0x080ff0000004183c */
[C---:B------:R-:W-:Y:S01]  /*bd20*/  HMMA.16816.F32.BF16 R64, R172.reuse, R6, R64 ;  /* 0x00000006ac40723c */ /* 0x040fe20000041840 */
[----:B------:R-:W1:Y:S07]  /*bd30*/  LDSM.16.MT88.4 R4, [R227+0x2900] ;  /* 0x00290000e304783b */ /* 0x000e6e0000004200 */
[-C--:B---3--:R-:W-:Y:S08]  /*bd40*/  HMMA.16816.F32.BF16 R68, R172, R8.reuse, R68 ;  /* 0x00000008ac44723c */ /* 0x088ff00000041844 */
[C---:B------:R-:W-:Y:S08]  /*bd50*/  HMMA.16816.F32.BF16 R72, R192.reuse, R8, R72 ;  /* 0x00000008c048723c */ /* 0x040ff00000041848 */
[-C--:B------:R-:W-:Y:S08]  /*bd60*/  HMMA.16816.F32.BF16 R76, R192, R10.reuse, R76 ;  /* 0x0000000ac04c723c */ /* 0x080ff0000004184c */
[C---:B------:R-:W-:Y:S08]  /*bd70*/  HMMA.16816.F32.BF16 R80, R172.reuse, R10, R80 ;  /* 0x0000000aac50723c */ /* 0x040ff00000041850 */
[-C--:B----4-:R-:W-:Y:S08]  /*bd80*/  HMMA.16816.F32.BF16 R84, R172, R12.reuse, R84 ;  /* 0x0000000cac54723c */ /* 0x090ff00000041854 */
[C---:B------:R-:W-:Y:S08]  /*bd90*/  HMMA.16816.F32.BF16 R88, R192.reuse, R12, R88 ;  /* 0x0000000cc058723c */ /* 0x040ff00000041858 */
[-C--:B------:R-:W-:Y:S08]  /*bda0*/  HMMA.16816.F32.BF16 R92, R192, R14.reuse, R92 ;  /* 0x0000000ec05c723c */ /* 0x080ff0000004185c */
[C---:B------:R-:W-:Y:S08]  /*bdb0*/  HMMA.16816.F32.BF16 R96, R172.reuse, R14, R96 ;  /* 0x0000000eac60723c */ /* 0x040ff00000041860 */
[-C--:B------:R-:W-:Y:S08]  /*bdc0*/  HMMA.16816.F32.BF16 R100, R172, R16.reuse, R100 ;  /* 0x00000010ac64723c */ /* 0x080ff00000041864 */
[C---:B------:R-:W-:Y:S08]  /*bdd0*/  HMMA.16816.F32.BF16 R104, R192.reuse, R16, R104 ;  /* 0x00000010c068723c */ /* 0x040ff00000041868 */
[-C--:B------:R-:W-:Y:S08]  /*bde0*/  HMMA.16816.F32.BF16 R108, R192, R18.reuse, R108 ;  /* 0x00000012c06c723c */ /* 0x080ff0000004186c */
[C---:B------:R-:W-:Y:S08]  /*bdf0*/  HMMA.16816.F32.BF16 R112, R172.reuse, R18, R112 ;  /* 0x00000012ac70723c */ /* 0x040ff00000041870 */
[-C--:B-1----:R-:W-:Y:S08]  /*be00*/  HMMA.16816.F32.BF16 R116, R172, R4.reuse, R116 ;  /* 0x00000004ac74723c */ /* 0x082ff00000041874 */
[C---:B------:R-:W-:Y:S08]  /*be10*/  HMMA.16816.F32.BF16 R120, R192.reuse, R4, R120 ;  /* 0x00000004c078723c */ /* 0x040ff00000041878 */
[-C--:B------:R-:W-:Y:S08]  /*be20*/  HMMA.16816.F32.BF16 R124, R192, R6.reuse, R124 ;  /* 0x00000006c07c723c */ /* 0x080ff0000004187c */
[----:B------:R-:W-:Y:S01]  /*be30*/  HMMA.16816.F32.BF16 R128, R172, R6, R128 ;  /* 0x00000006ac80723c */ /* 0x000fe20000041880 */
[----:B--2---:R-:W-:Y:S04]  /*be40*/  FFMA.FTZ R8, R2, R28, R35 ;  /* 0x0000001c02087223 */ /* 0x004fe80000010023 */
[----:B------:R-:W-:Y:S02]  /*be50*/  FADD.FTZ R8, R31, R8 ;  /* 0x000000081f087221 */ /* 0x000fe40000010000 */
[----:B------:R-:W-:Y:S02]  /*be60*/  FFMA.FTZ R165, R165, R33, R39 ;  /* 0x00000021a5a57223 */ /* 0x000fe40000010027 */
[----:B------:R-:W-:Y:S03]  /*be70*/  FADD.FTZ R9, R26, R8 ;  /* 0x000000081a097221 */ /* 0x000fe60000010000 */
[----:B------:R-:W-:Y:S02]  /*be80*/  FFMA.FTZ R164, R164, R32, R34 ;  /* 0x00000020a4a47223 */ /* 0x000fe40000010022 */
[----:B------:R-:W-:Y:S02]  /*be90*/  FADD.FTZ R2, R29, R165 ;  /* 0x000000a51d027221 */ /* 0x000fe40000010000 */
[----:B------:R-:W-:Y:S02]  /*bea0*/  FADD.FTZ R164, R30, R164 ;  /* 0x000000a41ea47221 */ /* 0x000fe40000010000 */
[----:B------:R-:W-:Y:S02]  /*beb0*/  FADD.FTZ R2, R24, R2 ;  /* 0x0000000218027221 */ /* 0x000fe40000010000 */
[----:B------:R-:W-:Y:S02]  /*bec0*/  FFMA.FTZ R8, R0, R27, R217 ;  /* 0x0000001b00087223 */ /* 0x000fe400000100d9 */
[----:B------:R-:W-:Y:S02]  /*bed0*/  FADD.FTZ R164, R25, R164 ;  /* 0x000000a419a47221 */ /* 0x000fe40000010000 */
[----:B------:R-:W-:Y:S02]  /*bee0*/  FADD.FTZ R10, R20, R2 ;  /* 0x00000002140a7221 */ /* 0x000fe40000010000 */
[----:B------:R-:W-:Y:S02]  /*bef0*/  FADD.FTZ R8, R218, R8 ;  /* 0x00000008da087221 */ /* 0x000fe40000010000 */
[----:B------:R-:W-:Y:S01]  /*bf00*/  FADD.FTZ R2, R21, R164 ;  /* 0x000000a415027221 */ /* 0x000fe20000010000 */
[----:B------:R-:W-:Y:S01]  /*bf10*/  MOV R164, R169 ;  /* 0x000000a900a47202 */ /* 0x000fe20000000f00 */
[----:B------:R-:W-:Y:S02]  /*bf20*/  FADD.FTZ R10, R23, R10 ;  /* 0x0000000a170a7221 */ /* 0x000fe40000010000 */
        /* <DEDUP_REMOVED lines=29> */
[----:B------:R-:W-:Y:S01]  /*c100*/  FADD.FTZ R4, R206, R8 ;  /* 0x00000008ce047221 */ /* 0x000fe20000010000 */
[----:B------:R1:W-:Y:S01]  /*c110*/  STL [R1+0x10], R5 ;  /* 0x0000100501007387 */ /* 0x0003e20000100800 */
[----:B------:R-:W-:Y:S02]  /*c120*/  FADD.FTZ R2, R202, R2 ;  /* 0x00000002ca027221 */ /* 0x000fe40000010000 */
[----:B------:R-:W-:Y:S02]  /*c130*/  FADD.FTZ R4, R205, R4 ;  /* 0x00000004cd047221 */ /* 0x000fe40000010000 */
[----:B------:R-:W-:Y:S02]  /*c140*/  FADD.FTZ R2, R201, R2 ;  /* 0x00000002c9027221 */ /* 0x000fe40000010000 */
[----:B------:R-:W-:Y:S01]  /*c150*/  FADD.FTZ R0, R170, R0 ;  /* 0x00000000aa007221 */ /* 0x000fe20000010000 */
[----:B------:R1:W-:Y:S01]  /*c160*/  STL [R1+0xc], R4 ;  /* 0x00000c0401007387 */ /* 0x0003e20000100800 */
[----:B------:R-:W-:Y:S02]  /*c170*/  MOV R170, R167 ;  /* 0x000000a700aa7202 */ /* 0x000fe40000000f00 */
[----:B------:R-:W-:Y:S01]  /*c180*/  FADD.FTZ R0, R166, R0 ;  /* 0x00000000a6007221 */ /* 0x000fe20000010000 */
[----:B------:R1:W-:Y:S01]  /*c190*/  STL [R1+0x14], R2 ;  /* 0x0000140201007387 */ /* 0x0003e20000100800 */
[----:B------:R-:W-:Y:S03]  /*c1a0*/  MOV R166, R168 ;  /* 0x000000a800a67202 */ /* 0x000fe60000000f00 */
[----:B------:R1:W-:Y:S01]  /*c1b0*/  STL [R1+0x18], R0 ;  /* 0x0000180001007387 */ /* 0x0003e20000100800 */
[----:B------:R-:W-:-:S05]  /*c1c0*/  @P0 BRA `(.L_x_629) ;  /* 0xffffb39000000947 */ /* 0x000fca000383ffff */
.L_x_610:
[----:B------:R-:W2:Y:S01]  /*c1d0*/  S2UR UR28, SR_CTAID.X ;  /* 0x00000000001c79c3 */ /* 0x000ea20000002500 */
[----:B------:R-:W-:-:S02]  /*c1e0*/  UISETP.NE.AND UP1, UPT, UR13, URZ, UPT ;  /* 0x0000003f0d00728c */ /* 0x000fc4000bf25270 */
[----:B------:R-:W-:Y:S02]  /*c1f0*/  UISETP.NE.AND UP0, UPT, UR12, URZ, UPT ;  /* 0x0000003f0c00728c */ /* 0x000fe4000bf05270 */
[----:B------:R-:W-:Y:S02]  /*c200*/  UMOV UR27, 0x1 ;  /* 0x00000001001b7882 */ /* 0x000fe40000000000 */
[----:B------:R-:W-:Y:S02]  /*c210*/  ULDC UR25, c[0x0][0x168] ;  /* 0x00005a0000197ab9 */ /* 0x000fe40000000800 */
[----:B------:R-:W-:Y:S01]  /*c220*/  ULDC.64 UR4, c[0x0][0x2c8] ;  /* 0x0000b20000047ab9 */ /* 0x000fe20000000a00 */
[----:B------:R-:W-:Y:S01]  /*c230*/  PLOP3.LUT P0, PT, PT, PT, UP0, 0x40, 0x0 ;  /* 0x000000000000781c */ /* 0x000fe20003f0e808 */
[----:B------:R-:W-:Y:S02]  /*c240*/  UIADD3 UR25, UR27, -UR25, URZ ;  /* 0x800000191b197290 */ /* 0x000fe4000fffe03f */
[----:B------:R-:W-:-:S02]  /*c250*/  ULDC UR26, c[0x0][0x2ac] ;  /* 0x0000ab00001a7ab9 */ /* 0x000fc40000000800 */
[----:B--2---:R-:W-:-:S04]  /*c260*/  ULEA UR28, UR28, 0x7f, 0x7 ;  /* 0x0000007f1c1c7891 */ /* 0x004fc8000f8e383f */
[----:B------:R-:W-:-:S03]  /*c270*/  UIMAD.WIDE.U32 UR30, UR28, UR4, URZ ;  /* 0x000000041c1e72a5 */ /* 0x000fc6000f8e003f */
[----:B------:R-:W-:Y:S02]  /*c280*/  ULDC UR4, c[0x0][0x1d0] ;  /* 0x0000740000047ab9 */ /* 0x000fe40000000800 */
[----:B------:R-:W-:Y:S02]  /*c290*/  UIMAD UR4, UR26, UR4, UR25 ;  /* 0x000000041a0472a4 */ /* 0x000fe4000f8e0219 */
[----:B------:R-:W-:Y:S02]  /*c2a0*/  @UP1 USHF.R.U32.HI UR28, URZ, UR5, UR31 ;  /* 0x000000053f1c1299 */ /* 0x000fe4000801161f */
[----:B------:R-:W-:Y:S02]  /*c2b0*/  ULDC UR25, c[0x0][0x324] ;  /* 0x0000c90000197ab9 */ /* 0x000fe40000000800 */
[----:B------:R-:W-:-:S04]  /*c2c0*/  UIADD3 UR26, UR4, UR28, URZ ;  /* 0x0000001c041a7290 */ /* 0x000fc8000fffe03f */
[----:B------:R-:W-:Y:S01]  /*c2d0*/  UIADD3 UR25, UR26, -UR25, URZ ;  /* 0x800000191a197290 */ /* 0x000fe2000fffe03f */
[----:B------:R-:W-:Y:S05]  /*c2e0*/  @P0 BRA `(.L_x_630) ;  /* 0x0000016000000947 */ /* 0x000fea0003800000 */
[----:B------:R-:W-:-:S06]  /*c2f0*/  UISETP.GT.AND UP0, UPT, UR26, -0x1, UPT ;  /* 0xffffffff1a00788c */ /* 0x000fcc000bf04270 */
[----:B------:R-:W-:-:S13]  /*c300*/  PLOP3.LUT P0, PT, PT, PT, UP0, 0x80, 0x0 ;  /* 0x000000000000781c */ /* 0x000fda0003f0f008 */
[----:B------:R-:W-:Y:S05]  /*c310*/  @P0 BRA `(.L_x_631) ;  /* 0x0000009000000947 */ /* 0x000fea0003800000 */
[----:B------:R-:W-:Y:S02]  /*c320*/  ULDC UR4, c[0x0][0x32c] ;  /* 0x0000cb0000047ab9 */ /* 0x000fe40000000800 */
[----:B------:R-:W-:Y:S02]  /*c330*/  UISETP.NE.AND UP0, UPT, UR27, UR4, UPT ;  /* 0x000000041b00728c */ /* 0x000fe4000bf05270 */
[----:B------:R-:W-:Y:S02]  /*c340*/  ULOP3.LUT UR26, URZ, UR26, URZ, 0x33, !UPT ;  /* 0x0000001a3f1a7292 */ /* 0x000fe4000f8e333f */
[----:B------:R-:W-:Y:S02]  /*c350*/  ULDC.64 UR4, c[0x0][0x330] ;  /* 0x0000cc0000047ab9 */ /* 0x000fe40000000a00 */
[----:B------:R-:W-:-:S07]  /*c360*/  UIMAD.WIDE.U32 UR28, UR26, UR4, URZ ;  /* 0x000000041a1c72a5 */ /* 0x000fce000f8e003f */
[----:B------:R-:W-:Y:S02]  /*c370*/  @UP0 UMOV UR27, UR29 ;  /* 0x0000001d001b0c82 */ /* 0x000fe40008000000 */
[----:B------:R-:W-:-:S04]  /*c380*/  @UP0 USHF.R.U32.HI UR26, URZ, UR5, UR27 ;  /* 0x000000053f1a0299 */ /* 0x000fc8000801161b */
[----:B------:R-:W-:Y:S01]  /*c390*/  ULOP3.LUT UR26, URZ, UR26, URZ, 0x33, !UPT ;  /* 0x0000001a3f1a7292 */ /* 0x000fe2000f8e333f */
[----:B------:R-:W-:Y:S05]  /*c3a0*/  BRA `(.L_x_632) ;  /* 0x0000006000007947 */ /* 0x000fea0003800000 */
.L_x_631:
[----:B------:R-:W-:Y:S02]  /*c3b0*/  ULDC UR4, c[0x0][0x32c] ;  /* 0x0000cb0000047ab9 */ /* 0x000fe40000000800 */
[----:B------:R-:W-:-:S03]  /*c3c0*/  UISETP.NE.AND UP0, UPT, UR27, UR4, UPT ;  /* 0x000000041b00728c */ /* 0x000fc6000bf05270 */
[----:B------:R-:W-:Y:S02]  /*c3d0*/  ULDC.64 UR4, c[0x0][0x330] ;  /* 0x0000cc0000047ab9 */ /* 0x000fe40000000a00 */
[----:B------:R-:W-:-:S07]  /*c3e0*/  UIMAD.WIDE.U32 UR28, UR26, UR4, URZ ;  /* 0x000000041a1c72a5 */ /* 0x000fce000f8e003f */
[----:B------:R-:W-:Y:S02]  /*c3f0*/  @UP0 UMOV UR27, UR29 ;  /* 0x0000001d001b0c82 */ /* 0x000fe40008000000 */
[----:B------:R-:W-:Y:S02]  /*c400*/  @UP0 USHF.R.U32.HI UR26, URZ, UR5, UR27 ;  /* 0x000000053f1a0299 */ /* 0x000fe4000801161b */
.L_x_632:
[----:B------:R-:W-:Y:S02]  /*c410*/  ULDC UR4, c[0x0][0x32c] ;  /* 0x0000cb0000047ab9 */ /* 0x000fe40000000800 */
[----:B------:R-:W-:-:S04]  /*c420*/  UIMAD UR4, UR26, UR4, URZ ;  /* 0x000000041a0472a4 */ /* 0x000fc8000f8e023f */
[----:B------:R-:W-:-:S04]  /*c430*/  UISETP.LT.AND UP0, UPT, UR25, UR4, UPT ;  /* 0x000000041900728c */ /* 0x000fc8000bf01270 */
[----:B------:R-:W-:-:S04]  /*c440*/  USEL UR25, UR25, UR4, !UP0 ;  /* 0x0000000419197287 */ /* 0x000fc8000c000000 */
.L_x_630:
[----:B------:R-:W-:-:S04]  /*c450*/  UIADD3 UR25, UR25, 0x2f, URZ ;  /* 0x0000002f19197890 */ /* 0x000fc8000fffe03f */
        /* <DEDUP_REMOVED lines=8> */
[----:B-1----:R-:W2:Y:S04]  /*c4e0*/  LDL R2, [R1] ;  /* 0x0000000001027983 */ /* 0x002ea80000100800 */
[----:B------:R-:W3:Y:S04]  /*c4f0*/  LDL R5, [R1+0x28] ;  /* 0x0000280001057983 */ /* 0x000ee80000100800 */
[----:B------:R-:W3:Y:S01]  /*c500*/  LDL R4, [R1+0x24] ;  /* 0x0000240001047983 */ /* 0x000ee20000100800 */
[----:B------:R-:W-:Y:S01]  /*c510*/  IMAD.MOV.U32 R164, RZ, RZ, R168 ;  /* 0x000000ffffa47224 */ /* 0x000fe200078e00a8 */
[----:B------:R-:W-:Y:S01]  /*c520*/  MOV R171, R3 ;  /* 0x0000000300ab7202 */ /* 0x000fe20000000f00 */
[----:B------:R-:W-:-:S02]  /*c530*/  IMAD.MOV.U32 R0, RZ, RZ, R169 ;  /* 0x000000ffff007224 */ /* 0x000fc400078e00a9 */
[----:B------:R-:W-:Y:S01]  /*c540*/  IMAD.MOV.U32 R170, RZ, RZ, R167 ;  /* 0x000000ffffaa7224 */ /* 0x000fe200078e00a7 */
[----:B--2---:R-:W-:Y:S02]  /*c550*/  SHF.R.S32.HI R222, RZ, 0x1f, R2 ;  /* 0x0000001fffde7819 */ /* 0x004fe40000011402 */
[C---:B------:R-:W-:Y:S02]  /*c560*/  SHF.L.U32 R251, R2.reuse, 0x1, RZ ;  /* 0x0000000102fb7819 */ /* 0x040fe400000006ff */
[----:B------:R-:W-:Y:S02]  /*c570*/  SHF.L.U64.HI R222, R2, 0x1, R222 ;  /* 0x0000000102de7819 */ /* 0x000fe400000102de */
[C---:B---3--:R-:W-:Y:S01]  /*c580*/  SHF.L.U64.HI R221, R4.reuse, 0x1, R5 ;  /* 0x0000000104dd7819 */ /* 0x048fe20000010205 */
[----:B------:R-:W-:Y:S02]  /*c590*/  IMAD.SHL.U32 R220, R4, 0x2, RZ ;  /* 0x0000000204dc7824 */ /* 0x000fe400078e00ff */
.L_x_636:
[----:B------:R-:W-:Y:S04]  /*c5a0*/  DEPBAR.LE SB0, 0x0 ;  /* 0x000080000000791a */ /* 0x000fe80000000000 */
[----:B------:R-:W-:Y:S01]  /*c5b0*/  BAR.SYNC.DEFER_BLOCKING 0x0 ;  /* 0x0000000000007b1d */ /* 0x000fe20000010000 */
[----:B------:R-:W-:Y:S01]  /*c5c0*/  UISETP.GT.AND UP0, UPT, UR8, UR24, UPT ;  /* 0x000000180800728c */ /* 0x000fe2000bf04270 */
[----:B------:R-:W-:Y:S05]  /*c5d0*/  SEL R223, RZ, 0x10, P5 ;  /* 0x00000010ffdf7807 */ /* 0x000fea0002800000 */
[----:B------:R-:W-:Y:S01]  /*c5e0*/  PLOP3.LUT P0, PT, PT, PT, UP0, 0x80, 0x0 ;  /* 0x000000000000781c */ /* 0x000fe20003f0f008 */
[----:B-----5:R1:W2:Y:S04]  /*c5f0*/  LDSM.16.M88.4 R48, [R231+0x6100] ;  /* 0x00610000e730783b */ /* 0x0202a80000000200 */
[----:B------:R1:W3:Y:S04]  /*c600*/  LDSM.16.M88.4 R44, [R231+0x8100] ;  /* 0x00810000e72c783b */ /* 0x0002e80000000200 */
[----:B------:R1:W4:Y:S04]  /*c610*/  LDSM.16.M88.4 R16, [R224+0x3100] ;  /* 0x00310000e010783b */ /* 0x0003280000000200 */
        /* <DEDUP_REMOVED lines=8> */
[----:B------:R-:W-:Y:S02]  /*c6a0*/  SHF.R.S32.HI R2, RZ, 0x1f, R243 ;  /* 0x0000001fff027819 */ /* 0x000fe400000114f3 */
[----:B------:R-:W-:Y:S03]  /*c6b0*/  SHF.R.S32.HI R5, RZ, 0x1f, R242 ;  /* 0x0000001fff057819 */ /* 0x000fe600000114f2 */
[----:B------:R-:W-:Y:S02]  /*c6c0*/  IMAD R4, R2, c[0x0][0x208], RZ ;  /* 0x0000820002047a24 */ /* 0x000fe400078e02ff */
[C---:B------:R-:W-:Y:S04]  /*c6d0*/  IMAD.WIDE.U32 R2, R243.reuse, c[0x0][0x208], RZ ;  /* 0x00008200f3027a25 */ /* 0x040fe800078e00ff */
[----:B------:R-:W-:Y:S04]  /*c6e0*/  IMAD R4, R243, c[0x0][0x20c], R4 ;  /* 0x00008300f3047a24 */ /* 0x000fe800078e0204 */
[----:B------:R-:W-:Y:S02]  /*c6f0*/  IMAD.IADD R3, R3, 0x1, R4 ;  /* 0x0000000103037824 */ /* 0x000fe400078e0204 */
[----:B------:R-:W-:Y:S02]  /*c700*/  IMAD R4, R5, c[0x0][0x218], RZ ;  /* 0x0000860005047a24 */ /* 0x000fe400078e02ff */
[C---:B------:R-:W-:Y:S04]  /*c710*/  IMAD.WIDE.U32 R2, R242.reuse, c[0x0][0x218], R2 ;  /* 0x00008600f2027a25 */ /* 0x040fe800078e0002 */
[----:B------:R-:W-:Y:S01]  /*c720*/  IMAD R4, R242, c[0x0][0x21c], R4 ;  /* 0x00008700f2047a24 */ /* 0x000fe200078e0204 */
[----:B------:R-:W-:Y:S04]  /*c730*/  IADD3 R2, P0, R2, UR22, RZ ;  /* 0x0000001602027c10 */ /* 0x000fe8000ff1e0ff */
[----:B------:R-:W-:Y:S02]  /*c740*/  IADD3.X R4, R3, UR16, R4, P0, !PT ;  /* 0x0000001003047c10 */ /* 0x000fe400087fe404 */
[C---:B------:R-:W-:Y:S04]  /*c750*/  LEA R3, P0, R2.reuse, c[0x0][0x1f8], 0x1 ;  /* 0x00007e0002037a11 */ /* 0x040fe800078008ff */
[----:B------:R-:W-:Y:S01]  /*c760*/  LEA.HI.X R2, R2, c[0x0][0x1fc], R4, 0x1, P0 ;  /* 0x00007f0002027a11 */ /* 0x000fe200000f0c04 */
[----:B------:R-:W-:Y:S04]  /*c770*/  SHFL.IDX PT, R6, R3, 0x1, 0x181f ;  /* 0x00381f0003067f89 */ /* 0x000fe800000e0000 */
[----:B------:R-:W5:Y:S04]  /*c780*/  SHFL.IDX PT, R4, R3, RZ, 0x181f ;  /* 0x00181fff03047589 */ /* 0x000f6800000e0000 */
[----:B------:R-:W4:Y:S04]  /*c790*/  SHFL.IDX PT, R5, R2, RZ, 0x181f ;  /* 0x00181fff02057589 */ /* 0x000f2800000e0000 */
[----:B------:R-:W3:Y:S04]  /*c7a0*/  SHFL.IDX PT, R3, R3, 0x2, 0x181f ;  /* 0x00581f0003037f89 */ /* 0x000ee800000e0000 */
[----:B------:R-:W2:Y:S04]  /*c7b0*/  SHFL.IDX PT, R7, R2, 0x1, 0x181f ;  /* 0x00381f0002077f89 */ /* 0x000ea800000e0000 */
[----:B------:R1:W2:Y:S02]  /*c7c0*/  SHFL.IDX PT, R14, R2, 0x2, 0x181f ;  /* 0x00581f00020e7f89 */ /* 0x0002a400000e0000 */
[----:B-1----:R-:W-:Y:S02]  /*c7d0*/  IADD3 R2, -R223, 0x10, RZ ;  /* 0x00000010df027810 */ /* 0x002fe40007ffe1ff */
[CC--:B-----5:R-:W-:Y:S02]  /*c7e0*/  IADD3 R12, P0, R4.reuse, R251.reuse, RZ ;  /* 0x000000fb040c7210 */ /* 0x0e0fe40007f1e0ff */
[-C--:B------:R-:W-:Y:S02]  /*c7f0*/  IADD3 R10, P2, R4, R220.reuse, RZ ;  /* 0x000000dc040a7210 */ /* 0x080fe40007f5e0ff */
[CC--:B------:R-:W-:Y:S01]  /*c800*/  IADD3 R8, P1, R6.reuse, R251.reuse, RZ ;  /* 0x000000fb06087210 */ /* 0x0c0fe20007f3e0ff */
[C-C-:B----4-:R-:W-:Y:S01]  /*c810*/  IMAD.X R13, R5.reuse, 0x1, R222.reuse, P0 ;  /* 0x00000001050d7824 */ /* 0x150fe200000e06de */
[----:B------:R-:W-:Y:S01]  /*c820*/  IADD3 R6, P0, R6, R220, RZ ;  /* 0x000000dc06067210 */ /* 0x000fe20007f1e0ff */
[--C-:B------:R-:W-:Y:S01]  /*c830*/  IMAD.X R11, R5, 0x1, R221.reuse, P2 ;  /* 0x00000001050b7824 */ /* 0x100fe200010e06dd */
[----:B---3--:R-:W-:Y:S01]  /*c840*/  IADD3 R4, P2, R3, R251, RZ ;  /* 0x000000fb03047210 */ /* 0x008fe20007f5e0ff */
[C-C-:B--2---:R-:W-:Y:S01]  /*c850*/  IMAD.X R9, R7.reuse, 0x1, R222.reuse, P1 ;  /* 0x0000000107097824 */ /* 0x144fe200008e06de */
[----:B------:R1:W-:Y:S01]  /*c860*/  LDGSTS.E.BYPASS.LTC128B.128 [R245], [R12.64], !P6 ;  /* 0x000000000cf57fae */ /* 0x0003e2000f101d54 */
[--C-:B------:R-:W-:Y:S01]  /*c870*/  IMAD.X R7, R7, 0x1, R221.reuse, P0 ;  /* 0x0000000107077824 */ /* 0x100fe200000e06dd */
[----:B------:R-:W-:Y:S01]  /*c880*/  LOP3.LUT R2, R2, 0xf, RZ, 0xc0, !PT ;  /* 0x0000000f02027812 */ /* 0x000fe200078ec0ff */
[----:B------:R-:W-:Y:S01]  /*c890*/  IMAD.X R5, R14, 0x1, R222, P2 ;  /* 0x000000010e057824 */ /* 0x000fe200010e06de */
[----:B------:R1:W-:Y:S01]  /*c8a0*/  LDGSTS.E.BYPASS.LTC128B.128 [R245+0x1800], [R10.64], !P5 ;  /* 0x018000000af57fae */ /* 0x0003e2000e901d54 */
[----:B------:R-:W-:Y:S02]  /*c8b0*/  ISETP.NE.U32.AND P2, PT, R223, RZ, PT ;  /* 0x000000ffdf00720c */ /* 0x000fe40003f45070 */
[----:B------:R-:W-:Y:S01]  /*c8c0*/  IADD3 R2, P1, P0, R2, R3, R220 ;  /* 0x0000000302027210 */ /* 0x000fe2000783e0dc */
[----:B------:R1:W-:Y:S03]  /*c8d0*/  LDGSTS.E.BYPASS.LTC128B.128 [R245+0x800], [R8.64], !P6 ;  /* 0x0080000008f57fae */ /* 0x0003e6000f101d54 */
[----:B------:R-:W-:Y:S01]  /*c8e0*/  IADD3.X R3, RZ, R14, R221, P1, P0 ;  /* 0x0000000eff037210 */ /* 0x000fe20000fe04dd */
[----:B------:R1:W-:Y:S04]  /*c8f0*/  LDGSTS.E.BYPASS.LTC128B.128 [R245+0x2000], [R6.64], !P5 ;  /* 0x0200000006f57fae */ /* 0x0003e8000e901d54 */
[----:B------:R1:W-:Y:S04]  /*c900*/  LDGSTS.E.BYPASS.LTC128B.128 [R245+0x1000], [R4.64], !P6 ;  /* 0x0100000004f57fae */ /* 0x0003e8000f101d54 */
[----:B------:R1:W-:Y:S02]  /*c910*/  LDGSTS.E.BYPASS.LTC128B.128.ZFILL [R245+0x2800], [R2.64], P2 ;  /* 0x0280000002f57fae */ /* 0x0003e40009141d54 */
.L_x_634:
[-C--:B-12-4-:R-:W-:Y:S01]  /*c920*/  HMMA.16816.F32.BF16 R4, R48, R16.reuse, RZ ;  /* 0x000000103004723c */ /* 0x096fe200000418ff */
[----:B------:R-:W-:Y:S01]  /*c930*/  LDSM.16.M88.4 R212, [R232+0x6100] ;  /* 0x00610000e8d4783b */ /* 0x000fe20000000200 */
[----:B------:R-:W-:Y:S06]  /*c940*/  UISETP.GT.AND UP0, UPT, UR24, UR8, UPT ;  /* 0x000000081800728c */ /* 0x000fec000bf04270 */
[C---:B---3--:R-:W-:Y:S01]  /*c950*/  HMMA.16816.F32.BF16 R8, R44.reuse, R16, RZ ;  /* 0x000000102c08723c */ /* 0x048fe200000418ff */
        /* <DEDUP_REMOVED lines=13> */
[----:B------:R-:W2:Y:S07]  /*ca30*/  LDSM.16.M88.4 R172, [R232+0x8100] ;  /* 0x00810000e8ac783b */ /* 0x000eae0000000200 */
[-C--:B------:R-:W-:Y:S08]  /*ca40*/  HMMA.16816.F32.BF16 R4, R192, R196.reuse, R4 ;  /* 0x000000c4c004723c */ /* 0x080ff00000041804 */
[C---:B------:R-:W-:Y:S08]  /*ca50*/  HMMA.16816.F32.BF16 R8, R200.reuse, R196, R8 ;  /* 0x000000c4c808723c */ /* 0x040ff00000041808 */
[-C--:B------:R-:W-:Y:S08]  /*ca60*/  HMMA.16816.F32.BF16 R12, R200, R198.reuse, R12 ;  /* 0x000000c6c80c723c */ /* 0x080ff0000004180c */
[C---:B------:R-:W-:Y:S01]  /*ca70*/  HMMA.16816.F32.BF16 R16, R192.reuse, R198, R16 ;  /* 0x000000c6c010723c */ /* 0x040fe20000041810 */
[----:B------:R-:W3:Y:S07]  /*ca80*/  LDSM.16.M88.4 R196, [R230+0x3900] ;  /* 0x00390000e6c4783b */ /* 0x000eee0000000200 */
        /* <DEDUP_REMOVED lines=10> */
[----:B------:R-:W4:Y:S07]  /*cb30*/  LDSM.16.M88.4 R192, [R230+0x4100] ;  /* 0x00410000e6c0783b */ /* 0x000f2e0000000200 */
[-C--:B-1----:R-:W-:Y:S01]  /*cb40*/  HMMA.16816.F32.BF16 R4, R212, R216.reuse, R4 ;  /* 0x000000d8d404723c */ /* 0x082fe20000041804 */
[----:B------:R-:W1:Y:S07]  /*cb50*/  LDSM.16.M88.4 R208, [R234+0x8100] ;  /* 0x00810000ead0783b */ /* 0x000e6e0000000200 */
[C---:B--2---:R-:W-:Y:S08]  /*cb60*/  HMMA.16816.F32.BF16 R8, R172.reuse, R216, R8 ;  /* 0x000000d8ac08723c */ /* 0x044ff00000041808 */
[-C--:B------:R-:W-:Y:S08]  /*cb70*/  HMMA.16816.F32.BF16 R12, R172, R218.reuse, R12 ;  /* 0x000000daac0c723c */ /* 0x080ff0000004180c */
[C---:B------:R-:W-:Y:S01]  /*cb80*/  HMMA.16816.F32.BF16 R16, R212.reuse, R218, R16 ;  /* 0x000000dad410723c */ /* 0x040fe20000041810 */
[----:B------:R-:W2:Y:S07]  /*cb90*/  LDSM.16.M88.4 R216, [R229+0x800] ;  /* 0x00080000e5d8783b */ /* 0x000eae0000000200 */
        /* <DEDUP_REMOVED lines=10> */
[----:B------:R-:W4:Y:S07]  /*cc40*/  LDSM.16.M88.4 R192, [R224+0x4900] ;  /* 0x00490000e0c0783b */ /* 0x000f2e0000000200 */
[-C--:B------:R-:W-:Y:S01]  /*cc50*/  HMMA.16816.F32.BF16 R4, R200, R204.reuse, R4 ;  /* 0x000000ccc804723c */ /* 0x080fe20000041804 */
[----:B------:R-:W-:Y:S07]  /*cc60*/  LDSM.16.M88.4 R212, [R224+0x5100] ;  /* 0x00510000e0d4783b */ /* 0x000fee0000000200 */
[C---:B-1----:R-:W-:Y:S08]  /*cc70*/  HMMA.16816.F32.BF16 R8, R208.reuse, R204, R8 ;  /* 0x000000ccd008723c */ /* 0x042ff00000041808 */
[-C--:B------:R-:W-:Y:S08]  /*cc80*/  HMMA.16816.F32.BF16 R12, R208, R206.reuse, R12 ;  /* 0x000000ced00c723c */ /* 0x080ff0000004180c */
[C---:B------:R-:W-:Y:S01]  /*cc90*/  HMMA.16816.F32.BF16 R16, R200.reuse, R206, R16 ;  /* 0x000000cec810723c */ /* 0x040fe20000041810 */
[----:B------:R-:W1:Y:S07]  /*cca0*/  LDSM.16.M88.4 R204, [R231+0xc100] ;  /* 0x00c10000e7cc783b */ /* 0x000e6e0000000200 */
[-C--:B--2---:R-:W-:Y:S08]  /*ccb0*/  HMMA.16816.F32.BF16 R20, R200, R216.reuse, R20 ;  /* 0x000000d8c814723c */ /* 0x084ff00000041814 */
[C---:B------:R-:W-:Y:S08]  /*ccc0*/  HMMA.16816.F32.BF16 R24, R208.reuse, R216, R24 ;  /* 0x000000d8d018723c */ /* 0x040ff00000041818 */
[-C--:B------:R-:W-:Y:S08]  /*ccd0*/  HMMA.16816.F32.BF16 R28, R208, R218.reuse, R28 ;  /* 0x000000dad01c723c */ /* 0x080ff0000004181c */
[C---:B------:R-:W-:Y:S01]  /*cce0*/  HMMA.16816.F32.BF16 R32, R200.reuse, R218, R32 ;  /* 0x000000dac820723c */ /* 0x040fe20000041820 */
[----:B------:R-:W2:Y:S07]  /*ccf0*/  LDSM.16.M88.4 R216, [R224+0x5900] ;  /* 0x00590000e0d8783b */ /* 0x000eae0000000200 */
[-C--:B---3--:R-:W-:Y:S08]  /*cd00*/  HMMA.16816.F32.BF16 R36, R200, R196.reuse, R36 ;  /* 0x000000c4c824723c */ /* 0x088ff00000041824 */
[C---:B------:R-:W-:Y:S08]  /*cd10*/  HMMA.16816.F32.BF16 R40, R208.reuse, R196, R40 ;  /* 0x000000c4d028723c */ /* 0x040ff00000041828 */
[-C--:B------:R-:W-:Y:S01]  /*cd20*/  HMMA.16816.F32.BF16 R44, R208, R198.reuse, R44 ;  /* 0x000000c6d02c723c */ /* 0x080fe2000004182c */
[----:B------:R-:W-:Y:S07]  /*cd30*/  LDSM.16.M88.4 R208, [R233+0xc100] ;  /* 0x00c10000e9d0783b */ /* 0x000fee0000000200 */
[----:B------:R-:W-:Y:S01]  /*cd40*/  HMMA.16816.F32.BF16 R48, R200, R198, R48 ;  /* 0x000000c6c830723c */ /* 0x000fe20000041830 */
[----:B------:R-:W-:Y:S07]  /*cd50*/  LDSM.16.M88.4 R196, [R233+0xa100] ;  /* 0x00a10000e9c4783b */ /* 0x000fee0000000200 */
[-C--:B----4-:R-:W-:Y:S01]  /*cd60*/  HMMA.16816.F32.BF16 R4, R172, R192.reuse, R4 ;  /* 0x000000c0ac04723c */ /* 0x090fe20000041804 */
[----:B------:R-:W3:Y:S07]  /*cd70*/  LDSM.16.M88.4 R200, [R239] ;  /* 0x00000000efc8783b */ /* 0x000eee0000000200 */
        /* <DEDUP_REMOVED lines=9> */
[-C--:B--2---:R-:W-:Y:S08]  /*ce10*/  HMMA.16816.F32.BF16 R36, R172, R216.reuse, R36 ;  /* 0x000000d8ac24723c */ /* 0x084ff00000041824 */
[C---:B------:R-:W-:Y:S08]  /*ce20*/  HMMA.16816.F32.BF16 R40, R204.reuse, R216, R40 ;  /* 0x000000d8cc28723c */ /* 0x040ff00000041828 */
[-C--:B------:R-:W-:Y:S01]  /*ce30*/  HMMA.16816.F32.BF16 R44, R204, R218.reuse, R44 ;  /* 0x000000dacc2c723c */ /* 0x080fe2000004182c */
[----:B------:R-:W-:Y:S07]  /*ce40*/  LDSM.16.M88.4 R204, [R232+0xa100] ;  /* 0x00a10000e8cc783b */ /* 0x000fee0000000200 */
[----:B------:R-:W-:Y:S01]  /*ce50*/  HMMA.16816.F32.BF16 R48, R172, R218, R48 ;  /* 0x000000daac30723c */ /* 0x000fe20000041830 */
[----:B------:R-:W2:Y:S07]  /*ce60*/  LDSM.16.M88.4 R172, [R237] ;  /* 0x00000000edac783b */ /* 0x000eae0000000200 */
[-C--:B---3--:R-:W-:Y:S01]  /*ce70*/  HMMA.16816.F32.BF16 R4, R196, R200.reuse, R4 ;  /* 0x000000c8c404723c */ /* 0x088fe20000041804 */
[----:B------:R-:W3:Y:S07]  /*ce80*/  LDSM.16.M88.4 R216, [R232+0xc100] ;  /* 0x00c10000e8d8783b */ /* 0x000eee0000000200 */
        /* <DEDUP_REMOVED lines=14> */
[----:B------:R-:W1:Y:S07]  /*cf70*/  LDSM.16.M88.4 R172, [R230+0x5900] ;  /* 0x00590000e6ac783b */ /* 0x000e6e0000000200 */
[-C--:B------:R-:W-:Y:S01]  /*cf80*/  HMMA.16816.F32.BF16 R4, R204, R212.reuse, R4 ;  /* 0x000000d4cc04723c */ /* 0x080fe20000041804 */
[----:B------:R-:W2:Y:S07]  /*cf90*/  LDSM.16.M88.4 R196, [R229+0x1800] ;  /* 0x00180000e5c4783b */ /* 0x000eae0000000200 */
        /* <DEDUP_REMOVED lines=15> */
[-C--:B--2---:R-:W-:Y:S08]  /*d090*/  HMMA.16816.F32.BF16 R4, R192, R196.reuse, R4 ;  /* 0x000000c4c004723c */ /* 0x084ff00000041804 */
[C---:B------:R-:W-:Y:S08]  /*d0a0*/  HMMA.16816.F32.BF16 R8, R208.reuse, R196, R8 ;  /* 0x000000c4d008723c */ /* 0x040ff00000041808 */
[-C--:B------:R-:W-:Y:S08]  /*d0b0*/  HMMA.16816.F32.BF16 R12, R208, R198.reuse, R12 ;  /* 0x000000c6d00c723c */ /* 0x080ff0000004180c */
[C---:B------:R-:W-:Y:S08]  /*d0c0*/  HMMA.16816.F32.BF16 R16, R192.reuse, R198, R16 ;  /* 0x000000c6c010723c */ /* 0x040ff00000041810 */
[-C--:B---3--:R-:W-:Y:S08]  /*d0d0*/  HMMA.16816.F32.BF16 R20, R192, R212.reuse, R20 ;  /* 0x000000d4c014723c */ /* 0x088ff00000041814 */
        /* <DEDUP_REMOVED lines=21> */
[----:B------:R-:W-:Y:S04]  /*d230*/  @!P3 LEA.HI.X R167, R165, c[0x0][0x2a4], R167, 0x2, P0 ;  /* 0x0000a900a5a7ba11 */ /* 0x000fe800000f14a7 */
[----:B------:R-:W-:Y:S01]  /*d240*/  SHF.R.S32.HI R2, RZ, 0x1f, R243 ;  /* 0x0000001fff027819 */ /* 0x000fe200000114f3 */
[----:B------:R-:W2:Y:S04]  /*d250*/  @!P3 LDG.E R242, [R166.64] ;  /* 0x00000014a6f2b981 */ /* 0x000ea8000c1e1900 */
[----:B------:R-:W-:Y:S02]  /*d260*/  IMAD R165, R2, c[0x0][0x1e0], RZ ;  /* 0x0000780002a57a24 */ /* 0x000fe400078e02ff */
[C---:B------:R-:W-:Y:S04]  /*d270*/  IMAD.WIDE.U32 R2, R243.reuse, c[0x0][0x1e0], RZ ;  /* 0x00007800f3027a25 */ /* 0x040fe800078e00ff */
        /* <DEDUP_REMOVED lines=14> */
[----:B------:R-:W5:Y:S04]  /*d360*/  SHFL.IDX PT, R167, R2, 0x1, 0x181f ;  /* 0x00381f0002a77f89 */ /* 0x000f6800000e0000 */
[----:B------:R5:W5:Y:S01]  /*d370*/  SHFL.IDX PT, R194, R2, 0x2, 0x181f ;  /* 0x00581f0002c27f89 */ /* 0x000b6200000e0000 */
[-C--:B-1----:R-:W-:Y:S02]  /*d380*/  IADD3 R172, P1, R168, R251.reuse, RZ ;  /* 0x000000fba8ac7210 */ /* 0x082fe40007f3e0ff */
[CC--:B--2---:R-:W-:Y:S02]  /*d390*/  IADD3 R192, P0, R165.reuse, R251.reuse, RZ ;  /* 0x000000fba5c07210 */ /* 0x0c4fe40007f1e0ff */
[-C--:B------:R-:W-:Y:S03]  /*d3a0*/  IADD3 R174, P2, R165, R220.reuse, RZ ;  /* 0x000000dca5ae7210 */ /* 0x080fe60007f5e0ff */
[--C-:B---3--:R-:W-:Y:S01]  /*d3b0*/  IMAD.X R193, R166, 0x1, R222.reuse, P0 ;  /* 0x00000001a6c17824 */ /* 0x108fe200000e06de */
[----:B------:R-:W-:Y:S01]  /*d3c0*/  IADD3 R168, P0, R168, R220, RZ ;  /* 0x000000dca8a87210 */ /* 0x000fe20007f1e0ff */
[--C-:B------:R-:W-:Y:S01]  /*d3d0*/  IMAD.X R175, R166, 0x1, R221.reuse, P2 ;  /* 0x00000001a6af7824 */ /* 0x100fe200010e06dd */
[----:B----4-:R-:W-:Y:S02]  /*d3e0*/  IADD3 R166, P2, R3, R251, RZ ;  /* 0x000000fb03a67210 */ /* 0x010fe40007f5e0ff */
[----:B------:R1:W-:Y:S01]  /*d3f0*/  LDGSTS.E.BYPASS.LTC128B.128 [R244+0x3100], [R192.64], !P6 ;  /* 0x03100000c0f47fae */ /* 0x0003e2000f101d54 */
[--C-:B-----5:R-:W-:Y:S03]  /*d400*/  IMAD.X R173, R167, 0x1, R222.reuse, P1 ;  /* 0x00000001a7ad7824 */ /* 0x120fe600008e06de */
[----:B------:R1:W-:Y:S01]  /*d410*/  LDGSTS.E.BYPASS.LTC128B.128 [R244+0x4900], [R174.64], !P5 ;  /* 0x04900000aef47fae */ /* 0x0003e2000e901d54 */
[----:B------:R-:W-:Y:S01]  /*d420*/  IADD3 R2, -R223, 0x10, RZ ;  /* 0x00000010df027810 */ /* 0x000fe20007ffe1ff */
[--C-:B------:R-:W-:Y:S02]  /*d430*/  IMAD.X R169, R167, 0x1, R221.reuse, P0 ;  /* 0x00000001a7a97824 */ /* 0x100fe400000e06dd */
[----:B------:R1:W-:Y:S01]  /*d440*/  LDGSTS.E.BYPASS.LTC128B.128 [R244+0x3900], [R172.64], !P6 ;  /* 0x03900000acf47fae */ /* 0x0003e2000f101d54 */
[----:B------:R-:W-:Y:S01]  /*d450*/  IMAD.X R167, R194, 0x1, R222, P2 ;  /* 0x00000001c2a77824 */ /* 0x000fe200010e06de */
[----:B------:R-:W-:Y:S02]  /*d460*/  ISETP.NE.U32.AND P2, PT, R223, RZ, PT ;  /* 0x000000ffdf00720c */ /* 0x000fe40003f45070 */
[----:B------:R1:W-:Y:S01]  /*d470*/  LDGSTS.E.BYPASS.LTC128B.128 [R244+0x5100], [R168.64], !P5 ;  /* 0x05100000a8f47fae */ /* 0x0003e2000e901d54 */
[----:B------:R-:W-:Y:S03]  /*d480*/  LOP3.LUT R2, R2, 0xf, RZ, 0xc0, !PT ;  /* 0x0000000f02027812 */ /* 0x000fe600078ec0ff */
[----:B------:R1:W-:Y:S01]  /*d490*/  LDGSTS.E.BYPASS.LTC128B.128 [R244+0x4100], [R166.64], !P6 ;  /* 0x04100000a6f47fae */ /* 0x0003e2000f101d54 */
[----:B------:R-:W-:Y:S04]  /*d4a0*/  IADD3 R2, P1, P0, R2, R3, R220 ;  /* 0x0000000302027210 */ /* 0x000fe8000783e0dc */
[----:B------:R-:W-:Y:S05]  /*d4b0*/  IADD3.X R3, RZ, R194, R221, P1, P0 ;  /* 0x000000c2ff037210 */ /* 0x000fea0000fe04dd */
[----:B------:R1:W-:Y:S04]  /*d4c0*/  LDGSTS.E.BYPASS.LTC128B.128.ZFILL [R244+0x5900], [R2.64], P2 ;  /* 0x0590000002f47fae */ /* 0x0003e80009141d54 */
.L_x_635:
[----:B-1----:R-:W-:Y:S01]  /*d4d0*/  FMNMX.FTZ R169, R4, R0, !PT ;  /* 0x0000000004a97209 */ /* 0x002fe20007810000 */
[----:B------:R-:W-:Y:S01]  /*d4e0*/  LDSM.16.MT88.4 R192, [R225+0x100] ;  /* 0x00010000e1c0783b */ /* 0x000fe20000004200 */
        /* <DEDUP_REMOVED lines=11> */
[----:B------:R-:W2:Y:S01]  /*d5a0*/  LDL.LU R252, [R1+0x18] ;  /* 0x0000180001fc7983 */ /* 0x000ea20000300800 */
        /* <DEDUP_REMOVED lines=29> */
[----:B------:R-:W3:Y:S01]  /*d780*/  SHFL.BFLY PT, R167, R2, 0x2, 0x1f ;  /* 0x0c401f0002a77f89 */ /* 0x000ee200000e0000 */
[----:B------:R-:W-:Y:S07]  /*d790*/  FMNMX.FTZ R3, R51, R3, !PT ;  /* 0x0000000333037209 */ /* 0x000fee0007810000 */
[----:B------:R-:W4:Y:S01]  /*d7a0*/  SHFL.BFLY PT, R166, R3, 0x2, 0x1f ;  /* 0x0c401f0003a67f89 */ /* 0x000f2200000e0000 */
[----:B-1----:R-:W-:Y:S02]  /*d7b0*/  FMNMX.FTZ R169, R169, R165, !PT ;  /* 0x000000a5a9a97209 */ /* 0x002fe40007810000 */
[----:B------:R-:W-:Y:S04]  /*d7c0*/  FMNMX.FTZ R165, R10, R171, !PT ;  /* 0x000000ab0aa57209 */ /* 0x000fe80007810000 */
[----:B------:R-:W-:Y:S01]  /*d7d0*/  FMNMX.FTZ R165, R11, R165, !PT ;  /* 0x000000a50ba57209 */ /* 0x000fe20007810000 */
[----:B------:R-:W1:Y:S03]  /*d7e0*/  SHFL.BFLY PT, R172, R169, 0x1, 0x1f ;  /* 0x0c201f00a9ac7f89 */ /* 0x000e6600000e0000 */
[----:B------:R-:W-:Y:S04]  /*d7f0*/  FMNMX.FTZ R165, R14, R165, !PT ;  /* 0x000000a50ea57209 */ /* 0x000fe80007810000 */
[----:B------:R-:W-:Y:S02]  /*d800*/  FMNMX.FTZ R165, R15, R165, !PT ;  /* 0x000000a50fa57209 */ /* 0x000fe40007810000 */
[----:B---3--:R-:W-:Y:S02]  /*d810*/  FMNMX.FTZ R167, R2, R167, !PT ;  /* 0x000000a702a77209 */ /* 0x008fe40007810000 */
[----:B------:R-:W-:Y:S03]  /*d820*/  FMNMX.FTZ R165, R26, R165, !PT ;  /* 0x000000a51aa57209 */ /* 0x000fe60007810000 */
[----:B------:R-:W3:Y:S01]  /*d830*/  SHFL.BFLY PT, R173, R167, 0x1, 0x1f ;  /* 0x0c201f00a7ad7f89 */ /* 0x000ee200000e0000 */
[----:B------:R-:W-:Y:S02]  /*d840*/  FMNMX.FTZ R2, R27, R165, !PT ;  /* 0x000000a51b027209 */ /* 0x000fe40007810000 */
[----:B----4-:R-:W-:Y:S02]  /*d850*/  FMNMX.FTZ R3, R3, R166, !PT ;  /* 0x000000a603037209 */ /* 0x010fe40007810000 */
[----:B------:R-:W-:Y:S03]  /*d860*/  FMNMX.FTZ R2, R30, R2, !PT ;  /* 0x000000021e027209 */ /* 0x000fe60007810000 */
[----:B------:R-:W4:Y:S01]  /*d870*/  SHFL.BFLY PT, R168, R3, 0x1, 0x1f ;  /* 0x0c201f0003a87f89 */ /* 0x000f2200000e0000 */
[----:B------:R-:W-:Y:S02]  /*d880*/  FMNMX.FTZ R2, R31, R2, !PT ;  /* 0x000000021f027209 */ /* 0x000fe40007810000 */
[----:B-1----:R-:W-:Y:S02]  /*d890*/  FMNMX.FTZ R169, R169, R172, !PT ;  /* 0x000000aca9a97209 */ /* 0x002fe40007810000 */
[----:B------:R-:W-:Y:S03]  /*d8a0*/  FMNMX.FTZ R165, R42, R2, !PT ;  /* 0x000000022aa57209 */ /* 0x000fe60007810000 */
[----:B------:R-:W-:Y:S04]  /*d8b0*/  FADD.FTZ R0, -R169, R0 ;  /* 0x00000000a9007221 */ /* 0x000fe80000010100 */
[----:B------:R-:W-:Y:S01]  /*d8c0*/  FMUL.FTZ R2, R0, c[0x0][0x2d0] ;  /* 0x0000b40000027a20 */ /* 0x000fe20000410000 */
[----:B------:R-:W-:Y:S03]  /*d8d0*/  FMNMX.FTZ R0, R43, R165, !PT ;  /* 0x000000a52b007209 */ /* 0x000fe60007810000 */
[----:B------:R1:W5:Y:S01]  /*d8e0*/  MUFU.EX2 R166, R2 ;  /* 0x0000000200a67308 */ /* 0x0003620000000800 */
[----:B------:R-:W-:Y:S02]  /*d8f0*/  FMNMX.FTZ R0, R46, R0, !PT ;  /* 0x000000002e007209 */ /* 0x000fe40007810000 */
[----:B---3--:R-:W-:Y:S02]  /*d900*/  FMNMX.FTZ R167, R167, R173, !PT ;  /* 0x000000ada7a77209 */ /* 0x008fe40007810000 */
[----:B------:R-:W-:Y:S02]  /*d910*/  FMNMX.FTZ R0, R47, R0, !PT ;  /* 0x000000002f007209 */ /* 0x000fe40007810000 */
[----:B----4-:R-:W-:Y:S03]  /*d920*/  FMNMX.FTZ R168, R3, R168, !PT ;  /* 0x000000a803a87209 */ /* 0x010fe60007810000 */
[----:B------:R-:W3:Y:S02]  /*d930*/  SHFL.BFLY PT, R3, R0, 0x2, 0x1f ;  /* 0x0c401f0000037f89 */ /* 0x000ee400000e0000 */
[----:B------:R-:W-:Y:S04]  /*d940*/  FMUL.FTZ R200, R168, c[0x0][0x2d0] ;  /* 0x0000b400a8c87a20 */ /* 0x000fe80000410000 */
[--C-:B------:R-:W-:Y:S02]  /*d950*/  FFMA.FTZ R6, R6, c[0x0][0x2d0], -R200.reuse ;  /* 0x0000b40006067a23 */ /* 0x100fe400000108c8 */
[--C-:B------:R-:W-:Y:S02]  /*d960*/  FFMA.FTZ R7, R7, c[0x0][0x2d0], -R200.reuse ;  /* 0x0000b40007077a23 */ /* 0x100fe400000108c8 */
[--C-:B------:R-:W-:Y:S01]  /*d970*/  FFMA.FTZ R18, R18, c[0x0][0x2d0], -R200.reuse ;  /* 0x0000b40012127a23 */ /* 0x100fe200000108c8 */
[----:B------:R-:W-:Y:S01]  /*d980*/  MUFU.EX2 R218, R6 ;  /* 0x0000000600da7308 */ /* 0x000fe20000000800 */
[----:B------:R-:W-:Y:S02]  /*d990*/  FFMA.FTZ R19, R19, c[0x0][0x2d0], -R200 ;  /* 0x0000b40013137a23 */ /* 0x000fe400000108c8 */
[----:B-1----:R-:W-:Y:S02]  /*d9a0*/  FADD.FTZ R2, -R168, R164 ;  /* 0x000000a4a8027221 */ /* 0x002fe40000010100 */
[----:B-----5:R-:W-:Y:S02]  /*d9b0*/  FMUL.FTZ R132, R166, R132 ;  /* 0x00000084a6847220 */ /* 0x020fe40000410000 */
[----:B------:R-:W-:Y:S02]  /*d9c0*/  FMUL.FTZ R2, R2, c[0x0][0x2d0] ;  /* 0x0000b40002027a20 */ /* 0x000fe40000410000 */
[C---:B------:R-:W-:Y:S01]  /*d9d0*/  FMUL.FTZ R133, R166.reuse, R133 ;  /* 0x00000085a6857220 */ /* 0x040fe20000410000 */
[----:B------:R-:W1:Y:S01]  /*d9e0*/  MUFU.EX2 R219, R7 ;  /* 0x0000000700db7308 */ /* 0x000e620000000800 */
[----:B------:R-:W-:Y:S01]  /*d9f0*/  FMUL.FTZ R144, R166, R144 ;  /* 0x00000090a6907220 */ /* 0x000fe20000410000 */
[----:B---3--:R-:W-:Y:S01]  /*da00*/  FMNMX.FTZ R0, R0, R3, !PT ;  /* 0x0000000300007209 */ /* 0x008fe20007810000 */
[----:B------:R-:W-:Y:S02]  /*da10*/  FMUL.FTZ R145, R166, R145 ;  /* 0x00000091a6917220 */ /* 0x000fe40000410000 */
[--C-:B------:R-:W-:Y:S02]  /*da20*/  FFMA.FTZ R22, R22, c[0x0][0x2d0], -R200.reuse ;  /* 0x0000b40016167a23 */ /* 0x100fe400000108c8 */
[--C-:B------:R-:W-:Y:S02]  /*da30*/  FFMA.FTZ R23, R23, c[0x0][0x2d0], -R200.reuse ;  /* 0x0000b40017177a23 */ /* 0x100fe400000108c8 */
[--C-:B------:R-:W-:Y:S01]  /*da40*/  FFMA.FTZ R34, R34, c[0x0][0x2d0], -R200.reuse ;  /* 0x0000b40022227a23 */ /* 0x100fe200000108c8 */
[----:B------:R3:W4:Y:S01]  /*da50*/  MUFU.EX2 R165, R2 ;  /* 0x0000000200a57308 */ /* 0x0007220000000800 */
[--C-:B------:R-:W-:Y:S02]  /*da60*/  FFMA.FTZ R35, R35, c[0x0][0x2d0], -R200.reuse ;  /* 0x0000b40023237a23 */ /* 0x100fe400000108c8 */
[--C-:B------:R-:W-:Y:S02]  /*da70*/  FFMA.FTZ R38, R38, c[0x0][0x2d0], -R200.reuse ;  /* 0x0000b40026267a23 */ /* 0x100fe400000108c8 */
[--C-:B------:R-:W-:Y:S02]  /*da80*/  FFMA.FTZ R39, R39, c[0x0][0x2d0], -R200.reuse ;  /* 0x0000b40027277a23 */ /* 0x100fe400000108c8 */
[--C-:B------:R-:W-:Y:S02]  /*da90*/  FFMA.FTZ R50, R50, c[0x0][0x2d0], -R200.reuse ;  /* 0x0000b40032327a23 */ /* 0x100fe400000108c8 */
[----:B------:R-:W-:Y:S01]  /*daa0*/  FFMA.FTZ R51, R51, c[0x0][0x2d0], -R200 ;  /* 0x0000b40033337a23 */ /* 0x000fe200000108c8 */
[----:B------:R5:W-:Y:S01]  /*dab0*/  MUFU.EX2 R246, R18 ;  /* 0x0000001200f67308 */ /* 0x000be20000000800 */
[C---:B------:R-:W-:Y:S02]  /*dac0*/  FMUL.FTZ R148, R166.reuse, R148 ;  /* 0x00000094a6947220 */ /* 0x040fe40000410000 */
[C---:B------:R-:W-:Y:S01]  /*dad0*/  FMUL.FTZ R149, R166.reuse, R149 ;  /* 0x00000095a6957220 */ /* 0x040fe20000410000 */
[----:B-1----:R-:W-:Y:S01]  /*dae0*/  F2FP.BF16.PACK_AB R173, R219, R218 ;  /* 0x000000dadbad723e */ /* 0x002fe200000010ff */
[C---:B------:R-:W-:Y:S02]  /*daf0*/  FMUL.FTZ R160, R166.reuse, R160 ;  /* 0x000000a0a6a07220 */ /* 0x040fe40000410000 */
[C---:B------:R-:W-:Y:S02]  /*db00*/  FMUL.FTZ R161, R166.reuse, R161 ;  /* 0x000000a1a6a17220 */ /* 0x040fe40000410000 */
[C---:B------:R-:W-:Y:S01]  /*db10*/  FMUL.FTZ R52, R166.reuse, R52 ;  /* 0x00000034a6347220 */ /* 0x040fe20000410000 */
[----:B------:R-:W1:Y:S01]  /*db20*/  MUFU.EX2 R223, R19 ;  /* 0x0000001300df7308 */ /* 0x000e620000000800 */
[C---:B------:R-:W-:Y:S02]  /*db30*/  FMUL.FTZ R53, R166.reuse, R53 ;  /* 0x00000035a6357220 */ /* 0x040fe40000410000 */
[----:B------:R-:W-:Y:S02]  /*db40*/  FMUL.FTZ R64, R166, R64 ;  /* 0x00000040a6407220 */ /* 0x000fe40000410000 */
[----:B---3--:R-:W-:Y:S02]  /*db50*/  FADD.FTZ R2, -R167, R170 ;  /* 0x000000aaa7027221 */ /* 0x008fe40000010100 */
[----:B------:R-:W-:Y:S02]  /*db60*/  FMUL.FTZ R170, R169, c[0x0][0x2d0] ;  /* 0x0000b400a9aa7a20 */ /* 0x000fe40000410000 */
[----:B------:R-:W-:Y:S01]  /*db70*/  FMUL.FTZ R2, R2, c[0x0][0x2d0] ;  /* 0x0000b40002027a20 */ /* 0x000fe20000410000 */
[----:B------:R-:W-:Y:S01]  /*db80*/  MUFU.EX2 R207, R22 ;  /* 0x0000001600cf7308 */ /* 0x000fe20000000800 */
[--C-:B------:R-:W-:Y:S02]  /*db90*/  FFMA.FTZ R4, R4, c[0x0][0x2d0], -R170.reuse ;  /* 0x0000b40004047a23 */ /* 0x100fe400000108aa */
[--C-:B------:R-:W-:Y:S02]  /*dba0*/  FFMA.FTZ R5, R5, c[0x0][0x2d0], -R170.reuse ;  /* 0x0000b40005057a23 */ /* 0x100fe400000108aa */
[--C-:B------:R-:W-:Y:S02]  /*dbb0*/  FFMA.FTZ R16, R16, c[0x0][0x2d0], -R170.reuse ;  /* 0x0000b40010107a23 */ /* 0x100fe400000108aa */
[--C-:B------:R-:W-:Y:S02]  /*dbc0*/  FFMA.FTZ R17, R17, c[0x0][0x2d0], -R170.reuse ;  /* 0x0000b40011117a23 */ /* 0x100fe400000108aa */
[C---:B----4-:R-:W-:Y:S01]  /*dbd0*/  FMUL.FTZ R6, R165.reuse, R178 ;  /* 0x000000b2a5067220 */ /* 0x050fe20000410000 */
[----:B------:R3:W4:Y:S01]  /*dbe0*/  MUFU.EX2 R164, R2 ;  /* 0x0000000200a47308 */ /* 0x0007220000000800 */
[C---:B------:R-:W-:Y:S02]  /*dbf0*/  FMUL.FTZ R7, R165.reuse, R179 ;  /* 0x000000b3a5077220 */ /* 0x040fe40000410000 */
[----:B-----5:R-:W-:Y:S01]  /*dc00*/  FMUL.FTZ R18, R165, R190 ;  /* 0x000000bea5127220 */ /* 0x020fe20000410000 */
[----:B-1----:R-:W-:Y:S01]  /*dc10*/  F2FP.BF16.PACK_AB R175, R223, R246 ;  /* 0x000000f6dfaf723e */ /* 0x002fe200000010ff */
[C---:B------:R-:W-:Y:S02]  /*dc20*/  FMUL.FTZ R19, R165.reuse, R191 ;  /* 0x000000bfa5137220 */ /* 0x040fe40000410000 */
[C---:B------:R-:W-:Y:S02]  /*dc30*/  FMUL.FTZ R134, R165.reuse, R134 ;  /* 0x00000086a5867220 */ /* 0x040fe40000410000 */
[C---:B------:R-:W-:Y:S01]  /*dc40*/  FMUL.FTZ R135, R165.reuse, R135 ;  /* 0x00000087a5877220 */ /* 0x040fe20000410000 */
[----:B------:R1:W-:Y:S01]  /*dc50*/  MUFU.EX2 R247, R4 ;  /* 0x0000000400f77308 */ /* 0x0003e20000000800 */
[C---:B------:R-:W-:Y:S02]  /*dc60*/  FMUL.FTZ R146, R165.reuse, R146 ;  /* 0x00000092a5927220 */ /* 0x040fe40000410000 */
[----:B------:R-:W-:Y:S02]  /*dc70*/  FMUL.FTZ R147, R165, R147 ;  /* 0x00000093a5937220 */ /* 0x000fe40000410000 */
[--C-:B------:R-:W-:Y:S02]  /*dc80*/  FFMA.FTZ R20, R20, c[0x0][0x2d0], -R170.reuse ;  /* 0x0000b40014147a23 */ /* 0x100fe400000108aa */
[--C-:B------:R-:W-:Y:S02]  /*dc90*/  FFMA.FTZ R21, R21, c[0x0][0x2d0], -R170.reuse ;  /* 0x0000b40015157a23 */ /* 0x100fe400000108aa */
[--C-:B------:R-:W-:Y:S01]  /*dca0*/  FFMA.FTZ R32, R32, c[0x0][0x2d0], -R170.reuse ;  /* 0x0000b40020207a23 */ /* 0x100fe200000108aa */
[----:B------:R-:W5:Y:S01]  /*dcb0*/  MUFU.EX2 R249, R5 ;  /* 0x0000000500f97308 */ /* 0x000f620000000800 */
[--C-:B------:R-:W-:Y:S02]  /*dcc0*/  FFMA.FTZ R33, R33, c[0x0][0x2d0], -R170.reuse ;  /* 0x0000b40021217a23 */ /* 0x100fe400000108aa */
[--C-:B------:R-:W-:Y:S01]  /*dcd0*/  FFMA.FTZ R36, R36, c[0x0][0x2d0], -R170.reuse ;  /* 0x0000b40024247a23 */ /* 0x100fe200000108aa */
[----:B---3--:R-:W3:Y:S01]  /*dce0*/  SHFL.BFLY PT, R2, R0, 0x1, 0x1f ;  /* 0x0c201f0000027f89 */ /* 0x008ee200000e0000 */
[C---:B----4-:R-:W-:Y:S02]  /*dcf0*/  FMUL.FTZ R136, R164.reuse, R136 ;  /* 0x00000088a4887220 */ /* 0x050fe40000410000 */
[C---:B------:R-:W-:Y:S02]  /*dd00*/  FMUL.FTZ R137, R164.reuse, R137 ;  /* 0x00000089a4897220 */ /* 0x040fe40000410000 */
[C---:B------:R-:W-:Y:S01]  /*dd10*/  FMUL.FTZ R140, R164.reuse, R140 ;  /* 0x0000008ca48c7220 */ /* 0x040fe20000410000 */
[----:B------:R-:W-:Y:S01]  /*dd20*/  MUFU.EX2 R248, R16 ;  /* 0x0000001000f87308 */ /* 0x000fe20000000800 */
[----:B------:R-:W-:Y:S02]  /*dd30*/  FMUL.FTZ R141, R164, R141 ;  /* 0x0000008da48d7220 */ /* 0x000fe40000410000 */
[--C-:B------:R-:W-:Y:S02]  /*dd40*/  FFMA.FTZ R37, R37, c[0x0][0x2d0], -R170.reuse ;  /* 0x0000b40025257a23 */ /* 0x100fe400000108aa */
[----:B-1----:R-:W-:Y:S02]  /*dd50*/  FMUL.FTZ R4, R166, R176 ;  /* 0x000000b0a6047220 */ /* 0x002fe40000410000 */
[--C-:B------:R-:W-:Y:S02]  /*dd60*/  FFMA.FTZ R48, R48, c[0x0][0x2d0], -R170.reuse ;  /* 0x0000b40030307a23 */ /* 0x100fe400000108aa */
[----:B------:R-:W-:Y:S01]  /*dd70*/  FFMA.FTZ R49, R49, c[0x0][0x2d0], -R170 ;  /* 0x0000b40031317a23 */ /* 0x000fe200000108aa */
[----:B------:R-:W1:Y:S01]  /*dd80*/  MUFU.EX2 R250, R17 ;  /* 0x0000001100fa7308 */ /* 0x000e620000000800 */
[----:B------:R-:W4:Y:S01]  /*dd90*/  LDL.LU R170, [R1+0x14] ;  /* 0x0000140001aa7983 */ /* 0x000f220000300800 */
[----:B------:R-:W-:Y:S01]  /*dda0*/  FMUL.FTZ R150, R165, R150 ;  /* 0x00000096a5967220 */ /* 0x000fe20000410000 */
[----:B-----5:R-:W-:Y:S01]  /*ddb0*/  F2FP.BF16.PACK_AB R172, R249, R247 ;  /* 0x000000f7f9ac723e */ /* 0x020fe200000010ff */
[----:B------:R-:W-:Y:S01]  /*ddc0*/  FMUL.FTZ R5, R166, R177 ;  /* 0x000000b1a6057220 */ /* 0x000fe20000410000 */
[----:B------:R-:W5:Y:S01]  /*ddd0*/  LDL.LU R200, [R1+0xc] ;  /* 0x00000c0001c87983 */ /* 0x000f620000300800 */
[----:B------:R-:W-:Y:S01]  /*dde0*/  FMUL.FTZ R151, R165, R151 ;  /* 0x00000097a5977220 */ /* 0x000fe20000410000 */
[----:B---3--:R-:W-:Y:S01]  /*ddf0*/  FMNMX.FTZ R3, R2, R0, !PT ;  /* 0x0000000002037209 */ /* 0x008fe20007810000 */
[C---:B------:R-:W-:Y:S02]  /*de00*/  FMUL.FTZ R152, R164.reuse, R152 ;  /* 0x00000098a4987220 */ /* 0x040fe40000410000 */
[----:B------:R-:W-:Y:S01]  /*de10*/  MUFU.EX2 R209, R20 ;  /* 0x0000001400d17308 */ /* 0x000fe20000000800 */
[----:B------:R-:W-:Y:S02]  /*de20*/  FMUL.FTZ R153, R164, R153 ;  /* 0x00000099a4997220 */ /* 0x000fe40000410000 */
[----:B------:R-:W-:Y:S02]  /*de30*/  FADD.FTZ R0, -R3, R171 ;  /* 0x000000ab03007221 */ /* 0x000fe40000010100 */
[----:B------:R-:W-:Y:S02]  /*de40*/  FMUL.FTZ R171, R167, c[0x0][0x2d0] ;  /* 0x0000b400a7ab7a20 */ /* 0x000fe40000410000 */
[----:B------:R-:W-:Y:S02]  /*de50*/  FMUL.FTZ R2, R3, c[0x0][0x2d0] ;  /* 0x0000b40003027a20 */ /* 0x000fe40000410000 */
[----:B------:R-:W-:Y:S01]  /*de60*/  FMUL.FTZ R0, R0, c[0x0][0x2d0] ;  /* 0x0000b40000007a20 */ /* 0x000fe20000410000 */
        /* <DEDUP_REMOVED lines=8> */
[-C--:B------:R-:W-:Y:S05]  /*def0*/  HMMA.16816.F32.BF16 R4, R172, R192.reuse, R4 ;  /* 0x000000c0ac04723c */ /* 0x080fea0000041804 */
[--C-:B------:R-:W-:Y:S02]  /*df00*/  FFMA.FTZ R11, R11, c[0x0][0x2d0], -R2.reuse ;  /* 0x0000b4000b0b7a23 */ /* 0x100fe40000010802 */
[--C-:B------:R-:W-:Y:S02]  /*df10*/  FFMA.FTZ R14, R14, c[0x0][0x2d0], -R2.reuse ;  /* 0x0000b4000e0e7a23 */ /* 0x100fe40000010802 */
[--C-:B------:R-:W-:Y:S01]  /*df20*/  FFMA.FTZ R15, R15, c[0x0][0x2d0], -R2.reuse ;  /* 0x0000b4000f0f7a23 */ /* 0x100fe20000010802 */
[----:B------:R3:W-:Y:S02]  /*df30*/  MUFU.EX2 R214, R8 ;  /* 0x0000000800d67308 */ /* 0x0007e40000000800 */
[C---:B------:R-:W-:Y:S02]  /*df40*/  FMUL.FTZ R16, R166.reuse, R188 ;  /* 0x000000bca6107220 */ /* 0x040fe40000410000 */
[----:B------:R-:W-:Y:S02]  /*df50*/  FMUL.FTZ R17, R166, R189 ;  /* 0x000000bda6117220 */ /* 0x000fe40000410000 */
[----:B------:R-:W-:Y:S01]  /*df60*/  LDSM.16.MT88.4 R188, [R225+0x1100] ;  /* 0x00110000e1bc783b */ /* 0x000fe20000004200 */
[--C-:B------:R-:W-:Y:S02]  /*df70*/  FFMA.FTZ R24, R24, c[0x0][0x2d0], -R171.reuse ;  /* 0x0000b40018187a23 */ /* 0x100fe400000108ab */
[--C-:B------:R-:W-:Y:S01]  /*df80*/  FFMA.FTZ R25, R25, c[0x0][0x2d0], -R171.reuse ;  /* 0x0000b40019197a23 */ /* 0x100fe200000108ab */
[----:B------:R-:W2:Y:S01]  /*df90*/  MUFU.EX2 R215, R9 ;  /* 0x0000000900d77308 */ /* 0x000ea20000000800 */
[--C-:B------:R-:W-:Y:S02]  /*dfa0*/  FFMA.FTZ R26, R26, c[0x0][0x2d0], -R2.reuse ;  /* 0x0000b4001a1a7a23 */ /* 0x100fe40000010802 */
[C---:B-1----:R-:W-:Y:S02]  /*dfb0*/  FMUL.FTZ R138, R0.reuse, R138 ;  /* 0x0000008a008a7220 */ /* 0x042fe40000410000 */
[C---:B------:R-:W-:Y:S02]  /*dfc0*/  FMUL.FTZ R139, R0.reuse, R139 ;  /* 0x0000008b008b7220 */ /* 0x040fe40000410000 */
[C---:B------:R-:W-:Y:S02]  /*dfd0*/  FMUL.FTZ R142, R0.reuse, R142 ;  /* 0x0000008e008e7220 */ /* 0x040fe40000410000 */
[C---:B------:R-:W-:Y:S01]  /*dfe0*/  FMUL.FTZ R143, R0.reuse, R143 ;  /* 0x0000008f008f7220 */ /* 0x040fe20000410000 */
[----:B------:R1:W-:Y:S01]  /*dff0*/  MUFU.EX2 R216, R12 ;  /* 0x0000000c00d87308 */ /* 0x0003e20000000800 */
[--C-:B------:R-:W-:Y:S02]  /*e000*/  FFMA.FTZ R27, R27, c[0x0][0x2d0], -R2.reuse ;  /* 0x0000b4001b1b7a23 */ /* 0x100fe40000010802 */
[----:B------:R-:W-:Y:S02]  /*e010*/  FMUL.FTZ R154, R0, R154 ;  /* 0x0000009a009a7220 */ /* 0x000fe40000410000 */
[----:B---3--:R-:W-:Y:S02]  /*e020*/  FMUL.FTZ R8, R164, R180 ;  /* 0x000000b4a4087220 */ /* 0x008fe40000410000 */
[----:B------:R-:W-:Y:S02]  /*e030*/  FMUL.FTZ R155, R0, R155 ;  /* 0x0000009b009b7220 */ /* 0x000fe40000410000 */
[C---:B------:R-:W-:Y:S01]  /*e040*/  FMUL.FTZ R156, R164.reuse, R156 ;  /* 0x0000009ca49c7220 */ /* 0x040fe20000410000 */
[----:B------:R-:W3:Y:S01]  /*e050*/  MUFU.EX2 R217, R13 ;  /* 0x0000000d00d97308 */ /* 0x000ee20000000800 */
[----:B------:R-:W-:Y:S02]  /*e060*/  FMUL.FTZ R157, R164, R157 ;  /* 0x0000009da49d7220 */ /* 0x000fe40000410000 */
[----:B------:R-:W-:Y:S01]  /*e070*/  FMUL.FTZ R158, R0, R158 ;  /* 0x0000009e009e7220 */ /* 0x000fe20000410000 */
[----:B--2---:R-:W-:Y:S01]  /*e080*/  F2FP.BF16.PACK_AB R176, R215, R214 ;  /* 0x000000d6d7b0723e */ /* 0x004fe200000010ff */
[----:B------:R-:W-:Y:S02]  /*e090*/  FMUL.FTZ R9, R164, R181 ;  /* 0x000000b5a4097220 */ /* 0x000fe40000410000 */
[----:B------:R-:W-:Y:S02]  /*e0a0*/  FMUL.FTZ R159, R0, R159 ;  /* 0x0000009f009f7220 */ /* 0x000fe40000410000 */
[C---:B------:R-:W-:Y:S01]  /*e0b0*/  FMUL.FTZ R162, R165.reuse, R162 ;  /* 0x000000a2a5a27220 */ /* 0x040fe20000410000 */
[----:B------:R2:W-:Y:S01]  /*e0c0*/  MUFU.EX2 R210, R10 ;  /* 0x0000000a00d27308 */ /* 0x0005e20000000800 */
[C---:B------:R-:W-:Y:S02]  /*e0d0*/  FMUL.FTZ R163, R165.reuse, R163 ;  /* 0x000000a3a5a37220 */ /* 0x040fe40000410000 */
[C---:B------:R-:W-:Y:S02]  /*e0e0*/  FMUL.FTZ R54, R165.reuse, R54 ;  /* 0x00000036a5367220 */ /* 0x040fe40000410000 */
[C---:B-1----:R-:W-:Y:S02]  /*e0f0*/  FMUL.FTZ R12, R164.reuse, R184 ;  /* 0x000000b8a40c7220 */ /* 0x042fe40000410000 */
[----:B------:R-:W-:Y:S02]  /*e100*/  FMUL.FTZ R55, R165, R55 ;  /* 0x00000037a5377220 */ /* 0x000fe40000410000 */
[C---:B------:R-:W-:Y:S01]  /*e110*/  FMUL.FTZ R56, R164.reuse, R56 ;  /* 0x00000038a4387220 */ /* 0x040fe20000410000 */
[----:B------:R-:W1:Y:S01]  /*e120*/  MUFU.EX2 R211, R11 ;  /* 0x0000000b00d37308 */ /* 0x000e620000000800 */
[----:B------:R-:W-:Y:S02]  /*e130*/  FMUL.FTZ R57, R164, R57 ;  /* 0x00000039a4397220 */ /* 0x000fe40000410000 */
[----:B------:R-:W-:Y:S01]  /*e140*/  FMUL.FTZ R58, R0, R58 ;  /* 0x0000003a003a7220 */ /* 0x000fe20000410000 */
[----:B---3--:R-:W-:Y:S01]  /*e150*/  F2FP.BF16.PACK_AB R178, R217, R216 ;  /* 0x000000d8d9b2723e */ /* 0x008fe200000010ff */
[----:B------:R-:W-:Y:S02]  /*e160*/  FMUL.FTZ R13, R164, R185 ;  /* 0x000000b9a40d7220 */ /* 0x000fe40000410000 */
[----:B------:R-:W-:Y:S02]  /*e170*/  FMUL.FTZ R59, R0, R59 ;  /* 0x0000003b003b7220 */ /* 0x000fe40000410000 */
[C---:B------:R-:W-:Y:S01]  /*e180*/  FMUL.FTZ R60, R164.reuse, R60 ;  /* 0x0000003ca43c7220 */ /* 0x040fe20000410000 */
[----:B------:R3:W-:Y:S01]  /*e190*/  MUFU.EX2 R212, R14 ;  /* 0x0000000e00d47308 */ /* 0x0007e20000000800 */
[----:B------:R-:W-:Y:S02]  /*e1a0*/  FMUL.FTZ R61, R164, R61 ;  /* 0x0000003da43d7220 */ /* 0x000fe40000410000 */
[C---:B------:R-:W-:Y:S02]  /*e1b0*/  FMUL.FTZ R62, R0.reuse, R62 ;  /* 0x0000003e003e7220 */ /* 0x040fe40000410000 */
[C---:B--2---:R-:W-:Y:S02]  /*e1c0*/  FMUL.FTZ R10, R0.reuse, R182 ;  /* 0x000000b6000a7220 */ /* 0x044fe40000410000 */
[----:B------:R-:W-:Y:S02]  /*e1d0*/  FMUL.FTZ R63, R0, R63 ;  /* 0x0000003f003f7220 */ /* 0x000fe40000410000 */
[----:B------:R-:W-:Y:S01]  /*e1e0*/  FMUL.FTZ R65, R166, R65 ;  /* 0x00000041a6417220 */ /* 0x000fe20000410000 */
[----:B------:R-:W2:Y:S01]  /*e1f0*/  MUFU.EX2 R213, R15 ;  /* 0x0000000f00d57308 */ /* 0x000ea20000000800 */
[C---:B------:R-:W-:Y:S02]  /*e200*/  FMUL.FTZ R66, R165.reuse, R66 ;  /* 0x00000042a5427220 */ /* 0x040fe40000410000 */
[----:B------:R-:W-:Y:S01]  /*e210*/  FMUL.FTZ R67, R165, R67 ;  /* 0x00000043a5437220 */ /* 0x000fe20000410000 */
[----:B-1----:R-:W-:Y:S01]  /*e220*/  F2FP.BF16.PACK_AB R177, R211, R210 ;  /* 0x000000d2d3b1723e */ /* 0x002fe200000010ff */
[----:B------:R-:W-:Y:S02]  /*e230*/  FMUL.FTZ R11, R0, R183 ;  /* 0x000000b7000b7220 */ /* 0x000fe40000410000 */
[----:B------:R-:W1:Y:S01]  /*e240*/  LDSM.16.MT88.4 R180, [R228+0x100] ;  /* 0x00010000e4b4783b */ /* 0x000e620000004200 */
[C---:B------:R-:W-:Y:S02]  /*e250*/  FMUL.FTZ R68, R166.reuse, R68 ;  /* 0x00000044a6447220 */ /* 0x040fe40000410000 */
[----:B------:R2:W-:Y:S01]  /*e260*/  MUFU.EX2 R206, R23 ;  /* 0x0000001700ce7308 */ /* 0x0005e20000000800 */
[----:B------:R-:W-:Y:S02]  /*e270*/  FMUL.FTZ R69, R166, R69 ;  /* 0x00000045a6457220 */ /* 0x000fe40000410000 */
[C---:B------:R-:W-:Y:S02]  /*e280*/  FMUL.FTZ R70, R165.reuse, R70 ;  /* 0x00000046a5467220 */ /* 0x040fe40000410000 */
[----:B---3--:R-:W-:Y:S02]  /*e290*/  FMUL.FTZ R14, R0, R186 ;  /* 0x000000ba000e7220 */ /* 0x008fe40000410000 */
[----:B------:R-:W-:Y:S02]  /*e2a0*/  FMUL.FTZ R71, R165, R71 ;  /* 0x00000047a5477220 */ /* 0x000fe40000410000 */
[C---:B------:R-:W-:Y:S01]  /*e2b0*/  FMUL.FTZ R72, R164.reuse, R72 ;  /* 0x00000048a4487220 */ /* 0x040fe20000410000 */
[----:B------:R-:W-:Y:S01]  /*e2c0*/  MUFU.EX2 R205, R32 ;  /* 0x0000002000cd7308 */ /* 0x000fe20000000800 */
[----:B------:R-:W-:Y:S02]  /*e2d0*/  FMUL.FTZ R73, R164, R73 ;  /* 0x00000049a4497220 */ /* 0x000fe40000410000 */
[C---:B------:R-:W-:Y:S01]  /*e2e0*/  FMUL.FTZ R74, R0.reuse, R74 ;  /* 0x0000004a004a7220 */ /* 0x040fe20000410000 */
[----:B--2---:R-:W-:Y:S01]  /*e2f0*/  F2FP.BF16.PACK_AB R179, R213, R212 ;  /* 0x000000d4d5b3723e */ /* 0x004fe200000010ff */
[C---:B------:R-:W-:Y:S02]  /*e300*/  FMUL.FTZ R15, R0.reuse, R187 ;  /* 0x000000bb000f7220 */ /* 0x040fe40000410000 */
[----:B------:R-:W2:Y:S01]  /*e310*/  LDSM.16.MT88.4 R184, [R227+0x100] ;  /* 0x00010000e3b8783b */ /* 0x000ea20000004200 */
[----:B------:R-:W-:Y:S02]  /*e320*/  FMUL.FTZ R75, R0, R75 ;  /* 0x0000004b004b7220 */ /* 0x000fe40000410000 */
[----:B------:R-:W-:Y:S01]  /*e330*/  MUFU.EX2 R204, R33 ;  /* 0x0000002100cc7308 */ /* 0x000fe20000000800 */
[C---:B------:R-:W-:Y:S04]  /*e340*/  HMMA.16816.F32.BF16 R8, R176.reuse, R192, R8 ;  /* 0x000000c0b008723c */ /* 0x040fe80000041808 */
[----:B------:R-:W-:Y:S01]  /*e350*/  LDSM.16.MT88.4 R20, [R228+0x1900] ;  /* 0x00190000e414783b */ /* 0x000fe20000004200 */
[C---:B------:R-:W-:Y:S02]  /*e360*/  FMUL.FTZ R76, R164.reuse, R76 ;  /* 0x0000004ca44c7220 */ /* 0x040fe40000410000 */
[----:B------:R-:W-:Y:S01]  /*e370*/  FMUL.FTZ R77, R164, R77 ;  /* 0x0000004da44d7220 */ /* 0x000fe20000410000 */
[-C--:B------:R-:W-:Y:S01]  /*e380*/  HMMA.16816.F32.BF16 R12, R176, R194.reuse, R12 ;  /* 0x000000c2b00c723c */ /* 0x080fe2000004180c */
[----:B------:R-:W-:Y:S03]  /*e390*/  MUFU.EX2 R203, R34 ;  /* 0x0000002200cb7308 */ /* 0x000fe60000000800 */
[C---:B------:R-:W-:Y:S02]  /*e3a0*/  FMUL.FTZ R78, R0.reuse, R78 ;  /* 0x0000004e004e7220 */ /* 0x040fe40000410000 */
[----:B------:R-:W-:Y:S02]  /*e3b0*/  FMUL.FTZ R79, R0, R79 ;  /* 0x0000004f004f7220 */ /* 0x000fe40000410000 */
[C---:B------:R-:W-:Y:S03]  /*e3c0*/  HMMA.16816.F32.BF16 R16, R172.reuse, R194, R16 ;  /* 0x000000c2ac10723c */ /* 0x040fe60000041810 */
[----:B------:R3:W-:Y:S01]  /*e3d0*/  MUFU.EX2 R202, R35 ;  /* 0x0000002300ca7308 */ /* 0x0007e20000000800 */
[C---:B------:R-:W-:Y:S02]  /*e3e0*/  FMUL.FTZ R80, R166.reuse, R80 ;  /* 0x00000050a6507220 */ /* 0x040fe40000410000 */
[C---:B------:R-:W-:Y:S02]  /*e3f0*/  FMUL.FTZ R81, R166.reuse, R81 ;  /* 0x00000051a6517220 */ /* 0x040fe40000410000 */
[-C--:B------:R-:W-:Y:S04]  /*e400*/  HMMA.16816.F32.BF16 R132, R172, R196.reuse, R132 ;  /* 0x000000c4ac84723c */ /* 0x080fe80000041884 */
[C---:B------:R-:W-:Y:S01]  /*e410*/  FMUL.FTZ R82, R165.reuse, R82 ;  /* 0x00000052a5527220 */ /* 0x040fe20000410000 */
[----:B------:R-:W-:Y:S01]  /*e420*/  MUFU.EX2 R201, R24 ;  /* 0x0000001800c97308 */ /* 0x000fe20000000800 */
[C---:B------:R-:W-:Y:S02]  /*e430*/  FMUL.FTZ R83, R165.reuse, R83 ;  /* 0x00000053a5537220 */ /* 0x040fe40000410000 */
[C---:B------:R-:W-:Y:S04]  /*e440*/  HMMA.16816.F32.BF16 R136, R176.reuse, R196, R136 ;  /* 0x000000c4b088723c */ /* 0x040fe80000041888 */
[C---:B------:R-:W-:Y:S02]  /*e450*/  FMUL.FTZ R84, R166.reuse, R84 ;  /* 0x00000054a6547220 */ /* 0x040fe40000410000 */
[----:B------:R-:W-:Y:S01]  /*e460*/  FMUL.FTZ R85, R166, R85 ;  /* 0x00000055a6557220 */ /* 0x000fe20000410000 */
[----:B------:R-:W-:Y:S01]  /*e470*/  MUFU.EX2 R197, R27 ;  /* 0x0000001b00c57308 */ /* 0x000fe20000000800 */
[-C--:B------:R-:W-:Y:S01]  /*e480*/  HMMA.16816.F32.BF16 R140, R176, R198.reuse, R140 ;  /* 0x000000c6b08c723c */ /* 0x080fe2000004188c */
[----:B---3--:R-:W-:Y:S03]  /*e490*/  LDSM.16.MT88.4 R32, [R227+0x1900] ;  /* 0x00190000e320783b */ /* 0x008fe60000004200 */
[C---:B------:R-:W-:Y:S02]  /*e4a0*/  FMUL.FTZ R86, R165.reuse, R86 ;  /* 0x00000056a5567220 */ /* 0x040fe40000410000 */
[C---:B------:R-:W-:Y:S02]  /*e4b0*/  FMUL.FTZ R87, R165.reuse, R87 ;  /* 0x00000057a5577220 */ /* 0x040fe40000410000 */
[C---:B------:R-:W-:Y:S01]  /*e4c0*/  HMMA.16816.F32.BF16 R144, R172.reuse, R198, R144 ;  /* 0x000000c6ac90723c */ /* 0x040fe20000041890 */
[----:B------:R-:W3:Y:S03]  /*e4d0*/  MUFU.EX2 R199, R25 ;  /* 0x0000001900c77308 */ /* 0x000ee60000000800 */
[C---:B------:R-:W-:Y:S02]  /*e4e0*/  FMUL.FTZ R88, R164.reuse, R88 ;  /* 0x00000058a4587220 */ /* 0x040fe40000410000 */
[----:B------:R-:W-:Y:S02]  /*e4f0*/  FMUL.FTZ R89, R164, R89 ;  /* 0x00000059a4597220 */ /* 0x000fe40000410000 */
[-C--:B-1----:R-:W-:Y:S03]  /*e500*/  HMMA.16816.F32.BF16 R148, R172, R180.reuse, R148 ;  /* 0x000000b4ac94723c */ /* 0x082fe60000041894 */
[----:B------:R1:W1:Y:S01]  /*e510*/  MUFU.EX2 R198, R26 ;  /* 0x0000001a00c67308 */ /* 0x0002620000000800 */
[C---:B------:R-:W-:Y:S02]  /*e520*/  FMUL.FTZ R90, R0.reuse, R90 ;  /* 0x0000005a005a7220 */ /* 0x040fe40000410000 */
[----:B------:R-:W-:Y:S02]  /*e530*/  FMUL.FTZ R91, R0, R91 ;  /* 0x0000005b005b7220 */ /* 0x000fe40000410000 */
[C---:B------:R-:W-:Y:S04]  /*e540*/  HMMA.16816.F32.BF16 R152, R176.reuse, R180, R152 ;  /* 0x000000b4b098723c */ /* 0x040fe80000041898 */
[C---:B------:R-:W-:Y:S01]  /*e550*/  FMUL.FTZ R92, R164.reuse, R92 ;  /* 0x0000005ca45c7220 */ /* 0x040fe20000410000 */
[----:B------:R-:W-:Y:S01]  /*e560*/  MUFU.EX2 R49, R49 ;  /* 0x0000003100317308 */ /* 0x000fe20000000800 */
[----:B------:R-:W-:Y:S02]  /*e570*/  FMUL.FTZ R93, R164, R93 ;  /* 0x0000005da45d7220 */ /* 0x000fe40000410000 */
[-C--:B------:R-:W-:Y:S04]  /*e580*/  HMMA.16816.F32.BF16 R156, R176, R182.reuse, R156 ;  /* 0x000000b6b09c723c */ /* 0x080fe8000004189c */
[C---:B------:R-:W-:Y:S02]  /*e590*/  FMUL.FTZ R94, R0.reuse, R94 ;  /* 0x0000005e005e7220 */ /* 0x040fe40000410000 */
[----:B------:R-:W-:Y:S01]  /*e5a0*/  FMUL.FTZ R95, R0, R95 ;  /* 0x0000005f005f7220 */ /* 0x000fe20000410000 */
[----:B------:R-:W-:Y:S01]  /*e5b0*/  MUFU.EX2 R51, R51 ;  /* 0x0000003300337308 */ /* 0x000fe20000000800 */
[C---:B------:R-:W-:Y:S01]  /*e5c0*/  HMMA.16816.F32.BF16 R160, R172.reuse, R182, R160 ;  /* 0x000000b6aca0723c */ /* 0x040fe200000418a0 */
[----:B------:R-:W3:Y:S03]  /*e5d0*/  LDSM.16.MT88.4 R180, [R225+0x1900] ;  /* 0x00190000e1b4783b */ /* 0x000ee60000004200 */
[C---:B------:R-:W-:Y:S02]  /*e5e0*/  FMUL.FTZ R96, R166.reuse, R96 ;  /* 0x00000060a6607220 */ /* 0x040fe40000410000 */
[C---:B------:R-:W-:Y:S02]  /*e5f0*/  FMUL.FTZ R97, R166.reuse, R97 ;  /* 0x00000061a6617220 */ /* 0x040fe40000410000 */
[-C--:B--2---:R-:W-:Y:S01]  /*e600*/  HMMA.16816.F32.BF16 R52, R172, R184.reuse, R52 ;  /* 0x000000b8ac34723c */ /* 0x084fe20000041834 */
[----:B-1----:R-:W-:Y:S01]  /*e610*/  LDSM.16.MT88.4 R24, [R225+0x900] ;  /* 0x00090000e118783b */ /* 0x002fe20000004200 */
[----:B------:R-:W-:Y:S02]  /*e620*/  MUFU.EX2 R192, R36 ;  /* 0x0000002400c07308 */ /* 0x000fe40000000800 */
[C---:B------:R-:W-:Y:S02]  /*e630*/  FMUL.FTZ R98, R165.reuse, R98 ;  /* 0x00000062a5627220 */ /* 0x040fe40000410000 */
[C---:B------:R-:W-:Y:S02]  /*e640*/  FMUL.FTZ R99, R165.reuse, R99 ;  /* 0x00000063a5637220 */ /* 0x040fe40000410000 */
[C---:B------:R-:W-:Y:S04]  /*e650*/  HMMA.16816.F32.BF16 R56, R176.reuse, R184, R56 ;  /* 0x000000b8b038723c */ /* 0x040fe80000041838 */
[C---:B------:R-:W-:Y:S01]  /*e660*/  FMUL.FTZ R100, R166.reuse, R100 ;  /* 0x00000064a6647220 */ /* 0x040fe20000410000 */
[----:B------:R-:W-:Y:S01]  /*e670*/  MUFU.EX2 R37, R37 ;  /* 0x0000002500257308 */ /* 0x000fe20000000800 */
[C---:B------:R-:W-:Y:S02]  /*e680*/  FMUL.FTZ R101, R166.reuse, R101 ;  /* 0x00000065a6657220 */ /* 0x040fe40000410000 */
[-C--:B------:R-:W-:Y:S04]  /*e690*/  HMMA.16816.F32.BF16 R60, R176, R186.reuse, R60 ;  /* 0x000000bab03c723c */ /* 0x080fe8000004183c */
[C---:B------:R-:W-:Y:S02]  /*e6a0*/  FMUL.FTZ R102, R165.reuse, R102 ;  /* 0x00000066a5667220 */ /* 0x040fe40000410000 */
[C---:B------:R-:W-:Y:S01]  /*e6b0*/  FMUL.FTZ R103, R165.reuse, R103 ;  /* 0x00000067a5677220 */ /* 0x040fe20000410000 */
[----:B------:R-:W-:Y:S01]  /*e6c0*/  MUFU.EX2 R38, R38 ;  /* 0x0000002600267308 */ /* 0x000fe20000000800 */
[C---:B------:R-:W-:Y:S01]  /*e6d0*/  HMMA.16816.F32.BF16 R64, R172.reuse, R186, R64 ;  /* 0x000000baac40723c */ /* 0x040fe20000041840 */
[----:B------:R-:W1:Y:S03]  /*e6e0*/  LDSM.16.MT88.4 R184, [R226+0x1900] ;  /* 0x00190000e2b8783b */ /* 0x000e660000004200 */
[C---:B------:R-:W-:Y:S02]  /*e6f0*/  FMUL.FTZ R112, R166.reuse, R112 ;  /* 0x00000070a6707220 */ /* 0x040fe40000410000 */
[C---:B------:R-:W-:Y:S02]  /*e700*/  FMUL.FTZ R113, R166.reuse, R113 ;  /* 0x00000071a6717220 */ /* 0x040fe40000410000 */
[C---:B------:R-:W-:Y:S01]  /*e710*/  FMUL.FTZ R114, R165.reuse, R114 ;  /* 0x00000072a5727220 */ /* 0x040fe20000410000 */
[-C--:B---3--:R-:W-:Y:S01]  /*e720*/  HMMA.16816.F32.BF16 R68, R172, R180.reuse, R68 ;  /* 0x000000b4ac44723c */ /* 0x088fe20000041844 */
[----:B------:R-:W-:Y:S02]  /*e730*/  MUFU.EX2 R39, R39 ;  /* 0x0000002700277308 */ /* 0x000fe40000000800 */
[C---:B------:R-:W-:Y:S02]  /*e740*/  FMUL.FTZ R115, R165.reuse, R115 ;  /* 0x00000073a5737220 */ /* 0x040fe40000410000 */
[C---:B------:R-:W-:Y:S02]  /*e750*/  FMUL.FTZ R116, R166.reuse, R116 ;  /* 0x00000074a6747220 */ /* 0x040fe40000410000 */
[----:B------:R-:W-:Y:S01]  /*e760*/  FMUL.FTZ R117, R166, R117 ;  /* 0x00000075a6757220 */ /* 0x000fe20000410000 */
[C---:B------:R-:W-:Y:S03]  /*e770*/  HMMA.16816.F32.BF16 R72, R176.reuse, R180, R72 ;  /* 0x000000b4b048723c */ /* 0x040fe60000041848 */
[----:B------:R-:W-:Y:S01]  /*e780*/  MUFU.EX2 R48, R48 ;  /* 0x0000003000307308 */ /* 0x000fe20000000800 */
[C---:B------:R-:W-:Y:S02]  /*e790*/  FMUL.FTZ R118, R165.reuse, R118 ;  /* 0x00000076a5767220 */ /* 0x040fe40000410000 */
[----:B------:R-:W-:Y:S02]  /*e7a0*/  FMUL.FTZ R119, R165, R119 ;  /* 0x00000077a5777220 */ /* 0x000fe40000410000 */
[-C--:B------:R-:W-:Y:S04]  /*e7b0*/  HMMA.16816.F32.BF16 R76, R176, R182.reuse, R76 ;  /* 0x000000b6b04c723c */ /* 0x080fe8000004184c */
[C---:B------:R-:W-:Y:S01]  /*e7c0*/  FMUL.FTZ R120, R164.reuse, R120 ;  /* 0x00000078a4787220 */ /* 0x040fe20000410000 */
[----:B------:R-:W-:Y:S01]  /*e7d0*/  MUFU.EX2 R50, R50 ;  /* 0x0000003200327308 */ /* 0x000fe20000000800 */
[----:B------:R-:W-:Y:S02]  /*e7e0*/  FMUL.FTZ R121, R164, R121 ;  /* 0x00000079a4797220 */ /* 0x000fe40000410000 */
[C---:B------:R-:W-:Y:S01]  /*e7f0*/  HMMA.16816.F32.BF16 R80, R172.reuse, R182, R80 ;  /* 0x000000b6ac50723c */ /* 0x040fe20000041850 */
[----:B------:R-:W2:Y:S03]  /*e800*/  LDSM.16.MT88.4 R180, [R226+0x900] ;  /* 0x00090000e2b4783b */ /* 0x000ea60000004200 */
[C---:B------:R-:W-:Y:S02]  /*e810*/  FMUL.FTZ R122, R0.reuse, R122 ;  /* 0x0000007a007a7220 */ /* 0x040fe40000410000 */
[----:B------:R-:W-:Y:S02]  /*e820*/  FMUL.FTZ R123, R0, R123 ;  /* 0x0000007b007b7220 */ /* 0x000fe40000410000 */
[-C--:B-1----:R-:W-:Y:S04]  /*e830*/  HMMA.16816.F32.BF16 R84, R172, R184.reuse, R84 ;  /* 0x000000b8ac54723c */ /* 0x082fe80000041854 */
[--C-:B------:R-:W-:Y:S02]  /*e840*/  FFMA.FTZ R28, R28, c[0x0][0x2d0], -R171.reuse ;  /* 0x0000b4001c1c7a23 */ /* 0x100fe400000108ab */
[--C-:B------:R-:W-:Y:S02]  /*e850*/  FFMA.FTZ R29, R29, c[0x0][0x2d0], -R171.reuse ;  /* 0x0000b4001d1d7a23 */ /* 0x100fe400000108ab */
[C---:B------:R-:W-:Y:S01]  /*e860*/  HMMA.16816.F32.BF16 R88, R176.reuse, R184, R88 ;  /* 0x000000b8b058723c */ /* 0x040fe20000041858 */
[----:B------:R1:W-:Y:S03]  /*e870*/  MUFU.EX2 R196, R28 ;  /* 0x0000001c00c47308 */ /* 0x0003e60000000800 */
[--C-:B------:R-:W-:Y:S02]  /*e880*/  FFMA.FTZ R30, R30, c[0x0][0x2d0], -R2.reuse ;  /* 0x0000b4001e1e7a23 */ /* 0x100fe40000010802 */
[--C-:B------:R-:W-:Y:S02]  /*e890*/  FFMA.FTZ R31, R31, c[0x0][0x2d0], -R2.reuse ;  /* 0x0000b4001f1f7a23 */ /* 0x100fe40000010802 */
[-C--:B------:R-:W-:Y:S03]  /*e8a0*/  HMMA.16816.F32.BF16 R92, R176, R186.reuse, R92 ;  /* 0x000000bab05c723c */ /* 0x080fe6000004185c */
[----:B------:R3:W2:Y:S01]  /*e8b0*/  MUFU.EX2 R195, R29 ;  /* 0x0000001d00c37308 */ /* 0x0006a20000000800 */
[C---:B------:R-:W-:Y:S02]  /*e8c0*/  FMUL.FTZ R124, R164.reuse, R124 ;  /* 0x0000007ca47c7220 */ /* 0x040fe40000410000 */
[----:B------:R-:W-:Y:S02]  /*e8d0*/  FMUL.FTZ R125, R164, R125 ;  /* 0x0000007da47d7220 */ /* 0x000fe40000410000 */
[C---:B------:R-:W-:Y:S01]  /*e8e0*/  HMMA.16816.F32.BF16 R96, R172.reuse, R186, R96 ;  /* 0x000000baac60723c */ /* 0x040fe20000041860 */
[----:B------:R-:W4:Y:S03]  /*e8f0*/  LDSM.16.MT88.4 R184, [R228+0x900] ;  /* 0x00090000e4b8783b */ /* 0x000f260000004200 */
[C---:B------:R-:W-:Y:S01]  /*e900*/  FMUL.FTZ R126, R0.reuse, R126 ;  /* 0x0000007e007e7220 */ /* 0x040fe20000410000 */
[----:B------:R2:W-:Y:S01]  /*e910*/  MUFU.EX2 R194, R30 ;  /* 0x0000001e00c27308 */ /* 0x0005e20000000800 */
[----:B------:R-:W-:Y:S02]  /*e920*/  FMUL.FTZ R127, R0, R127 ;  /* 0x0000007f007f7220 */ /* 0x000fe40000410000 */
[-C--:B------:R-:W-:Y:S04]  /*e930*/  HMMA.16816.F32.BF16 R100, R172, R20.reuse, R100 ;  /* 0x00000014ac64723c */ /* 0x080fe80000041864 */
[C---:B------:R-:W-:Y:S01]  /*e940*/  FMUL.FTZ R104, R164.reuse, R104 ;  /* 0x00000068a4687220 */ /* 0x040fe20000410000 */
[----:B-1----:R-:W-:Y:S01]  /*e950*/  F2FP.BF16.PACK_AB R28, R199, R201 ;  /* 0x000000c9c71c723e */ /* 0x002fe200000010ff */
[----:B------:R-:W-:Y:S01]  /*e960*/  FMUL.FTZ R105, R164, R105 ;  /* 0x00000069a4697220 */ /* 0x000fe20000410000 */
[----:B------:R-:W1:Y:S01]  /*e970*/  MUFU.EX2 R193, R31 ;  /* 0x0000001f00c17308 */ /* 0x000e620000000800 */
[C---:B------:R-:W-:Y:S04]  /*e980*/  FMUL.FTZ R106, R0.reuse, R106 ;  /* 0x0000006a006a7220 */ /* 0x040fe80000410000 */
[----:B------:R-:W-:Y:S01]  /*e990*/  FMUL.FTZ R107, R0, R107 ;  /* 0x0000006b006b7220 */ /* 0x000fe20000410000 */
[----:B---3--:R-:W-:Y:S01]  /*e9a0*/  F2FP.BF16.PACK_AB R29, R197, R198 ;  /* 0x000000c6c51d723e */ /* 0x008fe200000010ff */
[C---:B------:R-:W-:Y:S02]  /*e9b0*/  FMUL.FTZ R128, R166.reuse, R128 ;  /* 0x00000080a6807220 */ /* 0x040fe40000410000 */
[----:B------:R-:W-:Y:S02]  /*e9c0*/  FMUL.FTZ R129, R166, R129 ;  /* 0x00000081a6817220 */ /* 0x000fe40000410000 */
[----:B------:R-:W-:Y:S01]  /*e9d0*/  FMUL.FTZ R130, R165, R130 ;  /* 0x00000082a5827220 */ /* 0x000fe20000410000 */
[C---:B------:R-:W-:Y:S04]  /*e9e0*/  HMMA.16816.F32.BF16 R104, R176.reuse, R20, R104 ;  /* 0x00000014b068723c */ /* 0x040fe80000041868 */
[C---:B------:R-:W-:Y:S01]  /*e9f0*/  FMUL.FTZ R108, R164.reuse, R108 ;  /* 0x0000006ca46c7220 */ /* 0x040fe20000410000 */
[----:B--2---:R-:W-:Y:S01]  /*ea00*/  F2FP.BF16.PACK_AB R30, R195, R196 ;  /* 0x000000c4c31e723e */ /* 0x004fe200000010ff */
[----:B------:R-:W-:Y:S01]  /*ea10*/  FMUL.FTZ R109, R164, R109 ;  /* 0x0000006da46d7220 */ /* 0x000fe20000410000 */
[----:B------:R-:W-:Y:S01]  /*ea20*/  F2FP.BF16.PACK_AB R20, R208, R209 ;  /* 0x000000d1d014723e */ /* 0x000fe200000010ff */
[----:B------:R-:W-:Y:S01]  /*ea30*/  FMUL.FTZ R110, R0, R110 ;  /* 0x0000006e006e7220 */ /* 0x000fe20000410000 */
[----:B------:R-:W-:Y:S03]  /*ea40*/  F2FP.BF16.PACK_AB R21, R206, R207 ;  /* 0x000000cfce15723e */ /* 0x000fe600000010ff */
[----:B------:R-:W-:Y:S01]  /*ea50*/  FMUL.FTZ R111, R0, R111 ;  /* 0x0000006f006f7220 */ /* 0x000fe20000410000 */
[----:B-1----:R-:W-:Y:S01]  /*ea60*/  F2FP.BF16.PACK_AB R31, R193, R194 ;  /* 0x000000c2c11f723e */ /* 0x002fe200000010ff */
[----:B------:R-:W-:Y:S02]  /*ea70*/  FMUL.FTZ R131, R165, R131 ;  /* 0x00000083a5837220 */ /* 0x000fe40000410000 */
[--C-:B------:R-:W-:Y:S02]  /*ea80*/  FFMA.FTZ R45, R45, c[0x0][0x2d0], -R171.reuse ;  /* 0x0000b4002d2d7a23 */ /* 0x100fe400000108ab */
[--C-:B------:R-:W-:Y:S01]  /*ea90*/  FFMA.FTZ R40, R40, c[0x0][0x2d0], -R171.reuse ;  /* 0x0000b40028287a23 */ /* 0x100fe200000108ab */
[-C--:B------:R-:W-:Y:S03]  /*eaa0*/  HMMA.16816.F32.BF16 R108, R176, R22.reuse, R108 ;  /* 0x00000016b06c723c */ /* 0x080fe6000004186c */
[----:B------:R-:W-:Y:S01]  /*eab0*/  MUFU.EX2 R45, R45 ;  /* 0x0000002d002d7308 */ /* 0x000fe20000000800 */
[--C-:B------:R-:W-:Y:S02]  /*eac0*/  FFMA.FTZ R41, R41, c[0x0][0x2d0], -R171.reuse ;  /* 0x0000b40029297a23 */ /* 0x100fe400000108ab */
[--C-:B------:R-:W-:Y:S02]  /*ead0*/  FFMA.FTZ R42, R42, c[0x0][0x2d0], -R2.reuse ;  /* 0x0000b4002a2a7a23 */ /* 0x100fe40000010802 */
[C---:B------:R-:W-:Y:S04]  /*eae0*/  HMMA.16816.F32.BF16 R112, R172.reuse, R22, R112 ;  /* 0x00000016ac70723c */ /* 0x040fe80000041870 */
[--C-:B------:R-:W-:Y:S01]  /*eaf0*/  FFMA.FTZ R43, R43, c[0x0][0x2d0], -R2.reuse ;  /* 0x0000b4002b2b7a23 */ /* 0x100fe20000010802 */
[----:B------:R-:W-:Y:S01]  /*eb00*/  MUFU.EX2 R40, R40 ;  /* 0x0000002800287308 */ /* 0x000fe20000000800 */
[----:B------:R-:W-:Y:S01]  /*eb10*/  FFMA.FTZ R44, R44, c[0x0][0x2d0], -R171 ;  /* 0x0000b4002c2c7a23 */ /* 0x000fe200000108ab */
[----:B------:R-:W-:Y:S01]  /*eb20*/  F2FP.BF16.PACK_AB R22, R204, R205 ;  /* 0x000000cdcc16723e */ /* 0x000fe200000010ff */
[-C--:B------:R-:W-:Y:S04]  /*eb30*/  HMMA.16816.F32.BF16 R116, R172, R32.reuse, R116 ;  /* 0x00000020ac74723c */ /* 0x080fe80000041874 */
[----:B------:R-:W-:Y:S01]  /*eb40*/  F2FP.BF16.PACK_AB R23, R202, R203 ;  /* 0x000000cbca17723e */ /* 0x000fe200000010ff */
[--C-:B------:R-:W-:Y:S01]  /*eb50*/  FFMA.FTZ R46, R46, c[0x0][0x2d0], -R2.reuse ;  /* 0x0000b4002e2e7a23 */ /* 0x100fe20000010802 */
[----:B------:R-:W-:Y:S01]  /*eb60*/  MOV R171, R3 ;  /* 0x0000000300ab7202 */ /* 0x000fe20000000f00 */
[----:B------:R-:W-:Y:S01]  /*eb70*/  FFMA.FTZ R2, R47, c[0x0][0x2d0], -R2 ;  /* 0x0000b4002f027a23 */ /* 0x000fe20000010802 */
[C---:B------:R-:W-:Y:S01]  /*eb80*/  HMMA.16816.F32.BF16 R120, R176.reuse, R32, R120 ;  /* 0x00000020b078723c */ /* 0x040fe20000041878 */
[----:B------:R-:W1:Y:S03]  /*eb90*/  MUFU.EX2 R41, R41 ;  /* 0x0000002900297308 */ /* 0x000e660000000800 */
[----:B------:R-:W-:Y:S02]  /*eba0*/  FFMA.FTZ R0, R0, R252, R210 ;  /* 0x000000fc00007223 */ /* 0x000fe400000100d2 */
[----:B-----5:R-:W-:Y:S02]  /*ebb0*/  FFMA.FTZ R165, R165, R200, R218 ;  /* 0x000000c8a5a57223 */ /* 0x020fe400000100da */
[-C--:B------:R-:W-:Y:S03]  /*ebc0*/  HMMA.16816.F32.BF16 R124, R176, R34.reuse, R124 ;  /* 0x00000022b07c723c */ /* 0x080fe6000004187c */
[----:B------:R2:W-:Y:S01]  /*ebd0*/  MUFU.EX2 R36, R2 ;  /* 0x0000000200247308 */ /* 0x0005e20000000800 */
[----:B------:R-:W-:Y:S02]  /*ebe0*/  FADD.FTZ R0, R211, R0 ;  /* 0x00000000d3007221 */ /* 0x000fe40000010000 */
[----:B----4-:R-:W-:Y:S01]  /*ebf0*/  FFMA.FTZ R164, R164, R170, R214 ;  /* 0x000000aaa4a47223 */ /* 0x010fe200000100d6 */
[----:B------:R-:W-:Y:S01]  /*ec00*/  MOV R170, R167 ;  /* 0x000000a700aa7202 */ /* 0x000fe20000000f00 */
[----:B------:R-:W-:Y:S01]  /*ec10*/  HMMA.16816.F32.BF16 R128, R172, R34, R128 ;  /* 0x00000022ac80723c */ /* 0x000fe20000041880 */
[----:B------:R-:W3:Y:S03]  /*ec20*/  LDSM.16.MT88.4 R32, [R227+0x900] ;  /* 0x00090000e320783b */ /* 0x000ee60000004200 */
[----:B------:R-:W-:Y:S01]  /*ec30*/  FADD.FTZ R0, R212, R0 ;  /* 0x00000000d4007221 */ /* 0x000fe20000010000 */
[----:B------:R-:W-:Y:S03]  /*ec40*/  MUFU.EX2 R42, R42 ;  /* 0x0000002a002a7308 */ /* 0x000fe60000000800 */
[-C--:B------:R-:W-:Y:S01]  /*ec50*/  HMMA.16816.F32.BF16 R4, R20, R24.reuse, R4 ;  /* 0x000000181404723c */ /* 0x080fe20000041804 */
[----:B------:R-:W-:Y:S04]  /*ec60*/  LDSM.16.MT88.4 R172, [R226+0x2100] ;  /* 0x00210000e2ac783b */ /* 0x000fe80000004200 */
[----:B------:R-:W-:Y:S02]  /*ec70*/  FADD.FTZ R0, R213, R0 ;  /* 0x00000000d5007221 */ /* 0x000fe40000010000 */
[----:B------:R-:W4:Y:S01]  /*ec80*/  MUFU.EX2 R43, R43 ;  /* 0x0000002b002b7308 */ /* 0x000f220000000800 */
[C---:B------:R-:W-:Y:S04]  /*ec90*/  HMMA.16816.F32.BF16 R8, R28.reuse, R24, R8 ;  /* 0x000000181c08723c */ /* 0x040fe80000041808 */
[----:B--2---:R-:W-:Y:S04]  /*eca0*/  FADD.FTZ R2, R198, R0 ;  /* 0x00000000c6027221 */ /* 0x004fe80000010000 */
[-C--:B------:R-:W-:Y:S01]  /*ecb0*/  HMMA.16816.F32.BF16 R12, R28, R26.reuse, R12 ;  /* 0x0000001a1c0c723c */ /* 0x080fe2000004180c */
[----:B------:R-:W3:Y:S07]  /*ecc0*/  MUFU.EX2 R44, R44 ;  /* 0x0000002c002c7308 */ /* 0x000eee0000000800 */
[C---:B------:R-:W-:Y:S01]  /*ecd0*/  HMMA.16816.F32.BF16 R16, R20.reuse, R26, R16 ;  /* 0x0000001a1410723c */ /* 0x040fe20000041810 */
[----:B------:R-:W5:Y:S02]  /*ece0*/  LDSM.16.MT88.4 R24, [R225+0x2100] ;  /* 0x00210000e118783b */ /* 0x000f640000004200 */
[----:B------:R-:W1:Y:S05]  /*ecf0*/  MUFU.EX2 R46, R46 ;  /* 0x0000002e002e7308 */ /* 0x000e6a0000000800 */
[-C--:B------:R-:W-:Y:S08]  /*ed00*/  HMMA.16816.F32.BF16 R132, R20, R180.reuse, R132 ;  /* 0x000000b41484723c */ /* 0x080ff00000041884 */
[C---:B------:R-:W-:Y:S08]  /*ed10*/  HMMA.16816.F32.BF16 R136, R28.reuse, R180, R136 ;  /* 0x000000b41c88723c */ /* 0x040ff00000041888 */
[-C--:B------:R-:W-:Y:S08]  /*ed20*/  HMMA.16816.F32.BF16 R140, R28, R182.reuse, R140 ;  /* 0x000000b61c8c723c */ /* 0x080ff0000004188c */
[C---:B------:R-:W-:Y:S08]  /*ed30*/  HMMA.16816.F32.BF16 R144, R20.reuse, R182, R144 ;  /* 0x000000b61490723c */ /* 0x040ff00000041890 */
[-C--:B------:R-:W-:Y:S08]  /*ed40*/  HMMA.16816.F32.BF16 R148, R20, R184.reuse, R148 ;  /* 0x000000b81494723c */ /* 0x080ff00000041894 */
[C---:B------:R-:W-:Y:S08]  /*ed50*/  HMMA.16816.F32.BF16 R152, R28.reuse, R184, R152 ;  /* 0x000000b81c98723c */ /* 0x040ff00000041898 */
[-C--:B------:R-:W-:Y:S08]  /*ed60*/  HMMA.16816.F32.BF16 R156, R28, R186.reuse, R156 ;  /* 0x000000ba1c9c723c */ /* 0x080ff0000004189c */
[C---:B------:R-:W-:Y:S08]  /*ed70*/  HMMA.16816.F32.BF16 R160, R20.reuse, R186, R160 ;  /* 0x000000ba14a0723c */ /* 0x040ff000000418a0 */
[-C--:B---3--:R-:W-:Y:S08]  /*ed80*/  HMMA.16816.F32.BF16 R52, R20, R32.reuse, R52 ;  /* 0x000000201434723c */ /* 0x088ff00000041834 */
[C---:B------:R-:W-:Y:S08]  /*ed90*/  HMMA.16816.F32.BF16 R56, R28.reuse, R32, R56 ;  /* 0x000000201c38723c */ /* 0x040ff00000041838 */
[-C--:B------:R-:W-:Y:S08]  /*eda0*/  HMMA.16816.F32.BF16 R60, R28, R34.reuse, R60 ;  /* 0x000000221c3c723c */ /* 0x080ff0000004183c */
[C---:B------:R-:W-:Y:S01]  /*edb0*/  HMMA.16816.F32.BF16 R64, R20.reuse, R34, R64 ;  /* 0x000000221440723c */ /* 0x040fe20000041840 */
[----:B------:R-:W3:Y:S07]  /*edc0*/  LDSM.16.MT88.4 R32, [R228+0x2100] ;  /* 0x00210000e420783b */ /* 0x000eee0000004200 */
[-C--:B-----5:R-:W-:Y:S08]  /*edd0*/  HMMA.16816.F32.BF16 R68, R20, R24.reuse, R68 ;  /* 0x000000181444723c */ /* 0x0a0ff00000041844 */
[C---:B------:R-:W-:Y:S08]  /*ede0*/  HMMA.16816.F32.BF16 R72, R28.reuse, R24, R72 ;  /* 0x000000181c48723c */ /* 0x040ff00000041848 */
[-C--:B------:R-:W-:Y:S08]  /*edf0*/  HMMA.16816.F32.BF16 R76, R28, R26.reuse, R76 ;  /* 0x0000001a1c4c723c */ /* 0x080ff0000004184c */
[C---:B------:R-:W-:Y:S01]  /*ee00*/  HMMA.16816.F32.BF16 R80, R20.reuse, R26, R80 ;  /* 0x0000001a1450723c */ /* 0x040fe20000041850 */
[----:B------:R-:W5:Y:S07]  /*ee10*/  LDSM.16.MT88.4 R24, [R227+0x2100] ;  /* 0x00210000e318783b */ /* 0x000f6e0000004200 */
[-C--:B------:R-:W-:Y:S08]  /*ee20*/  HMMA.16816.F32.BF16 R84, R20, R172.reuse, R84 ;  /* 0x000000ac1454723c */ /* 0x080ff00000041854 */
[C---:B------:R-:W-:Y:S01]  /*ee30*/  HMMA.16816.F32.BF16 R88, R28.reuse, R172, R88 ;  /* 0x000000ac1c58723c */ /* 0x040fe20000041858 */
[----:B------:R-:W2:Y:S07]  /*ee40*/  LDL.LU R173, [R1+0x10] ;  /* 0x0000100001ad7983 */ /* 0x000eae0000300800 */
        /* <DEDUP_REMOVED lines=8> */
[C---:B------:R-:W-:Y:S07]  /*eed0*/  HMMA.16816.F32.BF16 R120, R28.reuse, R24, R120 ;  /* 0x000000181c78723c */ /* 0x040fee0000041878 */
[----:B-1----:R-:W-:Y:S01]  /*eee0*/  F2FP.BF16.PACK_AB R24, R41, R40 ;  /* 0x000000282918723e */ /* 0x002fe200000010ff */
[-C--:B------:R-:W-:Y:S01]  /*eef0*/  HMMA.16816.F32.BF16 R124, R28, R26.reuse, R124 ;  /* 0x0000001a1c7c723c */ /* 0x080fe2000004187c */
[----:B------:R-:W-:Y:S03]  /*ef00*/  LDSM.16.MT88.4 R28, [R228+0x2900] ;  /* 0x00290000e41c783b */ /* 0x000fe60000004200 */
[----:B----4-:R-:W-:Y:S04]  /*ef10*/  F2FP.BF16.PACK_AB R25, R43, R42 ;  /* 0x0000002a2b19723e */ /* 0x010fe800000010ff */
[----:B------:R-:W-:Y:S07]  /*ef20*/  HMMA.16816.F32.BF16 R128, R20, R26, R128 ;  /* 0x0000001a1480723c */ /* 0x000fee0000041880 */
[----:B------:R-:W-:Y:S02]  /*ef30*/  F2FP.BF16.PACK_AB R20, R37, R192 ;  /* 0x000000c02514723e */ /* 0x000fe400000010ff */
[----:B------:R-:W-:Y:S03]  /*ef40*/  F2FP.BF16.PACK_AB R21, R39, R38 ;  /* 0x000000262715723e */ /* 0x000fe600000010ff */
[----:B------:R-:W-:Y:S02]  /*ef50*/  F2FP.BF16.PACK_AB R22, R49, R48 ;  /* 0x000000303116723e */ /* 0x000fe400000010ff */
[----:B------:R-:W-:Y:S02]  /*ef60*/  F2FP.BF16.PACK_AB R23, R51, R50 ;  /* 0x000000323317723e */ /* 0x000fe400000010ff */
[----:B------:R-:W-:Y:S02]  /*ef70*/  F2FP.BF16.PACK_AB R26, R45, R44 ;  /* 0x0000002c2d1a723e */ /* 0x000fe400000010ff */
[----:B------:R-:W-:Y:S03]  /*ef80*/  F2FP.BF16.PACK_AB R27, R36, R46 ;  /* 0x0000002e241b723e */ /* 0x000fe600000010ff */
[-C--:B------:R-:W-:Y:S01]  /*ef90*/  HMMA.16816.F32.BF16 R176, R20, R188.reuse, R4 ;  /* 0x000000bc14b0723c */ /* 0x080fe20000041804 */
[----:B------:R-:W1:Y:S07]  /*efa0*/  LDSM.16.MT88.4 R4, [R228+0x1100] ;  /* 0x00110000e404783b */ /* 0x000e6e0000004200 */
[C---:B------:R-:W-:Y:S01]  /*efb0*/  HMMA.16816.F32.BF16 R180, R24.reuse, R188, R8 ;  /* 0x000000bc18b4723c */ /* 0x040fe20000041808 */
[----:B------:R-:W4:Y:S07]  /*efc0*/  LDSM.16.MT88.4 R8, [R227+0x1100] ;  /* 0x00110000e308783b */ /* 0x000f2e0000004200 */
[-C--:B------:R-:W-:Y:S01]  /*efd0*/  HMMA.16816.F32.BF16 R184, R24, R190.reuse, R12 ;  /* 0x000000be18b8723c */ /* 0x080fe2000004180c */
[----:B------:R-:W5:Y:S07]  /*efe0*/  LDSM.16.MT88.4 R12, [R225+0x2900] ;  /* 0x00290000e10c783b */ /* 0x000f6e0000004200 */
[C---:B------:R-:W-:Y:S01]  /*eff0*/  HMMA.16816.F32.BF16 R188, R20.reuse, R190, R16 ;  /* 0x000000be14bc723c */ /* 0x040fe20000041810 */
[----:B------:R-:W4:Y:S07]  /*f000*/  LDSM.16.MT88.4 R16, [R226+0x2900] ;  /* 0x00290000e210783b */ /* 0x000f2e0000004200 */
[-C--:B---3--:R-:W-:Y:S08]  /*f010*/  HMMA.16816.F32.BF16 R132, R20, R32.reuse, R132 ;  /* 0x000000201484723c */ /* 0x088ff00000041884 */
[C---:B------:R-:W-:Y:S08]  /*f020*/  HMMA.16816.F32.BF16 R136, R24.reuse, R32, R136 ;  /* 0x000000201888723c */ /* 0x040ff00000041888 */
[-C--:B------:R-:W-:Y:S08]  /*f030*/  HMMA.16816.F32.BF16 R140, R24, R34.reuse, R140 ;  /* 0x00000022188c723c */ /* 0x080ff0000004188c */
[C---:B------:R-:W-:Y:S08]  /*f040*/  HMMA.16816.F32.BF16 R144, R20.reuse, R34, R144 ;  /* 0x000000221490723c */ /* 0x040ff00000041890 */
[-C--:B-1----:R-:W-:Y:S08]  /*f050*/  HMMA.16816.F32.BF16 R148, R20, R4.reuse, R148 ;  /* 0x000000041494723c */ /* 0x082ff00000041894 */
[C---:B------:R-:W-:Y:S08]  /*f060*/  HMMA.16816.F32.BF16 R152, R24.reuse, R4, R152 ;  /* 0x000000041898723c */ /* 0x040ff00000041898 */
[-C--:B------:R-:W-:Y:S08]  /*f070*/  HMMA.16816.F32.BF16 R156, R24, R6.reuse, R156 ;  /* 0x00000006189c723c */ /* 0x080ff0000004189c */
[C---:B------:R-:W-:Y:S01]  /*f080*/  HMMA.16816.F32.BF16 R160, R20.reuse, R6, R160 ;  /* 0x0000000614a0723c */ /* 0x040fe200000418a0 */
[----:B------:R-:W1:Y:S07]  /*f090*/  LDSM.16.MT88.4 R4, [R227+0x2900] ;  /* 0x00290000e304783b */ /* 0x000e6e0000004200 */
[-C--:B----4-:R-:W-:Y:S08]  /*f0a0*/  HMMA.16816.F32.BF16 R52, R20, R8.reuse, R52 ;  /* 0x000000081434723c */ /* 0x090ff00000041834 */
[C---:B------:R-:W-:Y:S07]  /*f0b0*/  HMMA.16816.F32.BF16 R56, R24.reuse, R8, R56 ;  /* 0x000000081838723c */ /* 0x040fee0000041838 */
[----:B------:R-:W-:Y:S01]  /*f0c0*/  FADD.FTZ R8, R215, R164 ;  /* 0x000000a4d7087221 */ /* 0x000fe20000010000 */
[-C--:B------:R-:W-:Y:S04]  /*f0d0*/  HMMA.16816.F32.BF16 R60, R24, R10.reuse, R60 ;  /* 0x0000000a183c723c */ /* 0x080fe8000004183c */
[----:B------:R-:W-:Y:S01]  /*f0e0*/  FADD.FTZ R8, R216, R8 ;  /* 0x00000008d8087221 */ /* 0x000fe20000010000 */
[----:B------:R-:W-:Y:S03]  /*f0f0*/  MOV R164, R168 ;  /* 0x000000a800a47202 */ /* 0x000fe60000000f00 */
[C---:B------:R-:W-:Y:S04]  /*f100*/  HMMA.16816.F32.BF16 R64, R20.reuse, R10, R64 ;  /* 0x0000000a1440723c */ /* 0x040fe80000041840 */
[----:B------:R-:W-:Y:S03]  /*f110*/  FADD.FTZ R8, R217, R8 ;  /* 0x00000008d9087221 */ /* 0x000fe60000010000 */
[----:B------:R-:W-:Y:S01]  /*f120*/  FADD.FTZ R10, R219, R165 ;  /* 0x000000a5db0a7221 */ /* 0x000fe20000010000 */
[-C--:B-----5:R-:W-:Y:S04]  /*f130*/  HMMA.16816.F32.BF16 R68, R20, R12.reuse, R68 ;  /* 0x0000000c1444723c */ /* 0x0a0fe80000041844 */
[----:B------:R-:W-:Y:S02]  /*f140*/  FADD.FTZ R8, R201, R8 ;  /* 0x00000008c9087221 */ /* 0x000fe40000010000 */
[----:B------:R-:W-:Y:S02]  /*f150*/  FADD.FTZ R10, R246, R10 ;  /* 0x0000000af60a7221 */ /* 0x000fe40000010000 */
[C---:B------:R-:W-:Y:S04]  /*f160*/  HMMA.16816.F32.BF16 R72, R24.reuse, R12, R72 ;  /* 0x0000000c1848723c */ /* 0x040fe80000041848 */
[----:B------:R-:W-:Y:S04]  /*f170*/  FADD.FTZ R10, R223, R10 ;  /* 0x0000000adf0a7221 */ /* 0x000fe80000010000 */
[-C--:B------:R-:W-:Y:S04]  /*f180*/  HMMA.16816.F32.BF16 R76, R24, R14.reuse, R76 ;  /* 0x0000000e184c723c */ /* 0x080fe8000004184c */
[----:B------:R-:W-:Y:S04]  /*f190*/  FADD.FTZ R10, R207, R10 ;  /* 0x0000000acf0a7221 */ /* 0x000fe80000010000 */
[C---:B------:R-:W-:Y:S04]  /*f1a0*/  HMMA.16816.F32.BF16 R80, R20.reuse, R14, R80 ;  /* 0x0000000e1450723c */ /* 0x040fe80000041850 */
[----:B------:R-:W-:Y:S02]  /*f1b0*/  FADD.FTZ R11, R206, R10 ;  /* 0x0000000ace0b7221 */ /* 0x000fe40000010000 */
[----:B------:R-:W-:Y:S02]  /*f1c0*/  FADD.FTZ R10, R199, R8 ;  /* 0x00000008c70a7221 */ /* 0x000fe40000010000 */
[-C--:B------:R-:W-:Y:S08]  /*f1d0*/  HMMA.16816.F32.BF16 R84, R20, R16.reuse, R84 ;  /* 0x000000101454723c */ /* 0x080ff00000041854 */
[C---:B------:R-:W-:Y:S08]  /*f1e0*/  HMMA.16816.F32.BF16 R88, R24.reuse, R16, R88 ;  /* 0x000000101858723c */ /* 0x040ff00000041858 */
[-C--:B------:R-:W-:Y:S08]  /*f1f0*/  HMMA.16816.F32.BF16 R92, R24, R18.reuse, R92 ;  /* 0x00000012185c723c */ /* 0x080ff0000004185c */
[C---:B------:R-:W-:Y:S08]  /*f200*/  HMMA.16816.F32.BF16 R96, R20.reuse, R18, R96 ;  /* 0x000000121460723c */ /* 0x040ff00000041860 */
[-C--:B------:R-:W-:Y:S04]  /*f210*/  HMMA.16816.F32.BF16 R100, R20, R28.reuse, R100 ;  /* 0x0000001c1464723c */ /* 0x080fe80000041864 */
[----:B--2---:R-:W-:Y:S04]  /*f220*/  FFMA.FTZ R166, R166, R173, R247 ;  /* 0x000000ada6a67223 */ /* 0x004fe800000100f7 */
[C---:B------:R-:W-:Y:S04]  /*f230*/  HMMA.16816.F32.BF16 R104, R24.reuse, R28, R104 ;  /* 0x0000001c1868723c */ /* 0x040fe80000041868 */
[----:B------:R-:W-:Y:S04]  /*f240*/  FADD.FTZ R9, R249, R166 ;  /* 0x000000a6f9097221 */ /* 0x000fe80000010000 */
[----:B------:R-:W-:Y:S01]  /*f250*/  FADD.FTZ R9, R248, R9 ;  /* 0x00000009f8097221 */ /* 0x000fe20000010000 */
[-C--:B------:R-:W-:Y:S03]  /*f260*/  HMMA.16816.F32.BF16 R108, R24, R30.reuse, R108 ;  /* 0x0000001e186c723c */ /* 0x080fe6000004186c */
[----:B------:R-:W-:Y:S04]  /*f270*/  FADD.FTZ R9, R250, R9 ;  /* 0x00000009fa097221 */ /* 0x000fe80000010000 */
[----:B------:R-:W-:Y:S01]  /*f280*/  FADD.FTZ R9, R209, R9 ;  /* 0x00000009d1097221 */ /* 0x000fe20000010000 */
[C---:B------:R-:W-:Y:S04]  /*f290*/  HMMA.16816.F32.BF16 R112, R20.reuse, R30, R112 ;  /* 0x0000001e1470723c */ /* 0x040fe80000041870 */
[----:B------:R-:W-:Y:S02]  /*f2a0*/  FADD.FTZ R0, R208, R9 ;  /* 0x00000009d0007221 */ /* 0x000fe40000010000 */
[----:B------:R-:W-:Y:S02]  /*f2b0*/  FADD.FTZ R9, R197, R2 ;  /* 0x00000002c5097221 */ /* 0x000fe40000010000 */
[----:B------:R-:W-:Y:S01]  /*f2c0*/  FADD.FTZ R8, R205, R0 ;  /* 0x00000000cd087221 */ /* 0x000fe20000010000 */
[-C--:B-1----:R-:W-:Y:S03]  /*f2d0*/  HMMA.16816.F32.BF16 R116, R20, R4.reuse, R116 ;  /* 0x000000041474723c */ /* 0x082fe60000041874 */
[----:B------:R-:W-:Y:S02]  /*f2e0*/  FADD.FTZ R2, R196, R10 ;  /* 0x0000000ac4027221 */ /* 0x000fe40000010000 */
[----:B------:R-:W-:Y:S02]  /*f2f0*/  FADD.FTZ R10, R204, R8 ;  /* 0x00000008cc0a7221 */ /* 0x000fe40000010000 */
[----:B------:R-:W-:Y:S01]  /*f300*/  FADD.FTZ R0, R194, R9 ;  /* 0x00000009c2007221 */ /* 0x000fe20000010000 */
[C---:B------:R-:W-:Y:S04]  /*f310*/  HMMA.16816.F32.BF16 R120, R24.reuse, R4, R120 ;  /* 0x000000041878723c */ /* 0x040fe80000041878 */
[----:B------:R-:W-:Y:S03]  /*f320*/  FADD.FTZ R8, R193, R0 ;  /* 0x00000000c1087221 */ /* 0x000fe60000010000 */
[----:B------:R-:W-:Y:S01]  /*f330*/  FADD.FTZ R4, R203, R11 ;  /* 0x0000000bcb047221 */ /* 0x000fe20000010000 */
[-C--:B------:R-:W-:Y:S04]  /*f340*/  HMMA.16816.F32.BF16 R124, R24, R6.reuse, R124 ;  /* 0x00000006187c723c */ /* 0x080fe8000004187c */
[----:B------:R-:W-:Y:S02]  /*f350*/  FADD.FTZ R9, R202, R4 ;  /* 0x00000004ca097221 */ /* 0x000fe40000010000 */
[----:B------:R-:W-:Y:S02]  /*f360*/  FADD.FTZ R5, R195, R2 ;  /* 0x00000002c3057221 */ /* 0x000fe40000010000 */
[----:B------:R-:W-:Y:S01]  /*f370*/  FADD.FTZ R4, R192, R10 ;  /* 0x0000000ac0047221 */ /* 0x000fe20000010000 */
[----:B------:R-:W-:Y:S04]  /*f380*/  HMMA.16816.F32.BF16 R128, R20, R6, R128 ;  /* 0x000000061480723c */ /* 0x000fe80000041880 */
[----:B------:R-:W-:Y:S02]  /*f390*/  FADD.FTZ R2, R38, R9 ;  /* 0x0000000926027221 */ /* 0x000fe40000010000 */
[----:B------:R-:W-:Y:S02]  /*f3a0*/  FADD.FTZ R0, R40, R5 ;  /* 0x0000000528007221 */ /* 0x000fe40000010000 */
[----:B------:R-:W-:Y:S04]  /*f3b0*/  FADD.FTZ R5, R37, R4 ;  /* 0x0000000425057221 */ /* 0x000fe80000010000 */
[----:B------:R-:W-:Y:S02]  /*f3c0*/  FADD.FTZ R4, R39, R2 ;  /* 0x0000000227047221 */ /* 0x000fe40000010000 */
[----:B------:R-:W-:Y:S02]  /*f3d0*/  FADD.FTZ R5, R48, R5 ;  /* 0x0000000530057221 */ /* 0x000fe40000010000 */
[----:B------:R-:W-:Y:S02]  /*f3e0*/  FADD.FTZ R8, R42, R8 ;  /* 0x000000082a087221 */ /* 0x000fe40000010000 */
[----:B------:R-:W-:Y:S02]  /*f3f0*/  FADD.FTZ R2, R41, R0 ;  /* 0x0000000029027221 */ /* 0x000fe40000010000 */
[----:B------:R-:W-:Y:S02]  /*f400*/  FADD.FTZ R5, R49, R5 ;  /* 0x0000000531057221 */ /* 0x000fe40000010000 */
[----:B------:R-:W-:Y:S02]  /*f410*/  FADD.FTZ R4, R50, R4 ;  /* 0x0000000432047221 */ /* 0x000fe40000010000 */
[----:B------:R-:W-:Y:S01]  /*f420*/  FADD.FTZ R2, R44, R2 ;  /* 0x000000022c027221 */ /* 0x000fe20000010000 */
[----:B------:R-:W-:Y:S01]  /*f430*/  STL [R1+0x10], R5 ;  /* 0x0000100501007387 */ /* 0x000fe20000100800 */
[----:B------:R-:W-:Y:S02]  /*f440*/  FADD.FTZ R4, R51, R4 ;  /* 0x0000000433047221 */ /* 0x000fe40000010000 */
[----:B------:R-:W-:Y:S02]  /*f450*/  FADD.FTZ R0, R43, R8 ;  /* 0x000000082b007221 */ /* 0x000fe40000010000 */
[----:B------:R-:W-:Y:S01]  /*f460*/  FADD.FTZ R2, R45, R2 ;  /* 0x000000022d027221 */ /* 0x000fe20000010000 */
[----:B------:R-:W-:Y:S01]  /*f470*/  STL [R1+0xc], R4 ;  /* 0x00000c0401007387 */ /* 0x000fe20000100800 */
[----:B------:R-:W-:Y:S03]  /*f480*/  FADD.FTZ R0, R46, R0 ;  /* 0x000000002e007221 */ /* 0x000fe60000010000 */
[----:B------:R-:W-:Y:S01]  /*f490*/  STL [R1+0x14], R2 ;  /* 0x0000140201007387 */ /* 0x000fe20000100800 */
[----:B------:R-:W-:Y:S05]  /*f4a0*/  FADD.FTZ R0, R36, R0 ;  /* 0x0000000024007221 */ /* 0x000fea0000010000 */
[----:B------:R1:W-:Y:S02]  /*f4b0*/  STL [R1+0x18], R0 ;  /* 0x0000180001007387 */ /* 0x0003e40000100800 */
[----:B-1----:R-:W-:Y:S01]  /*f4c0*/  MOV R0, R169 ;  /* 0x000000a900007202 */ /* 0x002fe20000000f00 */
[----:B------:R-:W-:-:S05]  /*f4d0*/  @P0 BRA `(.L_x_636) ;  /* 0xffffd0c000000947 */ /* 0x000fca000383ffff */
.L_x_633:
[----:B------:R-:W-:-:S06]  /*f4e0*/  UISETP.GE.AND UP0, UPT, UR24, UR8, UPT ;  /* 0x000000081800728c */ /* 0x000fcc000bf06270 */
[----:B------:R-:W-:-:S13]  /*f4f0*/  PLOP3.LUT P0, PT, PT, PT, UP0, 0x80, 0x0 ;  /* 0x000000000000781c */ /* 0x000fda0003f0f008 */
[----:B------:R-:W-:Y:S05]  /*f500*/  @!P0 BRA `(.L_x_637) ;  /* 0x00004af000008947 */ /* 0x000fea0003800000 */
[----:B-1----:R-:W2:Y:S01]  /*f510*/  LDL.LU R2, [R1] ;  /* 0x0000000001027983 */ /* 0x002ea20000300800 */
[----:B------:R-:W-:Y:S01]  /*f520*/  IMAD.MOV.U32 R165, RZ, RZ, R168 ;  /* 0x000000ffffa57224 */ /* 0x000fe200078e00a8 */
[----:B------:R-:W-:Y:S01]  /*f530*/  MOV R170, R3 ;  /* 0x0000000300aa7202 */ /* 0x000fe20000000f00 */
[----:B------:R-:W-:Y:S01]  /*f540*/  IMAD.MOV.U32 R164, RZ, RZ, R169 ;  /* 0x000000ffffa47224 */ /* 0x000fe200078e00a9 */
[----:B------:R-:W3:Y:S01]  /*f550*/  LDL.LU R4, [R1+0x28] ;  /* 0x0000280001047983 */ /* 0x000ee20000300800 */
[----:B------:R-:W-:Y:S01]  /*f560*/  IMAD.MOV.U32 R166, RZ, RZ, R167 ;  /* 0x000000ffffa67224 */ /* 0x000fe200078e00a7 */
[----:B--2---:R-:W-:Y:S02]  /*f570*/  SHF.R.S32.HI R249, RZ, 0x1f, R2 ;  /* 0x0000001ffff97819 */ /* 0x004fe40000011402 */
[C---:B------:R-:W-:Y:S02]  /*f580*/  SHF.L.U32 R248, R2.reuse, 0x1, RZ ;  /* 0x0000000102f87819 */ /* 0x040fe400000006ff */
[----:B------:R-:W-:-:S02]  /*f590*/  SHF.L.U64.HI R249, R2, 0x1, R249 ;  /* 0x0000000102f97819 */ /* 0x000fc400000102f9 */
[----:B------:R-:W3:Y:S02]  /*f5a0*/  LDL.LU R2, [R1+0x24] ;  /* 0x0000240001027983 */ /* 0x000ee40000300800 */
[C---:B---3--:R-:W-:Y:S01]  /*f5b0*/  SHF.L.U64.HI R247, R2.reuse, 0x1, R4 ;  /* 0x0000000102f77819 */ /* 0x048fe20000010204 */
[----:B------:R-:W-:Y:S02]  /*f5c0*/  IMAD.SHL.U32 R246, R2, 0x2, RZ ;  /* 0x0000000202f67824 */ /* 0x000fe400078e00ff */
.L_x_655:
[----:B------:R-:W-:Y:S04]  /*f5d0*/  DEPBAR.LE SB0, 0x0 ;  /* 0x000080000000791a */ /* 0x000fe80000000000 */
[----:B------:R-:W-:Y:S01]  /*f5e0*/  BAR.SYNC.DEFER_BLOCKING 0x0 ;  /* 0x0000000000007b1d */ /* 0x000fe20000010000 */
[----:B-1----:R-:W-:Y:S01]  /*f5f0*/  SHF.R.S32.HI R0, RZ, 0x1f, R243 ;  /* 0x0000001fff007819 */ /* 0x002fe200000114f3 */
[C---:B------:R-:W-:Y:S01]  /*f600*/  IMAD.WIDE.U32 R2, R243.reuse, c[0x0][0x208], RZ ;  /* 0x00008200f3027a25 */ /* 0x040fe200078e00ff */
[----:B------:R-:W-:Y:S03]  /*f610*/  UISETP.GT.AND UP0, UPT, UR24, UR8, UPT ;  /* 0x000000081800728c */ /* 0x000fe6000bf04270 */
[----:B------:R-:W-:Y:S04]  /*f620*/  IMAD R0, R0, c[0x0][0x208], RZ ;  /* 0x0000820000007a24 */ /* 0x000fe800078e02ff */
[----:B------:R-:W-:Y:S04]  /*f630*/  IMAD R0, R243, c[0x0][0x20c], R0 ;  /* 0x00008300f3007a24 */ /* 0x000fe800078e0200 */
[----:B------:R-:W-:Y:S01]  /*f640*/  IMAD.IADD R3, R3, 0x1, R0 ;  /* 0x0000000103037824 */ /* 0x000fe200078e0200 */
[----:B-----5:R-:W-:Y:S03]  /*f650*/  SHF.R.S32.HI R0, RZ, 0x1f, R242 ;  /* 0x0000001fff007819 */ /* 0x020fe600000114f2 */
[----:B------:R-:W-:Y:S04]  /*f660*/  IMAD.WIDE.U32 R2, R242, c[0x0][0x218], R2 ;  /* 0x00008600f2027a25 */ /* 0x000fe800078e0002 */
[----:B------:R-:W-:Y:S01]  /*f670*/  IMAD R0, R0, c[0x0][0x218], RZ ;  /* 0x0000860000007a24 */ /* 0x000fe200078e02ff */
[----:B------:R-:W-:Y:S01]  /*f680*/  IADD3 R2, P0, R2, UR22, RZ ;  /* 0x0000001602027c10 */ /* 0x000fe2000ff1e0ff */
[----:B------:R-:W-:Y:S02]  /*f690*/  LDSM.16.M88.4 R48, [R231+0x6100] ;  /* 0x00610000e730783b */ /* 0x000fe40000000200 */
[----:B------:R-:W-:Y:S04]  /*f6a0*/  IMAD R0, R242, c[0x0][0x21c], R0 ;  /* 0x00008700f2007a24 */ /* 0x000fe800078e0200 */
[----:B------:R-:W1:Y:S01]  /*f6b0*/  LDSM.16.M88.4 R16, [R224+0x3100] ;  /* 0x00310000e010783b */ /* 0x000e620000000200 */
[----:B------:R-:W-:Y:S02]  /*f6c0*/  IADD3.X R3, R3, UR16, R0, P0, !PT ;  /* 0x0000001003037c10 */ /* 0x000fe400087fe400 */
[C---:B------:R-:W-:Y:S03]  /*f6d0*/  LEA R0, P0, R2.reuse, c[0x0][0x1f8], 0x1 ;  /* 0x00007e0002007a11 */ /* 0x040fe600078008ff */
[----:B------:R-:W-:Y:S01]  /*f6e0*/  LDSM.16.M88.4 R44, [R231+0x8100] ;  /* 0x00810000e72c783b */ /* 0x000fe20000000200 */
[----:B------:R-:W-:Y:S05]  /*f6f0*/  LEA.HI.X R2, R2, c[0x0][0x1fc], R3, 0x1, P0 ;  /* 0x00007f0002027a11 */ /* 0x000fea00000f0c03 */
[----:B------:R-:W-:Y:S06]  /*f700*/  LDSM.16.M88.4 R32, [R224+0x3900] ;  /* 0x00390000e020783b */ /* 0x000fec0000000200 */
[----:B------:R-:W2:Y:S06]  /*f710*/  SHFL.IDX PT, R3, R0, RZ, 0x181f ;  /* 0x00181fff00037589 */ /* 0x000eac00000e0000 */
[----:B------:R-:W3:Y:S06]  /*f720*/  SHFL.IDX PT, R37, R2, RZ, 0x181f ;  /* 0x00181fff02257589 */ /* 0x000eec00000e0000 */
[----:B------:R-:W-:Y:S06]  /*f730*/  SHFL.IDX PT, R39, R2, 0x1, 0x181f ;  /* 0x00381f0002277f89 */ /* 0x000fec00000e0000 */
[----:B------:R4:W-:Y:S01]  /*f740*/  SHFL.IDX PT, R42, R2, 0x2, 0x181f ;  /* 0x00581f00022a7f89 */ /* 0x0009e200000e0000 */
[-C--:B-1----:R-:W-:Y:S05]  /*f750*/  HMMA.16816.F32.BF16 R4, R48, R16.reuse, RZ ;  /* 0x000000103004723c */ /* 0x082fea00000418ff */
[----:B------:R-:W-:Y:S01]  /*f760*/  LDSM.16.M88.4 R172, [R224+0x4100] ;  /* 0x00410000e0ac783b */ /* 0x000fe20000000200 */
[C---:B--2---:R-:W-:Y:S02]  /*f770*/  IADD3 R36, P0, R3.reuse, R246, RZ ;  /* 0x000000f603247210 */ /* 0x044fe40007f1e0ff */
[C---:B------:R-:W-:Y:S03]  /*f780*/  HMMA.16816.F32.BF16 R8, R44.reuse, R16, RZ ;  /* 0x000000102c08723c */ /* 0x040fe600000418ff */
[----:B------:R-:W1:Y:S06]  /*f790*/  SHFL.IDX PT, R38, R0, 0x1, 0x181f ;  /* 0x00381f0000267f89 */ /* 0x000e6c00000e0000 */
[----:B------:R-:W-:Y:S01]  /*f7a0*/  LDSM.16.M88.4 R192, [R233+0x6100] ;  /* 0x00610000e9c0783b */ /* 0x000fe20000000200 */
[-C--:B------:R-:W-:Y:S02]  /*f7b0*/  HMMA.16816.F32.BF16 R12, R44, R18.reuse, RZ ;  /* 0x000000122c0c723c */ /* 0x080fe400000418ff */
[-C--:B----4-:R-:W-:Y:S03]  /*f7c0*/  IADD3 R2, P1, R3, R248.reuse, RZ ;  /* 0x000000f803027210 */ /* 0x090fe60007f3e0ff */
[----:B------:R-:W-:Y:S03]  /*f7d0*/  LDSM.16.M88.4 R196, [R235] ;  /* 0x00000000ebc4783b */ /* 0x000fe60000000200 */
[C---:B------:R-:W-:Y:S03]  /*f7e0*/  HMMA.16816.F32.BF16 R16, R48.reuse, R18, RZ ;  /* 0x000000123010723c */ /* 0x040fe600000418ff */
[----:B------:R-:W-:Y:S01]  /*f7f0*/  LDSM.16.M88.4 R200, [R233+0x8100] ;  /* 0x00810000e9c8783b */ /* 0x000fe20000000200 */
[C---:B---3--:R-:W-:Y:S02]  /*f800*/  IMAD.X R3, R37.reuse, 0x1, R249, P1 ;  /* 0x0000000125037824 */ /* 0x048fe400008e06f9 */
[----:B------:R-:W-:Y:S02]  /*f810*/  IMAD.X R37, R37, 0x1, R247, P0 ;  /* 0x0000000125257824 */ /* 0x000fe400000e06f7 */
[-C--:B------:R-:W-:Y:S01]  /*f820*/  HMMA.16816.F32.BF16 R20, R48, R32.reuse, RZ ;  /* 0x000000203014723c */ /* 0x080fe200000418ff */
[----:B------:R-:W-:Y:S03]  /*f830*/  LDSM.16.M88.4 R204, [R241] ;  /* 0x00000000f1cc783b */ /* 0x000fe60000000200 */
[C---:B-1----:R-:W-:Y:S03]  /*f840*/  IADD3 R40, P0, R38.reuse, R248, RZ ;  /* 0x000000f826287210 */ /* 0x042fe60007f1e0ff */
[----:B------:R-:W-:Y:S01]  /*f850*/  LDSM.16.M88.4 R208, [R240] ;  /* 0x00000000f0d0783b */ /* 0x000fe20000000200 */
[C---:B------:R-:W-:Y:S04]  /*f860*/  HMMA.16816.F32.BF16 R24, R44.reuse, R32, RZ ;  /* 0x000000202c18723c */ /* 0x040fe800000418ff */
[C---:B------:R-:W-:Y:S01]  /*f870*/  IMAD.X R41, R39.reuse, 0x1, R249, P0 ;  /* 0x0000000127297824 */ /* 0x040fe200000e06f9 */
[----:B------:R-:W-:Y:S01]  /*f880*/  @!PT LDS RZ, [RZ] ;  /* 0x00000000fffff984 */ /* 0x000fe20000000800 */
[----:B------:R-:W-:Y:S01]  /*f890*/  @!PT LDS RZ, [RZ] ;  /* 0x00000000fffff984 */ /* 0x000fe20000000800 */
[----:B------:R-:W-:Y:S01]  /*f8a0*/  @!PT LDS RZ, [RZ] ;  /* 0x00000000fffff984 */ /* 0x000fe20000000800 */
[----:B------:R1:W-:Y:S03]  /*f8b0*/  LDGSTS.E.BYPASS.LTC128B.128 [R245], [R2.64], !P6 ;  /* 0x0000000002f57fae */ /* 0x0003e6000f101d54 */
[-C--:B------:R-:W-:Y:S03]  /*f8c0*/  HMMA.16816.F32.BF16 R28, R44, R34.reuse, RZ ;  /* 0x000000222c1c723c */ /* 0x080fe600000418ff */
[----:B------:R2:W-:Y:S05]  /*f8d0*/  LDGSTS.E.BYPASS.LTC128B.128 [R245+0x1800], [R36.64], !P5 ;  /* 0x0180000024f57fae */ /* 0x0005ea000e901d54 */
[C---:B------:R-:W-:Y:S01]  /*f8e0*/  HMMA.16816.F32.BF16 R32, R48.reuse, R34, RZ ;  /* 0x000000223020723c */ /* 0x040fe200000418ff */
[----:B------:R-:W3:Y:S06]  /*f8f0*/  SHFL.IDX PT, R0, R0, 0x2, 0x181f ;  /* 0x00581f0000007f89 */ /* 0x000eec00000e0000 */
[----:B------:R4:W-:Y:S01]  /*f900*/  LDGSTS.E.BYPASS.LTC128B.128 [R245+0x800], [R40.64], !P6 ;  /* 0x0080000028f57fae */ /* 0x0009e2000f101d54 */
[----:B-1----:R-:W-:Y:S05]  /*f910*/  IADD3 R2, P2, R38, R246, RZ ;  /* 0x000000f626027210 */ /* 0x002fea0007f5e0ff */
[----:B------:R-:W-:Y:S02]  /*f920*/  IMAD.X R3, R39, 0x1, R247, P2 ;  /* 0x0000000127037824 */ /* 0x000fe400010e06f7 */
[-C--:B--2---:R-:W-:Y:S01]  /*f930*/  HMMA.16816.F32.BF16 R36, R48, R172.reuse, RZ ;  /* 0x000000ac3024723c */ /* 0x084fe200000418ff */
[C---:B---3--:R-:W-:Y:S02]  /*f940*/  IADD3 R212, P1, R0.reuse, R248, RZ ;  /* 0x000000f800d47210 */ /* 0x048fe40007f3e0ff */
[----:B------:R1:W-:Y:S01]  /*f950*/  LDGSTS.E.BYPASS.LTC128B.128 [R245+0x2000], [R2.64], !P5 ;  /* 0x0200000002f57fae */ /* 0x0003e2000e901d54 */
[----:B------:R-:W-:Y:S02]  /*f960*/  IADD3 R168, P0, R0, R246, RZ ;  /* 0x000000f600a87210 */ /* 0x000fe40007f1e0ff */
[C---:B------:R-:W-:Y:S03]  /*f970*/  IMAD.X R213, R42.reuse, 0x1, R249, P1 ;  /* 0x000000012ad57824 */ /* 0x040fe600008e06f9 */
[----:B------:R-:W-:Y:S01]  /*f980*/  IMAD.X R169, R42, 0x1, R247, P0 ;  /* 0x000000012aa97824 */ /* 0x000fe200000e06f7 */
[----:B------:R-:W-:Y:S01]  /*f990*/  PLOP3.LUT P0, PT, PT, PT, UP0, 0x80, 0x0 ;  /* 0x000000000000781c */ /* 0x000fe20003f0f008 */
[C---:B----4-:R-:W-:Y:S01]  /*f9a0*/  HMMA.16816.F32.BF16 R40, R44.reuse, R172, RZ ;  /* 0x000000ac2c28723c */ /* 0x050fe200000418ff */
[----:B------:R2:W-:Y:S06]  /*f9b0*/  LDGSTS.E.BYPASS.LTC128B.128 [R245+0x1000], [R212.64], !P6 ;  /* 0x01000000d4f57fae */ /* 0x0005ec000f101d54 */
[----:B------:R1:W-:Y:S01]  /*f9c0*/  LDGSTS.E.BYPASS.LTC128B.128 [R245+0x2800], [R168.64], !P5 ;  /* 0x02800000a8f57fae */ /* 0x0003e2000e901d54 */
[-C--:B------:R-:W-:Y:S05]  /*f9d0*/  HMMA.16816.F32.BF16 R44, R44, R174.reuse, RZ ;  /* 0x000000ae2c2c723c */ /* 0x080fea00000418ff */
[----:B------:R-:W-:Y:S03]  /*f9e0*/  LDSM.16.M88.4 R216, [R230+0x3100] ;  /* 0x00310000e6d8783b */ /* 0x000fe60000000200 */
[----:B------:R-:W-:Y:S03]  /*f9f0*/  HMMA.16816.F32.BF16 R48, R48, R174, RZ ;  /* 0x000000ae3030723c */ /* 0x000fe600000418ff */
[----:B------:R-:W0:Y:S05]  /*fa00*/  LDGDEPBAR ;  /* 0x00000000000079af */ /* 0x000e2a0000000000 */
[-C--:B------:R-:W-:Y:S01]  /*fa10*/  HMMA.16816.F32.BF16 R4, R192, R196.reuse, R4 ;  /* 0x000000c4c004723c */ /* 0x080fe20000041804 */
[----:B------:R-:W-:Y:S06]  /*fa20*/  LDSM.16.M88.4 R220, [R232+0x8100] ;  /* 0x00810000e8dc783b */ /* 0x000fec0000000200 */
[----:B--2---:R-:W2:Y:S01]  /*fa30*/  LDSM.16.M88.4 R212, [R232+0x6100] ;  /* 0x00610000e8d4783b */ /* 0x004ea20000000200 */
[C---:B------:R-:W-:Y:S05]  /*fa40*/  HMMA.16816.F32.BF16 R8, R200.reuse, R196, R8 ;  /* 0x000000c4c808723c */ /* 0x040fea0000041808 */
[----:B------:R-:W3:Y:S03]  /*fa50*/  LDSM.16.M88.4 R172, [R230+0x3900] ;  /* 0x00390000e6ac783b */ /* 0x000ee60000000200 */
[-C--:B------:R-:W-:Y:S08]  /*fa60*/  HMMA.16816.F32.BF16 R12, R200, R198.reuse, R12 ;  /* 0x000000c6c80c723c */ /* 0x080ff0000004180c */
[C---:B------:R-:W-:Y:S01]  /*fa70*/  HMMA.16816.F32.BF16 R16, R192.reuse, R198, R16 ;  /* 0x000000c6c010723c */ /* 0x040fe20000041810 */
[----:B------:R-:W4:Y:S07]  /*fa80*/  LDSM.16.M88.4 R196, [R230+0x4100] ;  /* 0x00410000e6c4783b */ /* 0x000f2e0000000200 */
        /* <DEDUP_REMOVED lines=8> */
[----:B------:R-:W-:Y:S07]  /*fb10*/  LDSM.16.M88.4 R200, [R229] ;  /* 0x00000000e5c8783b */ /* 0x000fee0000000200 */
[----:B------:R-:W-:Y:S01]  /*fb20*/  HMMA.16816.F32.BF16 R48, R192, R210, R48 ;  /* 0x000000d2c030723c */ /* 0x000fe20000041830 */
[----:B------:R-:W1:Y:S06]  /*fb30*/  LDSM.16.M88.4 R192, [R234+0x6100] ;  /* 0x00610000eac0783b */ /* 0x000e6c0000000200 */
[----:B------:R-:W-:Y:S01]  /*fb40*/  LDSM.16.M88.4 R208, [R229+0x1000] ;  /* 0x00100000e5d0783b */ /* 0x000fe20000000200 */
[-C--:B--2---:R-:W-:Y:S08]  /*fb50*/  HMMA.16816.F32.BF16 R4, R212, R216.reuse, R4 ;  /* 0x000000d8d404723c */ /* 0x084ff00000041804 */
[C---:B------:R-:W-:Y:S08]  /*fb60*/  HMMA.16816.F32.BF16 R8, R220.reuse, R216, R8 ;  /* 0x000000d8dc08723c */ /* 0x040ff00000041808 */
[-C--:B------:R-:W-:Y:S08]  /*fb70*/  HMMA.16816.F32.BF16 R12, R220, R218.reuse, R12 ;  /* 0x000000dadc0c723c */ /* 0x080ff0000004180c */
[C---:B------:R-:W-:Y:S01]  /*fb80*/  HMMA.16816.F32.BF16 R16, R212.reuse, R218, R16 ;  /* 0x000000dad410723c */ /* 0x040fe20000041810 */
[----:B------:R-:W-:Y:S07]  /*fb90*/  LDSM.16.M88.4 R216, [R231+0xc100] ;  /* 0x00c10000e7d8783b */ /* 0x000fee0000000200 */
[-C--:B---3--:R-:W-:Y:S08]  /*fba0*/  HMMA.16816.F32.BF16 R20, R212, R172.reuse, R20 ;  /* 0x000000acd414723c */ /* 0x088ff00000041814 */
        /* <DEDUP_REMOVED lines=9> */
[----:B------:R-:W-:Y:S06]  /*fc40*/  LDSM.16.M88.4 R196, [R231+0xa100] ;  /* 0x00a10000e7c4783b */ /* 0x000fec0000000200 */
[----:B------:R-:W3:Y:S01]  /*fc50*/  LDSM.16.M88.4 R212, [R224+0x4900] ;  /* 0x00490000e0d4783b */ /* 0x000ee20000000200 */
[-C--:B-1----:R-:W-:Y:S08]  /*fc60*/  HMMA.16816.F32.BF16 R4, R192, R200.reuse, R4 ;  /* 0x000000c8c004723c */ /* 0x082ff00000041804 */
[C---:B------:R-:W-:Y:S08]  /*fc70*/  HMMA.16816.F32.BF16 R8, R204.reuse, R200, R8 ;  /* 0x000000c8cc08723c */ /* 0x040ff00000041808 */
[-C--:B------:R-:W-:Y:S08]  /*fc80*/  HMMA.16816.F32.BF16 R12, R204, R202.reuse, R12 ;  /* 0x000000cacc0c723c */ /* 0x080ff0000004180c */
[C---:B------:R-:W-:Y:S01]  /*fc90*/  HMMA.16816.F32.BF16 R16, R192.reuse, R202, R16 ;  /* 0x000000cac010723c */ /* 0x040fe20000041810 */
[----:B------:R-:W1:Y:S07]  /*fca0*/  LDSM.16.M88.4 R200, [R224+0x5900] ;  /* 0x00590000e0c8783b */ /* 0x000e6e0000000200 */
[-C--:B--2---:R-:W-:Y:S08]  /*fcb0*/  HMMA.16816.F32.BF16 R20, R192, R172.reuse, R20 ;  /* 0x000000acc014723c */ /* 0x084ff00000041814 */
        /* <DEDUP_REMOVED lines=9> */
[----:B------:R-:W2:Y:S06]  /*fd50*/  LDSM.16.M88.4 R192, [R239] ;  /* 0x00000000efc0783b */ /* 0x000eac0000000200 */
[----:B------:R-:W4:Y:S01]  /*fd60*/  LDSM.16.M88.4 R208, [R238] ;  /* 0x00000000eed0783b */ /* 0x000f220000000200 */
[-C--:B---3--:R-:W-:Y:S08]  /*fd70*/  HMMA.16816.F32.BF16 R4, R196, R212.reuse, R4 ;  /* 0x000000d4c404723c */ /* 0x088ff00000041804 */
[C---:B------:R-:W-:Y:S08]  /*fd80*/  HMMA.16816.F32.BF16 R8, R216.reuse, R212, R8 ;  /* 0x000000d4d808723c */ /* 0x040ff00000041808 */
[-C--:B------:R-:W-:Y:S08]  /*fd90*/  HMMA.16816.F32.BF16 R12, R216, R214.reuse, R12 ;  /* 0x000000d6d80c723c */ /* 0x080ff0000004180c */
[C---:B------:R-:W-:Y:S01]  /*fda0*/  HMMA.16816.F32.BF16 R16, R196.reuse, R214, R16 ;  /* 0x000000d6c410723c */ /* 0x040fe20000041810 */
[----:B------:R-:W3:Y:S07]  /*fdb0*/  LDSM.16.M88.4 R212, [R237] ;  /* 0x00000000edd4783b */ /* 0x000eee0000000200 */
[-C--:B------:R-:W-:Y:S08]  /*fdc0*/  HMMA.16816.F32.BF16 R20, R196, R220.reuse, R20 ;  /* 0x000000dcc414723c */ /* 0x080ff00000041814 */
[C---:B------:R-:W-:Y:S08]  /*fdd0*/  HMMA.16816.F32.BF16 R24, R216.reuse, R220, R24 ;  /* 0x000000dcd818723c */ /* 0x040ff00000041818 */
[-C--:B------:R-:W-:Y:S08]  /*fde0*/  HMMA.16816.F32.BF16 R28, R216, R222.reuse, R28 ;  /* 0x000000ded81c723c */ /* 0x080ff0000004181c */
[C---:B------:R-:W-:Y:S01]  /*fdf0*/  HMMA.16816.F32.BF16 R32, R196.reuse, R222, R32 ;  /* 0x000000dec420723c */ /* 0x040fe20000041820 */
[----:B------:R-:W-:Y:S07]  /*fe00*/  LDSM.16.M88.4 R220, [R229+0x2000] ;  /* 0x00200000e5dc783b */ /* 0x000fee0000000200 */
[-C--:B-1----:R-:W-:Y:S08]  /*fe10*/  HMMA.16816.F32.BF16 R36, R196, R200.reuse, R36 ;  /* 0x000000c8c424723c */ /* 0x082ff00000041824 */
[C---:B------:R-:W-:Y:S08]  /*fe20*/  HMMA.16816.F32.BF16 R40, R216.reuse, R200, R40 ;  /* 0x000000c8d828723c */ /* 0x040ff00000041828 */
[-C--:B------:R-:W-:Y:S01]  /*fe30*/  HMMA.16816.F32.BF16 R44, R216, R202.reuse, R44 ;  /* 0x000000cad82c723c */ /* 0x080fe2000004182c */
[----:B------:R-:W-:Y:S07]  /*fe40*/  LDSM.16.M88.4 R216, [R232+0xc100] ;  /* 0x00c10000e8d8783b */ /* 0x000fee0000000200 */
[----:B------:R-:W-:Y:S01]  /*fe50*/  HMMA.16816.F32.BF16 R48, R196, R202, R48 ;  /* 0x000000cac430723c */ /* 0x000fe20000041830 */
[----:B------:R-:W-:Y:S06]  /*fe60*/  LDSM.16.M88.4 R196, [R232+0xa100] ;  /* 0x00a10000e8c4783b */ /* 0x000fec0000000200 */
[----:B------:R-:W1:Y:S01]  /*fe70*/  LDSM.16.M88.4 R200, [R230+0x4900] ;  /* 0x00490000e6c8783b */ /* 0x000e620000000200 */
[-C--:B--2---:R-:W-:Y:S08]  /*fe80*/  HMMA.16816.F32.BF16 R4, R172, R192.reuse, R4 ;  /* 0x000000c0ac04723c */ /* 0x084ff00000041804 */
[C---:B------:R-:W-:Y:S08]  /*fe90*/  HMMA.16816.F32.BF16 R8, R204.reuse, R192, R8 ;  /* 0x000000c0cc08723c */ /* 0x040ff00000041808 */
[-C--:B------:R-:W-:Y:S08]  /*fea0*/  HMMA.16816.F32.BF16 R12, R204, R194.reuse, R12 ;  /* 0x000000c2cc0c723c */ /* 0x080ff0000004180c */
[C---:B------:R-:W-:Y:S01]  /*feb0*/  HMMA.16816.F32.BF16 R16, R172.reuse, R194, R16 ;  /* 0x000000c2ac10723c */ /* 0x040fe20000041810 */
[----:B------:R-:W2:Y:S07]  /*fec0*/  LDSM.16.M88.4 R192, [R230+0x5100] ;  /* 0x00510000e6c0783b */ /* 0x000eae0000000200 */
[-C--:B----4-:R-:W-:Y:S08]  /*fed0*/  HMMA.16816.F32.BF16 R20, R172, R208.reuse, R20 ;  /* 0x000000d0ac14723c */ /* 0x090ff00000041814 */
[C---:B------:R-:W-:Y:S08]  /*fee0*/  HMMA.16816.F32.BF16 R24, R204.reuse, R208, R24 ;  /* 0x000000d0cc18723c */ /* 0x040ff00000041818 */
[-C--:B------:R-:W-:Y:S08]  /*fef0*/  HMMA.16816.F32.BF16 R28, R204, R210.reuse, R28 ;  /* 0x000000d2cc1c723c */ /* 0x080ff0000004181c */
[C---:B------:R-:W-:Y:S01]  /*ff00*/  HMMA.16816.F32.BF16 R32, R172.reuse, R210, R32 ;  /* 0x000000d2ac20723c */ /* 0x040fe20000041820 */
[----:B------:R-:W4:Y:S07]  /*ff10*/  LDSM.16.M88.4 R208, [R230+0x5900] ;  /* 0x00590000e6d0783b */ /* 0x000f2e0000000200 */
[-C--:B---3--:R-:W-:Y:S08]  /*ff20*/  HMMA.16816.F32.BF16 R36, R172, R212.reuse, R36 ;  /* 0x000000d4ac24723c */ /* 0x088ff00000041824 */
[C---:B------:R-:W-:Y:S08]  /*ff30*/  HMMA.16816.F32.BF16 R40, R204.reuse, R212, R40 ;  /* 0x000000d4cc28723c */ /* 0x040ff00000041828 */
[-C--:B------:R-:W-:Y:S01]  /*ff40*/  HMMA.16816.F32.BF16 R44, R204, R214.reuse, R44 ;  /* 0x000000d6cc2c723c */ /* 0x080fe2000004182c */
[----:B------:R-:W-:Y:S07]  /*ff50*/  LDSM.16.M88.4 R204, [R229+0x1800] ;  /* 0x00180000e5cc783b */ /* 0x000fee0000000200 */
[----:B------:R-:W-:Y:S01]  /*ff60*/  HMMA.16816.F32.BF16 R48, R172, R214, R48 ;  /* 0x000000d6ac30723c */ /* 0x000fe20000041830 */
[----:B------:R-:W3:Y:S06]  /*ff70*/  LDSM.16.M88.4 R172, [R234+0xa100] ;  /* 0x00a10000eaac783b */ /* 0x000eec0000000200 */
[----:B------:R-:W3:Y:S01]  /*ff80*/  LDSM.16.M88.4 R212, [R236+0xc100] ;  /* 0x00c10000ecd4783b */ /* 0x000ee20000000200 */
[-C--:B-1----:R-:W-:Y:S08]  /*ff90*/  HMMA.16816.F32.BF16 R4, R196, R200.reuse, R4 ;  /* 0x000000c8c404723c */ /* 0x082ff00000041804 */
[C---:B------:R-:W-:Y:S08]  /*ffa0*/  HMMA.16816.F32.BF16 R8, R216.reuse, R200, R8 ;  /* 0x000000c8d808723c */ /* 0x040ff00000041808 */
[-C--:B------:R-:W-:Y:S08]  /*ffb0*/  HMMA.16816.F32.BF16 R12, R216, R202.reuse, R12 ;  /* 0x000000cad80c723c */ /* 0x080ff0000004180c */
[C---:B------:R-:W-:Y:S01]  /*ffc0*/  HMMA.16816.F32.BF16 R16, R196.reuse, R202, R16 ;  /* 0x000000cac410723c */ /* 0x040fe20000041810 */
[----:B------:R-:W1:Y:S01]  /*ffd0*/  LDSM.16.M88.4 R200, [R229+0x2800] ;  /* 0x00280000e5c8783b */ /* 0x000e620000000200 */
[----:B------:R-:W-:Y:S05]  /*ffe0*/  DEPBAR.LE SB0, 0x0 ;  /* 0x000080000000791a */ /* 0x000fea0000000000 */
[----:B------:R-:W-:Y:S01]  /*fff0*/  BAR.SYNC.DEFER_BLOCKING 0x0 ;  /* 0x0000000000007b1d */ /* 0x000fe20000010000 */
[-C--:B--2---:R-:W-:Y:S08]  /*10000*/  HMMA.16816.F32.BF16 R20, R196, R192.reuse, R20 ;  /* 0x000000c0c414723c */ /* 0x084ff00000041814 */
[C---:B------:R-:W-:Y:S08]  /*10010*/  HMMA.16816.F32.BF16 R24, R216.reuse, R192, R24 ;  /* 0x000000c0d818723c */ /* 0x040ff00000041818 */
[-C--:B------:R-:W-:Y:S08]  /*10020*/  HMMA.16816.F32.BF16 R28, R216, R194.reuse, R28 ;  /* 0x000000c2d81c723c */ /* 0x080ff0000004181c */
[C---:B------:R-:W-:Y:S08]  /*10030*/  HMMA.16816.F32.BF16 R32, R196.reuse, R194, R32 ;  /* 0x000000c2c420723c */ /* 0x040ff00000041820 */
[-C--:B----4-:R-:W-:Y:S08]  /*10040*/  HMMA.16816.F32.BF16 R36, R196, R208.reuse, R36 ;  /* 0x000000d0c424723c */ /* 0x090ff00000041824 */
[C---:B------:R-:W-:Y:S08]  /*10050*/  HMMA.16816.F32.BF16 R40, R216.reuse, R208, R40 ;  /* 0x000000d0d828723c */ /* 0x040ff00000041828 */
[-C--:B------:R-:W-:Y:S08]  /*10060*/  HMMA.16816.F32.BF16 R44, R216, R210.reuse, R44 ;  /* 0x000000d2d82c723c */ /* 0x080ff0000004182c */
[----:B------:R-:W-:Y:S08]  /*10070*/  HMMA.16816.F32.BF16 R48, R196, R210, R48 ;  /* 0x000000d2c430723c */ /* 0x000ff00000041830 */
        /* <DEDUP_REMOVED lines=42> */
[----:B------:R-:W-:Y:S04]  /*10320*/  SHFL.IDX PT, R172, R2, 0x1, 0x181f ;  /* 0x00381f0002ac7f89 */ /* 0x000fe800000e0000 */
[----:B------:R2:W-:Y:S04]  /*10330*/  SHFL.IDX PT, R169, R2, 0x2, 0x181f ;  /* 0x00581f0002a97f89 */ /* 0x0005e800000e0000 */
[----:B------:R-:W3:Y:S04]  /*10340*/  SHFL.IDX PT, R168, R0, RZ, 0x181f ;  /* 0x00181fff00a87589 */ /* 0x000ee800000e0000 */
[----:B------:R-:W4:Y:S04]  /*10350*/  SHFL.IDX PT, R171, R0, 0x1, 0x181f ;  /* 0x00381f0000ab7f89 */ /* 0x000f2800000e0000 */
[----:B------:R-:W5:Y:S01]  /*10360*/  SHFL.IDX PT, R0, R0, 0x2, 0x181f ;  /* 0x00581f0000007f89 */ /* 0x000f6200000e0000 */
[C---:B-1----:R-:W-:Y:S02]  /*10370*/  IADD3 R192, P1, R167.reuse, R246, RZ ;  /* 0x000000f6a7c07210 */ /* 0x042fe40007f3e0ff */
[-C--:B--2---:R-:W-:Y:S04]  /*10380*/  IADD3 R2, P0, R167, R248.reuse, RZ ;  /* 0x000000f8a7027210 */ /* 0x084fe80007f1e0ff */
[CC--:B---3--:R-:W-:Y:S01]  /*10390*/  IADD3.X R3, R168.reuse, R249.reuse, RZ, P0, !PT ;  /* 0x000000f9a8037210 */ /* 0x0c8fe200007fe4ff */
[----:B------:R-:W-:Y:S01]  /*103a0*/  IMAD.X R193, R168, 0x1, R247, P1 ;  /* 0x00000001a8c17824 */ /* 0x000fe200008e06f7 */
[C---:B------:R-:W-:Y:S02]  /*103b0*/  IADD3 R174, P0, R172.reuse, R248, RZ ;  /* 0x000000f8acae7210 */ /* 0x040fe40007f1e0ff */
[----:B------:R-:W-:Y:S01]  /*103c0*/  IADD3 R172, P2, R172, R246, RZ ;  /* 0x000000f6acac7210 */ /* 0x000fe20007f5e0ff */
[----:B------:R1:W-:Y:S01]  /*103d0*/  LDGSTS.E.BYPASS.LTC128B.128 [R244+0x3100], [R2.64], !P6 ;  /* 0x0310000002f47fae */ /* 0x0003e2000f101d54 */
[----:B------:R-:W-:Y:S01]  /*103e0*/  IADD3 R168, P1, R169, R248, RZ ;  /* 0x000000f8a9a87210 */ /* 0x000fe20007f3e0ff */
[C---:B----4-:R-:W-:Y:S02]  /*103f0*/  IMAD.X R175, R171.reuse, 0x1, R249, P0 ;  /* 0x00000001abaf7824 */ /* 0x050fe400000e06f9 */
[----:B------:R2:W-:Y:S01]  /*10400*/  LDGSTS.E.BYPASS.LTC128B.128 [R244+0x4900], [R192.64], !P5 ;  /* 0x04900000c0f47fae */ /* 0x0005e2000e901d54 */
[--C-:B------:R-:W-:Y:S03]  /*10410*/  IMAD.X R173, R171, 0x1, R247.reuse, P2 ;  /* 0x00000001abad7824 */ /* 0x100fe600010e06f7 */
[----:B------:R2:W-:Y:S04]  /*10420*/  LDGSTS.E.BYPASS.LTC128B.128 [R244+0x3900], [R174.64], !P6 ;  /* 0x03900000aef47fae */ /* 0x0005e8000f101d54 */
[----:B------:R2:W-:Y:S01]  /*10430*/  LDGSTS.E.BYPASS.LTC128B.128 [R244+0x5100], [R172.64], !P5 ;  /* 0x05100000acf47fae */ /* 0x0005e2000e901d54 */
[----:B-1----:R-:W-:Y:S02]  /*10440*/  IADD3 R2, P0, R169, R246, RZ ;  /* 0x000000f6a9027210 */ /* 0x002fe40007f1e0ff */
[C---:B-----5:R-:W-:Y:S03]  /*10450*/  IADD3.X R169, R0.reuse, R249, RZ, P1, !PT ;  /* 0x000000f900a97210 */ /* 0x060fe60000ffe4ff */
[----:B------:R-:W-:Y:S02]  /*10460*/  IMAD.X R3, R0, 0x1, R247, P0 ;  /* 0x0000000100037824 */ /* 0x000fe400000e06f7 */
[----:B------:R2:W-:Y:S04]  /*10470*/  LDGSTS.E.BYPASS.LTC128B.128 [R244+0x4100], [R168.64], !P6 ;  /* 0x04100000a8f47fae */ /* 0x0005e8000f101d54 */
[----:B------:R2:W-:Y:S02]  /*10480*/  LDGSTS.E.BYPASS.LTC128B.128 [R244+0x5900], [R2.64], !P5 ;  /* 0x0590000002f47fae */ /* 0x0005e4000e901d54 */
.L_x_638:
[----:B--2---:R-:W2:Y:S01]  /*10490*/  LDL R3, [R1+0x1c] ;  /* 0x00001c0001037983 */ /* 0x004ea20000100800 */
[----:B------:R-:W-:Y:S01]  /*104a0*/  UISETP.NE.AND UP1, UPT, UR13, URZ, UPT ;  /* 0x0000003f0d00728c */ /* 0x000fe2000bf25270 */
[----:B------:R-:W-:Y:S01]  /*104b0*/  IMAD.U32 R172, RZ, RZ, UR9 ;  /* 0x00000009ffac7e24 */ /* 0x000fe2000f8e00ff */
[----:B------:R-:W-:Y:S01]  /*104c0*/  UIMAD UR28, UR24, -0x30, URZ ;  /* 0xffffffd0181c78a4 */ /* 0x000fe2000f8e023f */
[----:B------:R-:W3:Y:S01]  /*104d0*/  LDL R2, [R1+0x8] ;  /* 0x0000080001027983 */ /* 0x000ee20000100800 */
[----:B------:R-:W-:Y:S02]  /*104e0*/  UISETP.NE.AND UP0, UPT, UR12, URZ, UPT ;  /* 0x0000003f0c00728c */ /* 0x000fe4000bf05270 */
[----:B------:R-:W-:Y:S01]  /*104f0*/  PLOP3.LUT P1, PT, PT, PT, UP1, 0x80, 0x0 ;  /* 0x000000000000781c */ /* 0x000fe20003f2f018 */
[----:B------:R-:W0:Y:S01]  /*10500*/  LDGDEPBAR ;  /* 0x00000000000079af */ /* 0x000e220000000000 */
[----:B------:R-:W-:Y:S02]  /*10510*/  PLOP3.LUT P0, PT, PT, PT, UP1, 0x80, 0x0 ;  /* 0x000000000000781c */ /* 0x000fe40003f0f018 */
[C---:B---3--:R-:W-:Y:S09]  /*10520*/  IADD3 R173, -R2.reuse, UR28, RZ ;  /* 0x0000001c02ad7c10 */ /* 0x048ff2000fffe1ff */
[----:B--2---:R-:W-:Y:S04]  /*10530*/  @P1 IMAD.HI.U32 R0, R3, c[0x0][0x2c8], RZ ;  /* 0x0000b20003001a27 */ /* 0x004fe800078e00ff */
[----:B------:R-:W-:Y:S01]  /*10540*/  IMAD.MOV.U32 R169, RZ, RZ, R3 ;  /* 0x000000ffffa97224 */ /* 0x000fe200078e0003 */
[----:B------:R-:W-:Y:S01]  /*10550*/  @P0 SHF.R.U32.HI R169, RZ, c[0x0][0x2cc], R0 ;  /* 0x0000b300ffa90a19 */ /* 0x000fe20000011600 */
[----:B------:R-:W-:Y:S01]  /*10560*/  IMAD.U32 R0, RZ, RZ, UR28 ;  /* 0x0000001cff007e24 */ /* 0x000fe2000f8e00ff */
[----:B------:R-:W-:Y:S03]  /*10570*/  PLOP3.LUT P0, PT, PT, PT, UP0, 0x40, 0x0 ;  /* 0x000000000000781c */ /* 0x000fe60003f0e808 */
[----:B------:R-:W1:Y:S01]  /*10580*/  SHFL.IDX PT, R3, R169, RZ, 0x1c1f ;  /* 0x001c1fffa9037589 */ /* 0x000e6200000e0000 */
[----:B------:R-:W-:Y:S04]  /*10590*/  IADD3 R0, -R2, 0x1, R0 ;  /* 0x0000000102007810 */ /* 0x000fe80007ffe100 */
[----:B------:R-:W-:Y:S04]  /*105a0*/  IADD3 R172, R0, -c[0x0][0x168], R172 ;  /* 0x80005a0000ac7a10 */ /* 0x000fe80007ffe0ac */
        /* <DEDUP_REMOVED lines=20> */
.L_x_641:
[----:B------:R-:W-:Y:S04]  /*106f0*/  MOV R167, c[0x0][0x32c] ;  /* 0x0000cb0000a77a02 */ /* 0x000fe80000000f00 */
[----:B------:R-:W-:Y:S11]  /*10700*/  ISETP.NE.AND P0, PT, R167, 0x1, PT ;  /* 0x00000001a700780c */ /* 0x000ff60003f05270 */
[----:B------:R-:W-:Y:S02]  /*10710*/  @!UPT UIADD3 URZ, URZ, URZ, URZ ;  /* 0x0000003f3f3ff290 */ /* 0x000fe4000fffe03f */
[----:B------:R-:W-:Y:S05]  /*10720*/  @P0 IMAD.HI.U32 R167, R3, c[0x0][0x330], RZ ;  /* 0x0000cc0003a70a27 */ /* 0x000fea00078e00ff */
[----:B------:R-:W-:Y:S02]  /*10730*/  @P0 SHF.R.U32.HI R3, RZ, c[0x0][0x334], R167 ;  /* 0x0000cd00ff030a19 */ /* 0x000fe400000116a7 */
.L_x_642:
[----:B------:R-:W-:Y:S05]  /*10740*/  BSYNC B0 ;  /* 0x0000000000007941 */ /* 0x000fea0003800000 */
.L_x_640:
[----:B------:R-:W-:Y:S05]  /*10750*/  IMAD R3, R3, c[0x0][0x32c], R173 ;  /* 0x0000cb0003037a24 */ /* 0x000fea00078e02ad */
[----:B------:R-:W-:Y:S02]  /*10760*/  IADD3 R167, R3, c[0x0][0x32c], RZ ;  /* 0x0000cb0003a77a10 */ /* 0x000fe40007ffe0ff */
[----:B------:R-:W-:Y:S02]  /*10770*/  IMNMX R0, R0, R3, !PT ;  /* 0x0000000300007217 */ /* 0x000fe40007800200 */
[----:B------:R-:W-:Y:S02]  /*10780*/  IMNMX R2, R2, R167, PT ;  /* 0x000000a702027217 */ /* 0x000fe40003800200 */
.L_x_639:
        /* <DEDUP_REMOVED lines=21> */
.L_x_645:
[----:B------:R-:W-:Y:S04]  /*108e0*/  MOV R174, 0x1 ;  /* 0x0000000100ae7802 */ /* 0x000fe80000000f00 */
[----:B------:R-:W-:Y:S11]  /*108f0*/  ISETP.NE.AND P0, PT, R174, c[0x0][0x32c], PT ;  /* 0x0000cb00ae007a0c */ /* 0x000ff60003f05270 */
[----:B------:R-:W-:Y:S02]  /*10900*/  @!UPT UIADD3 URZ, URZ, URZ, URZ ;  /* 0x0000003f3f3ff290 */ /* 0x000fe4000fffe03f */
[----:B------:R-:W-:Y:S05]  /*10910*/  @P0 IMAD.HI.U32 R174, R168, c[0x0][0x330], RZ ;  /* 0x0000cc00a8ae0a27 */ /* 0x000fea00078e00ff */
[----:B------:R-:W-:Y:S02]  /*10920*/  @P0 SHF.R.U32.HI R168, RZ, c[0x0][0x334], R174 ;  /* 0x0000cd00ffa80a19 */ /* 0x000fe400000116ae */
.L_x_646:
[----:B------:R-:W-:Y:S05]  /*10930*/  BSYNC B0 ;  /* 0x0000000000007941 */ /* 0x000fea0003800000 */
.L_x_644:
[----:B------:R-:W-:Y:S05]  /*10940*/  IMAD R168, R168, c[0x0][0x32c], R173 ;  /* 0x0000cb00a8a87a24 */ /* 0x000fea00078e02ad */
[----:B------:R-:W-:Y:S02]  /*10950*/  IADD3 R174, R168, c[0x0][0x32c], RZ ;  /* 0x0000cb00a8ae7a10 */ /* 0x000fe40007ffe0ff */
[----:B------:R-:W-:Y:S02]  /*10960*/  IMNMX R3, R3, R168, !PT ;  /* 0x000000a803037217 */ /* 0x000fe40007800200 */
[----:B------:R-:W-:Y:S02]  /*10970*/  IMNMX R167, R167, R174, PT ;  /* 0x000000aea7a77217 */ /* 0x000fe40003800200 */
.L_x_643:
[----:B------:R-:W-:Y:S02]  /*10980*/  UISETP.GE.AND UP2, UPT, UR28, 0x1, UPT ;  /* 0x000000011c00788c */ /* 0x000fe4000bf46270 */
[----:B------:R-:W-:Y:S02]  /*10990*/  UISETP.GE.AND UP1, UPT, UR28, 0x2, UPT ;  /* 0x000000021c00788c */ /* 0x000fe4000bf26270 */
[----:B------:R-:W-:Y:S02]  /*109a0*/  UISETP.GE.AND UP0, UPT, UR28, 0x9, UPT ;  /* 0x000000091c00788c */ /* 0x000fe4000bf06270 */
[----:B------:R-:W-:Y:S01]  /*109b0*/  PLOP3.LUT P0, PT, PT, PT, UP2, 0x40, 0x0 ;  /* 0x000000000000781c */ /* 0x000fe20003f0e828 */
[----:B------:R-:W-:Y:S01]  /*109c0*/  UP2UR UR26, UPR, URZ, 0x2 ;  /* 0x000000023f1a7883 */ /* 0x000fe20008000000 */
[----:B------:R-:W-:Y:S01]  /*109d0*/  PLOP3.LUT P2, PT, PT, PT, UP1, 0x40, 0x0 ;  /* 0x000000000000781c */ /* 0x000fe20003f4e818 */
[----:B------:R-:W-:Y:S01]  /*109e0*/  UISETP.GE.AND UP1, UPT, UR28, 0xa, UPT ;  /* 0x0000000a1c00788c */ /* 0x000fe2000bf26270 */
[----:B------:R-:W-:Y:S01]  /*109f0*/  ISETP.GT.AND P0, PT, R0, RZ, P0 ;  /* 0x000000ff0000720c */ /* 0x000fe20000704270 */
[----:B------:R-:W-:Y:S01]  /*10a00*/  UISETP.GE.AND UP5, UPT, UR28, 0x19, UPT ;  /* 0x000000191c00788c */ /* 0x000fe2000bfa6270 */
[----:B------:R-:W-:Y:S01]  /*10a10*/  PLOP3.LUT P1, PT, PT, PT, UP0, 0x40, 0x0 ;  /* 0x000000000000781c */ /* 0x000fe20003f2e808 */
[----:B------:R-:W-:Y:S01]  /*10a20*/  UP2UR UR25, UPR, URZ, 0x1 ;  /* 0x000000013f197883 */ /* 0x000fe20008000000 */
[----:B------:R-:W-:Y:S01]  /*10a30*/  ISETP.LT.OR P0, PT, R2, 0x1, P0 ;  /* 0x000000010200780c */ /* 0x000fe20000701670 */
        /* <DEDUP_REMOVED lines=12> */
[----:B------:R-:W1:Y:S01]  /*10b00*/  SHFL.IDX PT, R4, R169, 0x2, 0x1c1f ;  /* 0x005c1f00a9047f89 */ /* 0x000e6200000e0000 */
[C---:B------:R-:W-:Y:S01]  /*10b10*/  ISETP.LT.OR P0, PT, R2.reuse, 0xa, P0 ;  /* 0x0000000a0200780c */ /* 0x040fe20000701670 */
[----:B------:R-:W-:Y:S01]  /*10b20*/  UP2UR UR29, UPR, URZ, 0x40 ;  /* 0x000000403f1d7883 */ /* 0x000fe20008000000 */
[----:B------:R-:W-:Y:S01]  /*10b30*/  ISETP.LT.OR P1, PT, R2, 0x9, P1 ;  /* 0x000000090200780c */ /* 0x000fe20000f21670 */
[----:B------:R-:W-:Y:S01]  /*10b40*/  UP2UR UR5, UPR, URZ, 0x2 ;  /* 0x000000023f057883 */ /* 0x000fe20008000000 */
[----:B------:R-:W-:Y:S01]  /*10b50*/  FSEL R193, R17, -INF , !P0 ;  /* 0xff80000011c17808 */ /* 0x000fe20004000000 */
[----:B------:R-:W-:Y:S01]  /*10b60*/  UP2UR UR4, UPR, URZ, 0x1 ;  /* 0x000000013f047883 */ /* 0x000fe20008000000 */
[----:B------:R-:W-:Y:S01]  /*10b70*/  PLOP3.LUT P0, PT, PT, PT, UP5, 0x40, 0x0 ;  /* 0x000000000000781c */ /* 0x000fe20003f0e858 */
[----:B------:R-:W-:Y:S01]  /*10b80*/  UISETP.GE.AND UP1, UPT, UR28, 0x29, UPT ;  /* 0x000000291c00788c */ /* 0x000fe2000bf26270 */
[----:B------:R-:W-:Y:S02]  /*10b90*/  FSEL R175, R5, -INF , !P2 ;  /* 0xff80000005af7808 */ /* 0x000fe40005000000 */
[----:B------:R-:W-:Y:S01]  /*10ba0*/  PLOP3.LUT P2, PT, PT, PT, UP0, 0x40, 0x0 ;  /* 0x000000000000781c */ /* 0x000fe20003f4e808 */
[----:B------:R-:W-:Y:S01]  /*10bb0*/  UISETP.GE.AND UP0, UPT, UR28, 0x2a, UPT ;  /* 0x0000002a1c00788c */ /* 0x000fe2000bf06270 */
        /* <DEDUP_REMOVED lines=52> */
.L_x_649:
[----:B------:R-:W-:Y:S04]  /*10f00*/  MOV R5, c[0x0][0x32c] ;  /* 0x0000cb0000057a02 */ /* 0x000fe80000000f00 */
[----:B------:R-:W-:Y:S11]  /*10f10*/  ISETP.NE.AND P0, PT, R5, 0x1, PT ;  /* 0x000000010500780c */ /* 0x000ff60003f05270 */
[----:B------:R-:W-:Y:S02]  /*10f20*/  @!UPT UIADD3 URZ, URZ, URZ, URZ ;  /* 0x0000003f3f3ff290 */ /* 0x000fe4000fffe03f */
[----:B------:R-:W-:Y:S05]  /*10f30*/  @P0 IMAD.HI.U32 R5, R4, c[0x0][0x330], RZ ;  /* 0x0000cc0004050a27 */ /* 0x000fea00078e00ff */
[----:B------:R-:W-:Y:S02]  /*10f40*/  @P0 SHF.R.U32.HI R4, RZ, c[0x0][0x334], R5 ;  /* 0x0000cd00ff040a19 */ /* 0x000fe40000011605 */
.L_x_650:
[----:B------:R-:W-:Y:S05]  /*10f50*/  BSYNC B0 ;  /* 0x0000000000007941 */ /* 0x000fea0003800000 */
.L_x_648:
[----:B------:R-:W-:Y:S05]  /*10f60*/  IMAD R4, R4, c[0x0][0x32c], R173 ;  /* 0x0000cb0004047a24 */ /* 0x000fea00078e02ad */
[----:B------:R-:W-:Y:S02]  /*10f70*/  IADD3 R5, R4, c[0x0][0x32c], RZ ;  /* 0x0000cb0004057a10 */ /* 0x000fe40007ffe0ff */
[----:B------:R-:W-:Y:S02]  /*10f80*/  IMNMX R0, R0, R4, !PT ;  /* 0x0000000400007217 */ /* 0x000fe40007800200 */
[----:B------:R-:W-:Y:S02]  /*10f90*/  IMNMX R2, R2, R5, PT ;  /* 0x0000000502027217 */ /* 0x000fe40003800200 */
.L_x_647:
[----:B------:R-:W-:Y:S02]  /*10fa0*/  UP2UR UR31, UPR, URZ, 0x8 ;  /* 0x000000083f1f7883 */ /* 0x000fe40008000000 */
[----:B------:R-:W-:Y:S02]  /*10fb0*/  UISETP.NE.AND UP3, UPT, UR26, URZ, UPT ;  /* 0x0000003f1a00728c */ /* 0x000fe4000bf65270 */
[----:B------:R-:W-:Y:S02]  /*10fc0*/  UP2UR UR32, UPR, URZ, 0x10 ;  /* 0x000000103f207883 */ /* 0x000fe40008000000 */
[----:B------:R-:W-:Y:S02]  /*10fd0*/  UISETP.NE.AND UP4, UPT, UR27, URZ, UPT ;  /* 0x0000003f1b00728c */ /* 0x000fe4000bf85270 */
[----:B------:R-:W-:Y:S01]  /*10fe0*/  PLOP3.LUT P0, PT, PT, PT, UP3, 0x40, 0x0 ;  /* 0x000000000000781c */ /* 0x000fe20003f0e838 */
[----:B------:R-:W-:Y:S02]  /*10ff0*/  UP2UR UR30, UPR, URZ, 0x4 ;  /* 0x000000043f1e7883 */ /* 0x000fe40008000000 */
[----:B------:R-:W-:Y:S01]  /*11000*/  UISETP.NE.AND UP2, UPT, UR25, URZ, UPT ;  /* 0x0000003f1900728c */ /* 0x000fe2000bf45270 */
[----:B------:R-:W-:Y:S01]  /*11010*/  ISETP.GT.AND P0, PT, R3, 0x1, P0 ;  /* 0x000000010300780c */ /* 0x000fe20000704270 */
[----:B------:R-:W-:Y:S01]  /*11020*/  UP2UR UR28, UPR, URZ, 0x1 ;  /* 0x000000013f1c7883 */ /* 0x000fe20008000000 */
[----:B------:R-:W-:Y:S01]  /*11030*/  PLOP3.LUT P2, PT, PT, PT, UP4, 0x40, 0x0 ;  /* 0x000000000000781c */ /* 0x000fe20003f4e848 */
[----:B------:R-:W-:Y:S01]  /*11040*/  UISETP.NE.AND UP0, UPT, UR4, URZ, UPT ;  /* 0x0000003f0400728c */ /* 0x000fe2000bf05270 */
[----:B------:R-:W-:Y:S01]  /*11050*/  ISETP.LT.OR P0, PT, R167, 0x2, P0 ;  /* 0x00000002a700780c */ /* 0x000fe20000701670 */
[----:B------:R-:W-:Y:S01]  /*11060*/  UP2UR UR29, UPR, URZ, 0x2 ;  /* 0x000000023f1d7883 */ /* 0x000fe20008000000 */
[----:B------:R-:W-:Y:S01]  /*11070*/  ISETP.GT.AND P2, PT, R3, RZ, P2 ;  /* 0x000000ff0300720c */ /* 0x000fe20001744270 */
[----:B------:R-:W-:Y:S01]  /*11080*/  UISETP.NE.AND UP1, UPT, UR5, URZ, UPT ;  /* 0x0000003f0500728c */ /* 0x000fe2000bf25270 */
[----:B------:R-:W-:Y:S01]  /*11090*/  PLOP3.LUT P1, PT, PT, PT, UP2, 0x40, 0x0 ;  /* 0x000000000000781c */ /* 0x000fe20003f2e828 */
[----:B------:R-:W-:Y:S01]  /*110a0*/  UISETP.NE.AND UP4, UPT, UR32, URZ, UPT ;  /* 0x0000003f2000728c */ /* 0x000fe2000bf85270 */
[----:B------:R-:W-:Y:S01]  /*110b0*/  FSEL R17, R7, -INF , !P0 ;  /* 0xff80000007117808 */ /* 0x000fe20004000000 */
[----:B------:R-:W-:Y:S01]  /*110c0*/  UISETP.NE.AND UP3, UPT, UR31, URZ, UPT ;  /* 0x0000003f1f00728c */ /* 0x000fe2000bf65270 */
[----:B------:R-:W-:Y:S01]  /*110d0*/  PLOP3.LUT P0, PT, PT, PT, UP0, 0x40, 0x0 ;  /* 0x000000000000781c */ /* 0x000fe20003f0e808 */
[----:B------:R-:W-:Y:S01]  /*110e0*/  UISETP.NE.AND UP0, UPT, UR28, URZ, UPT ;  /* 0x0000003f1c00728c */ /* 0x000fe2000bf05270 */
[----:B------:R-:W-:Y:S01]  /*110f0*/  ISETP.LT.OR P2, PT, R167, 0x1, P2 ;  /* 0x00000001a700780c */ /* 0x000fe20001741670 */
[----:B------:R-:W-:Y:S01]  /*11100*/  UP2UR UR28, UPR, URZ, 0x40 ;  /* 0x000000403f1c7883 */ /* 0x000fe20008000000 */
[C---:B------:R-:W-:Y:S01]  /*11110*/  ISETP.GT.AND P1, PT, R3.reuse, 0x8, P1 ;  /* 0x000000080300780c */ /* 0x040fe20000f24270 */
[----:B------:R-:W-:Y:S01]  /*11120*/  UISETP.NE.AND UP2, UPT, UR30, URZ, UPT ;  /* 0x0000003f1e00728c */ /* 0x000fe2000bf45270 */
[----:B------:R-:W-:Y:S02]  /*11130*/  ISETP.GT.AND P0, PT, R3, 0x10, P0 ;  /* 0x000000100300780c */ /* 0x000fe40000704270 */
[----:B------:R-:W-:Y:S02]  /*11140*/  FSEL R6, R6, -INF , !P2 ;  /* 0xff80000006067808 */ /* 0x000fe40005000000 */
[----:B------:R-:W-:Y:S01]  /*11150*/  PLOP3.LUT P2, PT, PT, PT, UP1, 0x40, 0x0 ;  /* 0x000000000000781c */ /* 0x000fe20003f4e818 */
[----:B------:R-:W-:Y:S01]  /*11160*/  UISETP.NE.AND UP1, UPT, UR29, URZ, UPT ;  /* 0x0000003f1d00728c */ /* 0x000fe2000bf25270 */
[C---:B------:R-:W-:Y:S02]  /*11170*/  ISETP.LT.OR P1, PT, R167.reuse, 0x9, P1 ;  /* 0x00000009a700780c */ /* 0x040fe40000f21670 */
[----:B------:R-:W-:Y:S02]  /*11180*/  ISETP.LT.OR P0, PT, R167, 0x11, P0 ;  /* 0x00000011a700780c */ /* 0x000fe40000701670 */
[----:B------:R-:W-:Y:S02]  /*11190*/  ISETP.GT.AND P2, PT, R3, 0x9, P2 ;  /* 0x000000090300780c */ /* 0x000fe40001744270 */
[----:B------:R-:W-:Y:S02]  /*111a0*/  FSEL R18, R18, -INF , !P1 ;  /* 0xff80000012127808 */ /* 0x000fe40004800000 */
[----:B------:R-:W-:Y:S01]  /*111b0*/  PLOP3.LUT P1, PT, PT, PT, UP6, 0x40, 0x0 ;  /* 0x000000000000781c */ /* 0x000fe20003f2e868 */
[----:B------:R-:W-:Y:S01]  /*111c0*/  UISETP.NE.AND UP6, UPT, UR4, URZ, UPT ;  /* 0x0000003f0400728c */ /* 0x000fe2000bfc5270 */
[----:B------:R-:W-:Y:S02]  /*111d0*/  FSEL R195, R22, -INF , !P0 ;  /* 0xff80000016c37808 */ /* 0x000fe40004000000 */
[----:B------:R-:W-:Y:S01]  /*111e0*/  PLOP3.LUT P0, PT, PT, PT, UP4, 0x40, 0x0 ;  /* 0x000000000000781c */ /* 0x000fe20003f0e848 */
[----:B------:R-:W-:Y:S01]  /*111f0*/  UP2UR UR29, UPR, URZ, 0x40 ;  /* 0x000000403f1d7883 */ /* 0x000fe20008000000 */
[----:B------:R-:W-:Y:S01]  /*11200*/  ISETP.LT.OR P2, PT, R167, 0xa, P2 ;  /* 0x0000000aa700780c */ /* 0x000fe20001741670 */
[----:B------:R-:W-:Y:S01]  /*11210*/  UISETP.NE.AND UP6, UPT, UR5, URZ, UPT ;  /* 0x0000003f0500728c */ /* 0x000fe2000bfc5270 */
[C---:B------:R-:W-:Y:S02]  /*11220*/  ISETP.GT.AND P1, PT, R3.reuse, 0x11, P1 ;  /* 0x000000110300780c */ /* 0x040fe40000f24270 */
[----:B------:R-:W-:Y:S01]  /*11230*/  ISETP.GT.AND P0, PT, R3, 0x19, P0 ;  /* 0x000000190300780c */ /* 0x000fe20000704270 */
[----:B------:R-:W-:Y:S01]  /*11240*/  UP2UR UR30, UPR, URZ, 0x40 ;  /* 0x000000403f1e7883 */ /* 0x000fe20008000000 */
[----:B------:R-:W-:Y:S01]  /*11250*/  FSEL R19, R19, -INF , !P2 ;  /* 0xff80000013137808 */ /* 0x000fe20005000000 */
[----:B------:R-:W-:Y:S01]  /*11260*/  UISETP.NE.AND UP6, UPT, UR25, URZ, UPT ;  /* 0x0000003f1900728c */ /* 0x000fe2000bfc5270 */
[----:B------:R-:W-:Y:S02]  /*11270*/  PLOP3.LUT P2, PT, PT, PT, UP5, 0x40, 0x0 ;  /* 0x000000000000781c */ /* 0x000fe40003f4e858 */
[C---:B------:R-:W-:Y:S01]  /*11280*/  ISETP.LT.OR P1, PT, R167.reuse, 0x12, P1 ;  /* 0x00000012a700780c */ /* 0x040fe20000f21670 */
[----:B------:R-:W-:Y:S01]  /*11290*/  UP2UR UR31, UPR, URZ, 0x40 ;  /* 0x000000403f1f7883 */ /* 0x000fe20008000000 */
[----:B------:R-:W-:Y:S01]  /*112a0*/  ISETP.LT.OR P0, PT, R167, 0x1a, P0 ;  /* 0x0000001aa700780c */ /* 0x000fe20000701670 */
[----:B------:R-:W-:Y:S01]  /*112b0*/  UISETP.NE.AND UP6, UPT, UR26, URZ, UPT ;  /* 0x0000003f1a00728c */ /* 0x000fe2000bfc5270 */
[----:B------:R-:W-:Y:S02]  /*112c0*/  ISETP.GT.AND P2, PT, R3, 0x18, P2 ;  /* 0x000000180300780c */ /* 0x000fe40001744270 */
[----:B------:R-:W-:Y:S01]  /*112d0*/  FSEL R197, R23, -INF , !P1 ;  /* 0xff80000017c57808 */ /* 0x000fe20004800000 */
[----:B------:R-:W-:Y:S01]  /*112e0*/  UP2UR UR32, UPR, URZ, 0x40 ;  /* 0x000000403f207883 */ /* 0x000fe20008000000 */
[----:B------:R-:W-:Y:S01]  /*112f0*/  PLOP3.LUT P1, PT, PT, PT, UP3, 0x40, 0x0 ;  /* 0x000000000000781c */ /* 0x000fe20003f2e838 */
[----:B------:R-:W-:Y:S01]  /*11300*/  UISETP.NE.AND UP6, UPT, UR27, URZ, UPT ;  /* 0x0000003f1b00728c */ /* 0x000fe2000bfc5270 */
[----:B------:R-:W-:Y:S02]  /*11310*/  FSEL R200, R35, -INF , !P0 ;  /* 0xff80000023c87808 */ /* 0x000fe40004000000 */
[----:B------:R-:W-:Y:S02]  /*11320*/  PLOP3.LUT P0, PT, PT, PT, UP2, 0x40, 0x0 ;  /* 0x000000000000781c */ /* 0x000fe40003f0e828 */
[----:B------:R-:W-:Y:S02]  /*11330*/  ISETP.LT.OR P2, PT, R167, 0x19, P2 ;  /* 0x00000019a700780c */ /* 0x000fe40001741670 */
[C---:B------:R-:W-:Y:S02]  /*11340*/  ISETP.GT.AND P1, PT, R3.reuse, 0x20, P1 ;  /* 0x000000200300780c */ /* 0x040fe40000f24270 */
[----:B------:R-:W-:Y:S02]  /*11350*/  ISETP.GT.AND P0, PT, R3, 0x21, P0 ;  /* 0x000000210300780c */ /* 0x000fe40000704270 */
[----:B------:R-:W-:Y:S02]  /*11360*/  FSEL R198, R34, -INF , !P2 ;  /* 0xff80000022c67808 */ /* 0x000fe40005000000 */
[----:B------:R-:W-:Y:S02]  /*11370*/  PLOP3.LUT P2, PT, PT, PT, UP1, 0x40, 0x0 ;  /* 0x000000000000781c */ /* 0x000fe40003f4e818 */
[C---:B------:R-:W-:Y:S02]  /*11380*/  ISETP.LT.OR P1, PT, R167.reuse, 0x21, P1 ;  /* 0x00000021a700780c */ /* 0x040fe40000f21670 */
        /* <DEDUP_REMOVED lines=9> */
[----:B------:R-:W-:Y:S01]  /*11420*/  FSEL R210, R50, -INF , !P2 ;  /* 0xff80000032d27808 */ /* 0x000fe20005000000 */
[----:B------:R-:W1:Y:S01]  /*11430*/  SHFL.IDX PT, R3, R169, 0x3, 0x1c1f ;  /* 0x007c1f00a9037f89 */ /* 0x000e6200000e0000 */
        /* <DEDUP_REMOVED lines=75> */
.L_x_653:
[----:B------:R-:W-:Y:S04]  /*118f0*/  MOV R4, c[0x0][0x32c] ;  /* 0x0000cb0000047a02 */ /* 0x000fe80000000f00 */
[----:B------:R-:W-:Y:S11]  /*11900*/  ISETP.NE.AND P0, PT, R4, 0x1, PT ;  /* 0x000000010400780c */ /* 0x000ff60003f05270 */
[----:B------:R-:W-:Y:S02]  /*11910*/  @!UPT UIADD3 URZ, URZ, URZ, URZ ;  /* 0x0000003f3f3ff290 */ /* 0x000fe4000fffe03f */
[----:B------:R-:W-:Y:S05]  /*11920*/  @P0 IMAD.HI.U32 R4, R3, c[0x0][0x330], RZ ;  /* 0x0000cc0003040a27 */ /* 0x000fea00078e00ff */
[----:B------:R-:W-:Y:S02]  /*11930*/  @P0 SHF.R.U32.HI R3, RZ, c[0x0][0x334], R4 ;  /* 0x0000cd00ff030a19 */ /* 0x000fe40000011604 */
.L_x_654:
[----:B------:R-:W-:Y:S05]  /*11940*/  BSYNC B0 ;  /* 0x0000000000007941 */ /* 0x000fea0003800000 */
.L_x_652:
[----:B------:R-:W-:Y:S05]  /*11950*/  IMAD R173, R3, c[0x0][0x32c], R173 ;  /* 0x0000cb0003ad7a24 */ /* 0x000fea00078e02ad */
[----:B------:R-:W-:Y:S02]  /*11960*/  IADD3 R3, R173, c[0x0][0x32c], RZ ;  /* 0x0000cb00ad037a10 */ /* 0x000fe40007ffe0ff */
[----:B------:R-:W-:Y:S02]  /*11970*/  IMNMX R0, R0, R173, !PT ;  /* 0x000000ad00007217 */ /* 0x000fe40007800200 */
[----:B------:R-:W-:Y:S02]  /*11980*/  IMNMX R2, R2, R3, PT ;  /* 0x0000000302027217 */ /* 0x000fe40003800200 */
.L_x_651:
        /* <DEDUP_REMOVED lines=33> */
[----:B------:R-:W-:Y:S01]  /*11ba0*/  UISETP.NE.AND UP3, UPT, UR27, URZ, UPT ;  /* 0x0000003f1b00728c */ /* 0x000fe2000bf65270 */
[----:B------:R-:W-:Y:S02]  /*11bb0*/  FMNMX.FTZ R169, R217, R169, !PT ;  /* 0x000000a9d9a97209 */ /* 0x000fe40007810000 */
[----:B------:R-:W-:Y:S02]  /*11bc0*/  FMNMX.FTZ R3, R210, R3, !PT ;  /* 0x00000003d2037209 */ /* 0x000fe40007810000 */
[----:B------:R-:W-:Y:S01]  /*11bd0*/  FMNMX.FTZ R4, R8, R166, !PT ;  /* 0x000000a608047209 */ /* 0x000fe20007810000 */
[----:B------:R-:W1:Y:S01]  /*11be0*/  SHFL.BFLY PT, R5, R169, 0x2, 0x1f ;  /* 0x0c401f00a9057f89 */ /* 0x000e6200000e0000 */
[----:B------:R-:W-:Y:S02]  /*11bf0*/  ISETP.GT.AND P2, PT, R0, 0x1, P2 ;  /* 0x000000010000780c */ /* 0x000fe40001744270 */
[----:B------:R-:W-:Y:S02]  /*11c00*/  FMNMX.FTZ R3, R214, R3, !PT ;  /* 0x00000003d6037209 */ /* 0x000fe40007810000 */
[----:B------:R-:W-:Y:S02]  /*11c10*/  FMNMX.FTZ R4, R16, R4, !PT ;  /* 0x0000000410047209 */ /* 0x000fe40007810000 */
[----:B------:R-:W-:Y:S01]  /*11c20*/  ISETP.LT.OR P2, PT, R2, 0x2, P2 ;  /* 0x000000020200780c */ /* 0x000fe20001741670 */
[----:B------:R-:W2:Y:S01]  /*11c30*/  SHFL.BFLY PT, R168, R3, 0x2, 0x1f ;  /* 0x0c401f0003a87f89 */ /* 0x000ea200000e0000 */
        /* <DEDUP_REMOVED lines=13> */
[----:B------:R-:W-:Y:S02]  /*11d10*/  FMNMX.FTZ R4, R204, R4, !PT ;  /* 0x00000004cc047209 */ /* 0x000fe40007810000 */
[----:B-1----:R-:W-:Y:S02]  /*11d20*/  FMNMX.FTZ R169, R169, R5, !PT ;  /* 0x00000005a9a97209 */ /* 0x002fe40007810000 */
[----:B--2---:R-:W-:Y:S02]  /*11d30*/  FMNMX.FTZ R168, R3, R168, !PT ;  /* 0x000000a803a87209 */ /* 0x004fe40007810000 */
[----:B------:R-:W-:Y:S01]  /*11d40*/  FMNMX.FTZ R3, R211, R4, !PT ;  /* 0x00000004d3037209 */ /* 0x000fe20007810000 */
[----:B------:R-:W1:Y:S01]  /*11d50*/  SHFL.BFLY PT, R5, R169, 0x1, 0x1f ;  /* 0x0c201f00a9057f89 */ /* 0x000e6200000e0000 */
[----:B------:R-:W-:Y:S02]  /*11d60*/  ISETP.GT.AND P0, PT, R0, 0x8, P0 ;  /* 0x000000080000780c */ /* 0x000fe40000704270 */
[----:B------:R-:W-:Y:S02]  /*11d70*/  FMNMX.FTZ R3, R212, R3, !PT ;  /* 0x00000003d4037209 */ /* 0x000fe40007810000 */
[----:B------:R-:W-:Y:S02]  /*11d80*/  ISETP.LT.OR P0, PT, R2, 0x9, P0 ;  /* 0x000000090200780c */ /* 0x000fe40000701670 */
[----:B------:R-:W-:Y:S01]  /*11d90*/  FMNMX.FTZ R3, R213, R3, !PT ;  /* 0x00000003d5037209 */ /* 0x000fe20007810000 */
[----:B------:R-:W-:Y:S01]  /*11da0*/  SHFL.BFLY PT, R9, R168, 0x1, 0x1f ;  /* 0x0c201f00a8097f89 */ /* 0x000fe200000e0000 */
[----:B------:R-:W-:Y:S02]  /*11db0*/  FSEL R14, R14, -INF , !P0 ;  /* 0xff8000000e0e7808 */ /* 0x000fe40004000000 */
[----:B------:R-:W-:Y:S02]  /*11dc0*/  PLOP3.LUT P0, PT, PT, PT, UP6, 0x40, 0x0 ;  /* 0x000000000000781c */ /* 0x000fe40003f0e868 */
[----:B------:R-:W-:Y:S02]  /*11dd0*/  FMNMX.FTZ R3, R216, R3, !PT ;  /* 0x00000003d8037209 */ /* 0x000fe40007810000 */
[----:B------:R-:W-:Y:S01]  /*11de0*/  PLOP3.LUT P1, PT, PT, PT, UP4, 0x40, 0x0 ;  /* 0x000000000000781c */ /* 0x000fe20003f2e848 */
[----:B------:R-:W-:Y:S01]  /*11df0*/  UISETP.NE.AND UP4, UPT, UR28, URZ, UPT ;  /* 0x0000003f1c00728c */ /* 0x000fe2000bf85270 */
[C---:B------:R-:W-:Y:S01]  /*11e00*/  ISETP.GT.AND P0, PT, R0.reuse, 0x11, P0 ;  /* 0x000000110000780c */ /* 0x040fe20000704270 */
[----:B------:R-:W2:Y:S01]  /*11e10*/  SHFL.BFLY PT, R7, R3, 0x2, 0x1f ;  /* 0x0c401f0003077f89 */ /* 0x000ea200000e0000 */
[----:B------:R-:W-:Y:S02]  /*11e20*/  ISETP.GT.AND P1, PT, R0, RZ, P1 ;  /* 0x000000ff0000720c */ /* 0x000fe40000f24270 */
[C---:B------:R-:W-:Y:S02]  /*11e30*/  ISETP.LT.OR P0, PT, R2.reuse, 0x12, P0 ;  /* 0x000000120200780c */ /* 0x040fe40000701670 */
[----:B------:R-:W-:Y:S02]  /*11e40*/  ISETP.LT.OR P1, PT, R2, 0x1, P1 ;  /* 0x000000010200780c */ /* 0x000fe40000f21670 */
[----:B-1----:R-:W-:Y:S02]  /*11e50*/  FMNMX.FTZ R169, R169, R5, !PT ;  /* 0x00000005a9a97209 */ /* 0x002fe40007810000 */
[----:B------:R-:W-:Y:S02]  /*11e60*/  FSEL R44, R27, -INF , !P0 ;  /* 0xff8000001b2c7808 */ /* 0x000fe40004000000 */
[C---:B------:R-:W-:Y:S01]  /*11e70*/  FSETP.NEU.FTZ.AND P2, PT, R169.reuse, -INF , PT ;  /* 0xff800000a900780b */ /* 0x040fe20003f5d000 */
[----:B------:R-:W-:Y:S01]  /*11e80*/  FMUL.FTZ R23, R169, c[0x0][0x2d0] ;  /* 0x0000b400a9177a20 */ /* 0x000fe20000410000 */
[----:B------:R-:W-:Y:S02]  /*11e90*/  PLOP3.LUT P0, PT, PT, PT, UP4, 0x40, 0x0 ;  /* 0x000000000000781c */ /* 0x000fe40003f0e848 */
[----:B------:R-:W-:Y:S02]  /*11ea0*/  FSEL R10, R10, -INF , !P1 ;  /* 0xff8000000a0a7808 */ /* 0x000fe40004800000 */
[----:B------:R-:W-:Y:S02]  /*11eb0*/  FSEL R23, R23, RZ, P2 ;  /* 0x000000ff17177208 */ /* 0x000fe40001000000 */
[----:B------:R-:W-:Y:S01]  /*11ec0*/  PLOP3.LUT P1, PT, PT, PT, UP1, 0x40, 0x0 ;  /* 0x000000000000781c */ /* 0x000fe20003f2e818 */
[----:B------:R-:W-:Y:S01]  /*11ed0*/  UISETP.NE.AND UP1, UPT, UR25, URZ, UPT ;  /* 0x0000003f1900728c */ /* 0x000fe2000bf25270 */
[----:B------:R-:W-:Y:S01]  /*11ee0*/  ISETP.GT.AND P0, PT, R0, 0x19, P0 ;  /* 0x000000190000780c */ /* 0x000fe20000704270 */
[--C-:B------:R-:W-:Y:S01]  /*11ef0*/  FFMA.FTZ R4, R174, c[0x0][0x2d0], -R23.reuse ;  /* 0x0000b400ae047a23 */ /* 0x100fe20000010817 */
[----:B------:R-:W-:Y:S01]  /*11f00*/  ISETP.GT.AND P1, PT, R0, 0x9, P1 ;  /* 0x000000090000780c */ /* 0x000fe20000f24270 */
[--C-:B------:R-:W-:Y:S01]  /*11f10*/  FFMA.FTZ R40, R196, c[0x0][0x2d0], -R23.reuse ;  /* 0x0000b400c4287a23 */ /* 0x100fe20000010817 */
[C---:B------:R-:W-:Y:S01]  /*11f20*/  ISETP.LT.OR P0, PT, R2.reuse, 0x1a, P0 ;  /* 0x0000001a0200780c */ /* 0x040fe20000701670 */
[----:B------:R1:W-:Y:S01]  /*11f30*/  MUFU.EX2 R32, R4 ;  /* 0x0000000400207308 */ /* 0x0003e20000000800 */
[----:B------:R-:W-:Y:S02]  /*11f40*/  ISETP.LT.OR P1, PT, R2, 0xa, P1 ;  /* 0x0000000a0200780c */ /* 0x000fe40000f21670 */
[----:B------:R-:W-:Y:S02]  /*11f50*/  FSEL R171, R31, -INF , !P0 ;  /* 0xff8000001fab7808 */ /* 0x000fe40004000000 */
[----:B------:R-:W-:Y:S02]  /*11f60*/  PLOP3.LUT P0, PT, PT, PT, UP3, 0x40, 0x0 ;  /* 0x000000000000781c */ /* 0x000fe40003f0e838 */
[----:B------:R-:W-:Y:S02]  /*11f70*/  FSEL R15, R15, -INF , !P1 ;  /* 0xff8000000f0f7808 */ /* 0x000fe40004800000 */
[----:B------:R-:W-:Y:S01]  /*11f80*/  PLOP3.LUT P1, PT, PT, PT, UP5, 0x40, 0x0 ;  /* 0x000000000000781c */ /* 0x000fe20003f2e858 */
[----:B------:R-:W-:Y:S01]  /*11f90*/  MUFU.EX2 R251, R40 ;  /* 0x0000002800fb7308 */ /* 0x000fe20000000800 */
[C---:B------:R-:W-:Y:S02]  /*11fa0*/  ISETP.GT.AND P0, PT, R0.reuse, 0x20, P0 ;  /* 0x000000200000780c */ /* 0x040fe40000704270 */
[----:B------:R-:W-:Y:S02]  /*11fb0*/  ISETP.GT.AND P1, PT, R0, 0x18, P1 ;  /* 0x000000180000780c */ /* 0x000fe40000f24270 */
[----:B--2---:R-:W-:Y:S02]  /*11fc0*/  FMNMX.FTZ R3, R3, R7, !PT ;  /* 0x0000000703037209 */ /* 0x004fe40007810000 */
[C---:B------:R-:W-:Y:S02]  /*11fd0*/  ISETP.LT.OR P0, PT, R2.reuse, 0x21, P0 ;  /* 0x000000210200780c */ /* 0x040fe40000701670 */
[----:B------:R-:W-:Y:S01]  /*11fe0*/  ISETP.LT.OR P1, PT, R2, 0x19, P1 ;  /* 0x000000190200780c */ /* 0x000fe20000f21670 */
[----:B------:R-:W2:Y:S01]  /*11ff0*/  SHFL.BFLY PT, R167, R3, 0x1, 0x1f ;  /* 0x0c201f0003a77f89 */ /* 0x000ea200000e0000 */
[----:B------:R-:W-:Y:S02]  /*12000*/  FSEL R172, R42, -INF , !P0 ;  /* 0xff8000002aac7808 */ /* 0x000fe40004000000 */
[----:B------:R-:W-:Y:S01]  /*12010*/  FMNMX.FTZ R5, R10, R170, !PT ;  /* 0x000000aa0a057209 */ /* 0x000fe20007810000 */
[--C-:B-1----:R-:W-:Y:S01]  /*12020*/  FFMA.FTZ R4, R175, c[0x0][0x2d0], -R23.reuse ;  /* 0x0000b400af047a23 */ /* 0x102fe20000010817 */
[----:B------:R-:W-:Y:S02]  /*12030*/  FSEL R45, R30, -INF , !P1 ;  /* 0xff8000001e2d7808 */ /* 0x000fe40004800000 */
[----:B------:R-:W-:Y:S01]  /*12040*/  PLOP3.LUT P1, PT, PT, PT, UP2, 0x40, 0x0 ;  /* 0x000000000000781c */ /* 0x000fe20003f2e828 */
[----:B------:R1:W-:Y:S01]  /*12050*/  MUFU.EX2 R24, R4 ;  /* 0x0000000400187308 */ /* 0x0003e20000000800 */
[----:B------:R-:W-:Y:S01]  /*12060*/  FMNMX.FTZ R5, R11, R5, !PT ;  /* 0x000000050b057209 */ /* 0x000fe20007810000 */
[----:B------:R-:W-:Y:S01]  /*12070*/  LDSM.16.MT88.4 R28, [R225+0x100] ;  /* 0x00010000e11c783b */ /* 0x000fe20000004200 */
[----:B------:R-:W-:Y:S02]  /*12080*/  ISETP.GT.AND P1, PT, R0, 0x21, P1 ;  /* 0x000000210000780c */ /* 0x000fe40000f24270 */
[----:B------:R-:W-:Y:S02]  /*12090*/  PLOP3.LUT P0, PT, PT, PT, UP1, 0x40, 0x0 ;  /* 0x000000000000781c */ /* 0x000fe40003f0e818 */
[----:B------:R-:W-:Y:S02]  /*120a0*/  FMNMX.FTZ R168, R168, R9, !PT ;  /* 0x00000009a8a87209 */ /* 0x000fe40007810000 */
[----:B------:R-:W-:Y:S02]  /*120b0*/  FMNMX.FTZ R5, R14, R5, !PT ;  /* 0x000000050e057209 */ /* 0x000fe40007810000 */
[----:B------:R-:W-:Y:S01]  /*120c0*/  ISETP.LT.OR P1, PT, R2, 0x22, P1 ;  /* 0x000000220200780c */ /* 0x000fe20000f21670 */
[----:B------:R-:W-:Y:S01]  /*120d0*/  FMUL.FTZ R48, R168, c[0x0][0x2d0] ;  /* 0x0000b400a8307a20 */ /* 0x000fe20000410000 */
[----:B------:R-:W-:Y:S02]  /*120e0*/  ISETP.GT.AND P0, PT, R0, 0x28, P0 ;  /* 0x000000280000780c */ /* 0x000fe40000704270 */
[----:B------:R-:W-:Y:S02]  /*120f0*/  FMNMX.FTZ R5, R15, R5, !PT ;  /* 0x000000050f057209 */ /* 0x000fe40007810000 */
[----:B------:R-:W-:Y:S02]  /*12100*/  FSEL R174, R43, -INF , !P1 ;  /* 0xff8000002bae7808 */ /* 0x000fe40004800000 */
[----:B------:R-:W-:Y:S02]  /*12110*/  FSETP.NEU.FTZ.AND P1, PT, R168, -INF , PT ;  /* 0xff800000a800780b */ /* 0x000fe40003f3d000 */
[----:B------:R-:W-:Y:S02]  /*12120*/  ISETP.LT.OR P0, PT, R2, 0x29, P0 ;  /* 0x000000290200780c */ /* 0x000fe40000701670 */
[----:B------:R-:W-:Y:S01]  /*12130*/  FMNMX.FTZ R5, R41, R5, !PT ;  /* 0x0000000529057209 */ /* 0x000fe20007810000 */
[--C-:B-1----:R-:W-:Y:S01]  /*12140*/  FFMA.FTZ R4, R192, c[0x0][0x2d0], -R23.reuse ;  /* 0x0000b400c0047a23 */ /* 0x102fe20000010817 */
[----:B------:R-:W-:Y:S02]  /*12150*/  FSEL R48, R48, RZ, P1 ;  /* 0x000000ff30307208 */ /* 0x000fe40000800000 */
[----:B------:R-:W-:Y:S01]  /*12160*/  FSEL R173, R46, -INF , !P0 ;  /* 0xff8000002ead7808 */ /* 0x000fe20004000000 */
[----:B------:R1:W3:Y:S01]  /*12170*/  MUFU.EX2 R21, R4 ;  /* 0x0000000400157308 */ /* 0x0002e20000000800 */
[----:B------:R-:W-:Y:S01]  /*12180*/  PLOP3.LUT P0, PT, PT, PT, UP0, 0x40, 0x0 ;  /* 0x000000000000781c */ /* 0x000fe20003f0e808 */
[--C-:B------:R-:W-:Y:S01]  /*12190*/  FFMA.FTZ R40, R195, c[0x0][0x2d0], -R48.reuse ;  /* 0x0000b400c3287a23 */ /* 0x100fe20000010830 */
[----:B------:R-:W-:Y:S01]  /*121a0*/  FMNMX.FTZ R5, R44, R5, !PT ;  /* 0x000000052c057209 */ /* 0x000fe20007810000 */
[----:B------:R-:W-:Y:S01]  /*121b0*/  UISETP.GT.AND UP0, UPT, UR24, UR8, UPT ;  /* 0x000000081800728c */ /* 0x000fe2000bf04270 */
[----:B------:R-:W-:Y:S01]  /*121c0*/  ISETP.GT.AND P0, PT, R0, 0x29, P0 ;  /* 0x000000290000780c */ /* 0x000fe20000704270 */
[----:B------:R-:W-:Y:S01]  /*121d0*/  UIADD3 UR24, UR24, -0x1, URZ ;  /* 0xffffffff18187890 */ /* 0x000fe2000fffe03f */
[----:B--2---:R-:W-:Y:S01]  /*121e0*/  FMNMX.FTZ R167, R3, R167, !PT ;  /* 0x000000a703a77209 */ /* 0x004fe20007810000 */
[--C-:B------:R-:W-:Y:S01]  /*121f0*/  FFMA.FTZ R3, R19, c[0x0][0x2d0], -R48.reuse ;  /* 0x0000b40013037a23 */ /* 0x100fe20000010830 */
[----:B------:R-:W-:Y:S01]  /*12200*/  ISETP.LT.OR P0, PT, R2, 0x2a, P0 ;  /* 0x0000002a0200780c */ /* 0x000fe20000701670 */
[--C-:B------:R-:W-:Y:S01]  /*12210*/  FFMA.FTZ R2, R17, c[0x0][0x2d0], -R48.reuse ;  /* 0x0000b40011027a23 */ /* 0x100fe20000010830 */
[----:B------:R2:W-:Y:S01]  /*12220*/  MUFU.EX2 R250, R40 ;  /* 0x0000002800fa7308 */ /* 0x0005e20000000800 */
[----:B------:R-:W-:Y:S01]  /*12230*/  FMUL.FTZ R49, R167, c[0x0][0x2d0] ;  /* 0x0000b400a7317a20 */ /* 0x000fe20000410000 */
[----:B------:R-:W-:Y:S02]  /*12240*/  FSEL R22, R47, -INF , !P0 ;  /* 0xff8000002f167808 */ /* 0x000fe40004000000 */
[----:B------:R-:W-:Y:S04]  /*12250*/  FSETP.NEU.FTZ.AND P0, PT, R167, -INF , PT ;  /* 0xff800000a700780b */ /* 0x000fe80003f1d000 */
[----:B------:R-:W-:Y:S02]  /*12260*/  FSEL R49, R49, RZ, P0 ;  /* 0x000000ff31317208 */ /* 0x000fe40000000000 */
[----:B------:R4:W-:Y:S01]  /*12270*/  MUFU.EX2 R7, R3 ;  /* 0x0000000300077308 */ /* 0x0009e20000000800 */
[--C-:B-1----:R-:W-:Y:S01]  /*12280*/  FFMA.FTZ R4, R193, c[0x0][0x2d0], -R23.reuse ;  /* 0x0000b400c1047a23 */ /* 0x102fe20000010817 */
[----:B---3--:R-:W-:Y:S08]  /*12290*/  MOV R47, R21 ;  /* 0x00000015002f7202 */ /* 0x008ff00000000f00 */
[----:B------:R1:W3:Y:S01]  /*122a0*/  MUFU.EX2 R42, R4 ;  /* 0x00000004002a7308 */ /* 0x0002e20000000800 */
[----:B--2---:R-:W-:Y:S09]  /*122b0*/  FFMA.FTZ R40, R201, c[0x0][0x2d0], -R23 ;  /* 0x0000b400c9287a23 */ /* 0x004ff20000010817 */
[----:B------:R2:W-:Y:S01]  /*122c0*/  MUFU.EX2 R221, R40 ;  /* 0x0000002800dd7308 */ /* 0x0005e20000000800 */
[--C-:B----4-:R-:W-:Y:S09]  /*122d0*/  FFMA.FTZ R3, R8, c[0x0][0x2d0], -R49.reuse ;  /* 0x0000b40008037a23 */ /* 0x110ff20000010831 */
[----:B------:R4:W-:Y:S01]  /*122e0*/  MUFU.EX2 R17, R3 ;  /* 0x0000000300117308 */ /* 0x0009e20000000800 */
[----:B-1----:R-:W-:Y:S01]  /*122f0*/  FMNMX.FTZ R4, R45, R5, !PT ;  /* 0x000000052d047209 */ /* 0x002fe20007810000 */
[--C-:B------:R-:W-:Y:S01]  /*12300*/  FFMA.FTZ R5, R6, c[0x0][0x2d0], -R48.reuse ;  /* 0x0000b40006057a23 */ /* 0x100fe20000010830 */
[----:B---3--:R-:W-:Y:S02]  /*12310*/  F2FP.BF16.PACK_AB R26, R42, R47 ;  /* 0x0000002f2a1a723e */ /* 0x008fe400000010ff */
[----:B------:R-:W-:Y:S05]  /*12320*/  FMNMX.FTZ R4, R171, R4, !PT ;  /* 0x00000004ab047209 */ /* 0x000fea0007810000 */
[----:B------:R-:W-:Y:S01]  /*12330*/  MUFU.EX2 R20, R5 ;  /* 0x0000000500147308 */ /* 0x000fe20000000800 */
[----:B------:R-:W-:Y:S01]  /*12340*/  FMNMX.FTZ R0, R172, R4, !PT ;  /* 0x00000004ac007209 */ /* 0x000fe20007810000 */
[--C-:B------:R-:W-:Y:S02]  /*12350*/  FFMA.FTZ R4, R12, c[0x0][0x2d0], -R49.reuse ;  /* 0x0000b4000c047a23 */ /* 0x100fe40000010831 */
[--C-:B--2---:R-:W-:Y:S01]  /*12360*/  FFMA.FTZ R40, R198, c[0x0][0x2d0], -R48.reuse ;  /* 0x0000b400c6287a23 */ /* 0x104fe20000010830 */
[----:B------:R-:W-:Y:S05]  /*12370*/  FMNMX.FTZ R0, R174, R0, !PT ;  /* 0x00000000ae007209 */ /* 0x000fea0007810000 */
[----:B------:R1:W-:Y:S01]  /*12380*/  MUFU.EX2 R5, R2 ;  /* 0x0000000200057308 */ /* 0x0003e20000000800 */
[----:B------:R-:W-:Y:S01]  /*12390*/  FMNMX.FTZ R0, R173, R0, !PT ;  /* 0x00000000ad007209 */ /* 0x000fe20007810000 */
[--C-:B----4-:R-:W-:Y:S03]  /*123a0*/  FFMA.FTZ R3, R16, c[0x0][0x2d0], -R49.reuse ;  /* 0x0000b40010037a23 */ /* 0x110fe60000010831 */
[----:B------:R-:W-:Y:S05]  /*123b0*/  FMNMX.FTZ R0, R22, R0, !PT ;  /* 0x0000000016007209 */ /* 0x000fea0007810000 */
[----:B------:R-:W-:Y:S10]  /*123c0*/  MUFU.EX2 R6, R3 ;  /* 0x0000000300067308 */ /* 0x000ff40000000800 */
[----:B------:R-:W-:Y:S01]  /*123d0*/  MUFU.EX2 R43, R4 ;  /* 0x00000004002b7308 */ /* 0x000fe20000000800 */
[----:B-1----:R-:W-:Y:S09]  /*123e0*/  FFMA.FTZ R2, R18, c[0x0][0x2d0], -R48 ;  /* 0x0000b40012027a23 */ /* 0x002ff20000010830 */
[----:B------:R1:W2:Y:S10]  /*123f0*/  MUFU.EX2 R46, R2 ;  /* 0x00000002002e7308 */ /* 0x0002b40000000800 */
[----:B------:R3:W-:Y:S01]  /*12400*/  MUFU.EX2 R220, R40 ;  /* 0x0000002800dc7308 */ /* 0x0007e20000000800 */
[----:B-1----:R-:W1:Y:S01]  /*12410*/  SHFL.BFLY PT, R2, R0, 0x2, 0x1f ;  /* 0x0c401f0000027f89 */ /* 0x002e6200000e0000 */
[----:B--2---:R-:W-:Y:S01]  /*12420*/  F2FP.BF16.PACK_AB R27, R7, R46 ;  /* 0x0000002e071b723e */ /* 0x004fe200000010ff */
[--C-:B---3--:R-:W-:Y:S07]  /*12430*/  FFMA.FTZ R40, R202, c[0x0][0x2d0], -R49.reuse ;  /* 0x0000b400ca287a23 */ /* 0x108fee0000010831 */
[----:B------:R2:W-:Y:S01]  /*12440*/  MUFU.EX2 R202, R40 ;  /* 0x0000002800ca7308 */ /* 0x0005e20000000800 */
[----:B-1----:R-:W-:Y:S01]  /*12450*/  FMNMX.FTZ R3, R0, R2, !PT ;  /* 0x0000000200037209 */ /* 0x002fe20007810000 */
[--C-:B------:R-:W-:Y:S01]  /*12460*/  FFMA.FTZ R2, R13, c[0x0][0x2d0], -R49.reuse ;  /* 0x0000b4000d027a23 */ /* 0x100fe20000010831 */
[----:B------:R-:W-:Y:S07]  /*12470*/  FSEL R0, R169, RZ, P2 ;  /* 0x000000ffa9007208 */ /* 0x000fee0001000000 */
[----:B------:R1:W-:Y:S01]  /*12480*/  MUFU.EX2 R9, R2 ;  /* 0x0000000200097308 */ /* 0x0003e20000000800 */
[----:B------:R-:W3:Y:S01]  /*12490*/  SHFL.BFLY PT, R4, R3, 0x1, 0x1f ;  /* 0x0c201f0003047f89 */ /* 0x000ee200000e0000 */
[----:B------:R-:W-:Y:S01]  /*124a0*/  FADD.FTZ R0, -R0, R164 ;  /* 0x000000a400007221 */ /* 0x000fe20000010100 */
[----:B------:R-:W-:Y:S03]  /*124b0*/  MOV R164, R20 ;  /* 0x0000001400a47202 */ /* 0x000fe60000000f00 */
[----:B------:R-:W-:Y:S02]  /*124c0*/  FMUL.FTZ R0, R0, c[0x0][0x2d0] ;  /* 0x0000b40000007a20 */ /* 0x000fe40000410000 */
[----:B--2---:R-:W-:Y:S02]  /*124d0*/  FFMA.FTZ R40, R203, c[0x0][0x2d0], -R49 ;  /* 0x0000b400cb287a23 */ /* 0x004fe40000010831 */
[----:B------:R2:W4:Y:S10]  /*124e0*/  MUFU.EX2 R21, R0 ;  /* 0x0000000000157308 */ /* 0x0005340000000800 */
[----:B------:R-:W-:Y:S01]  /*124f0*/  MUFU.EX2 R201, R40 ;  /* 0x0000002800c97308 */ /* 0x000fe20000000800 */
[----:B-1----:R-:W-:Y:S02]  /*12500*/  FSEL R2, R168, RZ, P1 ;  /* 0x000000ffa8027208 */ /* 0x002fe40000800000 */
[----:B---3--:R-:W-:Y:S03]  /*12510*/  FMNMX.FTZ R3, R4, R3, !PT ;  /* 0x0000000304037209 */ /* 0x008fe60007810000 */
[----:B------:R-:W-:Y:S01]  /*12520*/  FADD.FTZ R2, -R2, R165 ;  /* 0x000000a502027221 */ /* 0x000fe20000010100 */
[----:B------:R-:W-:Y:S01]  /*12530*/  MOV R165, R6 ;  /* 0x0000000600a57202 */ /* 0x000fe20000000f00 */
[----:B------:R-:W-:Y:S02]  /*12540*/  FMUL.FTZ R50, R3, c[0x0][0x2d0] ;  /* 0x0000b40003327a20 */ /* 0x000fe40000410000 */
[----:B------:R-:W-:Y:S01]  /*12550*/  FMUL.FTZ R2, R2, c[0x0][0x2d0] ;  /* 0x0000b40002027a20 */ /* 0x000fe20000410000 */
[----:B--2---:R-:W-:Y:S01]  /*12560*/  FSEL R0, R167, RZ, P0 ;  /* 0x000000ffa7007208 */ /* 0x004fe20000000000 */
        /* <DEDUP_REMOVED lines=9> */
[--C-:B------:R-:W-:Y:S01]  /*12600*/  FFMA.FTZ R4, R14, c[0x0][0x2d0], -R50.reuse ;  /* 0x0000b4000e047a23 */ /* 0x100fe20000010832 */
[----:B------:R-:W-:Y:S01]  /*12610*/  F2FP.BF16.PACK_AB R25, R166, R164 ;  /* 0x000000a4a619723e */ /* 0x000fe200000010ff */
[----:B------:R2:W3:Y:S01]  /*12620*/  MUFU.EX2 R2, R0 ;  /* 0x0000000000027308 */ /* 0x0004e20000000800 */
[C---:B------:R-:W-:Y:S01]  /*12630*/  FMUL.FTZ R5, R21.reuse, R177 ;  /* 0x000000b115057220 */ /* 0x040fe20000410000 */
[----:B------:R-:W-:Y:S01]  /*12640*/  MOV R177, R7 ;  /* 0x0000000700b17202 */ /* 0x000fe20000000f00 */
[C---:B------:R-:W-:Y:S02]  /*12650*/  FMUL.FTZ R144, R21.reuse, R144 ;  /* 0x0000009015907220 */ /* 0x040fe40000410000 */
[C---:B------:R-:W-:Y:S02]  /*12660*/  FMUL.FTZ R145, R21.reuse, R145 ;  /* 0x0000009115917220 */ /* 0x040fe40000410000 */
[C---:B------:R-:W-:Y:S02]  /*12670*/  FMUL.FTZ R148, R21.reuse, R148 ;  /* 0x0000009415947220 */ /* 0x040fe40000410000 */
[C---:B------:R-:W-:Y:S01]  /*12680*/  FMUL.FTZ R149, R21.reuse, R149 ;  /* 0x0000009515957220 */ /* 0x040fe20000410000 */
[----:B------:R4:W-:Y:S01]  /*12690*/  MUFU.EX2 R193, R4 ;  /* 0x0000000400c17308 */ /* 0x0009e20000000800 */
[C---:B------:R-:W-:Y:S02]  /*126a0*/  FMUL.FTZ R160, R21.reuse, R160 ;  /* 0x000000a015a07220 */ /* 0x040fe40000410000 */
[C---:B-1----:R-:W-:Y:S01]  /*126b0*/  FMUL.FTZ R6, R20.reuse, R178 ;  /* 0x000000b214067220 */ /* 0x042fe20000410000 */
[----:B------:R-:W-:Y:S01]  /*126c0*/  MOV R178, R17 ;  /* 0x0000001100b27202 */ /* 0x000fe20000000f00 */
[C---:B------:R-:W-:Y:S01]  /*126d0*/  FMUL.FTZ R7, R20.reuse, R179 ;  /* 0x000000b314077220 */ /* 0x040fe20000410000 */
[----:B------:R-:W-:Y:S01]  /*126e0*/  MOV R179, R9 ;  /* 0x0000000900b37202 */ /* 0x000fe20000000f00 */
[----:B------:R-:W-:Y:S02]  /*126f0*/  FMUL.FTZ R17, R21, R189 ;  /* 0x000000bd15117220 */ /* 0x000fe40000410000 */
[C---:B------:R-:W-:Y:S01]  /*12700*/  FMUL.FTZ R18, R20.reuse, R190 ;  /* 0x000000be14127220 */ /* 0x040fe20000410000 */
[----:B------:R-:W-:Y:S01]  /*12710*/  F2FP.BF16.PACK_AB R34, R179, R43 ;  /* 0x0000002bb322723e */ /* 0x000fe200000010ff */
[C---:B------:R-:W-:Y:S01]  /*12720*/  FMUL.FTZ R19, R20.reuse, R191 ;  /* 0x000000bf14137220 */ /* 0x040fe20000410000 */
[----:B------:R-:W-:Y:S01]  /*12730*/  MOV R203, R179 ;  /* 0x000000b300cb7202 */ /* 0x000fe20000000f00 */
[----:B------:R-:W-:Y:S01]  /*12740*/  FMUL.FTZ R134, R20, R134 ;  /* 0x0000008614867220 */ /* 0x000fe20000410000 */
[----:B------:R-:W-:Y:S01]  /*12750*/  MOV R179, R166 ;  /* 0x000000a600b37202 */ /* 0x000fe20000000f00 */
[--C-:B--2---:R-:W-:Y:S01]  /*12760*/  FFMA.FTZ R0, R10, c[0x0][0x2d0], -R50.reuse ;  /* 0x0000b4000a007a23 */ /* 0x104fe20000010832 */
[----:B------:R-:W-:Y:S01]  /*12770*/  LDSM.16.MT88.4 R188, [R225+0x1100] ;  /* 0x00110000e1bc783b */ /* 0x000fe20000004200 */
[C---:B---3--:R-:W-:Y:S01]  /*12780*/  FMUL.FTZ R8, R2.reuse, R180 ;  /* 0x000000b402087220 */ /* 0x048fe20000410000 */
[----:B------:R-:W-:Y:S01]  /*12790*/  MOV R180, R165 ;  /* 0x000000a500b47202 */ /* 0x000fe20000000f00 */
[----:B------:R1:W-:Y:S01]  /*127a0*/  MUFU.EX2 R175, R0 ;  /* 0x0000000000af7308 */ /* 0x0003e20000000800 */
[C---:B------:R-:W-:Y:S01]  /*127b0*/  FMUL.FTZ R9, R2.reuse, R181 ;  /* 0x000000b502097220 */ /* 0x040fe20000410000 */
[----:B------:R-:W-:Y:S01]  /*127c0*/  MOV R181, R47 ;  /* 0x0000002f00b57202 */ /* 0x000fe20000000f00 */
[C---:B------:R-:W-:Y:S01]  /*127d0*/  FMUL.FTZ R12, R2.reuse, R184 ;  /* 0x000000b8020c7220 */ /* 0x040fe20000410000 */
[----:B------:R-:W-:Y:S01]  /*127e0*/  MOV R184, R42 ;  /* 0x0000002a00b87202 */ /* 0x000fe20000000f00 */
[--C-:B----4-:R-:W-:Y:S02]  /*127f0*/  FFMA.FTZ R4, R15, c[0x0][0x2d0], -R50.reuse ;  /* 0x0000b4000f047a23 */ /* 0x110fe40000010832 */
[----:B------:R-:W-:Y:S02]  /*12800*/  FMUL.FTZ R13, R2, R185 ;  /* 0x000000b9020d7220 */ /* 0x000fe40000410000 */
[----:B------:R-:W-:Y:S01]  /*12810*/  FMUL.FTZ R135, R20, R135 ;  /* 0x0000008714877220 */ /* 0x000fe20000410000 */
[----:B------:R2:W3:Y:S01]  /*12820*/  MUFU.EX2 R207, R4 ;  /* 0x0000000400cf7308 */ /* 0x0004e20000000800 */
[C---:B------:R-:W-:Y:S02]  /*12830*/  FMUL.FTZ R136, R2.reuse, R136 ;  /* 0x0000008802887220 */ /* 0x040fe40000410000 */
[C---:B------:R-:W-:Y:S02]  /*12840*/  FMUL.FTZ R137, R2.reuse, R137 ;  /* 0x0000008902897220 */ /* 0x040fe40000410000 */
[C---:B------:R-:W-:Y:S02]  /*12850*/  FMUL.FTZ R140, R2.reuse, R140 ;  /* 0x0000008c028c7220 */ /* 0x040fe40000410000 */
[----:B------:R-:W-:Y:S02]  /*12860*/  FMUL.FTZ R141, R2, R141 ;  /* 0x0000008d028d7220 */ /* 0x000fe40000410000 */
[C---:B------:R-:W-:Y:S02]  /*12870*/  FMUL.FTZ R146, R20.reuse, R146 ;  /* 0x0000009214927220 */ /* 0x040fe40000410000 */
[C---:B------:R-:W-:Y:S02]  /*12880*/  FMUL.FTZ R147, R20.reuse, R147 ;  /* 0x0000009314937220 */ /* 0x040fe40000410000 */
[C---:B------:R-:W-:Y:S02]  /*12890*/  FMUL.FTZ R150, R20.reuse, R150 ;  /* 0x0000009614967220 */ /* 0x040fe40000410000 */
[----:B-1----:R-:W-:Y:S02]  /*128a0*/  FFMA.FTZ R0, R11, c[0x0][0x2d0], -R50 ;  /* 0x0000b4000b007a23 */ /* 0x002fe40000010832 */
[----:B------:R-:W-:Y:S02]  /*128b0*/  FMUL.FTZ R151, R20, R151 ;  /* 0x0000009714977220 */ /* 0x000fe40000410000 */
[----:B------:R1:W4:Y:S01]  /*128c0*/  MUFU.EX2 R192, R0 ;  /* 0x0000000000c07308 */ /* 0x0003220000000800 */
[C---:B------:R-:W-:Y:S02]  /*128d0*/  FMUL.FTZ R152, R2.reuse, R152 ;  /* 0x0000009802987220 */ /* 0x040fe40000410000 */
[C---:B------:R-:W-:Y:S02]  /*128e0*/  FMUL.FTZ R153, R2.reuse, R153 ;  /* 0x0000009902997220 */ /* 0x040fe40000410000 */
[----:B--2---:R-:W-:Y:S01]  /*128f0*/  FMUL.FTZ R4, R21, R176 ;  /* 0x000000b015047220 */ /* 0x004fe20000410000 */
[----:B------:R-:W-:Y:S01]  /*12900*/  MOV R176, R32 ;  /* 0x0000002000b07202 */ /* 0x000fe20000000f00 */
[C---:B------:R-:W-:Y:S01]  /*12910*/  FMUL.FTZ R156, R2.reuse, R156 ;  /* 0x0000009c029c7220 */ /* 0x040fe20000410000 */
[----:B---3--:R-:W-:Y:S01]  /*12920*/  F2FP.BF16.PACK_AB R35, R207, R193 ;  /* 0x000000c1cf23723e */ /* 0x008fe200000010ff */
[----:B------:R-:W-:Y:S02]  /*12930*/  FMUL.FTZ R157, R2, R157 ;  /* 0x0000009d029d7220 */ /* 0x000fe40000410000 */
[C---:B------:R-:W-:Y:S02]  /*12940*/  FMUL.FTZ R161, R21.reuse, R161 ;  /* 0x000000a115a17220 */ /* 0x040fe40000410000 */
[C---:B------:R-:W-:Y:S02]  /*12950*/  FMUL.FTZ R162, R20.reuse, R162 ;  /* 0x000000a214a27220 */ /* 0x040fe40000410000 */
[C---:B------:R-:W-:Y:S02]  /*12960*/  FMUL.FTZ R163, R20.reuse, R163 ;  /* 0x000000a314a37220 */ /* 0x040fe40000410000 */
[C---:B------:R-:W-:Y:S02]  /*12970*/  FMUL.FTZ R52, R21.reuse, R52 ;  /* 0x0000003415347220 */ /* 0x040fe40000410000 */
[----:B------:R-:W-:Y:S02]  /*12980*/  FMUL.FTZ R53, R21, R53 ;  /* 0x0000003515357220 */ /* 0x000fe40000410000 */
[C---:B------:R-:W-:Y:S02]  /*12990*/  FMUL.FTZ R54, R20.reuse, R54 ;  /* 0x0000003614367220 */ /* 0x040fe40000410000 */
[----:B------:R-:W-:Y:S01]  /*129a0*/  FMUL.FTZ R55, R20, R55 ;  /* 0x0000003714377220 */ /* 0x000fe20000410000 */
[----:B-1----:R-:W-:Y:S01]  /*129b0*/  FSEL R0, R3, RZ, P0 ;  /* 0x000000ff03007208 */ /* 0x002fe20000000000 */
[----:B------:R-:W-:Y:S01]  /*129c0*/  FMUL.FTZ R56, R2, R56 ;  /* 0x0000003802387220 */ /* 0x000fe20000410000 */
[----:B----4-:R-:W-:Y:S01]  /*129d0*/  F2FP.BF16.PACK_AB R33, R192, R175 ;  /* 0x000000afc021723e */ /* 0x010fe200000010ff */
[----:B------:R-:W-:Y:S01]  /*129e0*/  FMUL.FTZ R57, R2, R57 ;  /* 0x0000003902397220 */ /* 0x000fe20000410000 */
[----:B------:R-:W-:Y:S01]  /*129f0*/  PLOP3.LUT P0, PT, PT, PT, UP0, 0x80, 0x0 ;  /* 0x000000000000781c */ /* 0x000fe20003f0f008 */
[----:B------:R-:W-:Y:S01]  /*12a00*/  FADD.FTZ R0, -R0, R170 ;  /* 0x000000aa00007221 */ /* 0x000fe20000010100 */
[----:B------:R-:W-:Y:S01]  /*12a10*/  MOV R170, R24 ;  /* 0x0000001800aa7202 */ /* 0x000fe20000000f00 */
[----:B------:R-:W-:Y:S02]  /*12a20*/  FMUL.FTZ R60, R2, R60 ;  /* 0x0000003c023c7220 */ /* 0x000fe40000410000 */
[----:B------:R-:W-:Y:S01]  /*12a30*/  FMUL.FTZ R0, R0, c[0x0][0x2d0] ;  /* 0x0000b40000007a20 */ /* 0x000fe20000410000 */
[----:B------:R-:W-:Y:S01]  /*12a40*/  F2FP.BF16.PACK_AB R24, R170, R32 ;  /* 0x00000020aa18723e */ /* 0x000fe200000010ff */
[----:B------:R-:W-:Y:S01]  /*12a50*/  FFMA.FTZ R40, R45, c[0x0][0x2d0], -R50 ;  /* 0x0000b4002d287a23 */ /* 0x000fe20000010832 */
[----:B------:R-:W-:Y:S01]  /*12a60*/  F2FP.BF16.PACK_AB R32, R165, R178 ;  /* 0x000000b2a520723e */ /* 0x000fe200000010ff */
[----:B------:R-:W-:Y:S02]  /*12a70*/  FMUL.FTZ R61, R2, R61 ;  /* 0x0000003d023d7220 */ /* 0x000fe40000410000 */
[----:B------:R-:W1:Y:S01]  /*12a80*/  MUFU.EX2 R0, R0 ;  /* 0x0000000000007308 */ /* 0x000e620000000800 */
[C---:B------:R-:W-:Y:S01]  /*12a90*/  FMUL.FTZ R64, R21.reuse, R64 ;  /* 0x0000004015407220 */ /* 0x040fe20000410000 */
[-C--:B------:R-:W-:Y:S05]  /*12aa0*/  HMMA.16816.F32.BF16 R4, R24, R28.reuse, R4 ;  /* 0x0000001c1804723c */ /* 0x080fea0000041804 */
[C---:B------:R-:W-:Y:S02]  /*12ab0*/  FMUL.FTZ R65, R21.reuse, R65 ;  /* 0x0000004115417220 */ /* 0x040fe40000410000 */
[C---:B------:R-:W-:Y:S02]  /*12ac0*/  FMUL.FTZ R66, R20.reuse, R66 ;  /* 0x0000004214427220 */ /* 0x040fe40000410000 */
[C---:B------:R-:W-:Y:S03]  /*12ad0*/  FMUL.FTZ R67, R20.reuse, R67 ;  /* 0x0000004314437220 */ /* 0x040fe60000410000 */
[C---:B------:R-:W-:Y:S02]  /*12ae0*/  FMUL.FTZ R68, R21.reuse, R68 ;  /* 0x0000004415447220 */ /* 0x040fe40000410000 */
[C---:B------:R-:W-:Y:S02]  /*12af0*/  FMUL.FTZ R69, R21.reuse, R69 ;  /* 0x0000004515457220 */ /* 0x040fe40000410000 */
[C---:B------:R-:W-:Y:S02]  /*12b00*/  FMUL.FTZ R70, R20.reuse, R70 ;  /* 0x0000004614467220 */ /* 0x040fe40000410000 */
[----:B------:R-:W-:Y:S02]  /*12b10*/  FMUL.FTZ R71, R20, R71 ;  /* 0x0000004714477220 */ /* 0x000fe40000410000 */
[----:B------:R-:W-:Y:S02]  /*12b20*/  FMUL.FTZ R72, R2, R72 ;  /* 0x0000004802487220 */ /* 0x000fe40000410000 */
[C---:B-1----:R-:W-:Y:S01]  /*12b30*/  FMUL.FTZ R10, R0.reuse, R182 ;  /* 0x000000b6000a7220 */ /* 0x042fe20000410000 */
[----:B------:R-:W-:Y:S01]  /*12b40*/  MOV R182, R46 ;  /* 0x0000002e00b67202 */ /* 0x000fe20000000f00 */
[C---:B------:R-:W-:Y:S01]  /*12b50*/  FMUL.FTZ R11, R0.reuse, R183 ;  /* 0x000000b7000b7220 */ /* 0x040fe20000410000 */
[----:B------:R-:W-:Y:S01]  /*12b60*/  MOV R183, R43 ;  /* 0x0000002b00b77202 */ /* 0x000fe20000000f00 */
[C---:B------:R-:W-:Y:S02]  /*12b70*/  FMUL.FTZ R14, R0.reuse, R186 ;  /* 0x000000ba000e7220 */ /* 0x040fe40000410000 */
[C---:B------:R-:W-:Y:S02]  /*12b80*/  FMUL.FTZ R15, R0.reuse, R187 ;  /* 0x000000bb000f7220 */ /* 0x040fe40000410000 */
[C---:B------:R-:W-:Y:S01]  /*12b90*/  FMUL.FTZ R138, R0.reuse, R138 ;  /* 0x0000008a008a7220 */ /* 0x040fe20000410000 */
[C---:B------:R-:W-:Y:S04]  /*12ba0*/  HMMA.16816.F32.BF16 R8, R32.reuse, R28, R8 ;  /* 0x0000001c2008723c */ /* 0x040fe80000041808 */
[C---:B------:R-:W-:Y:S02]  /*12bb0*/  FMUL.FTZ R139, R0.reuse, R139 ;  /* 0x0000008b008b7220 */ /* 0x040fe40000410000 */
[C---:B------:R-:W-:Y:S02]  /*12bc0*/  FMUL.FTZ R142, R0.reuse, R142 ;  /* 0x0000008e008e7220 */ /* 0x040fe40000410000 */
[-C--:B------:R-:W-:Y:S04]  /*12bd0*/  HMMA.16816.F32.BF16 R12, R32, R30.reuse, R12 ;  /* 0x0000001e200c723c */ /* 0x080fe8000004180c */
[C---:B------:R-:W-:Y:S02]  /*12be0*/  FMUL.FTZ R143, R0.reuse, R143 ;  /* 0x0000008f008f7220 */ /* 0x040fe40000410000 */
[C---:B------:R-:W-:Y:S02]  /*12bf0*/  FMUL.FTZ R154, R0.reuse, R154 ;  /* 0x0000009a009a7220 */ /* 0x040fe40000410000 */
[C---:B------:R-:W-:Y:S01]  /*12c00*/  HMMA.16816.F32.BF16 R16, R24.reuse, R30, R16 ;  /* 0x0000001e1810723c */ /* 0x040fe20000041810 */
[----:B------:R-:W1:Y:S03]  /*12c10*/  LDSM.16.MT88.4 R28, [R228+0x100] ;  /* 0x00010000e41c783b */ /* 0x000e660000004200 */
[C---:B------:R-:W-:Y:S02]  /*12c20*/  FMUL.FTZ R155, R0.reuse, R155 ;  /* 0x0000009b009b7220 */ /* 0x040fe40000410000 */
[C---:B------:R-:W-:Y:S02]  /*12c30*/  FMUL.FTZ R158, R0.reuse, R158 ;  /* 0x0000009e009e7220 */ /* 0x040fe40000410000 */
[-C--:B------:R-:W-:Y:S04]  /*12c40*/  HMMA.16816.F32.BF16 R132, R24, R36.reuse, R132 ;  /* 0x000000241884723c */ /* 0x080fe80000041884 */
[C---:B------:R-:W-:Y:S02]  /*12c50*/  FMUL.FTZ R159, R0.reuse, R159 ;  /* 0x0000009f009f7220 */ /* 0x040fe40000410000 */
[C---:B------:R-:W-:Y:S02]  /*12c60*/  FMUL.FTZ R58, R0.reuse, R58 ;  /* 0x0000003a003a7220 */ /* 0x040fe40000410000 */
[C---:B------:R-:W-:Y:S04]  /*12c70*/  HMMA.16816.F32.BF16 R136, R32.reuse, R36, R136 ;  /* 0x000000242088723c */ /* 0x040fe80000041888 */
[C---:B------:R-:W-:Y:S02]  /*12c80*/  FMUL.FTZ R59, R0.reuse, R59 ;  /* 0x0000003b003b7220 */ /* 0x040fe40000410000 */
[C---:B------:R-:W-:Y:S02]  /*12c90*/  FMUL.FTZ R62, R0.reuse, R62 ;  /* 0x0000003e003e7220 */ /* 0x040fe40000410000 */
[-C--:B------:R-:W-:Y:S04]  /*12ca0*/  HMMA.16816.F32.BF16 R140, R32, R38.reuse, R140 ;  /* 0x00000026208c723c */ /* 0x080fe8000004188c */
[----:B------:R-:W-:Y:S02]  /*12cb0*/  FMUL.FTZ R63, R0, R63 ;  /* 0x0000003f003f7220 */ /* 0x000fe40000410000 */
[----:B------:R-:W-:Y:S02]  /*12cc0*/  FMUL.FTZ R73, R2, R73 ;  /* 0x0000004902497220 */ /* 0x000fe40000410000 */
[C---:B------:R-:W-:Y:S01]  /*12cd0*/  HMMA.16816.F32.BF16 R144, R24.reuse, R38, R144 ;  /* 0x000000261890723c */ /* 0x040fe20000041890 */
[----:B------:R-:W2:Y:S03]  /*12ce0*/  LDSM.16.MT88.4 R36, [R227+0x100] ;  /* 0x00010000e324783b */ /* 0x000ea60000004200 */
[C---:B------:R-:W-:Y:S02]  /*12cf0*/  FMUL.FTZ R74, R0.reuse, R74 ;  /* 0x0000004a004a7220 */ /* 0x040fe40000410000 */
[----:B------:R-:W-:Y:S02]  /*12d00*/  FMUL.FTZ R75, R0, R75 ;  /* 0x0000004b004b7220 */ /* 0x000fe40000410000 */
[C---:B------:R-:W-:Y:S01]  /*12d10*/  FMUL.FTZ R76, R2.reuse, R76 ;  /* 0x0000004c024c7220 */ /* 0x040fe20000410000 */
[-C--:B-1----:R-:W-:Y:S03]  /*12d20*/  HMMA.16816.F32.BF16 R148, R24, R28.reuse, R148 ;  /* 0x0000001c1894723c */ /* 0x082fe60000041894 */
[----:B------:R-:W-:Y:S02]  /*12d30*/  FMUL.FTZ R77, R2, R77 ;  /* 0x0000004d024d7220 */ /* 0x000fe40000410000 */
[C---:B------:R-:W-:Y:S02]  /*12d40*/  FMUL.FTZ R78, R0.reuse, R78 ;  /* 0x0000004e004e7220 */ /* 0x040fe40000410000 */
[----:B------:R-:W-:Y:S01]  /*12d50*/  FMUL.FTZ R79, R0, R79 ;  /* 0x0000004f004f7220 */ /* 0x000fe20000410000 */
        /* <DEDUP_REMOVED lines=10> */
[-C--:B--2---:R-:W-:Y:S04]  /*12e00*/  HMMA.16816.F32.BF16 R52, R24, R36.reuse, R52 ;  /* 0x000000241834723c */ /* 0x084fe80000041834 */
[C---:B------:R-:W-:Y:S02]  /*12e10*/  FMUL.FTZ R86, R20.reuse, R86 ;  /* 0x0000005614567220 */ /* 0x040fe40000410000 */
[----:B------:R-:W-:Y:S02]  /*12e20*/  FMUL.FTZ R87, R20, R87 ;  /* 0x0000005714577220 */ /* 0x000fe40000410000 */
[C---:B------:R-:W-:Y:S04]  /*12e30*/  HMMA.16816.F32.BF16 R56, R32.reuse, R36, R56 ;  /* 0x000000242038723c */ /* 0x040fe80000041838 */
[C---:B------:R-:W-:Y:S02]  /*12e40*/  FMUL.FTZ R88, R2.reuse, R88 ;  /* 0x0000005802587220 */ /* 0x040fe40000410000 */
[----:B------:R-:W-:Y:S02]  /*12e50*/  FMUL.FTZ R89, R2, R89 ;  /* 0x0000005902597220 */ /* 0x000fe40000410000 */
[-C--:B------:R-:W-:Y:S04]  /*12e60*/  HMMA.16816.F32.BF16 R60, R32, R38.reuse, R60 ;  /* 0x00000026203c723c */ /* 0x080fe8000004183c */
[--C-:B------:R-:W-:Y:S02]  /*12e70*/  FFMA.FTZ R36, R194, c[0x0][0x2d0], -R23.reuse ;  /* 0x0000b400c2247a23 */ /* 0x100fe40000010817 */
[C---:B------:R-:W-:Y:S02]  /*12e80*/  FMUL.FTZ R90, R0.reuse, R90 ;  /* 0x0000005a005a7220 */ /* 0x040fe40000410000 */
[C---:B------:R-:W-:Y:S01]  /*12e90*/  HMMA.16816.F32.BF16 R64, R24.reuse, R38, R64 ;  /* 0x000000261840723c */ /* 0x040fe20000041840 */
[----:B------:R2:W-:Y:S03]  /*12ea0*/  MUFU.EX2 R252, R36 ;  /* 0x0000002400fc7308 */ /* 0x0005e60000000800 */
[----:B------:R-:W-:Y:S02]  /*12eb0*/  FMUL.FTZ R91, R0, R91 ;  /* 0x0000005b005b7220 */ /* 0x000fe40000410000 */
[C---:B------:R-:W-:Y:S02]  /*12ec0*/  FMUL.FTZ R92, R2.reuse, R92 ;  /* 0x0000005c025c7220 */ /* 0x040fe40000410000 */
[----:B------:R-:W-:Y:S01]  /*12ed0*/  FMUL.FTZ R93, R2, R93 ;  /* 0x0000005d025d7220 */ /* 0x000fe20000410000 */
[-C--:B-1----:R-:W-:Y:S03]  /*12ee0*/  HMMA.16816.F32.BF16 R68, R24, R28.reuse, R68 ;  /* 0x0000001c1844723c */ /* 0x082fe60000041844 */
[C---:B------:R-:W-:Y:S02]  /*12ef0*/  FMUL.FTZ R94, R0.reuse, R94 ;  /* 0x0000005e005e7220 */ /* 0x040fe40000410000 */
[----:B------:R-:W-:Y:S02]  /*12f00*/  FMUL.FTZ R95, R0, R95 ;  /* 0x0000005f005f7220 */ /* 0x000fe40000410000 */
[C---:B------:R-:W-:Y:S01]  /*12f10*/  FMUL.FTZ R96, R21.reuse, R96 ;  /* 0x0000006015607220 */ /* 0x040fe20000410000 */
[C---:B------:R-:W-:Y:S04]  /*12f20*/  HMMA.16816.F32.BF16 R72, R32.reuse, R28, R72 ;  /* 0x0000001c2048723c */ /* 0x040fe80000041848 */
[----:B------:R-:W-:Y:S02]  /*12f30*/  FMUL.FTZ R97, R21, R97 ;  /* 0x0000006115617220 */ /* 0x000fe40000410000 */
[C---:B------:R-:W-:Y:S02]  /*12f40*/  FMUL.FTZ R98, R20.reuse, R98 ;  /* 0x0000006214627220 */ /* 0x040fe40000410000 */
[-C--:B------:R-:W-:Y:S01]  /*12f50*/  HMMA.16816.F32.BF16 R76, R32, R30.reuse, R76 ;  /* 0x0000001e204c723c */ /* 0x080fe2000004184c */
[----:B--2---:R-:W1:Y:S03]  /*12f60*/  LDSM.16.MT88.4 R36, [R226+0x1900] ;  /* 0x00190000e224783b */ /* 0x004e660000004200 */
[--C-:B------:R-:W-:Y:S02]  /*12f70*/  FFMA.FTZ R28, R197, c[0x0][0x2d0], -R48.reuse ;  /* 0x0000b400c51c7a23 */ /* 0x100fe40000010830 */
[C---:B------:R-:W-:Y:S02]  /*12f80*/  FMUL.FTZ R99, R20.reuse, R99 ;  /* 0x0000006314637220 */ /* 0x040fe40000410000 */
[C---:B------:R-:W-:Y:S01]  /*12f90*/  HMMA.16816.F32.BF16 R80, R24.reuse, R30, R80 ;  /* 0x0000001e1850723c */ /* 0x040fe20000041850 */
[----:B------:R2:W-:Y:S03]  /*12fa0*/  MUFU.EX2 R223, R28 ;  /* 0x0000001c00df7308 */ /* 0x0005e60000000800 */
[C---:B------:R-:W-:Y:S02]  /*12fb0*/  FMUL.FTZ R100, R21.reuse, R100 ;  /* 0x0000006415647220 */ /* 0x040fe40000410000 */
[----:B------:R-:W-:Y:S02]  /*12fc0*/  FMUL.FTZ R101, R21, R101 ;  /* 0x0000006515657220 */ /* 0x000fe40000410000 */
[C---:B------:R-:W-:Y:S04]  /*12fd0*/  FMUL.FTZ R102, R20.reuse, R102 ;  /* 0x0000006614667220 */ /* 0x040fe80000410000 */
[----:B------:R-:W-:Y:S02]  /*12fe0*/  FMUL.FTZ R103, R20, R103 ;  /* 0x0000006714677220 */ /* 0x000fe40000410000 */
[C---:B------:R-:W-:Y:S02]  /*12ff0*/  FMUL.FTZ R104, R2.reuse, R104 ;  /* 0x0000006802687220 */ /* 0x040fe40000410000 */
[----:B------:R-:W-:Y:S02]  /*13000*/  FMUL.FTZ R105, R2, R105 ;  /* 0x0000006902697220 */ /* 0x000fe40000410000 */
[C---:B------:R-:W-:Y:S02]  /*13010*/  FMUL.FTZ R106, R0.reuse, R106 ;  /* 0x0000006a006a7220 */ /* 0x040fe40000410000 */
[----:B------:R-:W-:Y:S02]  /*13020*/  FMUL.FTZ R107, R0, R107 ;  /* 0x0000006b006b7220 */ /* 0x000fe40000410000 */
[C---:B------:R-:W-:Y:S02]  /*13030*/  FMUL.FTZ R108, R2.reuse, R108 ;  /* 0x0000006c026c7220 */ /* 0x040fe40000410000 */
[----:B------:R-:W-:Y:S02]  /*13040*/  FMUL.FTZ R109, R2, R109 ;  /* 0x0000006d026d7220 */ /* 0x000fe40000410000 */
[----:B--2---:R-:W-:Y:S02]  /*13050*/  FFMA.FTZ R28, R199, c[0x0][0x2d0], -R23 ;  /* 0x0000b400c71c7a23 */ /* 0x004fe40000010817 */
[C---:B------:R-:W-:Y:S02]  /*13060*/  FMUL.FTZ R110, R0.reuse, R110 ;  /* 0x0000006e006e7220 */ /* 0x040fe40000410000 */
[----:B------:R2:W-:Y:S01]  /*13070*/  MUFU.EX2 R222, R28 ;  /* 0x0000001c00de7308 */ /* 0x0005e20000000800 */
[----:B------:R-:W-:Y:S01]  /*13080*/  FMUL.FTZ R111, R0, R111 ;  /* 0x0000006f006f7220 */ /* 0x000fe20000410000 */
[-C--:B-1----:R-:W-:Y:S03]  /*13090*/  HMMA.16816.F32.BF16 R84, R24, R36.reuse, R84 ;  /* 0x000000241854723c */ /* 0x082fe60000041854 */
[C---:B------:R-:W-:Y:S02]  /*130a0*/  FMUL.FTZ R112, R21.reuse, R112 ;  /* 0x0000007015707220 */ /* 0x040fe40000410000 */
[C---:B------:R-:W-:Y:S02]  /*130b0*/  FMUL.FTZ R113, R21.reuse, R113 ;  /* 0x0000007115717220 */ /* 0x040fe40000410000 */
[C---:B------:R-:W-:Y:S01]  /*130c0*/  FMUL.FTZ R114, R20.reuse, R114 ;  /* 0x0000007214727220 */ /* 0x040fe20000410000 */
[C---:B------:R-:W-:Y:S04]  /*130d0*/  HMMA.16816.F32.BF16 R88, R32.reuse, R36, R88 ;  /* 0x000000242058723c */ /* 0x040fe80000041858 */
[----:B------:R-:W-:Y:S02]  /*130e0*/  FMUL.FTZ R115, R20, R115 ;  /* 0x0000007314737220 */ /* 0x000fe40000410000 */
[C---:B------:R-:W-:Y:S02]  /*130f0*/  FMUL.FTZ R116, R21.reuse, R116 ;  /* 0x0000007415747220 */ /* 0x040fe40000410000 */
[-C--:B------:R-:W-:Y:S04]  /*13100*/  HMMA.16816.F32.BF16 R92, R32, R38.reuse, R92 ;  /* 0x00000026205c723c */ /* 0x080fe8000004185c */
[----:B------:R-:W-:Y:S01]  /*13110*/  FFMA.FTZ R36, R200, c[0x0][0x2d0], -R48 ;  /* 0x0000b400c8247a23 */ /* 0x000fe20000010830 */
[----:B--2---:R-:W1:Y:S01]  /*13120*/  LDSM.16.MT88.4 R28, [R228+0x1900] ;  /* 0x00190000e41c783b */ /* 0x004e620000004200 */
[----:B------:R-:W-:Y:S02]  /*13130*/  FMUL.FTZ R117, R21, R117 ;  /* 0x0000007515757220 */ /* 0x000fe40000410000 */
        /* <DEDUP_REMOVED lines=12> */
[--C-:B--2---:R-:W-:Y:S02]  /*13200*/  FFMA.FTZ R36, R51, c[0x0][0x2d0], -R49.reuse ;  /* 0x0000b40033247a23 */ /* 0x104fe40000010831 */
[C---:B------:R-:W-:Y:S02]  /*13210*/  FMUL.FTZ R128, R21.reuse, R128 ;  /* 0x0000008015807220 */ /* 0x040fe40000410000 */
[----:B------:R2:W3:Y:S01]  /*13220*/  MUFU.EX2 R218, R36 ;  /* 0x0000002400da7308 */ /* 0x0004e20000000800 */
[----:B------:R-:W-:Y:S02]  /*13230*/  FMUL.FTZ R129, R21, R129 ;  /* 0x0000008115817220 */ /* 0x000fe40000410000 */
[C---:B------:R-:W-:Y:S02]  /*13240*/  FMUL.FTZ R130, R20.reuse, R130 ;  /* 0x0000008214827220 */ /* 0x040fe40000410000 */
[----:B------:R-:W-:Y:S01]  /*13250*/  FMUL.FTZ R131, R20, R131 ;  /* 0x0000008314837220 */ /* 0x000fe20000410000 */
[-C--:B-1----:R-:W-:Y:S08]  /*13260*/  HMMA.16816.F32.BF16 R100, R24, R28.reuse, R100 ;  /* 0x0000001c1864723c */ /* 0x082ff00000041864 */
[C---:B------:R-:W-:Y:S07]  /*13270*/  HMMA.16816.F32.BF16 R104, R32.reuse, R28, R104 ;  /* 0x0000001c2068723c */ /* 0x040fee0000041868 */
[----:B------:R-:W-:Y:S01]  /*13280*/  FFMA.FTZ R28, R204, c[0x0][0x2d0], -R49 ;  /* 0x0000b400cc1c7a23 */ /* 0x000fe20000010831 */
[-C--:B------:R-:W-:Y:S01]  /*13290*/  HMMA.16816.F32.BF16 R108, R32, R30.reuse, R108 ;  /* 0x0000001e206c723c */ /* 0x080fe2000004186c */
[----:B--2---:R-:W1:Y:S02]  /*132a0*/  LDSM.16.MT88.4 R36, [R227+0x1900] ;  /* 0x00190000e324783b */ /* 0x004e640000004200 */
[----:B------:R2:W4:Y:S01]  /*132b0*/  MUFU.EX2 R200, R28 ;  /* 0x0000001c00c87308 */ /* 0x0005220000000800 */
[----:B------:R-:W-:Y:S02]  /*132c0*/  MOV R204, R177 ;  /* 0x000000b100cc7202 */ /* 0x000fe40000000f00 */
[----:B------:R-:W-:Y:S02]  /*132d0*/  MOV R177, R164 ;  /* 0x000000a400b17202 */ /* 0x000fe40000000f00 */
[C---:B------:R-:W-:Y:S05]  /*132e0*/  HMMA.16816.F32.BF16 R112, R24.reuse, R30, R112 ;  /* 0x0000001e1870723c */ /* 0x040fea0000041870 */
[----:B------:R5:W-:Y:S01]  /*132f0*/  MUFU.EX2 R164, R40 ;  /* 0x0000002800a47308 */ /* 0x000be20000000800 */
[--C-:B--2---:R-:W-:Y:S09]  /*13300*/  FFMA.FTZ R28, R41, c[0x0][0x2d0], -R50.reuse ;  /* 0x0000b400291c7a23 */ /* 0x104ff20000010832 */
[----:B------:R2:W-:Y:S01]  /*13310*/  MUFU.EX2 R166, R28 ;  /* 0x0000001c00a67308 */ /* 0x0005e20000000800 */
[----:B-----5:R-:W-:Y:S01]  /*13320*/  LDSM.16.MT88.4 R40, [R226+0x900] ;  /* 0x00090000e228783b */ /* 0x020fe20000004200 */
[-C--:B-1----:R-:W-:Y:S08]  /*13330*/  HMMA.16816.F32.BF16 R116, R24, R36.reuse, R116 ;  /* 0x000000241874723c */ /* 0x082ff00000041874 */
[C---:B------:R-:W-:Y:S04]  /*13340*/  HMMA.16816.F32.BF16 R120, R32.reuse, R36, R120 ;  /* 0x000000242078723c */ /* 0x040fe80000041878 */
[--C-:B--2---:R-:W-:Y:S04]  /*13350*/  FFMA.FTZ R28, R44, c[0x0][0x2d0], -R50.reuse ;  /* 0x0000b4002c1c7a23 */ /* 0x104fe80000010832 */
[-C--:B------:R-:W-:Y:S01]  /*13360*/  HMMA.16816.F32.BF16 R124, R32, R38.reuse, R124 ;  /* 0x00000026207c723c */ /* 0x080fe2000004187c */
[----:B------:R-:W-:Y:S01]  /*13370*/  LDSM.16.MT88.4 R44, [R228+0x900] ;  /* 0x00090000e42c783b */ /* 0x000fe20000004200 */
[----:B------:R1:W2:Y:S02]  /*13380*/  MUFU.EX2 R165, R28 ;  /* 0x0000001c00a57308 */ /* 0x0002a40000000800 */
[----:B------:R-:W-:Y:S03]  /*13390*/  FFMA.FTZ R36, R171, c[0x0][0x2d0], -R50 ;  /* 0x0000b400ab247a23 */ /* 0x000fe60000010832 */
[----:B---3--:R-:W-:Y:S01]  /*133a0*/  F2FP.BF16.PACK_AB R32, R202, R218 ;  /* 0x000000daca20723e */ /* 0x008fe200000010ff */
[----:B------:R-:W-:Y:S04]  /*133b0*/  HMMA.16816.F32.BF16 R128, R24, R38, R128 ;  /* 0x000000261880723c */ /* 0x000fe80000041880 */
[----:B------:R3:W5:Y:S01]  /*133c0*/  MUFU.EX2 R51, R36 ;  /* 0x0000002400337308 */ /* 0x0007620000000800 */
[----:B----4-:R-:W-:Y:S02]  /*133d0*/  F2FP.BF16.PACK_AB R34, R200, R201 ;  /* 0x000000c9c822723e */ /* 0x010fe400000010ff */
[----:B------:R-:W-:Y:S02]  /*133e0*/  F2FP.BF16.PACK_AB R24, R251, R252 ;  /* 0x000000fcfb18723e */ /* 0x000fe400000010ff */
[----:B------:R-:W-:Y:S03]  /*133f0*/  F2FP.BF16.PACK_AB R25, R223, R250 ;  /* 0x000000fadf19723e */ /* 0x000fe600000010ff */
[----:B------:R-:W-:Y:S02]  /*13400*/  F2FP.BF16.PACK_AB R26, R221, R222 ;  /* 0x000000dedd1a723e */ /* 0x000fe400000010ff */
[----:B------:R-:W-:Y:S01]  /*13410*/  F2FP.BF16.PACK_AB R27, R219, R220 ;  /* 0x000000dcdb1b723e */ /* 0x000fe200000010ff */
[----:B-1----:R-:W1:Y:S01]  /*13420*/  LDSM.16.MT88.4 R28, [R225+0x900] ;  /* 0x00090000e11c783b */ /* 0x002e620000004200 */
[----:B--2---:R-:W-:Y:S07]  /*13430*/  F2FP.BF16.PACK_AB R33, R165, R166 ;  /* 0x000000a6a521723e */ /* 0x004fee00000010ff */
[----:B---3--:R-:W2:Y:S01]  /*13440*/  LDSM.16.MT88.4 R36, [R227+0x900] ;  /* 0x00090000e324783b */ /* 0x008ea20000004200 */
[----:B-----5:R-:W-:Y:S01]  /*13450*/  F2FP.BF16.PACK_AB R35, R51, R164 ;  /* 0x000000a43323723e */ /* 0x020fe200000010ff */
[-C--:B-1----:R-:W-:Y:S08]  /*13460*/  HMMA.16816.F32.BF16 R4, R24, R28.reuse, R4 ;  /* 0x0000001c1804723c */ /* 0x082ff00000041804 */
        /* <DEDUP_REMOVED lines=8> */
[----:B------:R3:W-:Y:S01]  /*134f0*/  MUFU.EX2 R198, R40 ;  /* 0x0000002800c67308 */ /* 0x0007e20000000800 */
[----:B------:R-:W-:Y:S04]  /*13500*/  MOV R208, R184 ;  /* 0x000000b800d07202 */ /* 0x000fe80000000f00 */
[C---:B------:R-:W-:Y:S08]  /*13510*/  HMMA.16816.F32.BF16 R144, R24.reuse, R42, R144 ;  /* 0x0000002a1890723c */ /* 0x040ff00000041890 */
[-C--:B------:R-:W-:Y:S08]  /*13520*/  HMMA.16816.F32.BF16 R148, R24, R44.reuse, R148 ;  /* 0x0000002c1894723c */ /* 0x080ff00000041894 */
[C---:B------:R-:W-:Y:S04]  /*13530*/  HMMA.16816.F32.BF16 R152, R32.reuse, R44, R152 ;  /* 0x0000002c2098723c */ /* 0x040fe80000041898 */
[--C-:B---3--:R-:W-:Y:S02]  /*13540*/  FFMA.FTZ R40, R209, c[0x0][0x2d0], -R23.reuse ;  /* 0x0000b400d1287a23 */ /* 0x108fe40000010817 */
[----:B------:R-:W3:Y:S02]  /*13550*/  LDL.LU R209, [R1+0x18] ;  /* 0x0000180001d17983 */ /* 0x000ee40000300800 */
[-C--:B------:R-:W-:Y:S01]  /*13560*/  HMMA.16816.F32.BF16 R156, R32, R46.reuse, R156 ;  /* 0x0000002e209c723c */ /* 0x080fe2000004189c */
[----:B------:R4:W-:Y:S07]  /*13570*/  MUFU.EX2 R199, R40 ;  /* 0x0000002800c77308 */ /* 0x0009ee0000000800 */
[C---:B------:R-:W-:Y:S08]  /*13580*/  HMMA.16816.F32.BF16 R160, R24.reuse, R46, R160 ;  /* 0x0000002e18a0723c */ /* 0x040ff000000418a0 */
[-C--:B--2---:R-:W-:Y:S08]  /*13590*/  HMMA.16816.F32.BF16 R52, R24, R36.reuse, R52 ;  /* 0x000000241834723c */ /* 0x084ff00000041834 */
[C---:B------:R-:W-:Y:S01]  /*135a0*/  HMMA.16816.F32.BF16 R56, R32.reuse, R36, R56 ;  /* 0x000000242038723c */ /* 0x040fe20000041838 */
[----:B----4-:R-:W2:Y:S06]  /*135b0*/  LDSM.16.MT88.4 R40, [R226+0x2100] ;  /* 0x00210000e228783b */ /* 0x010eac0000004200 */
[--C-:B------:R-:W-:Y:S01]  /*135c0*/  FFMA.FTZ R36, R205, c[0x0][0x2d0], -R48.reuse ;  /* 0x0000b400cd247a23 */ /* 0x100fe20000010830 */
[-C--:B------:R-:W-:Y:S03]  /*135d0*/  HMMA.16816.F32.BF16 R60, R32, R38.reuse, R60 ;  /* 0x00000026203c723c */ /* 0x080fe6000004183c */
[----:B------:R4:W-:Y:S01]  /*135e0*/  MUFU.EX2 R197, R36 ;  /* 0x0000002400c57308 */ /* 0x0009e20000000800 */
[----:B------:R-:W-:Y:S04]  /*135f0*/  MOV R205, R183 ;  /* 0x000000b700cd7202 */ /* 0x000fe80000000f00 */
[C---:B------:R-:W-:Y:S08]  /*13600*/  HMMA.16816.F32.BF16 R64, R24.reuse, R38, R64 ;  /* 0x000000261840723c */ /* 0x040ff00000041840 */
[-C--:B-1----:R-:W-:Y:S08]  /*13610*/  HMMA.16816.F32.BF16 R68, R24, R28.reuse, R68 ;  /* 0x0000001c1844723c */ /* 0x082ff00000041844 */
[C---:B------:R-:W-:Y:S04]  /*13620*/  HMMA.16816.F32.BF16 R72, R32.reuse, R28, R72 ;  /* 0x0000001c2048723c */ /* 0x040fe80000041848 */
[--C-:B----4-:R-:W-:Y:S01]  /*13630*/  FFMA.FTZ R36, R206, c[0x0][0x2d0], -R48.reuse ;  /* 0x0000b400ce247a23 */ /* 0x110fe20000010830 */
[----:B------:R-:W-:Y:S03]  /*13640*/  MOV R206, R182 ;  /* 0x000000b600ce7202 */ /* 0x000fe60000000f00 */
[-C--:B------:R-:W-:Y:S01]  /*13650*/  HMMA.16816.F32.BF16 R76, R32, R30.reuse, R76 ;  /* 0x0000001e204c723c */ /* 0x080fe2000004184c */
[----:B------:R1:W-:Y:S07]  /*13660*/  MUFU.EX2 R196, R36 ;  /* 0x0000002400c47308 */ /* 0x0003ee0000000800 */
[C---:B------:R-:W-:Y:S01]  /*13670*/  HMMA.16816.F32.BF16 R80, R24.reuse, R30, R80 ;  /* 0x0000001e1850723c */ /* 0x040fe20000041850 */
[----:B------:R-:W-:Y:S07]  /*13680*/  LDSM.16.MT88.4 R28, [R227+0x2100] ;  /* 0x00210000e31c783b */ /* 0x000fee0000004200 */
[-C--:B--2---:R-:W-:Y:S08]  /*13690*/  HMMA.16816.F32.BF16 R84, R24, R40.reuse, R84 ;  /* 0x000000281854723c */ /* 0x084ff00000041854 */
[C---:B------:R-:W-:Y:S04]  /*136a0*/  HMMA.16816.F32.BF16 R88, R32.reuse, R40, R88 ;  /* 0x000000282058723c */ /* 0x040fe80000041858 */
[--C-:B-1----:R-:W-:Y:S01]  /*136b0*/  FFMA.FTZ R36, R215, c[0x0][0x2d0], -R23.reuse ;  /* 0x0000b400d7247a23 */ /* 0x102fe20000010817 */
[----:B------:R-:W-:Y:S01]  /*136c0*/  MOV R215, R181 ;  /* 0x000000b500d77202 */ /* 0x000fe20000000f00 */
[----:B------:R-:W-:Y:S01]  /*136d0*/  FFMA.FTZ R23, R217, c[0x0][0x2d0], -R23 ;  /* 0x0000b400d9177a23 */ /* 0x000fe20000010817 */
[----:B------:R-:W-:Y:S01]  /*136e0*/  MOV R217, R180 ;  /* 0x000000b400d97202 */ /* 0x000fe20000000f00 */
[-C--:B------:R-:W-:Y:S01]  /*136f0*/  HMMA.16816.F32.BF16 R92, R32, R42.reuse, R92 ;  /* 0x0000002a205c723c */ /* 0x080fe2000004185c */
[----:B------:R1:W-:Y:S07]  /*13700*/  MUFU.EX2 R195, R36 ;  /* 0x0000002400c37308 */ /* 0x0003ee0000000800 */
[C---:B------:R-:W-:Y:S01]  /*13710*/  HMMA.16816.F32.BF16 R96, R24.reuse, R42, R96 ;  /* 0x0000002a1860723c */ /* 0x040fe20000041860 */
[----:B------:R-:W-:Y:S02]  /*13720*/  LDSM.16.MT88.4 R40, [R227+0x1100] ;  /* 0x00110000e328783b */ /* 0x000fe40000004200 */
[----:B------:R2:W-:Y:S06]  /*13730*/  MUFU.EX2 R194, R23 ;  /* 0x0000001700c27308 */ /* 0x0005ec0000000800 */
[----:B-1----:R-:W1:Y:S03]  /*13740*/  LDSM.16.MT88.4 R36, [R228+0x2100] ;  /* 0x00210000e424783b */ /* 0x002e660000004200 */
[--C-:B--2---:R-:W-:Y:S01]  /*13750*/  FFMA.FTZ R23, R210, c[0x0][0x2d0], -R48.reuse ;  /* 0x0000b400d2177a23 */ /* 0x104fe20000010830 */
[----:B------:R-:W-:Y:S01]  /*13760*/  MOV R210, R179 ;  /* 0x000000b300d27202 */ /* 0x000fe20000000f00 */
[----:B------:R-:W-:Y:S01]  /*13770*/  FFMA.FTZ R48, R214, c[0x0][0x2d0], -R48 ;  /* 0x0000b400d6307a23 */ /* 0x000fe20000010830 */
[----:B------:R-:W-:Y:S01]  /*13780*/  MOV R214, R170 ;  /* 0x000000aa00d67202 */ /* 0x000fe20000000f00 */
[----:B------:R2:W-:Y:S10]  /*13790*/  MUFU.EX2 R171, R23 ;  /* 0x0000001700ab7308 */ /* 0x0005f40000000800 */
[----:B------:R-:W-:Y:S01]  /*137a0*/  MUFU.EX2 R170, R48 ;  /* 0x0000003000aa7308 */ /* 0x000fe20000000800 */
[--C-:B--2---:R-:W-:Y:S01]  /*137b0*/  FFMA.FTZ R23, R211, c[0x0][0x2d0], -R49.reuse ;  /* 0x0000b400d3177a23 */ /* 0x104fe20000010831 */
[-C--:B-1----:R-:W-:Y:S01]  /*137c0*/  HMMA.16816.F32.BF16 R100, R24, R36.reuse, R100 ;  /* 0x000000241864723c */ /* 0x082fe20000041864 */
[----:B------:R-:W2:Y:S07]  /*137d0*/  LDL.LU R211, [R1+0x14] ;  /* 0x0000140001d37983 */ /* 0x000eae0000300800 */
[----:B------:R1:W-:Y:S01]  /*137e0*/  MUFU.EX2 R48, R23 ;  /* 0x0000001700307308 */ /* 0x0003e20000000800 */
[C---:B------:R-:W-:Y:S08]  /*137f0*/  HMMA.16816.F32.BF16 R104, R32.reuse, R36, R104 ;  /* 0x000000242068723c */ /* 0x040ff00000041868 */
[-C--:B------:R-:W-:Y:S08]  /*13800*/  HMMA.16816.F32.BF16 R108, R32, R38.reuse, R108 ;  /* 0x00000026206c723c */ /* 0x080ff0000004186c */
[C---:B------:R-:W-:Y:S01]  /*13810*/  HMMA.16816.F32.BF16 R112, R24.reuse, R38, R112 ;  /* 0x000000261870723c */ /* 0x040fe20000041870 */
[----:B------:R-:W-:Y:S03]  /*13820*/  LDSM.16.MT88.4 R36, [R228+0x1100] ;  /* 0x00110000e424783b */ /* 0x000fe60000004200 */
[--C-:B-1----:R-:W-:Y:S01]  /*13830*/  FFMA.FTZ R23, R212, c[0x0][0x2d0], -R49.reuse ;  /* 0x0000b400d4177a23 */ /* 0x102fe20000010831 */
[----:B------:R-:W-:Y:S03]  /*13840*/  MOV R212, R178 ;  /* 0x000000b200d47202 */ /* 0x000fe60000000f00 */
[-C--:B------:R-:W-:Y:S01]  /*13850*/  HMMA.16816.F32.BF16 R116, R24, R28.reuse, R116 ;  /* 0x0000001c1874723c */ /* 0x080fe20000041874 */
[----:B------:R1:W4:Y:S07]  /*13860*/  MUFU.EX2 R47, R23 ;  /* 0x00000017002f7308 */ /* 0x00032e0000000800 */
[C---:B------:R-:W-:Y:S08]  /*13870*/  HMMA.16816.F32.BF16 R120, R32.reuse, R28, R120 ;  /* 0x0000001c2078723c */ /* 0x040ff00000041878 */
[-C--:B------:R-:W-:Y:S01]  /*13880*/  HMMA.16816.F32.BF16 R124, R32, R30.reuse, R124 ;  /* 0x0000001e207c723c */ /* 0x080fe2000004187c */
[----:B------:R-:W5:Y:S07]  /*13890*/  LDSM.16.MT88.4 R32, [R226+0x1100] ;  /* 0x00110000e220783b */ /* 0x000f6e0000004200 */
[----:B------:R-:W-:Y:S04]  /*138a0*/  HMMA.16816.F32.BF16 R128, R24, R30, R128 ;  /* 0x0000001e1880723c */ /* 0x000fe80000041880 */
[--C-:B-1----:R-:W-:Y:S01]  /*138b0*/  FFMA.FTZ R23, R213, c[0x0][0x2d0], -R49.reuse ;  /* 0x0000b400d5177a23 */ /* 0x102fe20000010831 */
[----:B----4-:R-:W-:Y:S01]  /*138c0*/  F2FP.BF16.PACK_AB R28, R47, R48 ;  /* 0x000000302f1c723e */ /* 0x010fe200000010ff */
[----:B------:R-:W4:Y:S01]  /*138d0*/  LDL.LU R213, [R1+0xc] ;  /* 0x00000c0001d57983 */ /* 0x000f220000300800 */
[----:B------:R-:W-:Y:S01]  /*138e0*/  FFMA.FTZ R49, R216, c[0x0][0x2d0], -R49 ;  /* 0x0000b400d8317a23 */ /* 0x000fe20000010831 */
[----:B------:R1:W-:Y:S01]  /*138f0*/  MUFU.EX2 R46, R23 ;  /* 0x00000017002e7308 */ /* 0x0003e20000000800 */
[----:B------:R-:W-:Y:S03]  /*13900*/  F2FP.BF16.PACK_AB R24, R199, R198 ;  /* 0x000000c6c718723e */ /* 0x000fe600000010ff */
[----:B------:R-:W-:Y:S02]  /*13910*/  F2FP.BF16.PACK_AB R25, R196, R197 ;  /* 0x000000c5c419723e */ /* 0x000fe400000010ff */
[----:B------:R-:W-:Y:S02]  /*13920*/  F2FP.BF16.PACK_AB R26, R194, R195 ;  /* 0x000000c3c21a723e */ /* 0x000fe400000010ff */
[----:B------:R-:W-:Y:S02]  /*13930*/  F2FP.BF16.PACK_AB R27, R170, R171 ;  /* 0x000000abaa1b723e */ /* 0x000fe400000010ff */
[----:B------:R-:W5:Y:S01]  /*13940*/  MUFU.EX2 R49, R49 ;  /* 0x0000003100317308 */ /* 0x000f620000000800 */
[----:B------:R-:W-:Y:S01]  /*13950*/  MOV R216, R177 ;  /* 0x000000b100d87202 */ /* 0x000fe20000000f00 */
[--C-:B-1----:R-:W-:Y:S02]  /*13960*/  FFMA.FTZ R23, R172, c[0x0][0x2d0], -R50.reuse ;  /* 0x0000b400ac177a23 */ /* 0x102fe40000010832 */
[----:B------:R-:W4:Y:S06]  /*13970*/  LDL.LU R172, [R1+0x10] ;  /* 0x0000100001ac7983 */ /* 0x000f2c0000300800 */
[----:B------:R1:W-:Y:S01]  /*13980*/  MUFU.EX2 R44, R23 ;  /* 0x00000017002c7308 */ /* 0x0003e20000000800 */
[----:B-----5:R-:W-:Y:S01]  /*13990*/  F2FP.BF16.PACK_AB R30, R49, R46 ;  /* 0x0000002e311e723e */ /* 0x020fe200000010ff */
[--C-:B-1----:R-:W-:Y:S01]  /*139a0*/  FFMA.FTZ R23, R174, c[0x0][0x2d0], -R50.reuse ;  /* 0x0000b400ae177a23 */ /* 0x102fe20000010832 */
[----:B------:R-:W-:Y:S02]  /*139b0*/  MOV R174, R176 ;  /* 0x000000b000ae7202 */ /* 0x000fe40000000f00 */
[-C--:B------:R-:W-:Y:S05]  /*139c0*/  HMMA.16816.F32.BF16 R176, R24, R188.reuse, R4 ;  /* 0x000000bc18b0723c */ /* 0x080fea0000041804 */
[----:B------:R1:W5:Y:S01]  /*139d0*/  MUFU.EX2 R45, R23 ;  /* 0x00000017002d7308 */ /* 0x0003620000000800 */
[----:B------:R-:W2:Y:S01]  /*139e0*/  LDSM.16.MT88.4 R4, [R225+0x2900] ;  /* 0x00290000e104783b */ /* 0x000ea20000004200 */
[--C-:B-1----:R-:W-:Y:S01]  /*139f0*/  FFMA.FTZ R23, R173, c[0x0][0x2d0], -R50.reuse ;  /* 0x0000b400ad177a23 */ /* 0x102fe20000010832 */
[----:B-----5:R-:W-:Y:S01]  /*13a00*/  F2FP.BF16.PACK_AB R29, R45, R44 ;  /* 0x0000002c2d1d723e */ /* 0x020fe200000010ff */
[----:B------:R-:W-:Y:S06]  /*13a10*/  FFMA.FTZ R50, R22, c[0x0][0x2d0], -R50 ;  /* 0x0000b40016327a23 */ /* 0x000fec0000010832 */
[----:B------:R-:W-:Y:S10]  /*13a20*/  MUFU.EX2 R23, R23 ;  /* 0x0000001700177308 */ /* 0x000ff40000000800 */
[----:B------:R-:W1:Y:S02]  /*13a30*/  MUFU.EX2 R50, R50 ;  /* 0x0000003200327308 */ /* 0x000e640000000800 */
[----:B-1----:R-:W-:Y:S07]  /*13a40*/  F2FP.BF16.PACK_AB R31, R50, R23 ;  /* 0x00000017321f723e */ /* 0x002fee00000010ff */
[C---:B------:R-:W-:Y:S01]  /*13a50*/  HMMA.16816.F32.BF16 R180, R28.reuse, R188, R8 ;  /* 0x000000bc1cb4723c */ /* 0x040fe20000041808 */
[----:B------:R-:W1:Y:S07]  /*13a60*/  LDSM.16.MT88.4 R8, [R226+0x2900] ;  /* 0x00290000e208783b */ /* 0x000e6e0000004200 */
[-C--:B------:R-:W-:Y:S01]  /*13a70*/  HMMA.16816.F32.BF16 R184, R28, R190.reuse, R12 ;  /* 0x000000be1cb8723c */ /* 0x080fe2000004180c */
[----:B------:R-:W5:Y:S07]  /*13a80*/  LDSM.16.MT88.4 R12, [R228+0x2900] ;  /* 0x00290000e40c783b */ /* 0x000f6e0000004200 */
[C---:B------:R-:W-:Y:S01]  /*13a90*/  HMMA.16816.F32.BF16 R188, R24.reuse, R190, R16 ;  /* 0x000000be18bc723c */ /* 0x040fe20000041810 */
[----:B------:R-:W1:Y:S07]  /*13aa0*/  LDSM.16.MT88.4 R16, [R227+0x2900] ;  /* 0x00290000e310783b */ /* 0x000e6e0000004200 */
        /* <DEDUP_REMOVED lines=12> */
[-C--:B--2---:R-:W-:Y:S08]  /*13b70*/  HMMA.16816.F32.BF16 R68, R24, R4.reuse, R68 ;  /* 0x000000041844723c */ /* 0x084ff00000041844 */
[C---:B------:R-:W-:Y:S07]  /*13b80*/  HMMA.16816.F32.BF16 R72, R28.reuse, R4, R72 ;  /* 0x000000041c48723c */ /* 0x040fee0000041848 */
[----:B------:R-:W-:Y:S01]  /*13b90*/  FFMA.FTZ R4, R2, R211, R212 ;  /* 0x000000d302047223 */ /* 0x000fe200000100d4 */
[-C--:B------:R-:W-:Y:S04]  /*13ba0*/  HMMA.16816.F32.BF16 R76, R28, R6.reuse, R76 ;  /* 0x000000061c4c723c */ /* 0x080fe8000004184c */
[----:B------:R-:W-:Y:S04]  /*13bb0*/  FADD.FTZ R4, R217, R4 ;  /* 0x00000004d9047221 */ /* 0x000fe80000010000 */
[C---:B------:R-:W-:Y:S04]  /*13bc0*/  HMMA.16816.F32.BF16 R80, R24.reuse, R6, R80 ;  /* 0x000000061850723c */ /* 0x040fe80000041850 */
[----:B------:R-:W-:Y:S02]  /*13bd0*/  FADD.FTZ R5, R205, R4 ;  /* 0x00000004cd057221 */ /* 0x000fe40000010000 */
[----:B---3--:R-:W-:Y:S02]  /*13be0*/  FFMA.FTZ R4, R0, R209, R175 ;  /* 0x000000d100047223 */ /* 0x008fe400000100af */
[-C--:B-1----:R-:W-:Y:S04]  /*13bf0*/  HMMA.16816.F32.BF16 R84, R24, R8.reuse, R84 ;  /* 0x000000081854723c */ /* 0x082fe80000041854 */
[----:B------:R-:W-:Y:S02]  /*13c00*/  FADD.FTZ R0, R203, R5 ;  /* 0x00000005cb007221 */ /* 0x000fe40000010000 */
[----:B------:R-:W-:Y:S02]  /*13c10*/  FADD.FTZ R4, R192, R4 ;  /* 0x00000004c0047221 */ /* 0x000fe40000010000 */
[C---:B------:R-:W-:Y:S04]  /*13c20*/  HMMA.16816.F32.BF16 R88, R28.reuse, R8, R88 ;  /* 0x000000081c58723c */ /* 0x040fe80000041858 */
[----:B------:R-:W-:Y:S02]  /*13c30*/  FADD.FTZ R4, R193, R4 ;  /* 0x00000004c1047221 */ /* 0x000fe40000010000 */
[----:B------:R-:W-:Y:S02]  /*13c40*/  FADD.FTZ R5, R218, R0 ;  /* 0x00000000da057221 */ /* 0x000fe40000010000 */
[-C--:B------:R-:W-:Y:S04]  /*13c50*/  HMMA.16816.F32.BF16 R92, R28, R10.reuse, R92 ;  /* 0x0000000a1c5c723c */ /* 0x080fe8000004185c */
[----:B----4-:R-:W-:Y:S02]  /*13c60*/  FFMA.FTZ R20, R20, R213, R216 ;  /* 0x000000d514147223 */ /* 0x010fe400000100d8 */
[----:B------:R-:W-:Y:S02]  /*13c70*/  FADD.FTZ R4, R207, R4 ;  /* 0x00000004cf047221 */ /* 0x000fe40000010000 */
[----:B------:R-:W-:Y:S01]  /*13c80*/  FADD.FTZ R20, R210, R20 ;  /* 0x00000014d2147221 */ /* 0x000fe20000010000 */
[C---:B------:R-:W-:Y:S04]  /*13c90*/  HMMA.16816.F32.BF16 R96, R24.reuse, R10, R96 ;  /* 0x0000000a1860723c */ /* 0x040fe80000041860 */
[----:B------:R-:W-:Y:S02]  /*13ca0*/  FADD.FTZ R20, R206, R20 ;  /* 0x00000014ce147221 */ /* 0x000fe40000010000 */
[----:B------:R-:W-:Y:S01]  /*13cb0*/  FADD.FTZ R4, R166, R4 ;  /* 0x00000004a6047221 */ /* 0x000fe20000010000 */
[----:B------:R-:W-:Y:S01]  /*13cc0*/  MOV R166, R167 ;  /* 0x000000a700a67202 */ /* 0x000fe20000000f00 */
[----:B------:R-:W-:Y:S01]  /*13cd0*/  FADD.FTZ R5, R202, R5 ;  /* 0x00000005ca057221 */ /* 0x000fe20000010000 */
[-C--:B-----5:R-:W-:Y:S03]  /*13ce0*/  HMMA.16816.F32.BF16 R100, R24, R12.reuse, R100 ;  /* 0x0000000c1864723c */ /* 0x0a0fe60000041864 */
[----:B------:R-:W-:Y:S01]  /*13cf0*/  FADD.FTZ R4, R165, R4 ;  /* 0x00000004a5047221 */ /* 0x000fe20000010000 */
[----:B------:R-:W-:Y:S03]  /*13d00*/  MOV R165, R168 ;  /* 0x000000a800a57202 */ /* 0x000fe60000000f00 */
[----:B------:R-:W-:Y:S01]  /*13d10*/  FADD.FTZ R4, R164, R4 ;  /* 0x00000004a4047221 */ /* 0x000fe20000010000 */
[C---:B------:R-:W-:Y:S04]  /*13d20*/  HMMA.16816.F32.BF16 R104, R28.reuse, R12, R104 ;  /* 0x0000000c1c68723c */ /* 0x040fe80000041868 */
[----:B------:R-:W-:Y:S01]  /*13d30*/  FADD.FTZ R4, R51, R4 ;  /* 0x0000000433047221 */ /* 0x000fe20000010000 */
[----:B------:R-:W-:Y:S01]  /*13d40*/  MOV R164, R169 ;  /* 0x000000a900a47202 */ /* 0x000fe20000000f00 */
[----:B------:R-:W-:Y:S02]  /*13d50*/  FFMA.FTZ R21, R21, R172, R174 ;  /* 0x000000ac15157223 */ /* 0x000fe400000100ae */
        /* <DEDUP_REMOVED lines=8> */
[-C--:B------:R-:W-:Y:S03]  /*13de0*/  HMMA.16816.F32.BF16 R116, R24, R16.reuse, R116 ;  /* 0x000000101874723c */ /* 0x080fe60000041874 */
[----:B------:R-:W-:Y:S02]  /*13df0*/  FADD.FTZ R7, R250, R2 ;  /* 0x00000002fa077221 */ /* 0x000fe40000010000 */
[----:B------:R-:W-:Y:S02]  /*13e00*/  FADD.FTZ R2, R251, R6 ;  /* 0x00000006fb027221 */ /* 0x000fe40000010000 */
        /* <DEDUP_REMOVED lines=20> */
[----:B------:R1:W-:Y:S01]  /*13f50*/  STL [R1+0x10], R5 ;  /* 0x0000100501007387 */ /* 0x0003e20000100800 */
[----:B------:R-:W-:Y:S02]  /*13f60*/  FADD.FTZ R2, R46, R2 ;  /* 0x000000022e027221 */ /* 0x000fe40000010000 */
[----:B------:R-:W-:Y:S01]  /*13f70*/  FADD.FTZ R4, R170, R4 ;  /* 0x00000004aa047221 */ /* 0x000fe20000010000 */
[----:B------:R-:W-:Y:S01]  /*13f80*/  MOV R170, R3 ;  /* 0x0000000300aa7202 */ /* 0x000fe20000000f00 */
[----:B------:R-:W-:Y:S02]  /*13f90*/  FADD.FTZ R2, R49, R2 ;  /* 0x0000000231027221 */ /* 0x000fe40000010000 */
[----:B------:R-:W-:Y:S01]  /*13fa0*/  FADD.FTZ R0, R23, R0 ;  /* 0x0000000017007221 */ /* 0x000fe20000010000 */
[----:B------:R1:W-:Y:S03]  /*13fb0*/  STL [R1+0xc], R4 ;  /* 0x00000c0401007387 */ /* 0x0003e60000100800 */
[----:B------:R-:W-:Y:S01]  /*13fc0*/  FADD.FTZ R0, R50, R0 ;  /* 0x0000000032007221 */ /* 0x000fe20000010000 */
[----:B------:R1:W-:Y:S04]  /*13fd0*/  STL [R1+0x14], R2 ;  /* 0x0000140201007387 */ /* 0x0003e80000100800 */
[----:B------:R1:W-:Y:S01]  /*13fe0*/  STL [R1+0x18], R0 ;  /* 0x0000180001007387 */ /* 0x0003e20000100800 */
[----:B------:R-:W-:-:S05]  /*13ff0*/  @P0 BRA `(.L_x_655) ;  /* 0xffffb5d000000947 */ /* 0x000fca000383ffff */
.L_x_637:
[----:B-1----:R-:W2:Y:S04]  /*14000*/  LDL.LU R0, [R1+0x10] ;  /* 0x0000100001007983 */ /* 0x002ea80000300800 */
[----:B------:R-:W3:Y:S04]  /*14010*/  LDL.LU R4, [R1+0xc] ;  /* 0x00000c0001047983 */ /* 0x000ee80000300800 */
[----:B------:R-:W4:Y:S04]  /*14020*/  LDL.LU R5, [R1+0x14] ;  /* 0x0000140001057983 */ /* 0x000f280000300800 */
[----:B------:R-:W4:Y:S01]  /*14030*/  LDL.LU R2, [R1+0x18] ;  /* 0x0000180001027983 */ /* 0x000f220000300800 */
[----:B------:R-:W-:-:S02]  /*14040*/  MOV R18, 0xff800000 ;  /* 0xff80000000127802 */ /* 0x000fc40000000f00 */
[----:B------:R-:W-:Y:S02]  /*14050*/  MOV R19, 0xff800000 ;  /* 0xff80000000137802 */ /* 0x000fe40000000f00 */
[----:B------:R-:W-:Y:S02]  /*14060*/  MOV R20, 0xff800000 ;  /* 0xff80000000147802 */ /* 0x000fe40000000f00 */
[----:B------:R-:W-:Y:S02]  /*14070*/  MOV R21, 0xff800000 ;  /* 0xff80000000157802 */ /* 0x000fe40000000f00 */
[----:B------:R-:W-:Y:S01]  /*14080*/  PLOP3.LUT P4, PT, PT, PT, PT, 0x8, 0x0 ;  /* 0x000000000000781c */ /* 0x000fe20003f8e170 */
[----:B--2---:R-:W1:Y:S04]  /*14090*/  SHFL.BFLY PT, R11, R0, 0x2, 0x1f ;  /* 0x0c401f00000b7f89 */ /* 0x004e6800000e0000 */
[----:B---3--:R-:W2:Y:S04]  /*140a0*/  SHFL.BFLY PT, R9, R4, 0x2, 0x1f ;  /* 0x0c401f0004097f89 */ /* 0x008ea800000e0000 */
[----:B----4-:R-:W3:Y:S04]  /*140b0*/  SHFL.BFLY PT, R7, R5, 0x2, 0x1f ;  /* 0x0c401f0005077f89 */ /* 0x010ee800000e0000 */
[----:B------:R-:W4:Y:S01]  /*140c0*/  SHFL.BFLY PT, R6, R2, 0x2, 0x1f ;  /* 0x0c401f0002067f89 */ /* 0x000f2200000e0000 */
[----:B-1----:R-:W-:-:S02]  /*140d0*/  FADD.FTZ R11, R11, R0 ;  /* 0x000000000b0b7221 */ /* 0x002fc40000010000 */
[----:B--2---:R-:W-:-:S03]  /*140e0*/  FADD.FTZ R9, R9, R4 ;  /* 0x0000000409097221 */ /* 0x004fc60000010000 */
[----:B------:R-:W1:Y:S01]  /*140f0*/  SHFL.BFLY PT, R0, R11, 0x1, 0x1f ;  /* 0x0c201f000b007f89 */ /* 0x000e6200000e0000 */
[----:B---3--:R-:W-:-:S03]  /*14100*/  FADD.FTZ R7, R7, R5 ;  /* 0x0000000507077221 */ /* 0x008fc60000010000 */
[----:B------:R-:W2:Y:S01]  /*14110*/  SHFL.BFLY PT, R4, R9, 0x1, 0x1f ;  /* 0x0c201f0009047f89 */ /* 0x000ea200000e0000 */
[----:B----4-:R-:W-:-:S03]  /*14120*/  FADD.FTZ R6, R6, R2 ;  /* 0x0000000206067221 */ /* 0x010fc60000010000 */
[----:B------:R-:W3:Y:S04]  /*14130*/  SHFL.BFLY PT, R2, R7, 0x1, 0x1f ;  /* 0x0c201f0007027f89 */ /* 0x000ee800000e0000 */
[----:B------:R-:W4:Y:S01]  /*14140*/  SHFL.BFLY PT, R5, R6, 0x1, 0x1f ;  /* 0x0c201f0006057f89 */ /* 0x000f2200000e0000 */
[----:B-1----:R-:W-:Y:S01]  /*14150*/  FADD.FTZ R11, R11, R0 ;  /* 0x000000000b0b7221 */ /* 0x002fe20000010000 */
[----:B------:R-:W-:Y:S01]  /*14160*/  MOV R0, RZ ;  /* 0x000000ff00007202 */ /* 0x000fe20000000f00 */
[----:B--2---:R-:W-:-:S03]  /*14170*/  FADD.FTZ R9, R9, R4 ;  /* 0x0000000409097221 */ /* 0x004fc60000010000 */
[----:B------:R-:W-:Y:S02]  /*14180*/  FSETP.NE.FTZ.AND P3, PT, R11, RZ, PT ;  /* 0x000000ff0b00720b */ /* 0x000fe40003f75000 */
[----:B------:R-:W-:Y:S01]  /*14190*/  MOV R4, RZ ;  /* 0x000000ff00047202 */ /* 0x000fe20000000f00 */
[----:B---3--:R-:W-:Y:S01]  /*141a0*/  FADD.FTZ R7, R7, R2 ;  /* 0x0000000207077221 */ /* 0x008fe20000010000 */
[----:B------:R-:W-:Y:S02]  /*141b0*/  FSETP.NE.FTZ.AND P2, PT, R9, RZ, PT ;  /* 0x000000ff0900720b */ /* 0x000fe40003f55000 */
[----:B------:R-:W-:Y:S01]  /*141c0*/  MOV R2, RZ ;  /* 0x000000ff00027202 */ /* 0x000fe20000000f00 */
[----:B----4-:R-:W-:Y:S01]  /*141d0*/  FADD.FTZ R6, R5, R6 ;  /* 0x0000000605067221 */ /* 0x010fe20000010000 */
[----:B------:R-:W-:-:S05]  /*141e0*/  FSETP.NE.FTZ.AND P1, PT, R7, RZ, PT ;  /* 0x000000ff0700720b */ /* 0x000fca0003f35000 */
[----:B------:R-:W1:Y:S01]  /*141f0*/  @P3 MUFU.RCP R0, R11 ;  /* 0x0000000b00003308 */ /* 0x000e620000001000 */
[----:B------:R-:W-:-:S07]  /*14200*/  FSETP.NE.FTZ.AND P0, PT, R6, RZ, PT ;  /* 0x000000ff0600720b */ /* 0x000fce0003f15000 */
[----:B------:R-:W-:Y:S06]  /*14210*/  @P2 MUFU.RCP R4, R9 ;  /* 0x0000000900042308 */ /* 0x000fec0000001000 */
[----:B------:R-:W-:Y:S01]  /*14220*/  @P0 MOV R8, 0x3f317218 ;  /* 0x3f31721800080802 */ /* 0x000fe20000000f00 */
[C---:B-1----:R-:W-:Y:S01]  /*14230*/  FMUL.FTZ R176, R0.reuse, R176 ;  /* 0x000000b000b07220 */ /* 0x042fe20000410000 */
[----:B------:R-:W1:Y:S01]  /*14240*/  @P1 MUFU.RCP R2, R7 ;  /* 0x0000000700021308 */ /* 0x000e620000001000 */
[C---:B------:R-:W-:Y:S02]  /*14250*/  FMUL.FTZ R177, R0.reuse, R177 ;  /* 0x000000b100b17220 */ /* 0x040fe40000410000 */
[----:B------:R-:W-:-:S02]  /*14260*/  FMUL.FTZ R188, R0, R188 ;  /* 0x000000bc00bc7220 */ /* 0x000fc40000410000 */
[C---:B------:R-:W-:Y:S02]  /*14270*/  FMUL.FTZ R189, R0.reuse, R189 ;  /* 0x000000bd00bd7220 */ /* 0x040fe40000410000 */
[C---:B------:R-:W-:Y:S01]  /*14280*/  FMUL.FTZ R132, R0.reuse, R132 ;  /* 0x0000008400847220 */ /* 0x040fe20000410000 */
[----:B------:R-:W-:Y:S01]  /*14290*/  @P3 MUFU.LG2 R11, R11 ;  /* 0x0000000b000b3308 */ /* 0x000fe20000000c00 */
[C---:B------:R-:W-:Y:S02]  /*142a0*/  FMUL.FTZ R133, R0.reuse, R133 ;  /* 0x0000008500857220 */ /* 0x040fe40000410000 */
[C---:B------:R-:W-:Y:S02]  /*142b0*/  FMUL.FTZ R144, R0.reuse, R144 ;  /* 0x0000009000907220 */ /* 0x040fe40000410000 */
[C---:B------:R-:W-:Y:S02]  /*142c0*/  FMUL.FTZ R145, R0.reuse, R145 ;  /* 0x0000009100917220 */ /* 0x040fe40000410000 */
[C---:B------:R-:W-:Y:S01]  /*142d0*/  FMUL.FTZ R148, R0.reuse, R148 ;  /* 0x0000009400947220 */ /* 0x040fe20000410000 */
[----:B------:R-:W-:Y:S01]  /*142e0*/  @P2 MUFU.LG2 R9, R9 ;  /* 0x0000000900092308 */ /* 0x000fe20000000c00 */
[----:B------:R-:W-:-:S02]  /*142f0*/  FMUL.FTZ R149, R0, R149 ;  /* 0x0000009500957220 */ /* 0x000fc40000410000 */
[C---:B------:R-:W-:Y:S02]  /*14300*/  FMUL.FTZ R160, R0.reuse, R160 ;  /* 0x000000a000a07220 */ /* 0x040fe40000410000 */
[C---:B------:R-:W-:Y:S02]  /*14310*/  FMUL.FTZ R161, R0.reuse, R161 ;  /* 0x000000a100a17220 */ /* 0x040fe40000410000 */
[C---:B------:R-:W-:Y:S01]  /*14320*/  FMUL.FTZ R52, R0.reuse, R52 ;  /* 0x0000003400347220 */ /* 0x040fe20000410000 */
[----:B------:R-:W-:Y:S01]  /*14330*/  @P1 MUFU.LG2 R7, R7 ;  /* 0x0000000700071308 */ /* 0x000fe20000000c00 */
        /* <DEDUP_REMOVED lines=19> */
[----:B------:R-:W-:Y:S01]  /*14470*/  MOV R0, RZ ;  /* 0x000000ff00007202 */ /* 0x000fe20000000f00 */
[C---:B-1----:R-:W-:Y:S02]  /*14480*/  FMUL.FTZ R180, R2.reuse, R180 ;  /* 0x000000b402b47220 */ /* 0x042fe40000410000 */
[----:B------:R-:W-:-:S02]  /*14490*/  FMUL.FTZ R181, R2, R181 ;  /* 0x000000b502b57220 */ /* 0x000fc40000410000 */
[C---:B------:R-:W-:Y:S01]  /*144a0*/  FMUL.FTZ R184, R2.reuse, R184 ;  /* 0x000000b802b87220 */ /* 0x040fe20000410000 */
[----:B------:R-:W1:Y:S01]  /*144b0*/  @P0 MUFU.RCP R0, R6 ;  /* 0x0000000600000308 */ /* 0x000e620000001000 */
[C---:B------:R-:W-:Y:S02]  /*144c0*/  FMUL.FTZ R185, R2.reuse, R185 ;  /* 0x000000b902b97220 */ /* 0x040fe40000410000 */
[C---:B------:R-:W-:Y:S02]  /*144d0*/  FMUL.FTZ R136, R2.reuse, R136 ;  /* 0x0000008802887220 */ /* 0x040fe40000410000 */
[C---:B------:R-:W-:Y:S02]  /*144e0*/  FMUL.FTZ R137, R2.reuse, R137 ;  /* 0x0000008902897220 */ /* 0x040fe40000410000 */
[C---:B------:R-:W-:Y:S01]  /*144f0*/  FMUL.FTZ R140, R2.reuse, R140 ;  /* 0x0000008c028c7220 */ /* 0x040fe20000410000 */
[----:B------:R-:W2:Y:S01]  /*14500*/  @P0 MUFU.LG2 R6, R6 ;  /* 0x0000000600060308 */ /* 0x000ea20000000c00 */
        /* <DEDUP_REMOVED lines=25> */
[----:B------:R-:W-:Y:S01]  /*146a0*/  @P2 MOV R2, 0x3f317218 ;  /* 0x3f31721800022802 */ /* 0x000fe20000000f00 */
        /* <DEDUP_REMOVED lines=32> */
[----:B------:R-:W-:Y:S01]  /*148b0*/  @P3 MOV R4, 0x3f317218 ;  /* 0x3f31721800043802 */ /* 0x000fe20000000f00 */
[C---:B-1----:R-:W-:Y:S02]  /*148c0*/  FMUL.FTZ R182, R0.reuse, R182 ;  /* 0x000000b600b67220 */ /* 0x042fe40000410000 */
        /* <DEDUP_REMOVED lines=31> */
[----:B------:R-:W-:Y:S01]  /*14ac0*/  @P1 MOV R0, 0x3f317218 ;  /* 0x3f31721800001802 */ /* 0x000fe20000000f00 */
[----:B------:R-:W-:Y:S02]  /*14ad0*/  @P2 FMUL.FTZ R5, R2, c[0x0][0x2d0] ;  /* 0x0000b40002052a20 */ /* 0x000fe40000410000 */
[----:B------:R-:W-:Y:S02]  /*14ae0*/  @P3 FMUL.FTZ R10, R4, c[0x0][0x2d0] ;  /* 0x0000b400040a3a20 */ /* 0x000fe40000410000 */
[----:B------:R-:W-:-:S02]  /*14af0*/  @P1 FMUL.FTZ R2, R0, c[0x0][0x2d0] ;  /* 0x0000b40000021a20 */ /* 0x000fc40000410000 */
[----:B------:R-:W-:Y:S02]  /*14b00*/  @P3 FMUL.FTZ R11, R11, 0.69314718246459960938 ;  /* 0x3f3172180b0b3820 */ /* 0x000fe40000410000 */
[----:B------:R-:W-:Y:S02]  /*14b10*/  @P2 FMUL.FTZ R9, R9, 0.69314718246459960938 ;  /* 0x3f31721809092820 */ /* 0x000fe40000410000 */
[----:B------:R-:W-:Y:S02]  /*14b20*/  @P1 FMUL.FTZ R7, R7, 0.69314718246459960938 ;  /* 0x3f31721807071820 */ /* 0x000fe40000410000 */
[----:B--2---:R-:W-:Y:S02]  /*14b30*/  @P0 FMUL.FTZ R4, R6, 0.69314718246459960938 ;  /* 0x3f31721806040820 */ /* 0x004fe40000410000 */
[----:B------:R-:W-:Y:S02]  /*14b40*/  @P0 FMUL.FTZ R0, R8, c[0x0][0x2d0] ;  /* 0x0000b40008000a20 */ /* 0x000fe40000410000 */
[----:B------:R-:W-:-:S02]  /*14b50*/  @P3 FFMA.FTZ R18, R10, R169, R11 ;  /* 0x000000a90a123223 */ /* 0x000fc4000001000b */
[----:B------:R-:W-:Y:S02]  /*14b60*/  @P2 FFMA.FTZ R19, R5, R168, R9 ;  /* 0x000000a805132223 */ /* 0x000fe40000010009 */
[----:B------:R-:W-:Y:S02]  /*14b70*/  @P1 FFMA.FTZ R20, R2, R167, R7 ;  /* 0x000000a702141223 */ /* 0x000fe40000010007 */
[----:B------:R-:W-:Y:S02]  /*14b80*/  @P0 FFMA.FTZ R21, R0, R3, R4 ;  /* 0x0000000300150223 */ /* 0x000fe40000010004 */
.L_x_575:
[----:B------:R-:W-:Y:S05]  /*14b90*/  @P4 BRA `(.L_x_656) ;  /* 0x0000209000004947 */ /* 0x000fea0003800000 */
[----:B------:R-:W3:Y:S01]  /*14ba0*/  S2R R16, SR_TID.X ;  /* 0x0000000000107919 */ /* 0x000ee20000002100 */
[----:B------:R-:W-:Y:S01]  /*14bb0*/  ULDC.64 UR4, c[0x0][0x4d0] ;  /* 0x0001340000047ab9 */ /* 0x000fe20000000a00 */
[----:B------:R-:W-:Y:S01]  /*14bc0*/  IMAD R4, RZ, RZ, -UR11 ;  /* 0x8000000bff047e24 */ /* 0x000fe2000f8e02ff */
[----:B------:R-:W-:Y:S01]  /*14bd0*/  UIMAD.WIDE.U32 UR8, UR11, UR4, URZ ;  /* 0x000000040b0872a5 */ /* 0x000fe2000f8e003f */
[----:B------:R-:W4:Y:S01]  /*14be0*/  S2R R11, SR_CTAID.Y ;  /* 0x00000000000b7919 */ /* 0x000f220000002600 */
[----:B------:R-:W-:Y:S01]  /*14bf0*/  USHF.R.S32.HI UR6, URZ, 0x1f, UR11 ;  /* 0x0000001f3f067899 */ /* 0x000fe2000801140b */
[----:B------:R-:W-:Y:S01]  /*14c00*/  MOV R24, c[0x0][0x4e8] ;  /* 0x00013a0000187a02 */ /* 0x000fe20000000f00 */
[----:B------:R-:W-:Y:S01]  /*14c10*/  BSSY B0, `(.L_x_657) ;  /* 0x00000db000007945 */ /* 0x000fe20003800000 */
[----:B------:R-:W1:Y:S01]  /*14c20*/  S2R R9, SR_CTAID.Z ;  /* 0x0000000000097919 */ /* 0x000e620000002700 */
[----:B------:R-:W-:Y:S01]  /*14c30*/  IMAD.U32 R3, RZ, RZ, UR9 ;  /* 0x00000009ff037e24 */ /* 0x000fe2000f8e00ff */
[----:B------:R-:W-:Y:S01]  /*14c40*/  UIMAD UR7, UR6, UR4, URZ ;  /* 0x00000004060772a4 */ /* 0x000fe2000f8e023f */
[----:B-1----:R-:W-:Y:S01]  /*14c50*/  IMAD.U32 R2, RZ, RZ, UR8 ;  /* 0x00000008ff027e24 */ /* 0x002fe2000f8e00ff */
[----:B------:R-:W1:Y:S04]  /*14c60*/  S2R R15, SR_CTAID.X ;  /* 0x00000000000f7919 */ /* 0x000e680000002500 */
[----:B------:R-:W-:Y:S01]  /*14c70*/  BAR.SYNC.DEFER_BLOCKING 0x1, 0x80 ;  /* 0x0042000000007b1d */ /* 0x000fe20000010000 */
[----:B------:R-:W-:Y:S01]  /*14c80*/  UIMAD UR5, UR11, UR5, UR7 ;  /* 0x000000050b0572a4 */ /* 0x000fe2000f8e0207 */
[C---:B------:R-:W-:Y:S01]  /*14c90*/  ISETP.NE.AND P0, PT, R24.reuse, 0x1, PT ;  /* 0x000000011800780c */ /* 0x040fe20003f05270 */
[----:B------:R-:W-:-:S02]  /*14ca0*/  IMAD R24, R24, c[0x0][0x388], RZ ;  /* 0x0000e20018187a24 */ /* 0x000fc400078e02ff */
[----:B------:R-:W-:Y:S01]  /*14cb0*/  UIADD3 UR5, UR9, UR5, URZ ;  /* 0x0000000509057290 */ /* 0x000fe2000fffe03f */
[----:B---3--:R-:W-:-:S05]  /*14cc0*/  SHF.R.S32.HI R6, RZ, 0x1f, R16 ;  /* 0x0000001fff067819 */ /* 0x008fca0000011410 */
[----:B------:R-:W-:Y:S01]  /*14cd0*/  IMAD.U32 R5, RZ, RZ, UR5 ;  /* 0x00000005ff057e24 */ /* 0x000fe2000f8e00ff */
[-C--:B------:R-:W-:Y:S01]  /*14ce0*/  LEA.HI R0, R6, R16.reuse, RZ, 0x2 ;  /* 0x0000001006007211 */ /* 0x080fe200078f10ff */
[----:B----4-:R-:W-:Y:S01]  /*14cf0*/  IMAD R12, R4, c[0x0][0x550], R11 ;  /* 0x00015400040c7a24 */ /* 0x010fe200078e020b */
[-C--:B------:R-:W-:Y:S01]  /*14d00*/  LEA.HI R6, R6, R16.reuse, RZ, 0x5 ;  /* 0x0000001006067211 */ /* 0x080fe200078f28ff */
[----:B------:R-:W-:Y:S01]  /*14d10*/  IMAD.MOV.U32 R4, RZ, RZ, R2 ;  /* 0x000000ffff047224 */ /* 0x000fe200078e0002 */
[----:B------:R-:W-:Y:S01]  /*14d20*/  LOP3.LUT R0, R0, 0xfffffffc, RZ, 0xc0, !PT ;  /* 0xfffffffc00007812 */ /* 0x000fe200078ec0ff */
[----:B------:R-:W-:Y:S01]  /*14d30*/  ULDC.64 UR4, c[0x0][0x438] ;  /* 0x00010e0000047ab9 */ /* 0x000fe20000000a00 */
[----:B------:R-:W-:Y:S01]  /*14d40*/  LOP3.LUT R7, R6, 0xffffffe0, RZ, 0xc0, !PT ;  /* 0xffffffe006077812 */ /* 0x000fe200078ec0ff */
[----:B------:R-:W-:Y:S01]  /*14d50*/  UIMAD UR6, UR6, UR4, URZ ;  /* 0x00000004060672a4 */ /* 0x000fe2000f8e023f */
[----:B------:R-:W-:Y:S01]  /*14d60*/  IADD3 R0, -R0, R16, RZ ;  /* 0x0000001000007210 */ /* 0x000fe20007ffe1ff */
[----:B------:R-:W-:Y:S01]  /*14d70*/  UIMAD.WIDE.U32 UR8, UR11, UR4, URZ ;  /* 0x000000040b0872a5 */ /* 0x000fe2000f8e003f */
[--C-:B------:R-:W-:Y:S01]  /*14d80*/  SHF.R.S32.HI R8, RZ, 0x5, R6.reuse ;  /* 0x00000005ff087819 */ /* 0x100fe20000011406 */
[----:B------:R-:W-:Y:S01]  /*14d90*/  IMAD.IADD R16, R16, 0x1, -R7 ;  /* 0x0000000110107824 */ /* 0x000fe200078e0a07 */
[----:B------:R-:W-:Y:S01]  /*14da0*/  LEA.HI R3, R0, R0, RZ, 0x1 ;  /* 0x0000000000037211 */ /* 0x000fe200078f08ff */
[----:B------:R-:W-:Y:S01]  /*14db0*/  UIMAD UR4, UR11, UR5, UR6 ;  /* 0x000000050b0472a4 */ /* 0x000fe2000f8e0206 */
[----:B------:R-:W-:Y:S01]  /*14dc0*/  SHF.R.S32.HI R2, RZ, 0x1f, R6 ;  /* 0x0000001fff027819 */ /* 0x000fe20000011406 */
[----:B------:R-:W-:Y:S01]  /*14dd0*/  IMAD.WIDE.U32 R4, R9, c[0x0][0x4d8], R4 ;  /* 0x0001360009047a25 */ /* 0x000fe200078e0004 */
[----:B------:R-:W-:Y:S01]  /*14de0*/  LOP3.LUT R7, R3, 0x1ffffffe, RZ, 0xc0, !PT ;  /* 0x1ffffffe03077812 */ /* 0x000fe200078ec0ff */
[----:B------:R-:W-:Y:S01]  /*14df0*/  UIADD3 UR4, UR9, UR4, URZ ;  /* 0x0000000409047290 */ /* 0x000fe2000fffe03f */
[----:B------:R-:W-:-:S02]  /*14e00*/  LEA.HI R2, R2, R8, RZ, 0x2 ;  /* 0x0000000802027211 */ /* 0x000fc400078f10ff */
[----:B------:R-:W-:Y:S01]  /*14e10*/  IADD3 R7, R0, -R7, RZ ;  /* 0x8000000700077210 */ /* 0x000fe20007ffe0ff */
[----:B------:R-:W-:Y:S01]  /*14e20*/  IMAD.SHL.U32 R0, R3, 0x20, RZ ;  /* 0x0000002003007824 */ /* 0x000fe200078e00ff */
[----:B------:R-:W-:Y:S02]  /*14e30*/  SHF.R.S32.HI R3, RZ, 0x1f, R16 ;  /* 0x0000001fff037819 */ /* 0x000fe40000011410 */
[----:B------:R-:W-:Y:S02]  /*14e40*/  LOP3.LUT R2, R2, 0xffffffc, RZ, 0xc0, !PT ;  /* 0x0ffffffc02027812 */ /* 0x000fe400078ec0ff */
[----:B------:R-:W-:Y:S01]  /*14e50*/  LEA.HI R17, R3, R16, RZ, 0x2 ;  /* 0x0000001003117211 */ /* 0x000fe200078f10ff */
[----:B------:R-:W-:Y:S01]  /*14e60*/  IMAD.U32 R3, RZ, RZ, UR9 ;  /* 0x00000009ff037e24 */ /* 0x000fe2000f8e00ff */
[----:B------:R-:W-:Y:S01]  /*14e70*/  LOP3.LUT R0, R0, 0xffffffc0, RZ, 0xc0, !PT ;  /* 0xffffffc000007812 */ /* 0x000fe200078ec0ff */
[----:B------:R-:W-:Y:S01]  /*14e80*/  IMAD.IADD R8, R8, 0x1, -R2 ;  /* 0x0000000108087824 */ /* 0x000fe200078e0a02 */
[----:B------:R-:W-:Y:S01]  /*14e90*/  SHF.R.S32.HI R6, RZ, 0x2, R17 ;  /* 0x00000002ff067819 */ /* 0x000fe20000011411 */
[----:B------:R-:W-:Y:S01]  /*14ea0*/  IMAD.U32 R2, RZ, RZ, UR8 ;  /* 0x00000008ff027e24 */ /* 0x000fe2000f8e00ff */
[----:B------:R-:W-:Y:S01]  /*14eb0*/  SHF.R.S32.HI R10, RZ, 0x1f, R9 ;  /* 0x0000001fff0a7819 */ /* 0x000fe20000011409 */
[----:B------:R-:W-:Y:S01]  /*14ec0*/  IMAD R7, R7, 0x8, R0 ;  /* 0x0000000807077824 */ /* 0x000fe200078e0200 */
[----:B------:R-:W-:Y:S01]  /*14ed0*/  MOV R3, UR4 ;  /* 0x0000000400037c02 */ /* 0x000fe20008000f00 */
[----:B------:R-:W-:Y:S01]  /*14ee0*/  IMAD R14, R8, 0x10, R6 ;  /* 0x00000010080e7824 */ /* 0x000fe200078e0206 */
[----:B------:R-:W-:Y:S01]  /*14ef0*/  LOP3.LUT P1, RZ, R16, 0x3, RZ, 0xc0, !PT ;  /* 0x0000000310ff7812 */ /* 0x000fe2000782c0ff */
[----:B------:R-:W-:-:S02]  /*14f00*/  IMAD R0, R10, c[0x0][0x4d8], RZ ;  /* 0x000136000a007a24 */ /* 0x000fc400078e02ff */
[----:B------:R-:W-:Y:S01]  /*14f10*/  IMAD R6, R10, c[0x0][0x440], RZ ;  /* 0x000110000a067a24 */ /* 0x000fe200078e02ff */
[----:B------:R-:W-:Y:S01]  /*14f20*/  IADD3 R8, R14, R7, RZ ;  /* 0x000000070e087210 */ /* 0x000fe20007ffe0ff */
[C---:B------:R-:W-:Y:S02]  /*14f30*/  IMAD R0, R9.reuse, c[0x0][0x4dc], R0 ;  /* 0x0001370009007a24 */ /* 0x040fe400078e0200 */
[----:B------:R-:W-:Y:S02]  /*14f40*/  IMAD R6, R9, c[0x0][0x444], R6 ;  /* 0x0001110009067a24 */ /* 0x000fe400078e0206 */
[----:B-1----:R-:W-:Y:S02]  /*14f50*/  IMAD R8, R15, 0x80, R8 ;  /* 0x000000800f087824 */ /* 0x002fe400078e0208 */
[----:B------:R-:W-:-:S04]  /*14f60*/  IMAD.WIDE.U32 R2, R9, c[0x0][0x440], R2 ;  /* 0x0001100009027a25 */ /* 0x000fc800078e0002 */
[----:B------:R-:W-:-:S04]  /*14f70*/  @P0 IMAD.HI.U32 R11, R8, c[0x0][0x4ec], RZ ;  /* 0x00013b00080b0a27 */ /* 0x000fc800078e00ff */
[----:B------:R-:W-:Y:S01]  /*14f80*/  IMAD.IADD R5, R5, 0x1, R0 ;  /* 0x0000000105057824 */ /* 0x000fe200078e0200 */
[----:B------:R-:W-:Y:S01]  /*14f90*/  SHF.R.S32.HI R0, RZ, 0x1f, R12 ;  /* 0x0000001fff007819 */ /* 0x000fe2000001140c */
[----:B------:R-:W-:Y:S01]  /*14fa0*/  IMAD.IADD R3, R3, 0x1, R6 ;  /* 0x0000000103037824 */ /* 0x000fe200078e0206 */
[----:B------:R-:W-:Y:S01]  /*14fb0*/  MOV R6, R8 ;  /* 0x0000000800067202 */ /* 0x000fe20000000f00 */
[----:B------:R-:W-:Y:S01]  /*14fc0*/  @P0 IMAD.HI.U32 R10, R8, c[0x0][0x4ec], RZ ;  /* 0x00013b00080a0a27 */ /* 0x000fe200078e00ff */
[----:B------:R-:W-:-:S03]  /*14fd0*/  @P0 SHF.R.U32.HI R6, RZ, c[0x0][0x4f0], R11 ;  /* 0x00013c00ff060a19 */ /* 0x000fc6000001160b */
[----:B------:R-:W-:Y:S01]  /*14fe0*/  IMAD.MOV.U32 R7, RZ, RZ, R8 ;  /* 0x000000ffff077224 */ /* 0x000fe200078e0008 */
[----:B------:R-:W-:Y:S01]  /*14ff0*/  @P0 SHF.R.U32.HI R7, RZ, c[0x0][0x4f0], R10 ;  /* 0x00013c00ff070a19 */ /* 0x000fe2000001160a */
[C---:B------:R-:W-:Y:S02]  /*15000*/  IMAD R9, R0.reuse, c[0x0][0x448], RZ ;  /* 0x0001120000097a24 */ /* 0x040fe400078e02ff */
[----:B------:R-:W-:Y:S02]  /*15010*/  IMAD R0, R0, c[0x0][0x4e0], RZ ;  /* 0x0001380000007a24 */ /* 0x000fe400078e02ff */
[----:B------:R-:W-:Y:S02]  /*15020*/  IMAD.MOV R10, RZ, RZ, -R6 ;  /* 0x000000ffff0a7224 */ /* 0x000fe400078e0a06 */
[C---:B------:R-:W-:Y:S01]  /*15030*/  IMAD R11, R12.reuse, c[0x0][0x44c], R9 ;  /* 0x000113000c0b7a24 */ /* 0x040fe200078e0209 */
[----:B------:R-:W-:Y:S01]  /*15040*/  SHF.R.S32.HI R9, RZ, 0x1f, R7 ;  /* 0x0000001fff097819 */ /* 0x000fe20000011407 */
[----:B------:R-:W-:-:S02]  /*15050*/  IMAD R13, R12, c[0x0][0x4e4], R0 ;  /* 0x000139000c0d7a24 */ /* 0x000fc400078e0200 */
[----:B------:R-:W-:-:S04]  /*15060*/  IMAD.WIDE.U32 R4, R12, c[0x0][0x4e0], R4 ;  /* 0x000138000c047a25 */ /* 0x000fc800078e0004 */
[----:B------:R-:W-:Y:S01]  /*15070*/  IMAD R0, R10, c[0x0][0x4e8], R8 ;  /* 0x00013a000a007a24 */ /* 0x000fe200078e0208 */
[----:B------:R-:W-:Y:S01]  /*15080*/  SHF.R.S32.HI R10, RZ, 0x1f, R6 ;  /* 0x0000001fff0a7819 */ /* 0x000fe20000011406 */
[----:B------:R-:W-:Y:S01]  /*15090*/  IMAD R9, R9, c[0x0][0x430], RZ ;  /* 0x00010c0009097a24 */ /* 0x000fe200078e02ff */
[----:B------:R-:W-:Y:S01]  /*150a0*/  IADD3 R4, P0, R6, R4, RZ ;  /* 0x0000000406047210 */ /* 0x000fe20007f1e0ff */
[----:B------:R-:W-:Y:S01]  /*150b0*/  IMAD.WIDE.U32 R2, R12, c[0x0][0x448], R2 ;  /* 0x000112000c027a25 */ /* 0x000fe200078e0002 */
[----:B------:R-:W-:Y:S02]  /*150c0*/  SHF.R.S32.HI R6, RZ, 0x1f, R0 ;  /* 0x0000001fff067819 */ /* 0x000fe40000011400 */
[----:B------:R-:W-:Y:S01]  /*150d0*/  IADD3.X R5, R10, R5, R13, P0, !PT ;  /* 0x000000050a057210 */ /* 0x000fe200007fe40d */
[----:B------:R-:W-:Y:S01]  /*150e0*/  IMAD R10, R7, c[0x0][0x434], R9 ;  /* 0x00010d00070a7a24 */ /* 0x000fe200078e0209 */
[----:B------:R-:W-:Y:S01]  /*150f0*/  IADD3 R3, R3, R11, RZ ;  /* 0x0000000b03037210 */ /* 0x000fe20007ffe0ff */
[----:B------:R-:W-:-:S02]  /*15100*/  IMAD R9, R6, c[0x0][0x4c8], RZ ;  /* 0x0001320006097a24 */ /* 0x000fc400078e02ff */
[----:B------:R-:W-:Y:S02]  /*15110*/  IMAD.MOV R6, RZ, RZ, -R7 ;  /* 0x000000ffff067224 */ /* 0x000fe400078e0a07 */
[----:B------:R-:W-:-:S04]  /*15120*/  IMAD.WIDE.U32 R4, R0, c[0x0][0x4c8], R4 ;  /* 0x0001320000047a25 */ /* 0x000fc800078e0004 */
[----:B------:R-:W-:Y:S02]  /*15130*/  IMAD R0, R0, c[0x0][0x4cc], R9 ;  /* 0x0001330000007a24 */ /* 0x000fe400078e0209 */
[----:B------:R-:W-:Y:S01]  /*15140*/  IMAD R13, R6, c[0x0][0x4e8], R8 ;  /* 0x00013a00060d7a24 */ /* 0x000fe200078e0208 */
[C---:B------:R-:W-:Y:S01]  /*15150*/  LEA R6, P0, R4.reuse, c[0x0][0x4a8], 0x2 ;  /* 0x00012a0004067a11 */ /* 0x040fe200078010ff */
[----:B------:R-:W-:Y:S01]  /*15160*/  IMAD.WIDE.U32 R2, R7, c[0x0][0x430], R2 ;  /* 0x00010c0007027a25 */ /* 0x000fe200078e0002 */
[----:B------:R-:W-:Y:S02]  /*15170*/  IADD3 R0, R5, R0, RZ ;  /* 0x0000000005007210 */ /* 0x000fe40007ffe0ff */
[----:B------:R-:W-:Y:S01]  /*15180*/  SHF.R.S32.HI R7, RZ, 0x1f, R13 ;  /* 0x0000001fff077819 */ /* 0x000fe2000001140d */
[----:B------:R-:W-:Y:S01]  /*15190*/  IMAD.IADD R3, R3, 0x1, R10 ;  /* 0x0000000103037824 */ /* 0x000fe200078e020a */
[----:B------:R-:W-:Y:S01]  /*151a0*/  LEA.HI.X R0, R4, c[0x0][0x4ac], R0, 0x2, P0 ;  /* 0x00012b0004007a11 */ /* 0x000fe200000f1400 */
[----:B------:R-:W-:Y:S01]  /*151b0*/  IMAD R12, R15, 0x80, R14 ;  /* 0x000000800f0c7824 */ /* 0x000fe200078e020e */
[----:B------:R-:W-:Y:S01]  /*151c0*/  SHFL.IDX PT, R4, R6, RZ, 0x1c1f ;  /* 0x001c1fff06047589 */ /* 0x000fe200000e0000 */
[----:B------:R-:W-:-:S02]  /*151d0*/  IMAD R7, R7, c[0x0][0x428], RZ ;  /* 0x00010a0007077a24 */ /* 0x000fc400078e02ff */
[C---:B------:R-:W-:Y:S01]  /*151e0*/  IMAD.WIDE.U32 R2, R13.reuse, c[0x0][0x428], R2 ;  /* 0x00010a000d027a25 */ /* 0x040fe200078e0002 */
[----:B------:R-:W1:Y:S01]  /*151f0*/  SHFL.IDX PT, R5, R0, RZ, 0x1c1f ;  /* 0x001c1fff00057589 */ /* 0x000e6200000e0000 */
[C---:B------:R-:W-:Y:S02]  /*15200*/  IADD3 R14, R12.reuse, 0x40, RZ ;  /* 0x000000400c0e7810 */ /* 0x040fe40007ffe0ff */
[----:B------:R-:W-:Y:S01]  /*15210*/  IMAD R15, R13, c[0x0][0x42c], R7 ;  /* 0x00010b000d0f7a24 */ /* 0x000fe200078e0207 */
[----:B------:R-:W-:Y:S01]  /*15220*/  SHFL.IDX PT, R10, R6, 0x1, 0x1c1f ;  /* 0x003c1f00060a7f89 */ /* 0x000fe200000e0000 */
[C---:B------:R-:W-:Y:S02]  /*15230*/  IADD3 R13, R12.reuse, 0x48, RZ ;  /* 0x000000480c0d7810 */ /* 0x040fe40007ffe0ff */
[-C--:B------:R-:W-:Y:S01]  /*15240*/  ISETP.GE.OR P4, PT, R12, R24.reuse, P1 ;  /* 0x000000180c00720c */ /* 0x080fe20000f86670 */
[----:B------:R-:W3:Y:S01]  /*15250*/  SHFL.IDX PT, R11, R0, 0x1, 0x1c1f ;  /* 0x003c1f00000b7f89 */ /* 0x000ee200000e0000 */
[-C--:B------:R-:W-:Y:S01]  /*15260*/  ISETP.GE.OR P2, PT, R14, R24.reuse, P1 ;  /* 0x000000180e00720c */ /* 0x080fe20000f46670 */
[----:B------:R-:W-:Y:S01]  /*15270*/  IMAD.IADD R3, R3, 0x1, R15 ;  /* 0x0000000103037824 */ /* 0x000fe200078e020f */
[----:B------:R-:W-:Y:S01]  /*15280*/  LEA R23, P0, R2, c[0x0][0x400], 0x2 ;  /* 0x0001000002177a11 */ /* 0x000fe200078010ff */
[----:B------:R-:W-:Y:S01]  /*15290*/  SHFL.IDX PT, R8, R6, 0x2, 0x1c1f ;  /* 0x005c1f0006087f89 */ /* 0x000fe200000e0000 */
[----:B------:R-:W-:-:S02]  /*152a0*/  ISETP.GE.AND P5, PT, R14, R24, PT ;  /* 0x000000180e00720c */ /* 0x000fc40003fa6270 */
[----:B------:R-:W-:Y:S01]  /*152b0*/  LEA.HI.X R22, R2, c[0x0][0x404], R3, 0x2, P0 ;  /* 0x0001010002167a11 */ /* 0x000fe200000f1403 */
[----:B------:R-:W4:Y:S01]  /*152c0*/  SHFL.IDX PT, R9, R0, 0x2, 0x1c1f ;  /* 0x005c1f0000097f89 */ /* 0x000f2200000e0000 */
[----:B------:R-:W-:-:S03]  /*152d0*/  ISETP.GE.AND P6, PT, R13, R24, PT ;  /* 0x000000180d00720c */ /* 0x000fc60003fc6270 */
[----:B------:R-:W-:Y:S04]  /*152e0*/  SHFL.IDX PT, R6, R6, 0x3, 0x1c1f ;  /* 0x007c1f0006067f89 */ /* 0x000fe800000e0000 */
[----:B------:R2:W3:Y:S04]  /*152f0*/  SHFL.IDX PT, R7, R0, 0x3, 0x1c1f ;  /* 0x007c1f0000077f89 */ /* 0x0004e800000e0000 */
[----:B-1----:R1:W-:Y:S04]  /*15300*/  @!P4 ST.E [R4.64], R18 ;  /* 0x000000120400c985 */ /* 0x0023e8000c101914 */
[----:B------:R1:W1:Y:S04]  /*15310*/  SHFL.IDX PT, R2, R23, RZ, 0x1c1f ;  /* 0x001c1fff17027589 */ /* 0x00026800000e0000 */
[----:B------:R1:W1:Y:S01]  /*15320*/  SHFL.IDX PT, R3, R22, RZ, 0x1c1f ;  /* 0x001c1fff16037589 */ /* 0x00026200000e0000 */
[----:B--2---:R-:W-:-:S04]  /*15330*/  IADD3 R0, R12, 0x8, RZ ;  /* 0x000000080c007810 */ /* 0x004fc80007ffe0ff */
[CC--:B------:R-:W-:Y:S02]  /*15340*/  ISETP.GE.OR P3, PT, R0.reuse, R24.reuse, P1 ;  /* 0x000000180000720c */ /* 0x0c0fe40000f66670 */
[-C--:B------:R-:W-:Y:S02]  /*15350*/  ISETP.GE.OR P1, PT, R13, R24.reuse, P1 ;  /* 0x000000180d00720c */ /* 0x080fe40000f26670 */
[----:B------:R-:W-:Y:S02]  /*15360*/  ISETP.GE.AND P0, PT, R0, R24, PT ;  /* 0x000000180000720c */ /* 0x000fe40003f06270 */
[----:B------:R-:W-:-:S04]  /*15370*/  LOP3.LUT R0, R17, 0x7ffffffc, RZ, 0xc0, !PT ;  /* 0x7ffffffc11007812 */ /* 0x000fc800078ec0ff */
[----:B------:R-:W-:-:S03]  /*15380*/  IADD3 R0, R16, -R0, RZ ;  /* 0x8000000010007210 */ /* 0x000fc60007ffe0ff */
[----:B---3--:R2:W-:Y:S02]  /*15390*/  @!P3 ST.E [R10.64], R19 ;  /* 0x000000130a00b985 */ /* 0x0085e4000c101914 */
[----:B------:R-:W-:Y:S02]  /*153a0*/  IMAD.SHL.U32 R0, R0, 0x2, RZ ;  /* 0x0000000200007824 */ /* 0x000fe400078e00ff */
[----:B----4-:R2:W-:Y:S04]  /*153b0*/  @!P2 ST.E [R8.64], R20 ;  /* 0x000000140800a985 */ /* 0x0105e8000c101914 */
[----:B------:R2:W-:Y:S01]  /*153c0*/  @!P1 ST.E [R6.64], R21 ;  /* 0x0000001506009985 */ /* 0x0005e2000c101914 */
[----:B------:R-:W-:-:S13]  /*153d0*/  ISETP.GE.AND P1, PT, R12, R24, PT ;  /* 0x000000180c00720c */ /* 0x000fda0003f26270 */
[----:B------:R-:W-:Y:S05]  /*153e0*/  @P1 BRA `(.L_x_658) ;  /* 0x000005d000001947 */ /* 0x000fea0003800000 */
[C---:B-1----:R-:W-:Y:S02]  /*153f0*/  IADD3 R4, R0.reuse, 0x8, RZ ;  /* 0x0000000800047810 */ /* 0x042fe40007ffe0ff */
[----:B------:R-:W-:Y:S02]  /*15400*/  IADD3 R5, R0, 0x10, RZ ;  /* 0x0000001000057810 */ /* 0x000fe40007ffe0ff */
[----:B------:R-:W-:Y:S02]  /*15410*/  ISETP.GE.AND P3, PT, R4, c[0x0][0x3c8], PT ;  /* 0x0000f20004007a0c */ /* 0x000fe40003f66270 */
[----:B------:R-:W-:Y:S02]  /*15420*/  ISETP.GE.AND P2, PT, R5, c[0x0][0x3c8], PT ;  /* 0x0000f20005007a0c */ /* 0x000fe40003f46270 */
[C---:B------:R-:W-:Y:S02]  /*15430*/  ISETP.GE.AND P4, PT, R0.reuse, c[0x0][0x3c8], PT ;  /* 0x0000f20000007a0c */ /* 0x040fe40003f86270 */
[----:B--2---:R-:W-:-:S02]  /*15440*/  IADD3 R8, R0, 0x18, RZ ;  /* 0x0000001800087810 */ /* 0x004fc40007ffe0ff */
[----:B------:R-:W-:Y:S02]  /*15450*/  IADD3 R10, R0, 0x38, RZ ;  /* 0x00000038000a7810 */ /* 0x000fe40007ffe0ff */
[----:B------:R-:W-:-:S03]  /*15460*/  ISETP.GE.AND P1, PT, R8, c[0x0][0x3c8], PT ;  /* 0x0000f20008007a0c */ /* 0x000fc60003f26270 */
[----:B------:R-:W-:Y:S02]  /*15470*/  @!P3 LEA.HI R4, R4, R4, RZ, 0x1 ;  /* 0x000000040404b211 */ /* 0x000fe400078f08ff */
[----:B------:R-:W-:Y:S02]  /*15480*/  @!P2 LEA.HI R9, R5, R5, RZ, 0x1 ;  /* 0x000000050509a211 */ /* 0x000fe400078f08ff */
[----:B------:R-:W-:Y:S01]  /*15490*/  @!P3 LOP3.LUT R4, R4, 0xfffffffe, RZ, 0xc0, !PT ;  /* 0xfffffffe0404b812 */ /* 0x000fe200078ec0ff */
[----:B------:R-:W-:Y:S01]  /*154a0*/  @!P4 IMAD.WIDE R6, R0, 0x4, R2 ;  /* 0x000000040006c825 */ /* 0x000fe200078e0202 */
[----:B------:R-:W-:-:S03]  /*154b0*/  @!P2 LOP3.LUT R9, R9, 0xfffffffe, RZ, 0xc0, !PT ;  /* 0xfffffffe0909a812 */ /* 0x000fc600078ec0ff */
[----:B------:R-:W-:Y:S01]  /*154c0*/  @!P3 IMAD.WIDE R4, R4, 0x4, R2 ;  /* 0x000000040404b825 */ /* 0x000fe200078e0202 */
[----:B------:R1:W-:Y:S01]  /*154d0*/  @!P4 ST.E.64 [R6.64], R176 ;  /* 0x000000b00600c985 */ /* 0x0003e2000c101b14 */
[----:B------:R-:W-:-:S03]  /*154e0*/  @!P1 LEA.HI R8, R8, R8, RZ, 0x1 ;  /* 0x0000000808089211 */ /* 0x000fc600078f08ff */
[----:B------:R2:W-:Y:S01]  /*154f0*/  @!P3 ST.E.64 [R4.64], R188 ;  /* 0x000000bc0400b985 */ /* 0x0005e2000c101b14 */
[----:B------:R-:W-:Y:S02]  /*15500*/  @!P1 LOP3.LUT R8, R8, 0xfffffffe, RZ, 0xc0, !PT ;  /* 0xfffffffe08089812 */ /* 0x000fe400078ec0ff */
[C---:B-1----:R-:W-:Y:S02]  /*15510*/  IADD3 R7, R0.reuse, 0x20, RZ ;  /* 0x0000002000077810 */ /* 0x042fe40007ffe0ff */
[C---:B------:R-:W-:Y:S01]  /*15520*/  IADD3 R6, R0.reuse, 0x28, RZ ;  /* 0x0000002800067810 */ /* 0x040fe20007ffe0ff */
[----:B--2---:R-:W-:Y:S01]  /*15530*/  @!P2 IMAD.WIDE R4, R9, 0x4, R2 ;  /* 0x000000040904a825 */ /* 0x004fe200078e0202 */
[----:B------:R-:W-:Y:S02]  /*15540*/  IADD3 R9, R0, 0x30, RZ ;  /* 0x0000003000097810 */ /* 0x000fe40007ffe0ff */
[----:B------:R-:W-:Y:S02]  /*15550*/  ISETP.GE.AND P4, PT, R7, c[0x0][0x3c8], PT ;  /* 0x0000f20007007a0c */ /* 0x000fe40003f86270 */
[----:B------:R1:W-:Y:S01]  /*15560*/  @!P2 ST.E.64 [R4.64], R132 ;  /* 0x000000840400a985 */ /* 0x0003e2000c101b14 */
[----:B------:R-:W-:-:S02]  /*15570*/  ISETP.GE.AND P3, PT, R6, c[0x0][0x3c8], PT ;  /* 0x0000f20006007a0c */ /* 0x000fc40003f66270 */
[----:B------:R-:W-:Y:S01]  /*15580*/  ISETP.GE.AND P2, PT, R9, c[0x0][0x3c8], PT ;  /* 0x0000f20009007a0c */ /* 0x000fe20003f46270 */
[----:B-1----:R-:W-:-:S07]  /*15590*/  @!P1 IMAD.WIDE R4, R8, 0x4, R2 ;  /* 0x0000000408049825 */ /* 0x002fce00078e0202 */
[----:B------:R-:W-:Y:S01]  /*155a0*/  @!P4 LEA.HI R8, R7, R7, RZ, 0x1 ;  /* 0x000000070708c211 */ /* 0x000fe200078f08ff */
[----:B------:R1:W-:Y:S01]  /*155b0*/  @!P1 ST.E.64 [R4.64], R144 ;  /* 0x0000009004009985 */ /* 0x0003e2000c101b14 */
[----:B------:R-:W-:Y:S02]  /*155c0*/  ISETP.GE.AND P1, PT, R10, c[0x0][0x3c8], PT ;  /* 0x0000f2000a007a0c */ /* 0x000fe40003f26270 */
[----:B------:R-:W-:-:S11]  /*155d0*/  @!P4 LOP3.LUT R8, R8, 0xfffffffe, RZ, 0xc0, !PT ;  /* 0xfffffffe0808c812 */ /* 0x000fd600078ec0ff */
[----:B------:R-:W-:Y:S02]  /*155e0*/  @!P1 LEA.HI R10, R10, R10, RZ, 0x1 ;  /* 0x0000000a0a0a9211 */ /* 0x000fe400078f08ff */
[----:B-1----:R-:W-:Y:S02]  /*155f0*/  @!P3 LEA.HI R5, R6, R6, RZ, 0x1 ;  /* 0x000000060605b211 */ /* 0x002fe400078f08ff */
[----:B------:R-:W-:Y:S01]  /*15600*/  @!P2 LEA.HI R4, R9, R9, RZ, 0x1 ;  /* 0x000000090904a211 */ /* 0x000fe200078f08ff */
[--C-:B------:R-:W-:Y:S01]  /*15610*/  @!P4 IMAD.WIDE R8, R8, 0x4, R2.reuse ;  /* 0x000000040808c825 */ /* 0x100fe200078e0202 */
[----:B------:R-:W-:Y:S02]  /*15620*/  @!P3 LOP3.LUT R5, R5, 0xfffffffe, RZ, 0xc0, !PT ;  /* 0xfffffffe0505b812 */ /* 0x000fe400078ec0ff */
[----:B------:R-:W-:Y:S02]  /*15630*/  @!P2 LOP3.LUT R4, R4, 0xfffffffe, RZ, 0xc0, !PT ;  /* 0xfffffffe0404a812 */ /* 0x000fe400078ec0ff */
[----:B------:R1:W-:Y:S01]  /*15640*/  @!P4 ST.E.64 [R8.64], R148 ;  /* 0x000000940800c985 */ /* 0x0003e2000c101b14 */
[----:B------:R-:W-:-:S04]  /*15650*/  @!P3 IMAD.WIDE R6, R5, 0x4, R2 ;  /* 0x000000040506b825 */ /* 0x000fc800078e0202 */
[----:B------:R-:W-:Y:S01]  /*15660*/  @!P2 IMAD.WIDE R4, R4, 0x4, R2 ;  /* 0x000000040404a825 */ /* 0x000fe200078e0202 */
[----:B------:R2:W-:Y:S04]  /*15670*/  @!P3 ST.E.64 [R6.64], R160 ;  /* 0x000000a00600b985 */ /* 0x0005e8000c101b14 */
[----:B------:R3:W-:Y:S01]  /*15680*/  @!P2 ST.E.64 [R4.64], R52 ;  /* 0x000000340400a985 */ /* 0x0007e2000c101b14 */
[----:B-1----:R-:W-:Y:S02]  /*15690*/  @!P1 LOP3.LUT R8, R10, 0xfffffffe, RZ, 0xc0, !PT ;  /* 0xfffffffe0a089812 */ /* 0x002fe400078ec0ff */
[----:B------:R-:W-:-:S03]  /*156a0*/  IADD3 R9, R0, 0x40, RZ ;  /* 0x0000004000097810 */ /* 0x000fc60007ffe0ff */
[----:B--2---:R-:W-:Y:S01]  /*156b0*/  @!P1 IMAD.WIDE R6, R8, 0x4, R2 ;  /* 0x0000000408069825 */ /* 0x004fe200078e0202 */
[----:B------:R-:W-:Y:S02]  /*156c0*/  ISETP.GE.AND P4, PT, R9, c[0x0][0x3c8], PT ;  /* 0x0000f20009007a0c */ /* 0x000fe40003f86270 */
[C---:B------:R-:W-:Y:S02]  /*156d0*/  IADD3 R8, R0.reuse, 0x58, RZ ;  /* 0x0000005800087810 */ /* 0x040fe40007ffe0ff */
[C---:B---3--:R-:W-:Y:S01]  /*156e0*/  IADD3 R5, R0.reuse, 0x48, RZ ;  /* 0x0000004800057810 */ /* 0x048fe20007ffe0ff */
[----:B------:R1:W-:Y:S01]  /*156f0*/  @!P1 ST.E.64 [R6.64], R64 ;  /* 0x0000004006009985 */ /* 0x0003e2000c101b14 */
[----:B------:R-:W-:Y:S02]  /*15700*/  IADD3 R4, R0, 0x50, RZ ;  /* 0x0000005000047810 */ /* 0x000fe40007ffe0ff */
[----:B------:R-:W-:Y:S02]  /*15710*/  ISETP.GE.AND P3, PT, R5, c[0x0][0x3c8], PT ;  /* 0x0000f20005007a0c */ /* 0x000fe40003f66270 */
[----:B------:R-:W-:-:S02]  /*15720*/  ISETP.GE.AND P2, PT, R4, c[0x0][0x3c8], PT ;  /* 0x0000f20004007a0c */ /* 0x000fc40003f46270 */
[----:B------:R-:W-:Y:S02]  /*15730*/  ISETP.GE.AND P1, PT, R8, c[0x0][0x3c8], PT ;  /* 0x0000f20008007a0c */ /* 0x000fe40003f26270 */
[----:B------:R-:W-:-:S09]  /*15740*/  @!P4 LEA.HI R9, R9, R9, RZ, 0x1 ;  /* 0x000000090909c211 */ /* 0x000fd200078f08ff */
[----:B------:R-:W-:Y:S02]  /*15750*/  @!P2 LEA.HI R4, R4, R4, RZ, 0x1 ;  /* 0x000000040404a211 */ /* 0x000fe400078f08ff */
[----:B------:R-:W-:-:S04]  /*15760*/  @!P1 LEA.HI R8, R8, R8, RZ, 0x1 ;  /* 0x0000000808089211 */ /* 0x000fc800078f08ff */
[----:B------:R-:W-:Y:S02]  /*15770*/  @!P1 LOP3.LUT R10, R8, 0xfffffffe, RZ, 0xc0, !PT ;  /* 0xfffffffe080a9812 */ /* 0x000fe400078ec0ff */
[----:B-1----:R-:W-:Y:S02]  /*15780*/  @!P3 LEA.HI R6, R5, R5, RZ, 0x1 ;  /* 0x000000050506b211 */ /* 0x002fe400078f08ff */
[----:B------:R-:W-:Y:S02]  /*15790*/  @!P4 LOP3.LUT R5, R9, 0xfffffffe, RZ, 0xc0, !PT ;  /* 0xfffffffe0905c812 */ /* 0x000fe400078ec0ff */
[----:B------:R-:W-:Y:S02]  /*157a0*/  @!P3 LOP3.LUT R9, R6, 0xfffffffe, RZ, 0xc0, !PT ;  /* 0xfffffffe0609b812 */ /* 0x000fe400078ec0ff */
[----:B------:R-:W-:Y:S01]  /*157b0*/  @!P2 LOP3.LUT R6, R4, 0xfffffffe, RZ, 0xc0, !PT ;  /* 0xfffffffe0406a812 */ /* 0x000fe200078ec0ff */
[----:B------:R-:W-:-:S04]  /*157c0*/  @!P4 IMAD.WIDE R4, R5, 0x4, R2 ;  /* 0x000000040504c825 */ /* 0x000fc800078e0202 */
[--C-:B------:R-:W-:Y:S01]  /*157d0*/  @!P3 IMAD.WIDE R8, R9, 0x4, R2.reuse ;  /* 0x000000040908b825 */ /* 0x100fe200078e0202 */
[----:B------:R1:W-:Y:S03]  /*157e0*/  @!P4 ST.E.64 [R4.64], R68 ;  /* 0x000000440400c985 */ /* 0x0003e6000c101b14 */
[--C-:B------:R-:W-:Y:S01]  /*157f0*/  @!P2 IMAD.WIDE R6, R6, 0x4, R2.reuse ;  /* 0x000000040606a825 */ /* 0x100fe200078e0202 */
[----:B------:R2:W-:Y:S04]  /*15800*/  @!P3 ST.E.64 [R8.64], R80 ;  /* 0x000000500800b985 */ /* 0x0005e8000c101b14 */
[----:B------:R3:W-:Y:S01]  /*15810*/  @!P2 ST.E.64 [R6.64], R84 ;  /* 0x000000540600a985 */ /* 0x0007e2000c101b14 */
[----:B-1----:R-:W-:Y:S01]  /*15820*/  @!P1 IMAD.WIDE R4, R10, 0x4, R2 ;  /* 0x000000040a049825 */ /* 0x002fe200078e0202 */
[----:B--2---:R-:W-:-:S04]  /*15830*/  IADD3 R8, R0, 0x60, RZ ;  /* 0x0000006000087810 */ /* 0x004fc80007ffe0ff */
[----:B------:R1:W-:Y:S01]  /*15840*/  @!P1 ST.E.64 [R4.64], R96 ;  /* 0x0000006004009985 */ /* 0x0003e2000c101b14 */
[----:B---3--:R-:W-:Y:S02]  /*15850*/  IADD3 R6, R0, 0x68, RZ ;  /* 0x0000006800067810 */ /* 0x008fe40007ffe0ff */
[----:B------:R-:W-:Y:S02]  /*15860*/  ISETP.GE.AND P4, PT, R8, c[0x0][0x3c8], PT ;  /* 0x0000f20008007a0c */ /* 0x000fe40003f86270 */
[----:B------:R-:W-:-:S11]  /*15870*/  ISETP.GE.AND P3, PT, R6, c[0x0][0x3c8], PT ;  /* 0x0000f20006007a0c */ /* 0x000fd60003f66270 */
[----:B------:R-:W-:Y:S02]  /*15880*/  @!P4 LEA.HI R8, R8, R8, RZ, 0x1 ;  /* 0x000000080808c211 */ /* 0x000fe400078f08ff */
[----:B------:R-:W-:-:S04]  /*15890*/  @!P3 LEA.HI R7, R6, R6, RZ, 0x1 ;  /* 0x000000060607b211 */ /* 0x000fc800078f08ff */
[----:B------:R-:W-:Y:S02]  /*158a0*/  @!P3 LOP3.LUT R7, R7, 0xfffffffe, RZ, 0xc0, !PT ;  /* 0xfffffffe0707b812 */ /* 0x000fe400078ec0ff */
[C---:B-1----:R-:W-:Y:S02]  /*158b0*/  IADD3 R5, R0.reuse, 0x70, RZ ;  /* 0x0000007000057810 */ /* 0x042fe40007ffe0ff */
[----:B------:R-:W-:Y:S02]  /*158c0*/  IADD3 R4, R0, 0x78, RZ ;  /* 0x0000007800047810 */ /* 0x000fe40007ffe0ff */
[----:B------:R-:W-:Y:S02]  /*158d0*/  ISETP.GE.AND P2, PT, R5, c[0x0][0x3c8], PT ;  /* 0x0000f20005007a0c */ /* 0x000fe40003f46270 */
[----:B------:R-:W-:-:S11]  /*158e0*/  ISETP.GE.AND P1, PT, R4, c[0x0][0x3c8], PT ;  /* 0x0000f20004007a0c */ /* 0x000fd60003f26270 */
[----:B------:R-:W-:Y:S02]  /*158f0*/  @!P2 LEA.HI R6, R5, R5, RZ, 0x1 ;  /* 0x000000050506a211 */ /* 0x000fe400078f08ff */
[----:B------:R-:W-:Y:S02]  /*15900*/  @!P1 LEA.HI R4, R4, R4, RZ, 0x1 ;  /* 0x0000000404049211 */ /* 0x000fe400078f08ff */
[----:B------:R-:W-:Y:S02]  /*15910*/  @!P4 LOP3.LUT R5, R8, 0xfffffffe, RZ, 0xc0, !PT ;  /* 0xfffffffe0805c812 */ /* 0x000fe400078ec0ff */
[----:B------:R-:W-:Y:S01]  /*15920*/  @!P2 LOP3.LUT R10, R6, 0xfffffffe, RZ, 0xc0, !PT ;  /* 0xfffffffe060aa812 */ /* 0x000fe200078ec0ff */
[----:B------:R-:W-:Y:S01]  /*15930*/  @!P3 IMAD.WIDE R6, R7, 0x4, R2 ;  /* 0x000000040706b825 */ /* 0x000fe200078e0202 */
[----:B------:R-:W-:-:S03]  /*15940*/  @!P1 LOP3.LUT R11, R4, 0xfffffffe, RZ, 0xc0, !PT ;  /* 0xfffffffe040b9812 */ /* 0x000fc600078ec0ff */
[----:B------:R-:W-:-:S04]  /*15950*/  @!P4 IMAD.WIDE R8, R5, 0x4, R2 ;  /* 0x000000040508c825 */ /* 0x000fc800078e0202 */
[--C-:B------:R-:W-:Y:S01]  /*15960*/  @!P2 IMAD.WIDE R4, R10, 0x4, R2.reuse ;  /* 0x000000040a04a825 */ /* 0x100fe200078e0202 */
[----:B------:R1:W-:Y:S03]  /*15970*/  @!P4 ST.E.64 [R8.64], R100 ;  /* 0x000000640800c985 */ /* 0x0003e6000c101b14 */
[----:B------:R-:W-:Y:S01]  /*15980*/  @!P1 IMAD.WIDE R2, R11, 0x4, R2 ;  /* 0x000000040b029825 */ /* 0x000fe200078e0202 */
[----:B------:R1:W-:Y:S04]  /*15990*/  @!P3 ST.E.64 [R6.64], R112 ;  /* 0x000000700600b985 */ /* 0x0003e8000c101b14 */
[----:B------:R1:W-:Y:S04]  /*159a0*/  @!P2 ST.E.64 [R4.64], R116 ;  /* 0x000000740400a985 */ /* 0x0003e8000c101b14 */
[----:B------:R1:W-:Y:S02]  /*159b0*/  @!P1 ST.E.64 [R2.64], R128 ;  /* 0x0000008002009985 */ /* 0x0003e4000c101b14 */
.L_x_658:
[----:B-1----:R-:W-:Y:S05]  /*159c0*/  BSYNC B0 ;  /* 0x0000000000007941 */ /* 0x002fea0003800000 */
.L_x_657:
[----:B------:R1:W3:Y:S01]  /*159d0*/  SHFL.IDX PT, R3, R22, 0x1, 0x1c1f ;  /* 0x003c1f0016037f89 */ /* 0x0002e200000e0000 */
[----:B------:R-:W-:Y:S03]  /*159e0*/  BSSY B0, `(.L_x_659) ;  /* 0x0000060000007945 */ /* 0x000fe60003800000 */
[----:B------:R1:W4:Y:S01]  /*159f0*/  SHFL.IDX PT, R2, R23, 0x1, 0x1c1f ;  /* 0x003c1f0017027f89 */ /* 0x00032200000e0000 */
[----:B------:R-:W-:Y:S05]  /*15a00*/  @P0 BRA `(.L_x_660) ;  /* 0x000005d000000947 */ /* 0x000fea0003800000 */
[C---:B--2---:R-:W-:Y:S02]  /*15a10*/  IADD3 R6, R0.reuse, 0x8, RZ ;  /* 0x0000000800067810 */ /* 0x044fe40007ffe0ff */
[----:B------:R-:W-:-:S02]  /*15a20*/  IADD3 R5, R0, 0x10, RZ ;  /* 0x0000001000057810 */ /* 0x000fc40007ffe0ff */
[C---:B------:R-:W-:Y:S02]  /*15a30*/  ISETP.GE.AND P0, PT, R0.reuse, c[0x0][0x3c8], PT ;  /* 0x0000f20000007a0c */ /* 0x040fe40003f06270 */
[----:B------:R-:W-:Y:S02]  /*15a40*/  IADD3 R4, R0, 0x18, RZ ;  /* 0x0000001800047810 */ /* 0x000fe40007ffe0ff */
[----:B------:R-:W-:Y:S02]  /*15a50*/  ISETP.GE.AND P4, PT, R6, c[0x0][0x3c8], PT ;  /* 0x0000f20006007a0c */ /* 0x000fe40003f86270 */
[----:B------:R-:W-:Y:S02]  /*15a60*/  ISETP.GE.AND P3, PT, R5, c[0x0][0x3c8], PT ;  /* 0x0000f20005007a0c */ /* 0x000fe40003f66270 */
[----:B------:R-:W-:Y:S02]  /*15a70*/  ISETP.GE.AND P2, PT, R4, c[0x0][0x3c8], PT ;  /* 0x0000f20004007a0c */ /* 0x000fe40003f46270 */
[----:B------:R-:W-:-:S02]  /*15a80*/  IADD3 R10, R0, 0x20, RZ ;  /* 0x00000020000a7810 */ /* 0x000fc40007ffe0ff */
[C---:B------:R-:W-:Y:S01]  /*15a90*/  IADD3 R11, R0.reuse, 0x28, RZ ;  /* 0x00000028000b7810 */ /* 0x040fe20007ffe0ff */
[----:B---34-:R-:W-:Y:S01]  /*15aa0*/  @!P0 IMAD.WIDE R8, R0, 0x4, R2 ;  /* 0x0000000400088825 */ /* 0x018fe200078e0202 */
[----:B------:R-:W-:Y:S02]  /*15ab0*/  ISETP.GE.AND P1, PT, R10, c[0x0][0x3c8], PT ;  /* 0x0000f2000a007a0c */ /* 0x000fe40003f26270 */
[----:B------:R-:W-:Y:S02]  /*15ac0*/  IADD3 R12, R0, 0x50, RZ ;  /* 0x00000050000c7810 */ /* 0x000fe40007ffe0ff */
[----:B------:R-:W-:Y:S01]  /*15ad0*/  @!P4 LEA.HI R7, R6, R6, RZ, 0x1 ;  /* 0x000000060607c211 */ /* 0x000fe200078f08ff */
[----:B------:R2:W-:Y:S01]  /*15ae0*/  @!P0 ST.E.64 [R8.64], R178 ;  /* 0x000000b208008985 */ /* 0x0005e2000c101b14 */
[----:B------:R-:W-:Y:S02]  /*15af0*/  @!P3 LEA.HI R6, R5, R5, RZ, 0x1 ;  /* 0x000000050506b211 */ /* 0x000fe400078f08ff */
[----:B------:R-:W-:-:S02]  /*15b00*/  @!P2 LEA.HI R4, R4, R4, RZ, 0x1 ;  /* 0x000000040404a211 */ /* 0x000fc400078f08ff */
[----:B------:R-:W-:Y:S02]  /*15b10*/  @!P4 LOP3.LUT R5, R7, 0xfffffffe, RZ, 0xc0, !PT ;  /* 0xfffffffe0705c812 */ /* 0x000fe400078ec0ff */
[----:B------:R-:W-:Y:S02]  /*15b20*/  @!P3 LOP3.LUT R6, R6, 0xfffffffe, RZ, 0xc0, !PT ;  /* 0xfffffffe0606b812 */ /* 0x000fe400078ec0ff */
[----:B------:R-:W-:Y:S02]  /*15b30*/  ISETP.GE.AND P0, PT, R11, c[0x0][0x3c8], PT ;  /* 0x0000f2000b007a0c */ /* 0x000fe40003f06270 */
[----:B------:R-:W-:Y:S01]  /*15b40*/  @!P2 LOP3.LUT R4, R4, 0xfffffffe, RZ, 0xc0, !PT ;  /* 0xfffffffe0404a812 */ /* 0x000fe200078ec0ff */
[----:B------:R-:W-:-:S04]  /*15b50*/  @!P3 IMAD.WIDE R6, R6, 0x4, R2 ;  /* 0x000000040606b825 */ /* 0x000fc800078e0202 */
[----:B--2---:R-:W-:-:S04]  /*15b60*/  @!P4 IMAD.WIDE R8, R5, 0x4, R2 ;  /* 0x000000040508c825 */ /* 0x004fc800078e0202 */
[----:B------:R-:W-:Y:S01]  /*15b70*/  @!P2 IMAD.WIDE R4, R4, 0x4, R2 ;  /* 0x000000040404a825 */ /* 0x000fe200078e0202 */
[----:B------:R2:W-:Y:S04]  /*15b80*/  @!P4 ST.E.64 [R8.64], R190 ;  /* 0x000000be0800c985 */ /* 0x0005e8000c101b14 */
[----:B------:R3:W-:Y:S04]  /*15b90*/  @!P3 ST.E.64 [R6.64], R134 ;  /* 0x000000860600b985 */ /* 0x0007e8000c101b14 */
[----:B------:R4:W-:Y:S01]  /*15ba0*/  @!P2 ST.E.64 [R4.64], R146 ;  /* 0x000000920400a985 */ /* 0x0009e2000c101b14 */
[----:B--2---:R-:W-:-:S02]  /*15bb0*/  IADD3 R8, R0, 0x30, RZ ;  /* 0x0000003000087810 */ /* 0x004fc40007ffe0ff */
[----:B------:R-:W-:Y:S02]  /*15bc0*/  IADD3 R9, R0, 0x40, RZ ;  /* 0x0000004000097810 */ /* 0x000fe40007ffe0ff */
[----:B---3--:R-:W-:Y:S02]  /*15bd0*/  @!P1 LEA.HI R6, R10, R10, RZ, 0x1 ;  /* 0x0000000a0a069211 */ /* 0x008fe400078f08ff */
[----:B------:R-:W-:Y:S02]  /*15be0*/  IADD3 R10, R0, 0x38, RZ ;  /* 0x00000038000a7810 */ /* 0x000fe40007ffe0ff */
[----:B----4-:R-:W-:Y:S02]  /*15bf0*/  @!P0 LEA.HI R4, R11, R11, RZ, 0x1 ;  /* 0x0000000b0b048211 */ /* 0x010fe400078f08ff */
[----:B------:R-:W-:Y:S02]  /*15c00*/  @!P1 LOP3.LUT R6, R6, 0xfffffffe, RZ, 0xc0, !PT ;  /* 0xfffffffe06069812 */ /* 0x000fe400078ec0ff */
[----:B------:R-:W-:-:S02]  /*15c10*/  @!P0 LOP3.LUT R4, R4, 0xfffffffe, RZ, 0xc0, !PT ;  /* 0xfffffffe04048812 */ /* 0x000fc400078ec0ff */
[----:B------:R-:W-:Y:S01]  /*15c20*/  IADD3 R11, R0, 0x48, RZ ;  /* 0x00000048000b7810 */ /* 0x000fe20007ffe0ff */
[--C-:B------:R-:W-:Y:S01]  /*15c30*/  @!P1 IMAD.WIDE R6, R6, 0x4, R2.reuse ;  /* 0x0000000406069825 */ /* 0x100fe200078e0202 */
[----:B------:R-:W-:Y:S02]  /*15c40*/  ISETP.GE.AND P4, PT, R8, c[0x0][0x3c8], PT ;  /* 0x0000f20008007a0c */ /* 0x000fe40003f86270 */
[----:B------:R-:W-:Y:S01]  /*15c50*/  ISETP.GE.AND P3, PT, R10, c[0x0][0x3c8], PT ;  /* 0x0000f2000a007a0c */ /* 0x000fe20003f66270 */
[----:B------:R-:W-:Y:S01]  /*15c60*/  @!P0 IMAD.WIDE R4, R4, 0x4, R2 ;  /* 0x0000000404048825 */ /* 0x000fe200078e0202 */
[----:B------:R-:W-:Y:S01]  /*15c70*/  ISETP.GE.AND P2, PT, R9, c[0x0][0x3c8], PT ;  /* 0x0000f20009007a0c */ /* 0x000fe20003f46270 */
[----:B------:R2:W-:Y:S01]  /*15c80*/  @!P1 ST.E.64 [R6.64], R150 ;  /* 0x0000009606009985 */ /* 0x0005e2000c101b14 */
[----:B------:R-:W-:-:S03]  /*15c90*/  ISETP.GE.AND P1, PT, R11, c[0x0][0x3c8], PT ;  /* 0x0000f2000b007a0c */ /* 0x000fc60003f26270 */
[----:B------:R3:W-:Y:S01]  /*15ca0*/  @!P0 ST.E.64 [R4.64], R162 ;  /* 0x000000a204008985 */ /* 0x0007e2000c101b14 */
[----:B------:R-:W-:-:S13]  /*15cb0*/  ISETP.GE.AND P0, PT, R12, c[0x0][0x3c8], PT ;  /* 0x0000f2000c007a0c */ /* 0x000fda0003f06270 */
[----:B------:R-:W-:-:S04]  /*15cc0*/  @!P0 LEA.HI R12, R12, R12, RZ, 0x1 ;  /* 0x0000000c0c0c8211 */ /* 0x000fc800078f08ff */
[----:B------:R-:W-:Y:S02]  /*15cd0*/  @!P0 LOP3.LUT R12, R12, 0xfffffffe, RZ, 0xc0, !PT ;  /* 0xfffffffe0c0c8812 */ /* 0x000fe400078ec0ff */
[----:B--2---:R-:W-:Y:S02]  /*15ce0*/  @!P3 LEA.HI R6, R10, R10, RZ, 0x1 ;  /* 0x0000000a0a06b211 */ /* 0x004fe400078f08ff */
[----:B------:R-:W-:Y:S02]  /*15cf0*/  @!P1 LEA.HI R7, R11, R11, RZ, 0x1 ;  /* 0x0000000b0b079211 */ /* 0x000fe400078f08ff */
[----:B---3--:R-:W-:Y:S02]  /*15d00*/  @!P4 LEA.HI R4, R8, R8, RZ, 0x1 ;  /* 0x000000080804c211 */ /* 0x008fe400078f08ff */
[----:B------:R-:W-:Y:S02]  /*15d10*/  @!P2 LEA.HI R5, R9, R9, RZ, 0x1 ;  /* 0x000000090905a211 */ /* 0x000fe400078f08ff */
[----:B------:R-:W-:-:S02]  /*15d20*/  @!P4 LOP3.LUT R4, R4, 0xfffffffe, RZ, 0xc0, !PT ;  /* 0xfffffffe0404c812 */ /* 0x000fc400078ec0ff */
        /* <DEDUP_REMOVED lines=8> */
[--C-:B------:R-:W-:Y:S01]  /*15db0*/  @!P1 IMAD.WIDE R6, R7, 0x4, R2.reuse ;  /* 0x0000000407069825 */ /* 0x100fe200078e0202 */
[----:B------:R-:W-:Y:S04]  /*15dc0*/  @!P2 ST.E.64 [R10.64], R70 ;  /* 0x000000460a00a985 */ /* 0x000fe8000c101b14 */
[----:B------:R4:W-:Y:S01]  /*15dd0*/  @!P1 ST.E.64 [R6.64], R82 ;  /* 0x0000005206009985 */ /* 0x0009e2000c101b14 */
[----:B--2---:R-:W-:Y:S01]  /*15de0*/  @!P0 IMAD.WIDE R4, R12, 0x4, R2 ;  /* 0x000000040c048825 */ /* 0x004fe200078e0202 */
[----:B---3--:R-:W-:-:S04]  /*15df0*/  IADD3 R8, R0, 0x58, RZ ;  /* 0x0000005800087810 */ /* 0x008fc80007ffe0ff */
[----:B------:R2:W-:Y:S01]  /*15e00*/  @!P0 ST.E.64 [R4.64], R86 ;  /* 0x0000005604008985 */ /* 0x0005e2000c101b14 */
[----:B------:R-:W-:Y:S02]  /*15e10*/  ISETP.GE.AND P4, PT, R8, c[0x0][0x3c8], PT ;  /* 0x0000f20008007a0c */ /* 0x000fe40003f86270 */
[C---:B----4-:R-:W-:Y:S02]  /*15e20*/  IADD3 R7, R0.reuse, 0x60, RZ ;  /* 0x0000006000077810 */ /* 0x050fe40007ffe0ff */
[----:B------:R-:W-:Y:S02]  /*15e30*/  IADD3 R6, R0, 0x68, RZ ;  /* 0x0000006800067810 */ /* 0x000fe40007ffe0ff */
[----:B------:R-:W-:Y:S02]  /*15e40*/  ISETP.GE.AND P3, PT, R7, c[0x0][0x3c8], PT ;  /* 0x0000f20007007a0c */ /* 0x000fe40003f66270 */
[----:B------:R-:W-:-:S05]  /*15e50*/  ISETP.GE.AND P2, PT, R6, c[0x0][0x3c8], PT ;  /* 0x0000f20006007a0c */ /* 0x000fca0003f46270 */
[----:B------:R-:W-:-:S06]  /*15e60*/  @!P4 LEA.HI R9, R8, R8, RZ, 0x1 ;  /* 0x000000080809c211 */ /* 0x000fcc00078f08ff */
[----:B------:R-:W-:Y:S02]  /*15e70*/  @!P3 LEA.HI R8, R7, R7, RZ, 0x1 ;  /* 0x000000070708b211 */ /* 0x000fe400078f08ff */
[----:B------:R-:W-:Y:S02]  /*15e80*/  @!P2 LEA.HI R7, R6, R6, RZ, 0x1 ;  /* 0x000000060607a211 */ /* 0x000fe400078f08ff */
[----:B------:R-:W-:Y:S02]  /*15e90*/  @!P3 LOP3.LUT R8, R8, 0xfffffffe, RZ, 0xc0, !PT ;  /* 0xfffffffe0808b812 */ /* 0x000fe400078ec0ff */
[C---:B--2---:R-:W-:Y:S02]  /*15ea0*/  IADD3 R5, R0.reuse, 0x70, RZ ;  /* 0x0000007000057810 */ /* 0x044fe40007ffe0ff */
[----:B------:R-:W-:Y:S02]  /*15eb0*/  IADD3 R4, R0, 0x78, RZ ;  /* 0x0000007800047810 */ /* 0x000fe40007ffe0ff */
[----:B------:R-:W-:-:S02]  /*15ec0*/  ISETP.GE.AND P1, PT, R5, c[0x0][0x3c8], PT ;  /* 0x0000f20005007a0c */ /* 0x000fc40003f26270 */
[----:B------:R-:W-:Y:S02]  /*15ed0*/  ISETP.GE.AND P0, PT, R4, c[0x0][0x3c8], PT ;  /* 0x0000f20004007a0c */ /* 0x000fe40003f06270 */
[----:B------:R-:W-:-:S09]  /*15ee0*/  @!P2 LOP3.LUT R7, R7, 0xfffffffe, RZ, 0xc0, !PT ;  /* 0xfffffffe0707a812 */ /* 0x000fd200078ec0ff */
[----:B------:R-:W-:Y:S02]  /*15ef0*/  @!P1 LEA.HI R6, R5, R5, RZ, 0x1 ;  /* 0x0000000505069211 */ /* 0x000fe400078f08ff */
[----:B------:R-:W-:Y:S02]  /*15f00*/  @!P0 LEA.HI R4, R4, R4, RZ, 0x1 ;  /* 0x0000000404048211 */ /* 0x000fe400078f08ff */
[----:B------:R-:W-:Y:S01]  /*15f10*/  @!P4 LOP3.LUT R5, R9, 0xfffffffe, RZ, 0xc0, !PT ;  /* 0xfffffffe0905c812 */ /* 0x000fe200078ec0ff */
[--C-:B------:R-:W-:Y:S01]  /*15f20*/  @!P3 IMAD.WIDE R8, R8, 0x4, R2.reuse ;  /* 0x000000040808b825 */ /* 0x100fe200078e0202 */
[----:B------:R-:W-:Y:S02]  /*15f30*/  @!P1 LOP3.LUT R12, R6, 0xfffffffe, RZ, 0xc0, !PT ;  /* 0xfffffffe060c9812 */ /* 0x000fe400078ec0ff */
[----:B------:R-:W-:Y:S01]  /*15f40*/  @!P0 LOP3.LUT R13, R4, 0xfffffffe, RZ, 0xc0, !PT ;  /* 0xfffffffe040d8812 */ /* 0x000fe200078ec0ff */
[----:B------:R-:W-:-:S04]  /*15f50*/  @!P4 IMAD.WIDE R10, R5, 0x4, R2 ;  /* 0x00000004050ac825 */ /* 0x000fc800078e0202 */
[--C-:B------:R-:W-:Y:S01]  /*15f60*/  @!P2 IMAD.WIDE R6, R7, 0x4, R2.reuse ;  /* 0x000000040706a825 */ /* 0x100fe200078e0202 */
[----:B------:R2:W-:Y:S03]  /*15f70*/  @!P4 ST.E.64 [R10.64], R98 ;  /* 0x000000620a00c985 */ /* 0x0005e6000c101b14 */
[--C-:B------:R-:W-:Y:S01]  /*15f80*/  @!P1 IMAD.WIDE R4, R12, 0x4, R2.reuse ;  /* 0x000000040c049825 */ /* 0x100fe200078e0202 */
[----:B------:R2:W-:Y:S03]  /*15f90*/  @!P3 ST.E.64 [R8.64], R102 ;  /* 0x000000660800b985 */ /* 0x0005e6000c101b14 */
[----:B------:R-:W-:Y:S01]  /*15fa0*/  @!P0 IMAD.WIDE R2, R13, 0x4, R2 ;  /* 0x000000040d028825 */ /* 0x000fe200078e0202 */
[----:B------:R2:W-:Y:S04]  /*15fb0*/  @!P2 ST.E.64 [R6.64], R114 ;  /* 0x000000720600a985 */ /* 0x0005e8000c101b14 */
[----:B------:R2:W-:Y:S04]  /*15fc0*/  @!P1 ST.E.64 [R4.64], R118 ;  /* 0x0000007604009985 */ /* 0x0005e8000c101b14 */
[----:B------:R2:W-:Y:S02]  /*15fd0*/  @!P0 ST.E.64 [R2.64], R130 ;  /* 0x0000008202008985 */ /* 0x0005e4000c101b14 */
.L_x_660:
[----:B------:R-:W-:Y:S05]  /*15fe0*/  BSYNC B0 ;  /* 0x0000000000007941 */ /* 0x000fea0003800000 */
.L_x_659:
[----:B--23--:R2:W3:Y:S01]  /*15ff0*/  SHFL.IDX PT, R3, R22, 0x2, 0x1c1f ;  /* 0x005c1f0016037f89 */ /* 0x00c4e200000e0000 */
[----:B------:R-:W-:Y:S03]  /*16000*/  BSSY B0, `(.L_x_661) ;  /* 0x0000060000007945 */ /* 0x000fe60003800000 */
[----:B----4-:R2:W4:Y:S01]  /*16010*/  SHFL.IDX PT, R2, R23, 0x2, 0x1c1f ;  /* 0x005c1f0017027f89 */ /* 0x01052200000e0000 */
[----:B------:R-:W-:Y:S05]  /*16020*/  @P5 BRA `(.L_x_662) ;  /* 0x000005d000005947 */ /* 0x000fea0003800000 */
[C---:B------:R-:W-:Y:S02]  /*16030*/  IADD3 R5, R0.reuse, 0x8, RZ ;  /* 0x0000000800057810 */ /* 0x040fe40007ffe0ff */
[----:B------:R-:W-:-:S02]  /*16040*/  IADD3 R4, R0, 0x10, RZ ;  /* 0x0000001000047810 */ /* 0x000fc40007ffe0ff */
[----:B------:R-:W-:Y:S02]  /*16050*/  ISETP.GE.AND P2, PT, R5, c[0x0][0x3c8], PT ;  /* 0x0000f20005007a0c */ /* 0x000fe40003f46270 */
[----:B------:R-:W-:Y:S02]  /*16060*/  ISETP.GE.AND P1, PT, R4, c[0x0][0x3c8], PT ;  /* 0x0000f20004007a0c */ /* 0x000fe40003f26270 */
[C---:B------:R-:W-:Y:S02]  /*16070*/  ISETP.GE.AND P3, PT, R0.reuse, c[0x0][0x3c8], PT ;  /* 0x0000f20000007a0c */ /* 0x040fe40003f66270 */
[C---:B------:R-:W-:Y:S02]  /*16080*/  IADD3 R10, R0.reuse, 0x18, RZ ;  /* 0x00000018000a7810 */ /* 0x040fe40007ffe0ff */
[----:B------:R-:W-:Y:S02]  /*16090*/  IADD3 R11, R0, 0x20, RZ ;  /* 0x00000020000b7810 */ /* 0x000fe40007ffe0ff */
[----:B------:R-:W-:-:S02]  /*160a0*/  ISETP.GE.AND P0, PT, R10, c[0x0][0x3c8], PT ;  /* 0x0000f2000a007a0c */ /* 0x000fc40003f06270 */
[----:B------:R-:W-:Y:S02]  /*160b0*/  ISETP.GE.AND P5, PT, R11, c[0x0][0x3c8], PT ;  /* 0x0000f2000b007a0c */ /* 0x000fe40003fa6270 */
[----:B------:R-:W-:Y:S02]  /*160c0*/  @!P2 LEA.HI R5, R5, R5, RZ, 0x1 ;  /* 0x000000050505a211 */ /* 0x000fe400078f08ff */
[----:B------:R-:W-:Y:S01]  /*160d0*/  @!P1 LEA.HI R4, R4, R4, RZ, 0x1 ;  /* 0x0000000404049211 */ /* 0x000fe200078f08ff */
[--C-:B---34-:R-:W-:Y:S01]  /*160e0*/  @!P3 IMAD.WIDE R6, R0, 0x4, R2.reuse ;  /* 0x000000040006b825 */ /* 0x118fe200078e0202 */
[----:B------:R-:W-:Y:S02]  /*160f0*/  @!P2 LOP3.LUT R5, R5, 0xfffffffe, RZ, 0xc0, !PT ;  /* 0xfffffffe0505a812 */ /* 0x000fe400078ec0ff */
[----:B------:R-:W-:Y:S02]  /*16100*/  @!P1 LOP3.LUT R8, R4, 0xfffffffe, RZ, 0xc0, !PT ;  /* 0xfffffffe04089812 */ /* 0x000fe400078ec0ff */
[----:B------:R3:W-:Y:S01]  /*16110*/  @!P3 ST.E.64 [R6.64], R180 ;  /* 0x000000b40600b985 */ /* 0x0007e2000c101b14 */
[----:B------:R-:W-:Y:S01]  /*16120*/  @!P2 IMAD.WIDE R4, R5, 0x4, R2 ;  /* 0x000000040504a825 */ /* 0x000fe200078e0202 */
[----:B------:R-:W-:-:S03]  /*16130*/  IADD3 R12, R0, 0x48, RZ ;  /* 0x00000048000c7810 */ /* 0x000fc60007ffe0ff */
[----:B------:R-:W-:Y:S01]  /*16140*/  @!P1 IMAD.WIDE R8, R8, 0x4, R2 ;  /* 0x0000000408089825 */ /* 0x000fe200078e0202 */
[----:B------:R4:W-:Y:S04]  /*16150*/  @!P2 ST.E.64 [R4.64], R184 ;  /* 0x000000b80400a985 */ /* 0x0009e8000c101b14 */
[----:B------:R1:W-:Y:S01]  /*16160*/  @!P1 ST.E.64 [R8.64], R136 ;  /* 0x0000008808009985 */ /* 0x0003e2000c101b14 */
[----:B---3--:R-:W-:Y:S02]  /*16170*/  IADD3 R7, R0, 0x28, RZ ;  /* 0x0000002800077810 */ /* 0x008fe40007ffe0ff */
[----:B------:R-:W-:Y:S02]  /*16180*/  @!P5 LEA.HI R6, R11, R11, RZ, 0x1 ;  /* 0x0000000b0b06d211 */ /* 0x000fe400078f08ff */
[----:B------:R-:W-:-:S02]  /*16190*/  ISETP.GE.AND P4, PT, R7, c[0x0][0x3c8], PT ;  /* 0x0000f20007007a0c */ /* 0x000fc40003f86270 */
[----:B----4-:R-:W-:Y:S02]  /*161a0*/  @!P0 LEA.HI R4, R10, R10, RZ, 0x1 ;  /* 0x0000000a0a048211 */ /* 0x010fe400078f08ff */
[----:B------:R-:W-:Y:S02]  /*161b0*/  IADD3 R10, R0, 0x40, RZ ;  /* 0x00000040000a7810 */ /* 0x000fe40007ffe0ff */
[----:B------:R-:W-:Y:S02]  /*161c0*/  @!P0 LOP3.LUT R4, R4, 0xfffffffe, RZ, 0xc0, !PT ;  /* 0xfffffffe04048812 */ /* 0x000fe400078ec0ff */
[C---:B-1----:R-:W-:Y:S02]  /*161d0*/  IADD3 R8, R0.reuse, 0x30, RZ ;  /* 0x0000003000087810 */ /* 0x042fe40007ffe0ff */
[----:B------:R-:W-:Y:S01]  /*161e0*/  IADD3 R9, R0, 0x38, RZ ;  /* 0x0000003800097810 */ /* 0x000fe20007ffe0ff */
[----:B------:R-:W-:Y:S01]  /*161f0*/  @!P0 IMAD.WIDE R4, R4, 0x4, R2 ;  /* 0x0000000404048825 */ /* 0x000fe200078e0202 */
[----:B------:R-:W-:-:S02]  /*16200*/  ISETP.GE.AND P3, PT, R8, c[0x0][0x3c8], PT ;  /* 0x0000f20008007a0c */ /* 0x000fc40003f66270 */
[----:B------:R-:W-:Y:S02]  /*16210*/  ISETP.GE.AND P2, PT, R9, c[0x0][0x3c8], PT ;  /* 0x0000f20009007a0c */ /* 0x000fe40003f46270 */
[----:B------:R-:W-:Y:S01]  /*16220*/  @!P5 LOP3.LUT R6, R6, 0xfffffffe, RZ, 0xc0, !PT ;  /* 0xfffffffe0606d812 */ /* 0x000fe200078ec0ff */
[----:B------:R1:W-:Y:S01]  /*16230*/  @!P0 ST.E.64 [R4.64], R140 ;  /* 0x0000008c04008985 */ /* 0x0003e2000c101b14 */
[----:B------:R-:W-:Y:S02]  /*16240*/  ISETP.GE.AND P1, PT, R10, c[0x0][0x3c8], PT ;  /* 0x0000f2000a007a0c */ /* 0x000fe40003f26270 */
[----:B------:R-:W-:-:S13]  /*16250*/  ISETP.GE.AND P0, PT, R12, c[0x0][0x3c8], PT ;  /* 0x0000f2000c007a0c */ /* 0x000fda0003f06270 */
[----:B------:R-:W-:-:S04]  /*16260*/  @!P0 LEA.HI R12, R12, R12, RZ, 0x1 ;  /* 0x0000000c0c0c8211 */ /* 0x000fc800078f08ff */
[----:B------:R-:W-:Y:S01]  /*16270*/  @!P0 LOP3.LUT R12, R12, 0xfffffffe, RZ, 0xc0, !PT ;  /* 0xfffffffe0c0c8812 */ /* 0x000fe200078ec0ff */
[----:B-1----:R-:W-:Y:S01]  /*16280*/  @!P5 IMAD.WIDE R4, R6, 0x4, R2 ;  /* 0x000000040604d825 */ /* 0x002fe200078e0202 */
[----:B------:R-:W-:Y:S02]  /*16290*/  @!P4 LEA.HI R6, R7, R7, RZ, 0x1 ;  /* 0x000000070706c211 */ /* 0x000fe400078f08ff */
[----:B------:R-:W-:Y:S02]  /*162a0*/  @!P1 LEA.HI R7, R10, R10, RZ, 0x1 ;  /* 0x0000000a0a079211 */ /* 0x000fe400078f08ff */
[----:B------:R1:W-:Y:S01]  /*162b0*/  @!P5 ST.E.64 [R4.64], R152 ;  /* 0x000000980400d985 */ /* 0x0003e2000c101b14 */
[----:B------:R-:W-:Y:S02]  /*162c0*/  @!P4 LOP3.LUT R6, R6, 0xfffffffe, RZ, 0xc0, !PT ;  /* 0xfffffffe0606c812 */ /* 0x000fe400078ec0ff */
[----:B------:R-:W-:Y:S02]  /*162d0*/  @!P1 LOP3.LUT R7, R7, 0xfffffffe, RZ, 0xc0, !PT ;  /* 0xfffffffe07079812 */ /* 0x000fe400078ec0ff */
[----:B-1----:R-:W-:-:S02]  /*162e0*/  @!P3 LEA.HI R5, R8, R8, RZ, 0x1 ;  /* 0x000000080805b211 */ /* 0x002fc400078f08ff */
[----:B------:R-:W-:Y:S02]  /*162f0*/  @!P2 LEA.HI R4, R9, R9, RZ, 0x1 ;  /* 0x000000090904a211 */ /* 0x000fe400078f08ff */
[----:B------:R-:W-:Y:S02]  /*16300*/  @!P3 LOP3.LUT R8, R5, 0xfffffffe, RZ, 0xc0, !PT ;  /* 0xfffffffe0508b812 */ /* 0x000fe400078ec0ff */
[----:B------:R-:W-:Y:S01]  /*16310*/  @!P2 LOP3.LUT R10, R4, 0xfffffffe, RZ, 0xc0, !PT ;  /* 0xfffffffe040aa812 */ /* 0x000fe200078ec0ff */
[----:B------:R-:W-:-:S04]  /*16320*/  @!P4 IMAD.WIDE R4, R6, 0x4, R2 ;  /* 0x000000040604c825 */ /* 0x000fc800078e0202 */
[--C-:B------:R-:W-:Y:S01]  /*16330*/  @!P3 IMAD.WIDE R8, R8, 0x4, R2.reuse ;  /* 0x000000040808b825 */ /* 0x100fe200078e0202 */
[----:B------:R1:W-:Y:S03]  /*16340*/  @!P4 ST.E.64 [R4.64], R156 ;  /* 0x0000009c0400c985 */ /* 0x0003e6000c101b14 */
[--C-:B------:R-:W-:Y:S01]  /*16350*/  @!P2 IMAD.WIDE R10, R10, 0x4, R2.reuse ;  /* 0x000000040a0aa825 */ /* 0x100fe200078e0202 */
[----:B------:R3:W-:Y:S03]  /*16360*/  @!P3 ST.E.64 [R8.64], R56 ;  /* 0x000000380800b985 */ /* 0x0007e6000c101b14 */
[--C-:B------:R-:W-:Y:S01]  /*16370*/  @!P1 IMAD.WIDE R6, R7, 0x4, R2.reuse ;  /* 0x0000000407069825 */ /* 0x100fe200078e0202 */
[----:B------:R-:W-:Y:S04]  /*16380*/  @!P2 ST.E.64 [R10.64], R60 ;  /* 0x0000003c0a00a985 */ /* 0x000fe8000c101b14 */
[----:B------:R4:W-:Y:S01]  /*16390*/  @!P1 ST.E.64 [R6.64], R72 ;  /* 0x0000004806009985 */ /* 0x0009e2000c101b14 */
[----:B-1----:R-:W-:Y:S01]  /*163a0*/  @!P0 IMAD.WIDE R4, R12, 0x4, R2 ;  /* 0x000000040c048825 */ /* 0x002fe200078e0202 */
[----:B---3--:R-:W-:-:S04]  /*163b0*/  IADD3 R9, R0, 0x50, RZ ;  /* 0x0000005000097810 */ /* 0x008fc80007ffe0ff */
[----:B------:R1:W-:Y:S01]  /*163c0*/  @!P0 ST.E.64 [R4.64], R76 ;  /* 0x0000004c04008985 */ /* 0x0003e2000c101b14 */
[----:B------:R-:W-:Y:S02]  /*163d0*/  IADD3 R8, R0, 0x58, RZ ;  /* 0x0000005800087810 */ /* 0x000fe40007ffe0ff */
[----:B------:R-:W-:Y:S02]  /*163e0*/  ISETP.GE.AND P5, PT, R9, c[0x0][0x3c8], PT ;  /* 0x0000f20009007a0c */ /* 0x000fe40003fa6270 */
[----:B------:R-:W-:Y:S02]  /*163f0*/  ISETP.GE.AND P4, PT, R8, c[0x0][0x3c8], PT ;  /* 0x0000f20008007a0c */ /* 0x000fe40003f86270 */
[C---:B----4-:R-:W-:Y:S02]  /*16400*/  IADD3 R7, R0.reuse, 0x60, RZ ;  /* 0x0000006000077810 */ /* 0x050fe40007ffe0ff */
[----:B------:R-:W-:Y:S02]  /*16410*/  IADD3 R6, R0, 0x68, RZ ;  /* 0x0000006800067810 */ /* 0x000fe40007ffe0ff */
[----:B------:R-:W-:-:S02]  /*16420*/  ISETP.GE.AND P3, PT, R7, c[0x0][0x3c8], PT ;  /* 0x0000f20007007a0c */ /* 0x000fc40003f66270 */
[----:B------:R-:W-:-:S03]  /*16430*/  ISETP.GE.AND P2, PT, R6, c[0x0][0x3c8], PT ;  /* 0x0000f20006007a0c */ /* 0x000fc60003f46270 */
[----:B------:R-:W-:Y:S02]  /*16440*/  @!P5 LEA.HI R9, R9, R9, RZ, 0x1 ;  /* 0x000000090909d211 */ /* 0x000fe400078f08ff */
[----:B------:R-:W-:-:S04]  /*16450*/  @!P4 LEA.HI R10, R8, R8, RZ, 0x1 ;  /* 0x00000008080ac211 */ /* 0x000fc800078f08ff */
[----:B------:R-:W-:Y:S02]  /*16460*/  @!P4 LOP3.LUT R10, R10, 0xfffffffe, RZ, 0xc0, !PT ;  /* 0xfffffffe0a0ac812 */ /* 0x000fe400078ec0ff */
[----:B------:R-:W-:Y:S02]  /*16470*/  @!P3 LEA.HI R8, R7, R7, RZ, 0x1 ;  /* 0x000000070708b211 */ /* 0x000fe400078f08ff */
[----:B------:R-:W-:Y:S01]  /*16480*/  @!P2 LEA.HI R7, R6, R6, RZ, 0x1 ;  /* 0x000000060607a211 */ /* 0x000fe200078f08ff */
[----:B------:R-:W-:Y:S01]  /*16490*/  @!P4 IMAD.WIDE R10, R10, 0x4, R2 ;  /* 0x000000040a0ac825 */ /* 0x000fe200078e0202 */
[----:B------:R-:W-:Y:S02]  /*164a0*/  @!P3 LOP3.LUT R8, R8, 0xfffffffe, RZ, 0xc0, !PT ;  /* 0xfffffffe0808b812 */ /* 0x000fe400078ec0ff */
[C---:B-1----:R-:W-:Y:S02]  /*164b0*/  IADD3 R5, R0.reuse, 0x70, RZ ;  /* 0x0000007000057810 */ /* 0x042fe40007ffe0ff */
[----:B------:R-:W-:-:S02]  /*164c0*/  IADD3 R4, R0, 0x78, RZ ;  /* 0x0000007800047810 */ /* 0x000fc40007ffe0ff */
[----:B------:R-:W-:Y:S02]  /*164d0*/  ISETP.GE.AND P1, PT, R5, c[0x0][0x3c8], PT ;  /* 0x0000f20005007a0c */ /* 0x000fe40003f26270 */
[----:B------:R-:W-:Y:S02]  /*164e0*/  ISETP.GE.AND P0, PT, R4, c[0x0][0x3c8], PT ;  /* 0x0000f20004007a0c */ /* 0x000fe40003f06270 */
[----:B------:R-:W-:-:S09]  /*164f0*/  @!P2 LOP3.LUT R7, R7, 0xfffffffe, RZ, 0xc0, !PT ;  /* 0xfffffffe0707a812 */ /* 0x000fd200078ec0ff */
[----:B------:R-:W-:Y:S02]  /*16500*/  @!P1 LEA.HI R6, R5, R5, RZ, 0x1 ;  /* 0x0000000505069211 */ /* 0x000fe400078f08ff */
[----:B------:R-:W-:Y:S01]  /*16510*/  @!P5 LOP3.LUT R5, R9, 0xfffffffe, RZ, 0xc0, !PT ;  /* 0xfffffffe0905d812 */ /* 0x000fe200078ec0ff */
[--C-:B------:R-:W-:Y:S01]  /*16520*/  @!P3 IMAD.WIDE R8, R8, 0x4, R2.reuse ;  /* 0x000000040808b825 */ /* 0x100fe200078e0202 */
[----:B------:R-:W-:Y:S02]  /*16530*/  @!P0 LEA.HI R4, R4, R4, RZ, 0x1 ;  /* 0x0000000404048211 */ /* 0x000fe400078f08ff */
        /* <DEDUP_REMOVED lines=12> */
.L_x_662:
[----:B------:R-:W-:Y:S05]  /*16600*/  BSYNC B0 ;  /* 0x0000000000007941 */ /* 0x000fea0003800000 */
.L_x_661:
[----:B-1-3--:R1:W3:Y:S04]  /*16610*/  SHFL.IDX PT, R3, R22, 0x3, 0x1c1f ;  /* 0x007c1f0016037f89 */ /* 0x00a2e800000e0000 */
[----:B----4-:R1:W4:Y:S01]  /*16620*/  SHFL.IDX PT, R2, R23, 0x3, 0x1c1f ;  /* 0x007c1f0017027f89 */ /* 0x01032200000e0000 */
[----:B------:R-:W-:Y:S05]  /*16630*/  @P6 EXIT ;  /* 0x000000000000694d */ /* 0x000fea0003800000 */
[C---:B------:R-:W-:Y:S02]  /*16640*/  ISETP.GE.AND P0, PT, R0.reuse, c[0x0][0x3c8], PT ;  /* 0x0000f20000007a0c */ /* 0x040fe40003f06270 */
[----:B------:R-:W-:-:S02]  /*16650*/  IADD3 R5, R0, 0x8, RZ ;  /* 0x0000000800057810 */ /* 0x000fc40007ffe0ff */
[----:B------:R-:W-:Y:S02]  /*16660*/  IADD3 R4, R0, 0x10, RZ ;  /* 0x0000001000047810 */ /* 0x000fe40007ffe0ff */
[----:B------:R-:W-:Y:S02]  /*16670*/  ISETP.GE.AND P6, PT, R5, c[0x0][0x3c8], PT ;  /* 0x0000f20005007a0c */ /* 0x000fe40003fc6270 */
[----:B------:R-:W-:Y:S02]  /*16680*/  ISETP.GE.AND P5, PT, R4, c[0x0][0x3c8], PT ;  /* 0x0000f20004007a0c */ /* 0x000fe40003fa6270 */
[C---:B------:R-:W-:Y:S02]  /*16690*/  IADD3 R8, R0.reuse, 0x18, RZ ;  /* 0x0000001800087810 */ /* 0x040fe40007ffe0ff */
[C---:B------:R-:W-:Y:S01]  /*166a0*/  IADD3 R9, R0.reuse, 0x20, RZ ;  /* 0x0000002000097810 */ /* 0x040fe20007ffe0ff */
[C---:B---34-:R-:W-:Y:S01]  /*166b0*/  @!P0 IMAD.WIDE R6, R0.reuse, 0x4, R2 ;  /* 0x0000000400068825 */ /* 0x058fe200078e0202 */
[----:B------:R-:W-:-:S02]  /*166c0*/  IADD3 R10, R0, 0x28, RZ ;  /* 0x00000028000a7810 */ /* 0x000fc40007ffe0ff */
[C---:B------:R-:W-:Y:S02]  /*166d0*/  IADD3 R11, R0.reuse, 0x30, RZ ;  /* 0x00000030000b7810 */ /* 0x040fe40007ffe0ff */
[----:B------:R3:W-:Y:S01]  /*166e0*/  @!P0 ST.E.64 [R6.64], R182 ;  /* 0x000000b606008985 */ /* 0x0007e2000c101b14 */
[----:B------:R-:W-:Y:S02]  /*166f0*/  IADD3 R12, R0, 0x38, RZ ;  /* 0x00000038000c7810 */ /* 0x000fe40007ffe0ff */
[----:B------:R-:W-:Y:S02]  /*16700*/  @!P5 LEA.HI R4, R4, R4, RZ, 0x1 ;  /* 0x000000040404d211 */ /* 0x000fe400078f08ff */
[----:B------:R-:W-:Y:S02]  /*16710*/  ISETP.GE.AND P4, PT, R8, c[0x0][0x3c8], PT ;  /* 0x0000f20008007a0c */ /* 0x000fe40003f86270 */
[----:B------:R-:W-:Y:S02]  /*16720*/  ISETP.GE.AND P3, PT, R9, c[0x0][0x3c8], PT ;  /* 0x0000f20009007a0c */ /* 0x000fe40003f66270 */
[----:B------:R-:W-:-:S02]  /*16730*/  @!P5 LOP3.LUT R4, R4, 0xfffffffe, RZ, 0xc0, !PT ;  /* 0xfffffffe0404d812 */ /* 0x000fc400078ec0ff */
[----:B------:R-:W-:Y:S02]  /*16740*/  ISETP.GE.AND P2, PT, R10, c[0x0][0x3c8], PT ;  /* 0x0000f2000a007a0c */ /* 0x000fe40003f46270 */
[----:B------:R-:W-:Y:S02]  /*16750*/  ISETP.GE.AND P1, PT, R11, c[0x0][0x3c8], PT ;  /* 0x0000f2000b007a0c */ /* 0x000fe40003f26270 */
[----:B------:R-:W-:Y:S02]  /*16760*/  ISETP.GE.AND P0, PT, R12, c[0x0][0x3c8], PT ;  /* 0x0000f2000c007a0c */ /* 0x000fe40003f06270 */
[C---:B------:R-:W-:Y:S02]  /*16770*/  IADD3 R14, R0.reuse, 0x40, RZ ;  /* 0x00000040000e7810 */ /* 0x040fe40007ffe0ff */
[----:B------:R-:W-:Y:S02]  /*16780*/  IADD3 R15, R0, 0x48, RZ ;  /* 0x00000048000f7810 */ /* 0x000fe40007ffe0ff */
[----:B---3--:R-:W-:Y:S01]  /*16790*/  @!P6 LEA.HI R6, R5, R5, RZ, 0x1 ;  /* 0x000000050506e211 */ /* 0x008fe200078f08ff */
[----:B------:R-:W-:-:S03]  /*167a0*/  @!P5 IMAD.WIDE R4, R4, 0x4, R2 ;  /* 0x000000040404d825 */ /* 0x000fc600078e0202 */
[----:B------:R-:W-:-:S05]  /*167b0*/  @!P6 LOP3.LUT R6, R6, 0xfffffffe, RZ, 0xc0, !PT ;  /* 0xfffffffe0606e812 */ /* 0x000fca00078ec0ff */
[----:B------:R-:W-:-:S05]  /*167c0*/  @!P6 IMAD.WIDE R6, R6, 0x4, R2 ;  /* 0x000000040606e825 */ /* 0x000fca00078e0202 */
[----:B------:R3:W-:Y:S01]  /*167d0*/  @!P6 ST.E.64 [R6.64], R186 ;  /* 0x000000ba0600e985 */ /* 0x0007e2000c101b14 */
[----:B------:R-:W-:-:S03]  /*167e0*/  ISETP.GE.AND P6, PT, R14, c[0x0][0x3c8], PT ;  /* 0x0000f2000e007a0c */ /* 0x000fc60003fc6270 */
[----:B------:R4:W-:Y:S01]  /*167f0*/  @!P5 ST.E.64 [R4.64], R138 ;  /* 0x0000008a0400d985 */ /* 0x0009e2000c101b14 */
[----:B------:R-:W-:Y:S02]  /*16800*/  ISETP.GE.AND P5, PT, R15, c[0x0][0x3c8], PT ;  /* 0x0000f2000f007a0c */ /* 0x000fe40003fa6270 */
[----:B---3--:R-:W-:Y:S02]  /*16810*/  @!P2 LEA.HI R7, R10, R10, RZ, 0x1 ;  /* 0x0000000a0a07a211 */ /* 0x008fe400078f08ff */
[----:B------:R-:W-:Y:S02]  /*16820*/  @!P1 LEA.HI R6, R11, R11, RZ, 0x1 ;  /* 0x0000000b0b069211 */ /* 0x000fe400078f08ff */
[----:B----4-:R-:W-:Y:S02]  /*16830*/  @!P4 LEA.HI R4, R8, R8, RZ, 0x1 ;  /* 0x000000080804c211 */ /* 0x010fe400078f08ff */
[----:B------:R-:W-:Y:S02]  /*16840*/  @!P3 LEA.HI R8, R9, R9, RZ, 0x1 ;  /* 0x000000090908b211 */ /* 0x000fe400078f08ff */
[----:B------:R-:W-:-:S02]  /*16850*/  @!P0 LEA.HI R5, R12, R12, RZ, 0x1 ;  /* 0x0000000c0c058211 */ /* 0x000fc400078f08ff */
[----:B------:R-:W-:Y:S02]  /*16860*/  @!P4 LOP3.LUT R4, R4, 0xfffffffe, RZ, 0xc0, !PT ;  /* 0xfffffffe0404c812 */ /* 0x000fe400078ec0ff */
[----:B------:R-:W-:Y:S02]  /*16870*/  @!P3 LOP3.LUT R8, R8, 0xfffffffe, RZ, 0xc0, !PT ;  /* 0xfffffffe0808b812 */ /* 0x000fe400078ec0ff */
[----:B------:R-:W-:Y:S01]  /*16880*/  @!P2 LOP3.LUT R7, R7, 0xfffffffe, RZ, 0xc0, !PT ;  /* 0xfffffffe0707a812 */ /* 0x000fe200078ec0ff */
[--C-:B------:R-:W-:Y:S01]  /*16890*/  @!P4 IMAD.WIDE R12, R4, 0x4, R2.reuse ;  /* 0x00000004040cc825 */ /* 0x100fe200078e0202 */
[----:B------:R-:W-:Y:S02]  /*168a0*/  @!P1 LOP3.LUT R6, R6, 0xfffffffe, RZ, 0xc0, !PT ;  /* 0xfffffffe06069812 */ /* 0x000fe400078ec0ff */
[----:B------:R-:W-:Y:S01]  /*168b0*/  @!P0 LOP3.LUT R5, R5, 0xfffffffe, RZ, 0xc0, !PT ;  /* 0xfffffffe05058812 */ /* 0x000fe200078ec0ff */
[--C-:B------:R-:W-:Y:S01]  /*168c0*/  @!P3 IMAD.WIDE R10, R8, 0x4, R2.reuse ;  /* 0x00000004080ab825 */ /* 0x100fe200078e0202 */
[----:B------:R3:W-:Y:S03]  /*168d0*/  @!P4 ST.E.64 [R12.64], R142 ;  /* 0x0000008e0c00c985 */ /* 0x0007e6000c101b14 */
[--C-:B------:R-:W-:Y:S01]  /*168e0*/  @!P2 IMAD.WIDE R8, R7, 0x4, R2.reuse ;  /* 0x000000040708a825 */ /* 0x100fe200078e0202 */
[----:B------:R4:W-:Y:S03]  /*168f0*/  @!P3 ST.E.64 [R10.64], R154 ;  /* 0x0000009a0a00b985 */ /* 0x0009e6000c101b14 */
[--C-:B------:R-:W-:Y:S01]  /*16900*/  @!P1 IMAD.WIDE R6, R6, 0x4, R2.reuse ;  /* 0x0000000406069825 */ /* 0x100fe200078e0202 */
[----:B------:R1:W-:Y:S03]  /*16910*/  @!P2 ST.E.64 [R8.64], R158 ;  /* 0x0000009e0800a985 */ /* 0x0003e6000c101b14 */
[----:B------:R-:W-:Y:S01]  /*16920*/  @!P0 IMAD.WIDE R4, R5, 0x4, R2 ;  /* 0x0000000405048825 */ /* 0x000fe200078e0202 */
[----:B------:R-:W-:Y:S04]  /*16930*/  @!P1 ST.E.64 [R6.64], R58 ;  /* 0x0000003a06009985 */ /* 0x000fe8000c101b14 */
[----:B------:R2:W-:Y:S01]  /*16940*/  @!P0 ST.E.64 [R4.64], R62 ;  /* 0x0000003e04008985 */ /* 0x0005e2000c101b14 */
[----:B---3--:R-:W-:-:S02]  /*16950*/  IADD3 R12, R0, 0x70, RZ ;  /* 0x00000070000c7810 */ /* 0x008fc40007ffe0ff */
[C---:B----4-:R-:W-:Y:S02]  /*16960*/  IADD3 R10, R0.reuse, 0x60, RZ ;  /* 0x00000060000a7810 */ /* 0x050fe40007ffe0ff */
[C---:B------:R-:W-:Y:S02]  /*16970*/  IADD3 R11, R0.reuse, 0x68, RZ ;  /* 0x00000068000b7810 */ /* 0x040fe40007ffe0ff */
[C---:B-1----:R-:W-:Y:S02]  /*16980*/  IADD3 R8, R0.reuse, 0x50, RZ ;  /* 0x0000005000087810 */ /* 0x042fe40007ffe0ff */
[----:B------:R-:W-:Y:S02]  /*16990*/  IADD3 R9, R0, 0x58, RZ ;  /* 0x0000005800097810 */ /* 0x000fe40007ffe0ff */
[----:B------:R-:W-:Y:S02]  /*169a0*/  ISETP.GE.AND P4, PT, R8, c[0x0][0x3c8], PT ;  /* 0x0000f20008007a0c */ /* 0x000fe40003f86270 */
[----:B------:R-:W-:-:S02]  /*169b0*/  ISETP.GE.AND P3, PT, R9, c[0x0][0x3c8], PT ;  /* 0x0000f20009007a0c */ /* 0x000fc40003f66270 */
[----:B--2---:R-:W-:Y:S02]  /*169c0*/  @!P6 LEA.HI R4, R14, R14, RZ, 0x1 ;  /* 0x0000000e0e04e211 */ /* 0x004fe400078f08ff */
[----:B------:R-:W-:Y:S02]  /*169d0*/  @!P5 LEA.HI R5, R15, R15, RZ, 0x1 ;  /* 0x0000000f0f05d211 */ /* 0x000fe400078f08ff */
[----:B------:R-:W-:Y:S02]  /*169e0*/  @!P6 LOP3.LUT R4, R4, 0xfffffffe, RZ, 0xc0, !PT ;  /* 0xfffffffe0404e812 */ /* 0x000fe400078ec0ff */
[----:B------:R-:W-:Y:S02]  /*169f0*/  ISETP.GE.AND P2, PT, R10, c[0x0][0x3c8], PT ;  /* 0x0000f2000a007a0c */ /* 0x000fe40003f46270 */
[----:B------:R-:W-:Y:S01]  /*16a00*/  @!P5 LOP3.LUT R5, R5, 0xfffffffe, RZ, 0xc0, !PT ;  /* 0xfffffffe0505d812 */ /* 0x000fe200078ec0ff */
[----:B------:R-:W-:Y:S01]  /*16a10*/  @!P6 IMAD.WIDE R6, R4, 0x4, R2 ;  /* 0x000000040406e825 */ /* 0x000fe200078e0202 */
[----:B------:R-:W-:-:S02]  /*16a20*/  ISETP.GE.AND P1, PT, R11, c[0x0][0x3c8], PT ;  /* 0x0000f2000b007a0c */ /* 0x000fc40003f26270 */
[----:B------:R-:W-:Y:S01]  /*16a30*/  ISETP.GE.AND P0, PT, R12, c[0x0][0x3c8], PT ;  /* 0x0000f2000c007a0c */ /* 0x000fe20003f06270 */
[----:B------:R-:W-:Y:S01]  /*16a40*/  @!P5 IMAD.WIDE R4, R5, 0x4, R2 ;  /* 0x000000040504d825 */ /* 0x000fe200078e0202 */
[----:B------:R1:W-:Y:S01]  /*16a50*/  @!P6 ST.E.64 [R6.64], R74 ;  /* 0x0000004a0600e985 */ /* 0x0003e2000c101b14 */
[----:B------:R-:W-:-:S03]  /*16a60*/  IADD3 R0, R0, 0x78, RZ ;  /* 0x0000007800007810 */ /* 0x000fc60007ffe0ff */
[----:B------:R2:W-:Y:S01]  /*16a70*/  @!P5 ST.E.64 [R4.64], R78 ;  /* 0x0000004e0400d985 */ /* 0x0005e2000c101b14 */
[----:B-1----:R-:W-:-:S04]  /*16a80*/  @!P2 LEA.HI R7, R10, R10, RZ, 0x1 ;  /* 0x0000000a0a07a211 */ /* 0x002fc800078f08ff */
[----:B------:R-:W-:Y:S02]  /*16a90*/  @!P1 LEA.HI R6, R11, R11, RZ, 0x1 ;  /* 0x0000000b0b069211 */ /* 0x000fe400078f08ff */
[----:B--2---:R-:W-:Y:S02]  /*16aa0*/  @!P4 LEA.HI R4, R8, R8, RZ, 0x1 ;  /* 0x000000080804c211 */ /* 0x004fe400078f08ff */
[----:B------:R-:W-:Y:S02]  /*16ab0*/  @!P3 LEA.HI R8, R9, R9, RZ, 0x1 ;  /* 0x000000090908b211 */ /* 0x000fe400078f08ff */
[----:B------:R-:W-:Y:S02]  /*16ac0*/  @!P0 LEA.HI R5, R12, R12, RZ, 0x1 ;  /* 0x0000000c0c058211 */ /* 0x000fe400078f08ff */
[----:B------:R-:W-:Y:S02]  /*16ad0*/  @!P4 LOP3.LUT R4, R4, 0xfffffffe, RZ, 0xc0, !PT ;  /* 0xfffffffe0404c812 */ /* 0x000fe400078ec0ff */
[----:B------:R-:W-:-:S02]  /*16ae0*/  @!P3 LOP3.LUT R8, R8, 0xfffffffe, RZ, 0xc0, !PT ;  /* 0xfffffffe0808b812 */ /* 0x000fc400078ec0ff */
        /* <DEDUP_REMOVED lines=20> */
.L_x_656:
[----:B------:R-:W3:Y:S02]  /*16c30*/  S2R R0, SR_TID.X ;  /* 0x0000000000007919 */ /* 0x000ee40000002100 */
[----:B---3--:R-:W-:-:S13]  /*16c40*/  ISETP.GT.AND P0, PT, R0, 0x7f, PT ;  /* 0x0000007f0000780c */ /* 0x008fda0003f04270 */
[----:B------:R-:W-:Y:S05]  /*16c50*/  @P0 EXIT ;  /* 0x000000000000094d */ /* 0x000fea0003800000 */
[----:B------:R-:W3:Y:S01]  /*16c60*/  S2R R8, SR_CTAID.X ;  /* 0x0000000000087919 */ /* 0x000ee20000002500 */
[----:B------:R-:W-:-:S05]  /*16c70*/  MOV R3, c[0x0][0x4e8] ;  /* 0x00013a0000037a02 */ /* 0x000fca0000000f00 */
[----:B-1----:R-:W-:Y:S01]  /*16c80*/  IMAD R2, R3, c[0x0][0x388], RZ ;  /* 0x0000e20003027a24 */ /* 0x002fe200078e02ff */
[----:B---3--:R-:W-:-:S04]  /*16c90*/  LEA R8, R8, R0, 0x7 ;  /* 0x0000000008087211 */ /* 0x008fc800078e38ff */
        /* <DEDUP_REMOVED lines=25> */
[----:B------:R-:W-:Y:S02]  /*16e30*/  IMAD.IADD R3, R5, 0x1, R3 ;  /* 0x0000000105037824 */ /* 0x000fe400078e0203 */
[----:B------:R-:W-:Y:S01]  /*16e40*/  IMAD R5, R7, c[0x0][0x4e8], R8 ;  /* 0x00013a0007057a24 */ /* 0x000fe200078e0208 */
[----:B------:R-:W-:Y:S01]  /*16e50*/  SHF.R.S32.HI R7, RZ, 0x1f, R0 ;  /* 0x0000001fff077819 */ /* 0x000fe20000011400 */
[----:B------:R-:W-:-:S02]  /*16e60*/  IMAD R6, R6, c[0x0][0x4e0], RZ ;  /* 0x0001380006067a24 */ /* 0x000fc400078e02ff */
        /* <DEDUP_REMOVED lines=14> */
.L_x_663:
        /* <DEDUP_REMOVED lines=11> */
.L_x_1800:


//--------------------- .text._ZN7cutlass13device_kernelIN5flash19enable_sm80_to_sm89INS1_16FlashAttnFwdSm80INS1_25CollectiveMainloopFwdSm80ILi8ELi1ELb1EN4cute5tupleIJNS5_1CILi128EEENS7_ILi96EEES8_EEELi128ENS_10bfloat16_tEfNS_4arch4Sm80ELb0ELb1ELb0ELb1ELb1ELb0ELb1ELb1EEENS1_21CollectiveEpilogueFwdINS6_IJS8_S8_S9_EEENS6_IJNS7_ILi1EEESH_SH_EEESB_SD_Li256ELb1ELb1ELb1ELb0EEENS1_36VarlenDynamicPersistentTileSchedulerILi128ELi96ELi256ELi256ELb1ELb1ELb0ELb1ELb0ELb1EEEEEEEEEvNT_6ParamsE --------------------------
	.section	.text._ZN7cutlass13device_kernelIN5flash19enable_sm80_to_sm89INS1_16FlashAttnFwdSm80INS1_25CollectiveMainloopFwdSm80ILi8ELi1ELb1EN4cute5tupleIJNS5_1CILi128EEENS7_ILi96EEES8_EEELi128ENS_10bfloat16_tEfNS_4arch4Sm80ELb0ELb1ELb0ELb1ELb1ELb0ELb1ELb1EEENS1_21CollectiveEpilogueFwdINS6_IJS8_S8_S9_EEENS6_IJNS7_ILi1EEESH_SH_EEESB_SD_Li256ELb1ELb1ELb1ELb0EEENS1_36VarlenDynamicPersistentTileSchedulerILi128ELi96ELi256ELi256ELb1ELb1ELb0ELb1ELb0ELb1EEEEEEEEEvNT_6ParamsE,"ax",@progbits
	.sectioninfo	@"SHI_REGISTERS=255"
	.align	128
.text._ZN7cutlass13device_kernelIN5flash19enable_sm80_to_sm89INS1_16FlashAttnFwdSm80INS1_25CollectiveMainloopFwdSm80ILi8ELi1ELb1EN4cute5tupleIJNS5_1CILi128EEENS7_ILi96EEES8_EEELi128ENS_10bfloat16_tEfNS_4arch4Sm80ELb0ELb1ELb0ELb1ELb1ELb0ELb1ELb1EEENS1_21CollectiveEpilogueFwdINS6_IJS8_S8_S9_EEENS6_IJNS7_ILi1EEESH_SH_EEESB_SD_Li256ELb1ELb1ELb1ELb0EEENS1_36VarlenDynamicPersistentTileSchedulerILi128ELi96ELi256ELi256ELb1ELb1ELb0ELb1ELb0ELb1EEEEEEEEEvNT_6ParamsE:
        .type           _ZN7cutlass13device_kernelIN5flash19enable_sm80_to_sm89INS1_16FlashAttnFwdSm80INS1_25CollectiveMainloopFwdSm80ILi8ELi1ELb1EN4cute5tupleIJNS5_1CILi128EEENS7_ILi96EEES8_EEELi128ENS_10bfloat16_tEfNS_4arch4Sm80ELb0ELb1ELb0ELb1ELb1ELb0ELb1ELb1EEENS1_21CollectiveEpilogueFwdINS6_IJS8_S8_S9_EEENS6_IJNS7_ILi1EEESH_SH_EEESB_SD_Li256ELb1ELb1ELb1ELb0EEENS1_36VarlenDynamicPersistentTileSchedulerILi128ELi96ELi256ELi256ELb1ELb1ELb0ELb1ELb0ELb1EEEEEEEEEvNT_6ParamsE,@function
        .size           _ZN7cutlass13device_kernelIN5flash19enable_sm80_to_sm89INS1_16FlashAttnFwdSm80INS1_25CollectiveMainloopFwdSm80ILi8ELi1ELb1EN4cute5tupleIJNS5_1CILi128EEENS7_ILi96EEES8_EEELi128ENS_10bfloat16_tEfNS_4arch4Sm80ELb0ELb1ELb0ELb1ELb1ELb0ELb1ELb1EEENS1_21CollectiveEpilogueFwdINS6_IJS8_S8_S9_EEENS6_IJNS7_ILi1EEESH_SH_EEESB_SD_Li256ELb1ELb1ELb1ELb0EEENS1_36VarlenDynamicPersistentTileSchedulerILi128ELi96ELi256ELi256ELb1ELb1ELb0ELb1ELb0ELb1EEEEEEEEEvNT_6ParamsE,(.L_x_1801 - _ZN7cutlass13device_kernelIN5flash19enable_sm80_to_sm89INS1_16FlashAttnFwdSm80INS1_25CollectiveMainloopFwdSm80ILi8ELi1ELb1EN4cute5tupleIJNS5_1CILi128EEENS7_ILi96EEES8_EEELi128ENS_10bfloat16_tEfNS_4arch4Sm80ELb0ELb1ELb0ELb1ELb1ELb0ELb1ELb1EEENS1_21CollectiveEpilogueFwdINS6_IJS8_S8_S9_EEENS6_IJNS7_ILi1EEESH_SH_EEESB_SD_Li256ELb1ELb1ELb1ELb0EEENS1_36VarlenDynamicPersistentTileSchedulerILi128ELi96ELi256ELi256ELb1ELb1ELb0ELb1ELb0ELb1EEEEEEEEEvNT_6ParamsE)
        .other          _ZN7cutlass13device_kernelIN5flash19enable_sm80_to_sm89INS1_16FlashAttnFwdSm80INS1_25CollectiveMainloopFwdSm80ILi8ELi1ELb1EN4cute5tupleIJNS5_1CILi128EEENS7_ILi96EEES8_EEELi128ENS_10bfloat16_tEfNS_4arch4Sm80ELb0ELb1ELb0ELb1ELb1ELb0ELb1ELb1EEENS1_21CollectiveEpilogueFwdINS6_IJS8_S8_S9_EEENS6_IJNS7_ILi1EEESH_SH_EEESB_SD_Li256ELb1ELb1ELb1ELb0EEENS1_36VarlenDynamicPersistentTileSchedulerILi128ELi96ELi256ELi256ELb1ELb1ELb0ELb1ELb0ELb1EEEEEEEEEvNT_6ParamsE,@"STO_CUDA_ENTRY STV_DEFAULT"
_ZN7cutlass13device_kernelIN5flash19enable_sm80_to_sm89INS1_16FlashAttnFwdSm80INS1_25CollectiveMainloopFwdSm80ILi8ELi1ELb1EN4cute5tupleIJNS5_1CILi128EEENS7_ILi96EEES8_EEELi128ENS_10bfloat16_tEfNS_4arch4Sm80ELb0ELb1ELb0ELb1ELb1ELb0ELb1ELb1EEENS1_21CollectiveEpilogueFwdINS6_IJS8_S8_S9_EEENS6_IJNS7_ILi1EEESH_SH_EEESB_SD_Li256ELb1ELb1ELb1ELb0EEENS1_36VarlenDynamicPersistentTileSchedulerILi128ELi96ELi256ELi256ELb1ELb1ELb0ELb1ELb0ELb1EEEEEEEEEvNT_6ParamsE:
[----:B------:R-:W-:-:S03]  /*0000*/  MOV R1, c[0x0][0x28] ;  /* 0x00000a0000017a02 */ /* 0x000fc60000000f00 */
[----:B------:R-:W1:Y:S01]  /*0010*/  S2R R2, SR_TID.X ;  /* 0x0000000000027919 */ /* 0x000e620000002100 */
[----:B------:R-:W-:Y:S01]  /*0020*/  IADD3 R1, R1, -0x28, RZ ;  /* 0xffffffd801017810 */ /* 0x000fe20007ffe0ff */
[----:B------:R-:W-:Y:S01]  /*0030*/  ULDC.64 UR6, c[0x0][0x118] ;  /* 0x0000460000067ab9 */ /* 0x000fe20000000a00 */
[----:B-1----:R-:W-:-:S05]  /*0040*/  SHF.R.U32.HI R0, RZ, 0x5, R2 ;  /* 0x00000005ff007819 */ /* 0x002fca0000011602 */
[----:B------:R-:W1:Y:S02]  /*0050*/  SHFL.IDX PT, R3, R0, RZ, 0x1f ;  /* 0x00001fff00037589 */ /* 0x000e6400000e0000 */
[----:B-1----:R-:W-:Y:S02]  /*0060*/  ISETP.NE.AND P0, PT, R3, RZ, PT ;  /* 0x000000ff0300720c */ /* 0x002fe40003f05270 */
[----:B------:R1:W-:Y:S11]  /*0070*/  STL [R1+0x20], R3 ;  /* 0x0000200301007387 */ /* 0x0003f60000100800 */
[----:B------:R-:W-:Y:S06]  /*0080*/  @P0 BAR.SYNC.DEFER_BLOCKING 0x5, 0x100 ;  /* 0x0144000000000b1d */ /* 0x000fec0000010000 */
[----:B------:R-:W2:Y:S04]  /*0090*/  @P0 LDS.128 R248, [0xe100] ;  /* 0x00e10000fff80984 */ /* 0x000ea80000000c00 */
[----:B------:R-:W-:Y:S06]  /*00a0*/  @P0 BAR.ARV 0x4, 0x100 ;  /* 0x0104000000000b1d */ /* 0x000fec0000002000 */
[----:B------:R-:W-:Y:S05]  /*00b0*/  @P0 BRA `(.L_x_664) ;  /* 0x00000f1000000947 */ /* 0x000fea0003800000 */
[----:B-1----:R-:W-:Y:S01]  /*00c0*/  LOP3.LUT R13, R2, 0x1f, RZ, 0xc0, !PT ;  /* 0x0000001f020d7812 */ /* 0x002fe200078ec0ff */
[----:B------:R-:W-:-:S03]  /*00d0*/  CS2R R8, SRZ ;  /* 0x0000000000087805 */ /* 0x000fc6000001ff00 */
[----:B------:R-:W-:-:S04]  /*00e0*/  ISETP.NE.AND P6, PT, R13, 0x1f, PT ;  /* 0x0000001f0d00780c */ /* 0x000fc80003fc5270 */
[----:B------:R-:W-:-:S13]  /*00f0*/  ISETP.GE.OR P0, PT, R13, c[0x0][0x53c], !P6 ;  /* 0x00014f000d007a0c */ /* 0x000fda0007706670 */
[----:B------:R-:W-:Y:S02]  /*0100*/  @!P0 IMAD.MOV.U32 R4, RZ, RZ, 0x4 ;  /* 0x00000004ff048424 */ /* 0x000fe400078e00ff */
[----:B------:R-:W-:Y:S02]  /*0110*/  @!P0 IMAD.MOV.U32 R2, RZ, RZ, 0x4 ;  /* 0x00000004ff028424 */ /* 0x000fe400078e00ff */
[----:B------:R-:W-:-:S04]  /*0120*/  @!P0 IMAD.WIDE.U32 R4, R13, R4, c[0x0][0x580] ;  /* 0x000160000d048625 */ /* 0x000fc800078e0004 */
[C---:B------:R-:W-:Y:S01]  /*0130*/  @!P0 IMAD.WIDE.U32 R2, R13.reuse, R2, c[0x0][0x578] ;  /* 0x00015e000d028625 */ /* 0x040fe200078e0002 */
[----:B------:R-:W3:Y:S04]  /*0140*/  @!P0 LDG.E R9, [R4.64] ;  /* 0x0000000604098981 */ /* 0x000ee8000c1e1900 */
[----:B------:R-:W3:Y:S01]  /*0150*/  @!P0 LDG.E R8, [R2.64] ;  /* 0x0000000602088981 */ /* 0x000ee2000c1e1900 */
[C---:B------:R-:W-:Y:S01]  /*0160*/  ISETP.NE.AND P5, PT, R13.reuse, RZ, PT ;  /* 0x000000ff0d00720c */ /* 0x040fe20003fa5270 */
[----:B------:R-:W1:Y:S01]  /*0170*/  S2UR UR4, SR_CTAID.X ;  /* 0x00000000000479c3 */ /* 0x000e620000002500 */
[C---:B------:R-:W-:Y:S01]  /*0180*/  ISETP.GE.U32.AND P4, PT, R13.reuse, 0x2, PT ;  /* 0x000000020d00780c */ /* 0x040fe20003f86070 */
[----:B------:R-:W-:Y:S01]  /*0190*/  IMAD.MOV.U32 R7, RZ, RZ, RZ ;  /* 0x000000ffff077224 */ /* 0x000fe200078e00ff */
[----:B------:R-:W-:-:S02]  /*01a0*/  ISETP.GE.U32.AND P3, PT, R13, 0x4, PT ;  /* 0x000000040d00780c */ /* 0x000fc40003f66070 */
[C---:B------:R-:W-:Y:S02]  /*01b0*/  ISETP.GE.U32.AND P2, PT, R13.reuse, 0x8, PT ;  /* 0x000000080d00780c */ /* 0x040fe40003f46070 */
[----:B------:R-:W-:Y:S01]  /*01c0*/  ISETP.GE.U32.AND P1, PT, R13, 0x10, PT ;  /* 0x000000100d00780c */ /* 0x000fe20003f26070 */
[----:B---3--:R-:W-:-:S05]  /*01d0*/  IMAD R4, R9, R8, RZ ;  /* 0x0000000809047224 */ /* 0x008fca00078e02ff */
[----:B------:R-:W3:Y:S02]  /*01e0*/  SHFL.UP PT, R0, R4, 0x1, RZ ;  /* 0x0420000004007989 */ /* 0x000ee400000e00ff */
[----:B---3--:R-:W-:-:S05]  /*01f0*/  SEL R0, R0, RZ, P5 ;  /* 0x000000ff00007207 */ /* 0x008fca0002800000 */
[----:B------:R-:W-:-:S05]  /*0200*/  IMAD.IADD R4, R4, 0x1, R0 ;  /* 0x0000000104047824 */ /* 0x000fca00078e0200 */
        /* <DEDUP_REMOVED lines=12> */
[----:B------:R-:W3:Y:S02]  /*02d0*/  SHFL.IDX PT, R6, R4, 0x1f, 0x1f ;  /* 0x03e01f0004067f89 */ /* 0x000ee400000e0000 */
[----:B---3--:R-:W-:-:S04]  /*02e0*/  IMAD R6, R6, c[0x0][0x538], RZ ;  /* 0x00014e0006067a24 */ /* 0x008fc800078e02ff */
[----:B------:R-:W-:Y:S01]  /*02f0*/  IMAD.MOV.U32 R0, RZ, RZ, R6 ;  /* 0x000000ffff007224 */ /* 0x000fe200078e0006 */
[----:B-1----:R-:W-:-:S13]  /*0300*/  ISETP.GT.AND P0, PT, R6, UR4, PT ;  /* 0x0000000406007c0c */ /* 0x002fda000bf04270 */
[----:B------:R-:W-:Y:S05]  /*0310*/  @P0 BRA `(.L_x_665) ;  /* 0x0000026000000947 */ /* 0x000fea0003800000 */
[----:B------:R-:W-:Y:S02]  /*0320*/  MOV R6, R0 ;  /* 0x0000000000067202 */ /* 0x000fe40000000f00 */
[----:B------:R-:W-:-:S04]  /*0330*/  MOV R7, RZ ;  /* 0x000000ff00077202 */ /* 0x000fc80000000f00 */
.L_x_669:
        /* <DEDUP_REMOVED lines=9> */
[----:B------:R-:W-:-:S04]  /*03d0*/  @!P0 IMAD.WIDE R4, R0, R2, c[0x0][0x580] ;  /* 0x0001600000048625 */ /* 0x000fc800078e0202 */
[----:B------:R-:W-:Y:S01]  /*03e0*/  @!P0 IMAD.WIDE R2, R0, R3, c[0x0][0x578] ;  /* 0x00015e0000028625 */ /* 0x000fe200078e0203 */
[----:B------:R-:W3:Y:S04]  /*03f0*/  @!P0 LDG.E R9, [R4.64] ;  /* 0x0000000604098981 */ /* 0x000ee8000c1e1900 */
[----:B------:R-:W3:Y:S02]  /*0400*/  @!P0 LDG.E R8, [R2.64] ;  /* 0x0000000602088981 */ /* 0x000ee4000c1e1900 */
[----:B---3--:R-:W-:Y:S01]  /*0410*/  IMAD R5, R9, R8, RZ ;  /* 0x0000000809057224 */ /* 0x008fe200078e02ff */
[----:B------:R-:W-:Y:S05]  /*0420*/  BRA.DIV ~URZ, `(.L_x_667) ;  /* 0x000162227f007947 */ /* 0x000fea000b800000 */
[----:B------:R1:W3:Y:S02]  /*0430*/  SHFL.UP PT, R0, R5, 0x1, RZ ;  /* 0x0420000005007989 */ /* 0x0002e400000e00ff */
.L_x_833:
        /* <DEDUP_REMOVED lines=16> */
.L_x_834:
[----:B---3--:R-:W-:-:S05]  /*0540*/  IMAD R0, R0, c[0x0][0x538], RZ ;  /* 0x00014e0000007a24 */ /* 0x008fca00078e02ff */
[----:B------:R-:W-:-:S04]  /*0550*/  IADD3 R6, R0, R6, RZ ;  /* 0x0000000600067210 */ /* 0x000fc80007ffe0ff */
[----:B------:R-:W-:-:S13]  /*0560*/  ISETP.GT.AND P0, PT, R6, UR4, PT ;  /* 0x0000000406007c0c */ /* 0x000fda000bf04270 */
[----:B-12---:R-:W-:Y:S05]  /*0570*/  @!P0 BRA `(.L_x_669) ;  /* 0xfffffdc000008947 */ /* 0x006fea000383ffff */
.L_x_665:
[----:B------:R-:W-:-:S05]  /*0580*/  IADD3 R10, -R0, R6, RZ ;  /* 0x00000006000a7210 */ /* 0x000fca0007ffe1ff */
[----:B------:R-:W-:-:S05]  /*0590*/  IMAD R0, R4, c[0x0][0x538], R10 ;  /* 0x00014e0004007a24 */ /* 0x000fca00078e020a */
[----:B------:R-:W-:Y:S01]  /*05a0*/  ISETP.GT.AND P0, PT, R0, UR4, PT ;  /* 0x0000000400007c0c */ /* 0x000fe2000bf04270 */
[----:B------:R-:W-:-:S12]  /*05b0*/  BRA.DIV ~URZ, `(.L_x_670) ;  /* 0x000162b27f007947 */ /* 0x000fd8000b800000 */
[----:B------:R-:W-:-:S04]  /*05c0*/  VOTE.ANY R6, PT, !P0 ;  /* 0x0000000000067806 */ /* 0x000fc800040e0100 */
.L_x_835:
[----:B------:R-:W1:Y:S02]  /*05d0*/  POPC R0, R6 ;  /* 0x0000000600007309 */ /* 0x000e640000000000 */
[----:B-12---:R-:W-:Y:S01]  /*05e0*/  IADD3 R251, R0, R7, RZ ;  /* 0x0000000700fb7210 */ /* 0x006fe20007ffe0ff */
[----:B------:R-:W-:Y:S05]  /*05f0*/  BRA.DIV ~URZ, `(.L_x_671) ;  /* 0x000162c27f007947 */ /* 0x000fea000b800000 */
[----:B------:R1:W2:Y:S01]  /*0600*/  SHFL.IDX PT, R12, R9, R0, 0x1f ;  /* 0x00001f00090c7589 */ /* 0x0002a200000e0000 */
[----:B------:R-:W-:-:S03]  /*0610*/  MOV R5, RZ ;  /* 0x000000ff00057202 */ /* 0x000fc60000000f00 */
[----:B------:R1:W3:Y:S04]  /*0620*/  SHFL.IDX PT, R9, R8, R0, 0x1f ;  /* 0x00001f0008097589 */ /* 0x0002e800000e0000 */
.L_x_836:
[----:B------:R-:W-:Y:S01]  /*0630*/  ISETP.NE.AND P0, PT, R6, RZ, PT ;  /* 0x000000ff0600720c */ /* 0x000fe20003f05270 */
[----:B------:R-:W-:-:S12]  /*0640*/  BSSY B0, `(.L_x_672) ;  /* 0x0000005000007945 */ /* 0x000fd80003800000 */
[----:B------:R-:W-:Y:S05]  /*0650*/  @!P0 BRA `(.L_x_673) ;  /* 0x0000003000008947 */ /* 0x000fea0003800000 */
[----:B-1----:R-:W-:Y:S01]  /*0660*/  IADD3 R0, R0, -0x1, RZ ;  /* 0xffffffff00007810 */ /* 0x002fe20007ffe0ff */
[----:B------:R-:W-:Y:S05]  /*0670*/  BRA.DIV ~URZ, `(.L_x_674) ;  /* 0x000163227f007947 */ /* 0x000fea000b800000 */
[----:B------:R1:W4:Y:S02]  /*0680*/  SHFL.IDX PT, R5, R4, R0, 0x1f ;  /* 0x00001f0004057589 */ /* 0x00032400000e0000 */
.L_x_673:
[----:B------:R-:W-:Y:S05]  /*0690*/  BSYNC B0 ;  /* 0x0000000000007941 */ /* 0x000fea0003800000 */
.L_x_672:
[----:B---3--:R-:W-:Y:S01]  /*06a0*/  ISETP.NE.AND P0, PT, R9, 0x1, PT ;  /* 0x000000010900780c */ /* 0x008fe20003f05270 */
[----:B----4-:R-:W-:Y:S01]  /*06b0*/  IMAD R248, R5, c[0x0][0x538], R10 ;  /* 0x00014e0005f87a24 */ /* 0x010fe200078e020a */
[----:B------:R-:W-:Y:S04]  /*06c0*/  BSSY B0, `(.L_x_675) ;  /* 0x0000085000007945 */ /* 0x000fe80003800000 */
[----:B------:R-:W-:-:S07]  /*06d0*/  IADD3 R11, -R248, UR4, RZ ;  /* 0x00000004f80b7c10 */ /* 0x000fce000fffe1ff */
[----:B------:R-:W-:Y:S05]  /*06e0*/  @!P0 BRA `(.L_x_676) ;  /* 0x000003e000008947 */ /* 0x000fea0003800000 */
[-C--:B-12---:R-:W-:Y:S02]  /*06f0*/  IABS R0, R12.reuse ;  /* 0x0000000c00007213 */ /* 0x086fe40000000000 */
[----:B------:R-:W-:-:S03]  /*0700*/  IABS R6, R12 ;  /* 0x0000000c00067213 */ /* 0x000fc60000000000 */
[----:B------:R-:W-:Y:S01]  /*0710*/  IMAD.MOV.U32 R5, RZ, RZ, R0 ;  /* 0x000000ffff057224 */ /* 0x000fe200078e0000 */
[----:B------:R-:W-:-:S03]  /*0720*/  IABS R0, R9 ;  /* 0x0000000900007213 */ /* 0x000fc60000000000 */
[----:B------:R-:W1:Y:S02]  /*0730*/  I2F.RP R2, R5 ;  /* 0x0000000500027306 */ /* 0x000e640000209400 */
[----:B------:R-:W-:Y:S01]  /*0740*/  IMAD.MOV.U32 R8, RZ, RZ, R0 ;  /* 0x000000ffff087224 */ /* 0x000fe200078e0000 */
[----:B------:R-:W-:-:S05]  /*0750*/  IABS R0, R11 ;  /* 0x0000000b00007213 */ /* 0x000fca0000000000 */
[----:B------:R-:W-:Y:S08]  /*0760*/  I2F.RP R7, R8 ;  /* 0x0000000800077306 */ /* 0x000ff00000209400 */
[----:B-1----:R-:W1:Y:S02]  /*0770*/  MUFU.RCP R2, R2 ;  /* 0x0000000200027308 */ /* 0x002e640000001000 */
[----:B-1----:R-:W-:-:S06]  /*0780*/  IADD3 R2, R2, 0xffffffe, RZ ;  /* 0x0ffffffe02027810 */ /* 0x002fcc0007ffe0ff */
[----:B------:R-:W1:Y:S02]  /*0790*/  F2I.FTZ.U32.TRUNC.NTZ R3, R2 ;  /* 0x0000000200037305 */ /* 0x000e64000021f000 */
[----:B-1----:R-:W-:-:S04]  /*07a0*/  IMAD.MOV R2, RZ, RZ, -R3 ;  /* 0x000000ffff027224 */ /* 0x002fc800078e0a03 */
[----:B------:R-:W-:Y:S02]  /*07b0*/  IMAD R4, R2, R5, RZ ;  /* 0x0000000502047224 */ /* 0x000fe400078e02ff */
[----:B------:R-:W-:-:S04]  /*07c0*/  IMAD.MOV.U32 R2, RZ, RZ, RZ ;  /* 0x000000ffff027224 */ /* 0x000fc800078e00ff */
[----:B------:R-:W-:Y:S01]  /*07d0*/  IMAD.HI.U32 R2, R3, R4, R2 ;  /* 0x0000000403027227 */ /* 0x000fe200078e0002 */
[----:B------:R-:W-:-:S03]  /*07e0*/  MOV R3, R0 ;  /* 0x0000000000037202 */ /* 0x000fc60000000f00 */
[----:B------:R-:W-:Y:S02]  /*07f0*/  IMAD.MOV R0, RZ, RZ, -R6 ;  /* 0x000000ffff007224 */ /* 0x000fe400078e0a06 */
        /* <DEDUP_REMOVED lines=28> */
[----:B------:R-:W-:-:S03]  /*09c0*/  IMAD.MOV R5, RZ, RZ, -R4 ;  /* 0x000000ffff057224 */ /* 0x000fc600078e0a04 */
        /* <DEDUP_REMOVED lines=10> */
[----:B------:R-:W-:-:S04]  /*0a70*/  IMAD.MOV R2, RZ, RZ, -R0 ;  /* 0x000000ffff027224 */ /* 0x000fc800078e0a00 */
[C---:B------:R-:W-:Y:S01]  /*0a80*/  IMAD R3, R9.reuse, R2, R4 ;  /* 0x0000000209037224 */ /* 0x040fe200078e0204 */
[----:B------:R-:W-:Y:S01]  /*0a90*/  LEA R2, R9, R0, 0x18 ;  /* 0x0000000009027211 */ /* 0x000fe200078ec0ff */
[----:B------:R-:W-:-:S04]  /*0aa0*/  IMAD R0, R12, R5, R11 ;  /* 0x000000050c007224 */ /* 0x000fc800078e020b */
[----:B------:R-:W-:Y:S01]  /*0ab0*/  IMAD R250, R3, 0x10000, R2 ;  /* 0x0001000003fa7824 */ /* 0x000fe200078e0202 */
[----:B------:R-:W-:Y:S05]  /*0ac0*/  BRA `(.L_x_677) ;  /* 0x0000044000007947 */ /* 0x000fea0003800000 */
.L_x_676:
[----:B------:R-:W-:-:S04]  /*0ad0*/  IMAD.MOV.U32 R2, RZ, RZ, 0x4 ;  /* 0x00000004ff027424 */ /* 0x000fc800078e00ff */
[----:B------:R-:W-:-:S05]  /*0ae0*/  IMAD.WIDE R2, R251, R2, c[0x0][0x590] ;  /* 0x00016400fb027625 */ /* 0x000fca00078e0202 */
[----:B------:R-:W3:Y:S02]  /*0af0*/  LDG.E R7, [R2.64] ;  /* 0x0000000602077981 */ /* 0x000ee4000c1e1900 */
[----:B-123--:R-:W-:-:S05]  /*0b00*/  IMAD R9, R7, R12, RZ ;  /* 0x0000000c07097224 */ /* 0x00efca00078e02ff */
[-C--:B------:R-:W-:Y:S02]  /*0b10*/  IABS R0, R9.reuse ;  /* 0x0000000900007213 */ /* 0x080fe40000000000 */
[----:B------:R-:W-:-:S03]  /*0b20*/  IABS R8, R9 ;  /* 0x0000000900087213 */ /* 0x000fc60000000000 */
[----:B------:R-:W-:-:S04]  /*0b30*/  IMAD.MOV.U32 R6, RZ, RZ, R0 ;  /* 0x000000ffff067224 */ /* 0x000fc800078e0000 */
[----:B------:R-:W1:Y:S08]  /*0b40*/  I2F.RP R2, R6 ;  /* 0x0000000600027306 */ /* 0x000e700000209400 */
[----:B-1----:R-:W1:Y:S02]  /*0b50*/  MUFU.RCP R2, R2 ;  /* 0x0000000200027308 */ /* 0x002e640000001000 */
[----:B-1----:R-:W-:-:S06]  /*0b60*/  IADD3 R2, R2, 0xffffffe, RZ ;  /* 0x0ffffffe02027810 */ /* 0x002fcc0007ffe0ff */
[----:B------:R-:W1:Y:S02]  /*0b70*/  F2I.FTZ.U32.TRUNC.NTZ R3, R2 ;  /* 0x0000000200037305 */ /* 0x000e64000021f000 */
[----:B-1----:R-:W-:-:S04]  /*0b80*/  IMAD.MOV R0, RZ, RZ, -R3 ;  /* 0x000000ffff007224 */ /* 0x002fc800078e0a03 */
[----:B------:R-:W-:Y:S01]  /*0b90*/  IMAD.MOV.U32 R2, RZ, RZ, R0 ;  /* 0x000000ffff027224 */ /* 0x000fe200078e0000 */
[----:B------:R-:W-:-:S03]  /*0ba0*/  IABS R0, R11 ;  /* 0x0000000b00007213 */ /* 0x000fc60000000000 */
[----:B------:R-:W-:Y:S01]  /*0bb0*/  IMAD R4, R2, R6, RZ ;  /* 0x0000000602047224 */ /* 0x000fe200078e02ff */
[----:B------:R-:W-:Y:S01]  /*0bc0*/  MOV R5, R0 ;  /* 0x0000000000057202 */ /* 0x000fe20000000f00 */
[----:B------:R-:W-:-:S04]  /*0bd0*/  IMAD.MOV.U32 R2, RZ, RZ, RZ ;  /* 0x000000ffff027224 */ /* 0x000fc800078e00ff */
[----:B------:R-:W-:-:S04]  /*0be0*/  IMAD.HI.U32 R0, R3, R4, R2 ;  /* 0x0000000403007227 */ /* 0x000fc800078e0002 */
[----:B------:R-:W-:Y:S02]  /*0bf0*/  IMAD.MOV R2, RZ, RZ, -R8 ;  /* 0x000000ffff027224 */ /* 0x000fe400078e0a08 */
        /* <DEDUP_REMOVED lines=9> */
[----:B------:R-:W-:-:S04]  /*0c90*/  @P2 IADD3 R0, R0, 0x1, RZ ;  /* 0x0000000100002810 */ /* 0x000fc80007ffe0ff */
[----:B------:R-:W-:-:S05]  /*0ca0*/  MOV R4, R0 ;  /* 0x0000000000047202 */ /* 0x000fca0000000f00 */
[----:B------:R-:W-:Y:S01]  /*0cb0*/  @!P1 IMAD.MOV R4, RZ, RZ, -R4 ;  /* 0x000000ffff049224 */ /* 0x000fe200078e0a04 */
[----:B------:R-:W-:-:S05]  /*0cc0*/  @!P0 LOP3.LUT R4, RZ, R9, RZ, 0x33, !PT ;  /* 0x00000009ff048212 */ /* 0x000fca00078e33ff */
[----:B------:R-:W-:-:S05]  /*0cd0*/  IMAD R10, R7, R4, RZ ;  /* 0x00000004070a7224 */ /* 0x000fca00078e02ff */
[----:B------:R-:W-:-:S04]  /*0ce0*/  IADD3 R0, -R10, c[0x0][0x538], RZ ;  /* 0x00014e000a007a10 */ /* 0x000fc80007ffe1ff */
[----:B------:R-:W-:-:S04]  /*0cf0*/  IMNMX R6, R7, R0, PT ;  /* 0x0000000007067217 */ /* 0x000fc80003800200 */
[----:B------:R-:W-:-:S05]  /*0d00*/  IABS R0, R6 ;  /* 0x0000000600007213 */ /* 0x000fca0000000000 */
[----:B------:R-:W-:-:S04]  /*0d10*/  IMAD.MOV.U32 R5, RZ, RZ, R0 ;  /* 0x000000ffff057224 */ /* 0x000fc800078e0000 */
[----:B------:R-:W1:Y:S08]  /*0d20*/  I2F.RP R2, R5 ;  /* 0x0000000500027306 */ /* 0x000e700000209400 */
[----:B-1----:R-:W1:Y:S02]  /*0d30*/  MUFU.RCP R2, R2 ;  /* 0x0000000200027308 */ /* 0x002e640000001000 */
[----:B-1----:R-:W-:-:S06]  /*0d40*/  IADD3 R2, R2, 0xffffffe, RZ ;  /* 0x0ffffffe02027810 */ /* 0x002fcc0007ffe0ff */
[----:B------:R1:W2:Y:S02]  /*0d50*/  F2I.FTZ.U32.TRUNC.NTZ R3, R2 ;  /* 0x0000000200037305 */ /* 0x0002a4000021f000 */
[----:B-1----:R-:W-:Y:S01]  /*0d60*/  IMAD.MOV R2, RZ, RZ, -R4 ;  /* 0x000000ffff027224 */ /* 0x002fe200078e0a04 */
[----:B--2---:R-:W-:-:S03]  /*0d70*/  IADD3 R0, RZ, -R3, RZ ;  /* 0x80000003ff007210 */ /* 0x004fc60007ffe0ff */
[----:B------:R-:W-:Y:S01]  /*0d80*/  IMAD R8, R9, R2, R11 ;  /* 0x0000000209087224 */ /* 0x000fe200078e020b */
[----:B------:R-:W-:Y:S01]  /*0d90*/  IABS R9, R6 ;  /* 0x0000000600097213 */ /* 0x000fe20000000000 */
[----:B------:R-:W-:-:S03]  /*0da0*/  IMAD.MOV.U32 R2, RZ, RZ, R0 ;  /* 0x000000ffff027224 */ /* 0x000fc600078e0000 */
[----:B------:R-:W-:Y:S01]  /*0db0*/  IABS R0, R8 ;  /* 0x0000000800007213 */ /* 0x000fe20000000000 */
[----:B------:R-:W-:Y:S02]  /*0dc0*/  IMAD R7, R2, R5, RZ ;  /* 0x0000000502077224 */ /* 0x000fe400078e02ff */
[----:B------:R-:W-:Y:S02]  /*0dd0*/  IMAD.MOV.U32 R2, RZ, RZ, RZ ;  /* 0x000000ffff027224 */ /* 0x000fe400078e00ff */
[----:B------:R-:W-:Y:S01]  /*0de0*/  IMAD.MOV.U32 R4, RZ, RZ, R0 ;  /* 0x000000ffff047224 */ /* 0x000fe200078e0000 */
[----:B------:R-:W-:Y:S01]  /*0df0*/  IADD3 R0, RZ, -R9, RZ ;  /* 0x80000009ff007210 */ /* 0x000fe20007ffe0ff */
[----:B------:R-:W-:-:S04]  /*0e00*/  IMAD.HI.U32 R3, R3, R7, R2 ;  /* 0x0000000703037227 */ /* 0x000fc800078e0002 */
[----:B------:R-:W-:Y:S02]  /*0e10*/  IMAD.MOV.U32 R2, RZ, RZ, R0 ;  /* 0x000000ffff027224 */ /* 0x000fe400078e0000 */
[----:B------:R-:W-:Y:S01]  /*0e20*/  IMAD.HI.U32 R0, R3, R4, RZ ;  /* 0x0000000403007227 */ /* 0x000fe200078e00ff */
[----:B------:R-:W-:-:S03]  /*0e30*/  IADD3 R3, R10, 0x1000000, R8 ;  /* 0x010000000a037810 */ /* 0x000fc60007ffe008 */
[----:B------:R-:W-:-:S05]  /*0e40*/  IMAD R2, R0, R2, R4 ;  /* 0x0000000200027224 */ /* 0x000fca00078e0204 */
[----:B------:R-:W-:-:S13]  /*0e50*/  ISETP.GT.U32.AND P0, PT, R5, R2, PT ;  /* 0x000000020500720c */ /* 0x000fda0003f04070 */
[----:B------:R-:W-:Y:S01]  /*0e60*/  @!P0 IMAD.IADD R2, R2, 0x1, -R5 ;  /* 0x0000000102028824 */ /* 0x000fe200078e0a05 */
[----:B------:R-:W-:Y:S02]  /*0e70*/  @!P0 IADD3 R0, R0, 0x1, RZ ;  /* 0x0000000100008810 */ /* 0x000fe40007ffe0ff */
[----:B------:R-:W-:Y:S02]  /*0e80*/  ISETP.NE.AND P0, PT, R6, RZ, PT ;  /* 0x000000ff0600720c */ /* 0x000fe40003f05270 */
[----:B------:R-:W-:Y:S02]  /*0e90*/  ISETP.GE.U32.AND P2, PT, R2, R5, PT ;  /* 0x000000050200720c */ /* 0x000fe40003f46070 */
[----:B------:R-:W-:-:S04]  /*0ea0*/  LOP3.LUT R2, R8, R6, RZ, 0x3c, !PT ;  /* 0x0000000608027212 */ /* 0x000fc800078e3cff */
[----:B------:R-:W-:Y:S01]  /*0eb0*/  ISETP.GE.AND P1, PT, R2, RZ, PT ;  /* 0x000000ff0200720c */ /* 0x000fe20003f26270 */
[----:B------:R-:W-:-:S06]  /*0ec0*/  IMAD.MOV R2, RZ, RZ, -R6 ;  /* 0x000000ffff027224 */ /* 0x000fcc00078e0a06 */
[----:B------:R-:W-:-:S06]  /*0ed0*/  @P2 IADD3 R0, R0, 0x1, RZ ;  /* 0x0000000100002810 */ /* 0x000fcc0007ffe0ff */
[----:B------:R-:W-:Y:S02]  /*0ee0*/  @!P1 IADD3 R0, -R0, RZ, RZ ;  /* 0x000000ff00009210 */ /* 0x000fe40007ffe1ff */
[----:B------:R-:W-:-:S05]  /*0ef0*/  @!P0 LOP3.LUT R0, RZ, R6, RZ, 0x33, !PT ;  /* 0x00000006ff008212 */ /* 0x000fca00078e33ff */
[----:B------:R-:W-:Y:S02]  /*0f00*/  IMAD R250, R0, R2, R3 ;  /* 0x0000000200fa7224 */ /* 0x000fe400078e0203 */
.L_x_677:
[----:B------:R-:W-:Y:S05]  /*0f10*/  BSYNC B0 ;  /* 0x0000000000007941 */ /* 0x000fea0003800000 */
.L_x_675:
[----:B------:R-:W-:-:S04]  /*0f20*/  LOP3.LUT R0, RZ, R0, RZ, 0x33, !PT ;  /* 0x00000000ff007212 */ /* 0x000fc800078e33ff */
[----:B------:R-:W-:Y:S01]  /*0f30*/  IADD3 R249, R0, R12, RZ ;  /* 0x0000000c00f97210 */ /* 0x000fe20007ffe0ff */
[----:B------:R-:W-:Y:S05]  /*0f40*/  BRA `(.L_x_678) ;  /* 0x0000004000007947 */ /* 0x000fea0003800000 */
.L_x_666:
[----:B--2---:R-:W-:Y:S01]  /*0f50*/  IMAD.MOV.U32 R249, RZ, RZ, RZ ;  /* 0x000000fffff97224 */ /* 0x004fe200078e00ff */
[----:B------:R-:W-:Y:S01]  /*0f60*/  MOV R250, RZ ;  /* 0x000000ff00fa7202 */ /* 0x000fe20000000f00 */
[----:B------:R-:W-:Y:S01]  /*0f70*/  IMAD.U32 R248, RZ, RZ, UR4 ;  /* 0x00000004fff87e24 */ /* 0x000fe2000f8e00ff */
[----:B------:R-:W-:Y:S02]  /*0f80*/  MOV R251, c[0x0][0x53c] ;  /* 0x00014f0000fb7a02 */ /* 0x000fe40000000f00 */
.L_x_678:
[----:B------:R-:W-:Y:S01]  /*0f90*/  ISETP.NE.AND P0, PT, R13, RZ, PT ;  /* 0x000000ff0d00720c */ /* 0x000fe20003f05270 */
[----:B------:R-:W-:-:S12]  /*0fa0*/  WARPSYNC 0xffffffff ;  /* 0xffffffff00007948 */ /* 0x000fd80003800000 */
[----:B------:R1:W-:Y:S04]  /*0fb0*/  @!P0 STS.128 [0xe100], R248 ;  /* 0x00e100f8ff008388 */ /* 0x0003e80000000c00 */
[----:B------:R-:W-:Y:S06]  /*0fc0*/  BAR.ARV 0x5, 0x100 ;  /* 0x0144000000007b1d */ /* 0x000fec0000002000 */
.L_x_664:
[----:B-12---:R-:W-:-:S13]  /*0fd0*/  ISETP.GE.AND P0, PT, R251, c[0x0][0x53c], PT ;  /* 0x00014f00fb007a0c */ /* 0x006fda0003f06270 */
        /* <DEDUP_REMOVED lines=18> */
[----:B------:R-:W-:Y:S01]  /*1100*/  SHF.R.S32.HI R244, RZ, 0x3, R9 ;  /* 0x00000003fff47819 */ /* 0x000fe20000011409 */
[----:B------:R-:W-:Y:S01]  /*1110*/  IMAD.IADD R2, R16, 0x1, -R0 ;  /* 0x0000000110027824 */ /* 0x000fe200078e0a00 */
[----:B------:R-:W-:-:S02]  /*1120*/  LOP3.LUT R4, R9, 0xfffffff8, RZ, 0xc0, !PT ;  /* 0xfffffff809047812 */ /* 0x000fc400078ec0ff */
[----:B------:R-:W-:Y:S01]  /*1130*/  LOP3.LUT R0, R3, 0xfffffff8, RZ, 0xc0, !PT ;  /* 0xfffffff803007812 */ /* 0x000fe200078ec0ff */
[----:B------:R-:W-:Y:S01]  /*1140*/  IMAD.SHL.U32 R3, R244, 0x40, RZ ;  /* 0x00000040f4037824 */ /* 0x000fe200078e00ff */
[----:B------:R-:W-:Y:S01]  /*1150*/  LEA.HI R7, R7, R16, RZ, 0x6 ;  /* 0x0000001007077211 */ /* 0x000fe200078f30ff */
[----:B------:R-:W-:Y:S01]  /*1160*/  IMAD.IADD R227, R16, 0x1, -R4 ;  /* 0x0000000110e37824 */ /* 0x000fe200078e0a04 */
[----:B------:R-:W-:Y:S01]  /*1170*/  SHF.R.S32.HI R4, RZ, 0x1f, R2 ;  /* 0x0000001fff047819 */ /* 0x000fe20000011402 */
[----:B------:R-:W-:Y:S01]  /*1180*/  IMAD.IADD R8, R8, 0x1, -R0 ;  /* 0x0000000108087824 */ /* 0x000fe200078e0a00 */
[----:B------:R-:W-:Y:S01]  /*1190*/  LOP3.LUT R0, R3, 0x1c0, RZ, 0xc0, !PT ;  /* 0x000001c003007812 */ /* 0x000fe200078ec0ff */
[C---:B------:R-:W-:Y:S01]  /*11a0*/  IMAD.SHL.U32 R208, R227.reuse, 0x8, RZ ;  /* 0x00000008e3d07824 */ /* 0x040fe200078e00ff */
[----:B------:R-:W-:Y:S01]  /*11b0*/  LEA.HI R14, R4, R2, RZ, 0x3 ;  /* 0x00000002040e7211 */ /* 0x000fe200078f18ff */
[----:B------:R-:W-:Y:S01]  /*11c0*/  IMAD.SHL.U32 R6, R227, 0x40, RZ ;  /* 0x00000040e3067824 */ /* 0x000fe200078e00ff */
[----:B------:R-:W-:Y:S01]  /*11d0*/  SHF.R.U32.HI R5, RZ, 0x3, R0 ;  /* 0x00000003ff057819 */ /* 0x000fe20000011600 */
[----:B------:R-:W-:Y:S01]  /*11e0*/  IMAD.SHL.U32 R7, R7, 0x8, RZ ;  /* 0x0000000807077824 */ /* 0x000fe200078e00ff */
[----:B------:R-:W-:-:S02]  /*11f0*/  LOP3.LUT R3, R0, 0x38, R208, 0xf8, !PT ;  /* 0x0000003800037812 */ /* 0x000fc400078ef8d0 */
[----:B------:R-:W-:Y:S02]  /*1200*/  LOP3.LUT R4, R14, 0xfffffff8, RZ, 0xc0, !PT ;  /* 0xfffffff80e047812 */ /* 0x000fe400078ec0ff */
[----:B------:R-:W-:Y:S02]  /*1210*/  LOP3.LUT R12, R3, R5, RZ, 0x3c, !PT ;  /* 0x00000005030c7212 */ /* 0x000fe400078e3cff */
[----:B------:R-:W-:Y:S01]  /*1220*/  LOP3.LUT R3, R10, 0xffffffe0, RZ, 0xc0, !PT ;  /* 0xffffffe00a037812 */ /* 0x000fe200078ec0ff */
[----:B------:R-:W-:Y:S01]  /*1230*/  IMAD.IADD R5, R2, 0x1, -R4 ;  /* 0x0000000102057824 */ /* 0x000fe200078e0a04 */
[----:B------:R-:W-:Y:S02]  /*1240*/  LOP3.LUT R0, R6, 0x1c0, RZ, 0xc0, !PT ;  /* 0x000001c006007812 */ /* 0x000fe400078ec0ff */
[----:B------:R-:W-:Y:S01]  /*1250*/  LOP3.LUT R6, R8, 0x1, RZ, 0xc0, !PT ;  /* 0x0000000108067812 */ /* 0x000fe200078ec0ff */
[----:B------:R-:W-:Y:S01]  /*1260*/  IMAD.IADD R18, R16, 0x1, -R3 ;  /* 0x0000000110127824 */ /* 0x000fe200078e0a03 */
[----:B------:R-:W-:-:S02]  /*1270*/  LOP3.LUT R4, R0, 0x8, R9, 0xf8, !PT ;  /* 0x0000000800047812 */ /* 0x000fc400078ef809 */
[----:B------:R-:W-:Y:S02]  /*1280*/  SHF.R.U32.HI R2, RZ, 0x3, R0 ;  /* 0x00000003ff027819 */ /* 0x000fe40000011600 */
[--C-:B------:R-:W-:Y:S02]  /*1290*/  SHF.R.S32.HI R9, RZ, 0x5, R10.reuse ;  /* 0x00000005ff097819 */ /* 0x100fe4000001140a */
[----:B------:R-:W-:Y:S02]  /*12a0*/  SHF.R.S32.HI R0, RZ, 0x1f, R10 ;  /* 0x0000001fff007819 */ /* 0x000fe4000001140a */
[----:B------:R-:W-:Y:S02]  /*12b0*/  SHF.R.S32.HI R11, RZ, 0x1f, R18 ;  /* 0x0000001fff0b7819 */ /* 0x000fe40000011412 */
[----:B------:R-:W-:Y:S02]  /*12c0*/  LEA.HI R0, R0, R9, RZ, 0x3 ;  /* 0x0000000900007211 */ /* 0x000fe400078f18ff */
[----:B------:R-:W-:Y:S01]  /*12d0*/  LOP3.LUT R3, R15, 0xfffffffc, RZ, 0xc0, !PT ;  /* 0xfffffffc0f037812 */ /* 0x000fe200078ec0ff */
[----:B------:R-:W-:Y:S01]  /*12e0*/  IMAD.MOV.U32 R15, RZ, RZ, 0x20 ;  /* 0x00000020ff0f7424 */ /* 0x000fe200078e00ff */
[----:B------:R-:W-:-:S02]  /*12f0*/  LOP3.LUT R0, R0, 0xffffff8, RZ, 0xc0, !PT ;  /* 0x0ffffff800007812 */ /* 0x000fc400078ec0ff */
[----:B------:R-:W-:Y:S01]  /*1300*/  LEA.HI R11, R11, R18, RZ, 0x2 ;  /* 0x000000120b0b7211 */ /* 0x000fe200078f10ff */
[----:B------:R-:W-:Y:S01]  /*1310*/  IMAD.IADD R3, R16, 0x1, -R3 ;  /* 0x0000000110037824 */ /* 0x000fe200078e0a03 */
[----:B------:R-:W-:Y:S01]  /*1320*/  LOP3.LUT R10, R4, R2, RZ, 0x3c, !PT ;  /* 0x00000002040a7212 */ /* 0x000fe200078e3cff */
[----:B------:R-:W-:Y:S01]  /*1330*/  IMAD.IADD R4, R9, 0x1, -R0 ;  /* 0x0000000109047824 */ /* 0x000fe200078e0a00 */
[----:B------:R-:W-:Y:S01]  /*1340*/  SHF.R.S32.HI R2, RZ, 0x2, R11 ;  /* 0x00000002ff027819 */ /* 0x000fe2000001140b */
[----:B------:R-:W-:Y:S01]  /*1350*/  IMAD.MOV.U32 R16, RZ, RZ, 0x10 ;  /* 0x00000010ff107424 */ /* 0x000fe200078e00ff */
[----:B------:R-:W-:Y:S02]  /*1360*/  ISETP.NE.U32.AND P4, PT, R6, 0x1, PT ;  /* 0x000000010600780c */ /* 0x000fe40003f85070 */
[----:B------:R-:W-:Y:S01]  /*1370*/  LEA.HI R0, R3, R3, RZ, 0x1 ;  /* 0x0000000303007211 */ /* 0x000fe200078f08ff */
[----:B------:R-:W-:Y:S01]  /*1380*/  IMAD R17, R4, 0x10, R2 ;  /* 0x0000001004117824 */ /* 0x000fe200078e0202 */
[----:B------:R-:W-:Y:S01]  /*1390*/  R2P PR, R8, 0x6 ;  /* 0x0000000608007804 */ /* 0x000fe20000000000 */
[C---:B------:R-:W-:Y:S01]  /*13a0*/  IMAD.SHL.U32 R2, R5.reuse, 0x40, RZ ;  /* 0x0000004005027824 */ /* 0x040fe200078e00ff */
[----:B------:R-:W-:Y:S01]  /*13b0*/  LOP3.LUT R6, R0, 0x1ffffffe, RZ, 0xc0, !PT ;  /* 0x1ffffffe00067812 */ /* 0x000fe200078ec0ff */
[----:B------:R-:W-:Y:S01]  /*13c0*/  IMAD.SHL.U32 R4, R8, 0x40, RZ ;  /* 0x0000004008047824 */ /* 0x000fe200078e00ff */
[----:B------:R-:W-:Y:S01]  /*13d0*/  LOP3.LUT P3, RZ, R5, 0x2, RZ, 0xc0, !PT ;  /* 0x0000000205ff7812 */ /* 0x000fe2000786c0ff */
[----:B------:R-:W-:Y:S01]  /*13e0*/  IMAD R0, R13, 0x200, R10 ;  /* 0x000002000d007824 */ /* 0x000fe200078e020a */
[----:B------:R-:W-:Y:S01]  /*13f0*/  LOP3.LUT P0, RZ, R5, 0x4, RZ, 0xc0, !PT ;  /* 0x0000000405ff7812 */ /* 0x000fe2000780c0ff */
[----:B------:R-:W-:Y:S01]  /*1400*/  IMAD.SHL.U32 R5, R13, 0x8, RZ ;  /* 0x000000080d057824 */ /* 0x000fe200078e00ff */
[----:B------:R-:W-:Y:S01]  /*1410*/  LOP3.LUT R2, R2, 0x1c0, RZ, 0xc0, !PT ;  /* 0x000001c002027812 */ /* 0x000fe200078ec0ff */
[----:B------:R-:W-:Y:S01]  /*1420*/  IMAD.IADD R245, R3, 0x1, -R6 ;  /* 0x0000000103f57824 */ /* 0x000fe200078e0a06 */
[----:B------:R-:W-:Y:S01]  /*1430*/  LOP3.LUT R4, R4, 0x1c0, RZ, 0xc0, !PT ;  /* 0x000001c004047812 */ /* 0x000fe200078ec0ff */
[----:B------:R-:W-:Y:S01]  /*1440*/  IMAD.MOV.U32 R8, RZ, RZ, 0x40 ;  /* 0x00000040ff087424 */ /* 0x000fe200078e00ff */
[----:B------:R-:W-:Y:S01]  /*1450*/  LOP3.LUT R12, R12, 0x7ffffe00, R7, 0xf8, !PT ;  /* 0x7ffffe000c0c7812 */ /* 0x000fe200078ef807 */
[----:B------:R-:W-:Y:S01]  /*1460*/  IMAD R7, R9, 0x200, R3 ;  /* 0x0000020009077824 */ /* 0x000fe200078e0203 */
[----:B------:R-:W-:Y:S01]  /*1470*/  LOP3.LUT R6, R2, 0x8, R5, 0xf8, !PT ;  /* 0x0000000802067812 */ /* 0x000fe200078ef805 */
[----:B------:R-:W-:Y:S01]  /*1480*/  IMAD R10, R227, 0x20, R244 ;  /* 0x00000020e30a7824 */ /* 0x000fe200078e02f4 */
[----:B------:R-:W-:Y:S01]  /*1490*/  SHF.R.U32.HI R3, RZ, 0x3, R2 ;  /* 0x00000003ff037819 */ /* 0x000fe20000011602 */
[----:B------:R-:W-:Y:S01]  /*14a0*/  IMAD.SHL.U32 R197, R12, 0x2, RZ ;  /* 0x000000020cc57824 */ /* 0x000fe200078e00ff */
[----:B------:R-:W-:Y:S01]  /*14b0*/  LEA.HI R2, R4, R4, RZ, 0x1d ;  /* 0x0000000404027211 */ /* 0x000fe200078fe8ff */
[----:B------:R-:W-:Y:S01]  /*14c0*/  STL [R1+0x24], R17 ;  /* 0x0000241101007387 */ /* 0x000fe20000100800 */
[----:B------:R-:W-:Y:S01]  /*14d0*/  LOP3.LUT R3, R6, R3, RZ, 0x3c, !PT ;  /* 0x0000000306037212 */ /* 0x000fe200078e3cff */
[----:B------:R-:W-:Y:S01]  /*14e0*/  IMAD.SHL.U32 R6, R14, 0x40, RZ ;  /* 0x000000400e067824 */ /* 0x000fe200078e00ff */
[----:B------:R-:W-:Y:S01]  /*14f0*/  SEL R5, R16, 0xfffffff0, !P3 ;  /* 0xfffffff010057807 */ /* 0x000fe20005800000 */
[----:B------:R-:W-:Y:S01]  /*1500*/  IMAD.U32 R7, R7, 0x2, R2 ;  /* 0x0000000207077824 */ /* 0x000fe200078e0002 */
[----:B------:R-:W-:Y:S01]  /*1510*/  LOP3.LUT R2, R11, 0x7ffffffc, RZ, 0xc0, !PT ;  /* 0x7ffffffc0b027812 */ /* 0x000fe200078ec0ff */
[----:B------:R-:W-:Y:S01]  /*1520*/  IMAD R245, R245, 0x8, R17 ;  /* 0x00000008f5f57824 */ /* 0x000fe200078e0211 */
[----:B------:R-:W-:-:S02]  /*1530*/  SEL R4, R15, 0xffffffe0, !P0 ;  /* 0xffffffe00f047807 */ /* 0x000fc40004000000 */
[----:B------:R-:W-:Y:S01]  /*1540*/  IADD3 R216, R208, 0x40, RZ ;  /* 0x00000040d0d87810 */ /* 0x000fe20007ffe0ff */
[----:B------:R-:W-:Y:S01]  /*1550*/  IMAD.IADD R2, R18, 0x1, -R2 ;  /* 0x0000000112027824 */ /* 0x000fe200078e0a02 */
[----:B------:R-:W-:Y:S01]  /*1560*/  LOP3.LUT R3, R3, 0x7ffffe00, R6, 0xf8, !PT ;  /* 0x7ffffe0003037812 */ /* 0x000fe200078ef806 */
[----:B------:R-:W-:Y:S01]  /*1570*/  IMAD.IADD R4, R5, 0x1, R4 ;  /* 0x0000000105047824 */ /* 0x000fe200078e0204 */
[----:B------:R-:W-:Y:S01]  /*1580*/  SHF.R.S32.HI R6, RZ, 0x1f, R216 ;  /* 0x0000001fff067819 */ /* 0x000fe200000114d8 */
[----:B------:R-:W-:Y:S01]  /*1590*/  IMAD.SHL.U32 R231, R2, 0x2, RZ ;  /* 0x0000000202e77824 */ /* 0x000fe200078e00ff */
[----:B------:R-:W-:Y:S02]  /*15a0*/  LEA R181, R0, 0x8100, 0x1 ;  /* 0x0000810000b57811 */ /* 0x000fe400078e08ff */
[----:B------:R-:W-:Y:S02]  /*15b0*/  SHF.R.S32.HI R5, RZ, 0x1f, R208 ;  /* 0x0000001fff057819 */ /* 0x000fe400000114d0 */
[----:B------:R-:W-:-:S02]  /*15c0*/  IADD3 R24, R231, 0x10, RZ ;  /* 0x00000010e7187810 */ /* 0x000fc40007ffe0ff */
[C---:B------:R-:W-:Y:S02]  /*15d0*/  IADD3 R23, R231.reuse, 0x18, RZ ;  /* 0x00000018e7177810 */ /* 0x040fe40007ffe0ff */
[C---:B------:R-:W-:Y:S02]  /*15e0*/  IADD3 R22, R231.reuse, 0x20, RZ ;  /* 0x00000020e7167810 */ /* 0x040fe40007ffe0ff */
[C---:B------:R-:W-:Y:S02]  /*15f0*/  IADD3 R21, R231.reuse, 0x28, RZ ;  /* 0x00000028e7157810 */ /* 0x040fe40007ffe0ff */
[C---:B------:R-:W-:Y:S02]  /*1600*/  IADD3 R19, R231.reuse, 0x38, RZ ;  /* 0x00000038e7137810 */ /* 0x040fe40007ffe0ff */
[----:B------:R-:W-:Y:S02]  /*1610*/  IADD3 R18, R231, 0x40, RZ ;  /* 0x00000040e7127810 */ /* 0x000fe40007ffe0ff */
[----:B------:R-:W-:-:S02]  /*1620*/  SEL R6, R8, 0xffffffc0, !P2 ;  /* 0xffffffc008067807 */ /* 0x000fc40005000000 */
[----:B------:R-:W-:Y:S02]  /*1630*/  SEL R0, R8, 0xffffffc0, !P0 ;  /* 0xffffffc008007807 */ /* 0x000fe40004000000 */
[C---:B------:R-:W-:Y:S02]  /*1640*/  IADD3 R16, R231.reuse, 0x50, RZ ;  /* 0x00000050e7107810 */ /* 0x040fe40007ffe0ff */
[----:B------:R-:W-:Y:S02]  /*1650*/  IADD3 R14, R231, 0x58, RZ ;  /* 0x00000058e70e7810 */ /* 0x000fe40007ffe0ff */
[----:B------:R-:W-:Y:S02]  /*1660*/  LEA R10, R7, 0x80, 0x1 ;  /* 0x00000080070a7811 */ /* 0x000fe400078e08ff */
[----:B------:R-:W-:Y:S02]  /*1670*/  SEL R5, R15, 0xffffffe0, !P1 ;  /* 0xffffffe00f057807 */ /* 0x000fe40004800000 */
[----:B------:R-:W-:Y:S01]  /*1680*/  IADD3 R12, R231, 0x68, RZ ;  /* 0x00000068e70c7810 */ /* 0x000fe20007ffe0ff */
[----:B------:R1:W-:Y:S01]  /*1690*/  STL [R1], R10 ;  /* 0x0000000a01007387 */ /* 0x0003e20000100800 */
[----:B------:R-:W-:-:S02]  /*16a0*/  SHF.R.S32.HI R8, RZ, 0x1f, R24 ;  /* 0x0000001fff087819 */ /* 0x000fc40000011418 */
[----:B------:R-:W-:Y:S02]  /*16b0*/  SHF.R.S32.HI R7, RZ, 0x1f, R23 ;  /* 0x0000001fff077819 */ /* 0x000fe40000011417 */
[----:B------:R-:W-:Y:S02]  /*16c0*/  SHF.R.S32.HI R8, RZ, 0x1f, R22 ;  /* 0x0000001fff087819 */ /* 0x000fe40000011416 */
[----:B------:R-:W-:Y:S02]  /*16d0*/  SHF.R.S32.HI R7, RZ, 0x1f, R21 ;  /* 0x0000001fff077819 */ /* 0x000fe40000011415 */
[----:B------:R-:W-:Y:S02]  /*16e0*/  SHF.R.S32.HI R8, RZ, 0x1f, R19 ;  /* 0x0000001fff087819 */ /* 0x000fe40000011413 */
[----:B------:R-:W-:Y:S02]  /*16f0*/  SHF.R.S32.HI R7, RZ, 0x1f, R18 ;  /* 0x0000001fff077819 */ /* 0x000fe40000011412 */
[----:B------:R-:W-:-:S02]  /*1700*/  SHF.R.S32.HI R8, RZ, 0x1f, R16 ;  /* 0x0000001fff087819 */ /* 0x000fc40000011410 */
[----:B------:R-:W-:Y:S02]  /*1710*/  SHF.R.S32.HI R7, RZ, 0x1f, R14 ;  /* 0x0000001fff077819 */ /* 0x000fe4000001140e */
[----:B------:R-:W-:Y:S01]  /*1720*/  SHF.R.S32.HI R8, RZ, 0x1f, R12 ;  /* 0x0000001fff087819 */ /* 0x000fe2000001140c */
[C---:B------:R-:W-:Y:S01]  /*1730*/  IMAD.IADD R8, R10.reuse, 0x1, R5 ;  /* 0x000000010a087824 */ /* 0x040fe200078e0205 */
[C---:B------:R-:W-:Y:S02]  /*1740*/  IADD3 R7, R10.reuse, -0x10, RZ ;  /* 0xfffffff00a077810 */ /* 0x040fe40007ffe0ff */
[----:B------:R-:W-:Y:S02]  /*1750*/  LEA R184, R3, 0x100, 0x1 ;  /* 0x0000010003b87811 */ /* 0x000fe400078e08ff */
[C---:B------:R-:W-:Y:S01]  /*1760*/  @P4 IADD3 R7, R10.reuse, 0x10, RZ ;  /* 0x000000100a074810 */ /* 0x040fe20007ffe0ff */
[----:B------:R2:W-:Y:S01]  /*1770*/  STL [R1+0xc], R8 ;  /* 0x00000c0801007387 */ /* 0x0005e20000100800 */
[----:B------:R-:W-:Y:S01]  /*1780*/  SEL R2, R15, 0xffffffe0, !P3 ;  /* 0xffffffe00f027807 */ /* 0x000fe20005800000 */
[----:B-1----:R-:W-:Y:S01]  /*1790*/  IMAD.IADD R10, R10, 0x1, R6 ;  /* 0x000000010a0a7824 */ /* 0x002fe200078e0206 */
[----:B------:R-:W-:Y:S01]  /*17a0*/  IADD3 R25, R231, 0x8, RZ ;  /* 0x00000008e7197810 */ /* 0x000fe20007ffe0ff */
[----:B------:R-:W-:Y:S01]  /*17b0*/  IMAD R190, R9, 0x800, R184 ;  /* 0x0000080009be7824 */ /* 0x000fe200078e02b8 */
[--C-:B------:R-:W-:Y:S01]  /*17c0*/  IADD3 R187, R0, R184, R2.reuse ;  /* 0x000000b800bb7210 */ /* 0x100fe20007ffe002 */
[--C-:B------:R-:W-:Y:S01]  /*17d0*/  IMAD.IADD R3, R5, 0x1, R7.reuse ;  /* 0x0000000105037824 */ /* 0x100fe200078e0207 */
[----:B------:R1:W-:Y:S01]  /*17e0*/  STL [R1+0x1c], R10 ;  /* 0x00001c0a01007387 */ /* 0x0003e20000100800 */
[----:B------:R-:W-:Y:S01]  /*17f0*/  IMAD.IADD R5, R6, 0x1, R7 ;  /* 0x0000000106057824 */ /* 0x000fe200078e0207 */
[C---:B------:R-:W-:Y:S01]  /*1800*/  IADD3 R20, R231.reuse, 0x30, RZ ;  /* 0x00000030e7147810 */ /* 0x040fe20007ffe0ff */
[----:B------:R-:W-:Y:S01]  /*1810*/  IMAD.IADD R186, R184, 0x1, R2 ;  /* 0x00000001b8ba7824 */ /* 0x000fe200078e0202 */
[----:B------:R1:W-:Y:S01]  /*1820*/  STL [R1+0x4], R7 ;  /* 0x0000040701007387 */ /* 0x0003e20000100800 */
[----:B------:R-:W-:Y:S01]  /*1830*/  IMAD.IADD R191, R2, 0x1, R190 ;  /* 0x0000000102bf7824 */ /* 0x000fe200078e02be */
[----:B------:R-:W-:Y:S01]  /*1840*/  IADD3 R11, R231, 0x70, RZ ;  /* 0x00000070e70b7810 */ /* 0x000fe20007ffe0ff */
[----:B------:R-:W-:Y:S01]  /*1850*/  IMAD.IADD R2, R3, 0x1, R6 ;  /* 0x0000000103027824 */ /* 0x000fe200078e0206 */
[C---:B------:R-:W-:Y:S01]  /*1860*/  IADD3 R17, R231.reuse, 0x48, RZ ;  /* 0x00000048e7117810 */ /* 0x040fe20007ffe0ff */
[----:B------:R-:W-:Y:S01]  /*1870*/  IMAD R189, R4, 0x2, R184 ;  /* 0x0000000204bd7824 */ /* 0x000fe200078e02b8 */
[C---:B------:R-:W-:Y:S01]  /*1880*/  IADD3 R13, R231.reuse, 0x60, RZ ;  /* 0x00000060e70d7810 */ /* 0x040fe20007ffe0ff */
[----:B------:R-:W-:Y:S01]  /*1890*/  IMAD.IADD R185, R184, 0x1, R0 ;  /* 0x00000001b8b97824 */ /* 0x000fe200078e0200 */
[----:B------:R-:W-:Y:S01]  /*18a0*/  IADD3 R252, R231, 0x78, RZ ;  /* 0x00000078e7fc7810 */ /* 0x000fe20007ffe0ff */
[C---:B------:R-:W-:Y:S01]  /*18b0*/  IMAD.IADD R193, R0.reuse, 0x1, R190 ;  /* 0x0000000100c17824 */ /* 0x040fe200078e02be */
[----:B------:R-:W-:Y:S01]  /*18c0*/  SHF.R.S32.HI R15, RZ, 0x1f, R25 ;  /* 0x0000001fff0f7819 */ /* 0x000fe20000011419 */
[----:B------:R-:W-:Y:S01]  /*18d0*/  IMAD.IADD R192, R0, 0x1, R191 ;  /* 0x0000000100c07824 */ /* 0x000fe200078e02bf */
[----:B------:R-:W-:Y:S01]  /*18e0*/  SHF.R.S32.HI R15, RZ, 0x1f, R20 ;  /* 0x0000001fff0f7819 */ /* 0x000fe20000011414 */
[----:B--2---:R-:W-:Y:S01]  /*18f0*/  IMAD.IADD R8, R8, 0x1, R6 ;  /* 0x0000000108087824 */ /* 0x004fe200078e0206 */
[----:B------:R-:W-:-:S02]  /*1900*/  SHF.R.S32.HI R12, RZ, 0x1f, R11 ;  /* 0x0000001fff0c7819 */ /* 0x000fc4000001140b */
[----:B------:R-:W-:Y:S02]  /*1910*/  SHF.R.S32.HI R15, RZ, 0x1f, R17 ;  /* 0x0000001fff0f7819 */ /* 0x000fe40000011411 */
[----:B------:R1:W-:Y:S01]  /*1920*/  STL [R1+0x18], R8 ;  /* 0x0000180801007387 */ /* 0x0003e20000100800 */
[----:B------:R-:W-:Y:S02]  /*1930*/  SHF.R.S32.HI R13, RZ, 0x1f, R13 ;  /* 0x0000001fff0d7819 */ /* 0x000fe4000001140d */
[----:B------:R-:W-:Y:S01]  /*1940*/  SHF.R.S32.HI R11, RZ, 0x1f, R252 ;  /* 0x0000001fff0b7819 */ /* 0x000fe200000114fc */
[----:B------:R1:W-:Y:S04]  /*1950*/  STL [R1+0x14], R5 ;  /* 0x0000140501007387 */ /* 0x0003e80000100800 */
[----:B------:R1:W-:Y:S04]  /*1960*/  STL [R1+0x8], R3 ;  /* 0x0000080301007387 */ /* 0x0003e80000100800 */
[----:B------:R1:W-:Y:S02]  /*1970*/  STL [R1+0x10], R2 ;  /* 0x0000100201007387 */ /* 0x0003e40000100800 */
.L_x_832:
[----:B------:R-:W-:Y:S01]  /*1980*/  ISETP.NE.U32.AND P0, PT, RZ, c[0x0][0x370], PT ;  /* 0x0000dc00ff007a0c */ /* 0x000fe20003f05070 */
[----:B------:R-:W-:Y:S01]  /*1990*/  IMAD.MOV.U32 R13, RZ, RZ, 0x4 ;  /* 0x00000004ff0d7424 */ /* 0x000fe200078e00ff */
[----:B------:R-:W-:Y:S01]  /*19a0*/  ISETP.NE.U32.AND P2, PT, RZ, c[0x0][0x360], PT ;  /* 0x0000d800ff007a0c */ /* 0x000fe20003f45070 */
[----:B------:R-:W-:Y:S01]  /*19b0*/  IMAD.MOV.U32 R233, RZ, RZ, RZ ;  /* 0x000000ffffe97224 */ /* 0x000fe200078e00ff */
[----:B------:R-:W-:Y:S01]  /*19c0*/  ISETP.NE.AND.EX P1, PT, RZ, c[0x0][0x374], PT, P0 ;  /* 0x0000dd00ff007a0c */ /* 0x000fe20003f25300 */
[----:B------:R-:W-:Y:S01]  /*19d0*/  IMAD.MOV.U32 R12, RZ, RZ, RZ ;  /* 0x000000ffff0c7224 */ /* 0x000fe200078e00ff */
[----:B------:R-:W-:Y:S01]  /*19e0*/  ISETP.NE.AND.EX P0, PT, RZ, c[0x0][0x364], PT, P2 ;  /* 0x0000d900ff007a0c */ /* 0x000fe20003f05320 */
[----:B-1----:R-:W-:Y:S01]  /*19f0*/  IMAD.WIDE R2, R251, R13, c[0x0][0x348] ;  /* 0x0000d200fb027625 */ /* 0x002fe200078e020d */
[----:B------:R-:W-:-:S04]  /*1a00*/  ISETP.NE.U32.AND P3, PT, RZ, c[0x0][0x348], PT ;  /* 0x0000d200ff007a0c */ /* 0x000fc80003f65070 */
[----:B------:R-:W-:-:S05]  /*1a10*/  ISETP.NE.AND.EX P3, PT, RZ, c[0x0][0x34c], PT, P3 ;  /* 0x0000d300ff007a0c */ /* 0x000fca0003f65330 */
[----:B------:R-:W-:-:S04]  /*1a20*/  @P1 IMAD.WIDE R6, R251, R13, c[0x0][0x370] ;  /* 0x0000dc00fb061625 */ /* 0x000fc800078e020d */
[----:B------:R-:W-:Y:S01]  /*1a30*/  @P0 IMAD.WIDE R4, R251, R13, c[0x0][0x360] ;  /* 0x0000d800fb040625 */ /* 0x000fe200078e020d */
[----:B------:R1:W5:Y:S04]  /*1a40*/  @P1 LDG.E R233, [R6.64] ;  /* 0x0000000606e91981 */ /* 0x000368000c1e1900 */
[----:B------:R1:W5:Y:S04]  /*1a50*/  @P3 LDG.E R12, [R2.64] ;  /* 0x00000006020c3981 */ /* 0x000368000c1e1900 */
[----:B------:R1:W5:Y:S01]  /*1a60*/  @P0 LDG.E R229, [R4.64] ;  /* 0x0000000604e50981 */ /* 0x000362000c1e1900 */
[----:B------:R-:W-:Y:S01]  /*1a70*/  YIELD ;  /* 0x0000000000007946 */ /* 0x000fe20003800000 */
[----:B------:R-:W-:Y:S05]  /*1a80*/  @P0 BRA `(.L_x_679) ;  /* 0x0000005000000947 */ /* 0x000fea0003800000 */
[----:B-----5:R-:W-:Y:S01]  /*1a90*/  MOV R229, c[0x0][0x168] ;  /* 0x00005a0000e57a02 */ /* 0x020fe20000000f00 */
[----:B------:R-:W-:Y:S05]  /*1aa0*/  @!P3 BRA `(.L_x_679) ;  /* 0x000000300000b947 */ /* 0x000fea0003800000 */
[----:B------:R2:W3:Y:S04]  /*1ab0*/  LDG.E R0, [R2.64] ;  /* 0x0000000602007981 */ /* 0x0004e8000c1e1900 */
[----:B-12---:R-:W3:Y:S02]  /*1ac0*/  LDG.E R2, [R2.64+0x4] ;  /* 0x0000040602027981 */ /* 0x006ee4000c1e1900 */
[----:B---3--:R-:W-:-:S02]  /*1ad0*/  IADD3 R229, -R0, R2, RZ ;  /* 0x0000000200e57210 */ /* 0x008fc40007ffe1ff */
.L_x_679:
[----:B------:R-:W-:-:S04]  /*1ae0*/  ISETP.NE.U32.AND P0, PT, RZ, c[0x0][0x368], PT ;  /* 0x0000da00ff007a0c */ /* 0x000fc80003f05070 */
[----:B------:R-:W-:-:S13]  /*1af0*/  ISETP.NE.AND.EX P0, PT, RZ, c[0x0][0x36c], PT, P0 ;  /* 0x0000db00ff007a0c */ /* 0x000fda0003f05300 */
[----:B------:R-:W-:Y:S05]  /*1b00*/  @!P0 BRA `(.L_x_680) ;  /* 0x0000003000008947 */ /* 0x000fea0003800000 */
[----:B-1----:R-:W-:-:S05]  /*1b10*/  IMAD.WIDE R2, R251, R13, c[0x0][0x368] ;  /* 0x0000da00fb027625 */ /* 0x002fca00078e020d */
[----:B------:R1:W5:Y:S01]  /*1b20*/  LDG.E R0, [R2.64] ;  /* 0x0000000602007981 */ /* 0x000362000c1e1900 */
[----:B------:R-:W-:Y:S05]  /*1b30*/  BRA `(.L_x_681) ;  /* 0x0000008000007947 */ /* 0x000fea0003800000 */
.L_x_680:
[----:B------:R-:W-:Y:S01]  /*1b40*/  ISETP.NE.U32.AND P0, PT, RZ, c[0x0][0x350], PT ;  /* 0x0000d400ff007a0c */ /* 0x000fe20003f05070 */
[----:B------:R-:W-:-:S03]  /*1b50*/  IMAD.U32 R0, RZ, RZ, UR5 ;  /* 0x00000005ff007e24 */ /* 0x000fc6000f8e00ff */
[----:B------:R-:W-:-:S13]  /*1b60*/  ISETP.NE.AND.EX P0, PT, RZ, c[0x0][0x354], PT, P0 ;  /* 0x0000d500ff007a0c */ /* 0x000fda0003f05300 */
[----:B------:R-:W-:Y:S05]  /*1b70*/  @!P0 BRA `(.L_x_681) ;  /* 0x0000004000008947 */ /* 0x000fea0003800000 */
[----:B-1----:R-:W-:-:S05]  /*1b80*/  IMAD.WIDE R2, R251, R13, c[0x0][0x350] ;  /* 0x0000d400fb027625 */ /* 0x002fca00078e020d */
[----:B------:R-:W2:Y:S04]  /*1b90*/  LDG.E R4, [R2.64] ;  /* 0x0000000602047981 */ /* 0x000ea8000c1e1900 */
[----:B------:R-:W2:Y:S02]  /*1ba0*/  LDG.E R0, [R2.64+0x4] ;  /* 0x0000040602007981 */ /* 0x000ea4000c1e1900 */
[----:B--2---:R-:W-:Y:S02]  /*1bb0*/  IADD3 R0, -R4, R0, RZ ;  /* 0x0000000004007210 */ /* 0x004fe40007ffe1ff */
.L_x_681:
[----:B-1----:R-:W-:Y:S01]  /*1bc0*/  IMAD.MOV.U32 R2, RZ, RZ, c[0x0][0x2c4] ;  /* 0x0000b100ff027624 */ /* 0x002fe200078e00ff */
[----:B------:R-:W-:Y:S01]  /*1bd0*/  LOP3.LUT R194, R194, 0xffefffff, RZ, 0xc0, !PT ;  /* 0xffefffffc2c27812 */ /* 0x000fe200078ec0ff */
[----:B------:R-:W-:Y:S02]  /*1be0*/  IMAD.SHL.U32 R243, R249, 0x80, RZ ;  /* 0x00000080f9f37824 */ /* 0x000fe400078e00ff */
[----:B------:R-:W-:Y:S01]  /*1bf0*/  IMAD.MOV.U32 R249, RZ, RZ, c[0x0][0x32c] ;  /* 0x0000cb00fff97624 */ /* 0x000fe200078e00ff */
[----:B------:R-:W-:Y:S01]  /*1c00*/  ISETP.NE.AND P4, PT, R2, 0x1, PT ;  /* 0x000000010200780c */ /* 0x000fe20003f85270 */
[----:B-----5:R-:W-:Y:S01]  /*1c10*/  IMAD.IADD R230, R0, 0x1, -R233 ;  /* 0x0000000100e67824 */ /* 0x020fe200078e0ae9 */
[----:B------:R-:W-:-:S02]  /*1c20*/  IADD3 R2, R243, 0x7f, RZ ;  /* 0x0000007ff3027810 */ /* 0x000fc40007ffe0ff */
[----:B------:R-:W-:-:S03]  /*1c30*/  ISETP.GE.AND P1, PT, R249, 0x1, PT ;  /* 0x00000001f900780c */ /* 0x000fc60003f26270 */
[----:B------:R-:W-:-:S06]  /*1c40*/  IMAD.MOV.U32 R0, RZ, RZ, R2 ;  /* 0x000000ffff007224 */ /* 0x000fcc00078e0002 */
[----:B------:R-:W-:Y:S01]  /*1c50*/  @P4 IMAD.HI.U32 R3, R2, c[0x0][0x2c8], RZ ;  /* 0x0000b20002034a27 */ /* 0x000fe200078e00ff */
[----:B------:R-:W-:Y:S02]  /*1c60*/  IADD3 R2, R230, 0x1, -R229 ;  /* 0x00000001e6027810 */ /* 0x000fe40007ffe8e5 */
[----:B------:R-:W-:Y:S02]  /*1c70*/  @P4 LOP3.LUT R194, R194, 0x100000, RZ, 0xfc, !PT ;  /* 0x00100000c2c24812 */ /* 0x000fe400078efcff */
[----:B------:R-:W-:Y:S02]  /*1c80*/  @P4 SHF.R.U32.HI R0, RZ, c[0x0][0x2cc], R3 ;  /* 0x0000b300ff004a19 */ /* 0x000fe40000011603 */
[----:B------:R-:W-:-:S03]  /*1c90*/  LOP3.LUT R194, R194, 0xffdfffff, RZ, 0xc0, !PT ;  /* 0xffdfffffc2c27812 */ /* 0x000fc600078ec0ff */
[----:B------:R-:W-:Y:S01]  /*1ca0*/  IMAD.IADD R0, R2, 0x1, R0 ;  /* 0x0000000102007824 */ /* 0x000fe200078e0200 */
[----:B------:R-:W-:-:S04]  /*1cb0*/  @P1 LOP3.LUT R194, R194, 0x200000, RZ, 0xfc, !PT ;  /* 0x00200000c2c21812 */ /* 0x000fc800078efcff */
[----:B------:R-:W-:Y:S01]  /*1cc0*/  IADD3 R3, R0, c[0x0][0x328], RZ ;  /* 0x0000ca0000037a10 */ /* 0x000fe20007ffe0ff */
[----:B------:R-:W-:Y:S05]  /*1cd0*/  @!P1 BRA `(.L_x_682) ;  /* 0x0000010000009947 */ /* 0x000fea0003800000 */
[C---:B------:R-:W-:Y:S01]  /*1ce0*/  ISETP.GT.AND P0, PT, R0.reuse, RZ, PT ;  /* 0x000000ff0000720c */ /* 0x040fe20003f04270 */
[----:B------:R-:W-:Y:S01]  /*1cf0*/  BSSY B0, `(.L_x_683) ;  /* 0x000000c000007945 */ /* 0x000fe20003800000 */
[----:B------:R-:W-:-:S11]  /*1d00*/  IADD3 R2, R0, -0x1, RZ ;  /* 0xffffffff00027810 */ /* 0x000fd60007ffe0ff */
[----:B------:R-:W-:Y:S05]  /*1d10*/  @P0 BRA `(.L_x_684) ;  /* 0x0000006000000947 */ /* 0x000fea0003800000 */
[----:B------:R-:W-:Y:S01]  /*1d20*/  ISETP.NE.AND P0, PT, R249, 0x1, PT ;  /* 0x00000001f900780c */ /* 0x000fe20003f05270 */
[----:B------:R-:W-:-:S12]  /*1d30*/  IMAD.MOV R0, RZ, RZ, -R0 ;  /* 0x000000ffff007224 */ /* 0x000fd800078e0a00 */
[----:B------:R-:W-:-:S05]  /*1d40*/  @P0 IMAD.HI.U32 R2, R0, c[0x0][0x330], RZ ;  /* 0x0000cc0000020a27 */ /* 0x000fca00078e00ff */
[----:B------:R-:W-:-:S04]  /*1d50*/  @P0 SHF.R.U32.HI R0, RZ, c[0x0][0x334], R2 ;  /* 0x0000cd00ff000a19 */ /* 0x000fc80000011602 */
[----:B------:R-:W-:Y:S01]  /*1d60*/  LOP3.LUT R2, RZ, R0, RZ, 0x33, !PT ;  /* 0x00000000ff027212 */ /* 0x000fe200078e33ff */
[----:B------:R-:W-:Y:S05]  /*1d70*/  BRA `(.L_x_685) ;  /* 0x0000003000007947 */ /* 0x000fea0003800000 */
.L_x_684:
[----:B------:R-:W-:-:S13]  /*1d80*/  ISETP.NE.AND P0, PT, R249, 0x1, PT ;  /* 0x00000001f900780c */ /* 0x000fda0003f05270 */
[----:B------:R-:W-:-:S05]  /*1d90*/  @P0 IMAD.HI.U32 R0, R2, c[0x0][0x330], RZ ;  /* 0x0000cc0002000a27 */ /* 0x000fca00078e00ff */
[----:B------:R-:W-:Y:S02]  /*1da0*/  @P0 SHF.R.U32.HI R2, RZ, c[0x0][0x334], R0 ;  /* 0x0000cd00ff020a19 */ /* 0x000fe40000011600 */
.L_x_685:
[----:B------:R-:W-:Y:S05]  /*1db0*/  BSYNC B0 ;  /* 0x0000000000007941 */ /* 0x000fea0003800000 */
.L_x_683:
[----:B------:R-:W-:-:S05]  /*1dc0*/  IMAD R2, R2, R249, c[0x0][0x32c] ;  /* 0x0000cb0002027624 */ /* 0x000fca00078e02f9 */
[----:B------:R-:W-:-:S04]  /*1dd0*/  IMNMX R3, R3, R2, PT ;  /* 0x0000000203037217 */ /* 0x000fc80003800200 */
.L_x_682:
[----:B------:R-:W-:Y:S01]  /*1de0*/  IADD3 R3, R3, 0x5f, RZ ;  /* 0x0000005f03037810 */ /* 0x000fe20007ffe0ff */
[----:B------:R-:W-:Y:S01]  /*1df0*/  @P4 IMAD.HI.U32 R4, R243, c[0x0][0x2c8], RZ ;  /* 0x0000b200f3044a27 */ /* 0x000fe200078e00ff */
[----:B------:R-:W-:-:S03]  /*1e00*/  IADD3 R2, R230, 0x5f, RZ ;  /* 0x0000005fe6027810 */ /* 0x000fc60007ffe0ff */
[----:B------:R-:W-:-:S04]  /*1e10*/  IMAD.HI R5, R3, 0x2aaaaaab, RZ ;  /* 0x2aaaaaab03057827 */ /* 0x000fc800078e02ff */
[----:B------:R-:W-:-:S04]  /*1e20*/  IMAD.HI R2, R2, 0x2aaaaaab, RZ ;  /* 0x2aaaaaab02027827 */ /* 0x000fc800078e02ff */
[----:B------:R-:W-:Y:S01]  /*1e30*/  IMAD.MOV.U32 R0, RZ, RZ, R243 ;  /* 0x000000ffff007224 */ /* 0x000fe200078e00f3 */
[----:B------:R-:W-:Y:S01]  /*1e40*/  @P4 SHF.R.U32.HI R0, RZ, c[0x0][0x2cc], R4 ;  /* 0x0000b300ff004a19 */ /* 0x000fe20000011604 */
[----:B------:R-:W-:Y:S01]  /*1e50*/  IMAD.IADD R224, R230, 0x1, -R229 ;  /* 0x00000001e6e07824 */ /* 0x000fe200078e0ae5 */
[----:B------:R-:W-:Y:S02]  /*1e60*/  SHF.R.U32.HI R4, RZ, 0x1f, R5 ;  /* 0x0000001fff047819 */ /* 0x000fe40000011605 */
[----:B------:R-:W-:Y:S01]  /*1e70*/  SHF.R.U32.HI R3, RZ, 0x1f, R2 ;  /* 0x0000001fff037819 */ /* 0x000fe20000011602 */
[----:B------:R-:W-:Y:S01]  /*1e80*/  IMAD.IADD R0, R224, 0x1, R0 ;  /* 0x00000001e0007824 */ /* 0x000fe200078e0200 */
[----:B------:R-:W-:Y:S02]  /*1e90*/  LEA.HI.SX32 R4, R5, R4, 0x1c ;  /* 0x0000000405047211 */ /* 0x000fe400078fe2ff */
[----:B------:R-:W-:Y:S02]  /*1ea0*/  LEA.HI.SX32 R3, R2, R3, 0x1c ;  /* 0x0000000302037211 */ /* 0x000fe400078fe2ff */
[----:B------:R-:W-:-:S02]  /*1eb0*/  IADD3 R2, R0, -c[0x0][0x324], RZ ;  /* 0x8000c90000027a10 */ /* 0x000fc40007ffe0ff */
[----:B------:R-:W-:Y:S01]  /*1ec0*/  IMNMX R11, R3, R4, PT ;  /* 0x00000004030b7217 */ /* 0x000fe20003800200 */
[----:B------:R-:W-:Y:S05]  /*1ed0*/  @!P1 BRA `(.L_x_686) ;  /* 0x000000f000009947 */ /* 0x000fea0003800000 */
[----:B------:R-:W-:Y:S01]  /*1ee0*/  ISETP.GT.AND P0, PT, R0, -0x1, PT ;  /* 0xffffffff0000780c */ /* 0x000fe20003f04270 */
[----:B------:R-:W-:-:S12]  /*1ef0*/  BSSY B0, `(.L_x_687) ;  /* 0x000000b000007945 */ /* 0x000fd80003800000 */
[----:B------:R-:W-:Y:S05]  /*1f00*/  @P0 BRA `(.L_x_688) ;  /* 0x0000006000000947 */ /* 0x000fea0003800000 */
[----:B------:R-:W-:Y:S02]  /*1f10*/  ISETP.NE.AND P0, PT, R249, 0x1, PT ;  /* 0x00000001f900780c */ /* 0x000fe40003f05270 */
[----:B------:R-:W-:-:S11]  /*1f20*/  LOP3.LUT R0, RZ, R0, RZ, 0x33, !PT ;  /* 0x00000000ff007212 */ /* 0x000fd600078e33ff */
[----:B------:R-:W-:-:S05]  /*1f30*/  @P0 IMAD.HI.U32 R3, R0, c[0x0][0x330], RZ ;  /* 0x0000cc0000030a27 */ /* 0x000fca00078e00ff */
[----:B------:R-:W-:-:S04]  /*1f40*/  @P0 SHF.R.U32.HI R0, RZ, c[0x0][0x334], R3 ;  /* 0x0000cd00ff000a19 */ /* 0x000fc80000011603 */
[----:B------:R-:W-:Y:S01]  /*1f50*/  LOP3.LUT R0, RZ, R0, RZ, 0x33, !PT ;  /* 0x00000000ff007212 */ /* 0x000fe200078e33ff */
[----:B------:R-:W-:Y:S05]  /*1f60*/  BRA `(.L_x_689) ;  /* 0x0000003000007947 */ /* 0x000fea0003800000 */
.L_x_688:
[----:B------:R-:W-:-:S13]  /*1f70*/  ISETP.NE.AND P0, PT, R249, 0x1, PT ;  /* 0x00000001f900780c */ /* 0x000fda0003f05270 */
[----:B------:R-:W-:-:S05]  /*1f80*/  @P0 IMAD.HI.U32 R3, R0, c[0x0][0x330], RZ ;  /* 0x0000cc0000030a27 */ /* 0x000fca00078e00ff */
[----:B------:R-:W-:Y:S02]  /*1f90*/  @P0 SHF.R.U32.HI R0, RZ, c[0x0][0x334], R3 ;  /* 0x0000cd00ff000a19 */ /* 0x000fe40000011603 */
.L_x_689:
[----:B------:R-:W-:Y:S05]  /*1fa0*/  BSYNC B0 ;  /* 0x0000000000007941 */ /* 0x000fea0003800000 */
.L_x_687:
[----:B------:R-:W-:-:S05]  /*1fb0*/  IMAD R0, R0, c[0x0][0x32c], RZ ;  /* 0x0000cb0000007a24 */ /* 0x000fca00078e02ff */
[----:B------:R-:W-:-:S05]  /*1fc0*/  IMNMX R2, R2, R0, !PT ;  /* 0x0000000002027217 */ /* 0x000fca0007800200 */
.L_x_686:
[----:B------:R-:W-:Y:S01]  /*1fd0*/  IMAD.HI R2, R2, 0x2aaaaaab, RZ ;  /* 0x2aaaaaab02027827 */ /* 0x000fe200078e02ff */
[----:B------:R-:W-:Y:S01]  /*1fe0*/  LOP3.LUT R3, R250, 0xff0000, RZ, 0xc0, !PT ;  /* 0x00ff0000fa037812 */ /* 0x000fe200078ec0ff */
[----:B------:R-:W-:Y:S03]  /*1ff0*/  BSSY B0, `(.L_x_690) ;  /* 0x000002b000007945 */ /* 0x000fe60003800000 */
[----:B------:R-:W-:-:S04]  /*2000*/  SHF.R.U32.HI R0, RZ, 0x1f, R2 ;  /* 0x0000001fff007819 */ /* 0x000fc80000011602 */
[----:B------:R-:W-:Y:S02]  /*2010*/  LEA.HI.SX32 R2, R2, R0, 0x1c ;  /* 0x0000000002027211 */ /* 0x000fe400078fe2ff */
[----:B------:R-:W-:Y:S02]  /*2020*/  LOP3.LUT R0, R250, 0xff000000, RZ, 0xc0, !PT ;  /* 0xff000000fa007812 */ /* 0x000fe400078ec0ff */
[----:B------:R-:W-:Y:S01]  /*2030*/  IMNMX R6, RZ, R2, !PT ;  /* 0x00000002ff067217 */ /* 0x000fe20007800200 */
[----:B------:R-:W-:Y:S01]  /*2040*/  IMAD.MOV.U32 R2, RZ, RZ, RZ ;  /* 0x000000ffff027224 */ /* 0x000fe200078e00ff */
[----:B------:R-:W-:Y:S02]  /*2050*/  SHF.R.U32.HI R0, RZ, 0x8, R0 ;  /* 0x00000008ff007819 */ /* 0x000fe40000011600 */
[----:B------:R-:W-:Y:S02]  /*2060*/  ISETP.GT.AND P0, PT, R11, R6, PT ;  /* 0x000000060b00720c */ /* 0x000fe40003f04270 */
[----:B------:R-:W-:-:S04]  /*2070*/  LEA.HI R0, R3, R0, RZ, 0x10 ;  /* 0x0000000003007211 */ /* 0x000fc800078f80ff */
[----:B------:R-:W-:Y:S02]  /*2080*/  LOP3.LUT R247, R0, 0xff, RZ, 0xc0, !PT ;  /* 0x000000ff00f77812 */ /* 0x000fe400078ec0ff */
[----:B------:R-:W-:-:S05]  /*2090*/  SHF.R.U32.HI R246, RZ, 0x10, R0 ;  /* 0x00000010fff67819 */ /* 0x000fca0000011600 */
[----:B------:R-:W-:Y:S05]  /*20a0*/  @!P0 BRA `(.L_x_691) ;  /* 0x000001f000008947 */ /* 0x000fea0003800000 */
[----:B------:R-:W-:-:S04]  /*20b0*/  ISETP.NE.AND P0, PT, R246, RZ, PT ;  /* 0x000000fff600720c */ /* 0x000fc80003f05270 */
[----:B------:R-:W-:-:S04]  /*20c0*/  SEL R0, R246, c[0x0][0x338], P0 ;  /* 0x0000ce00f6007a07 */ /* 0x000fc80000000000 */
[----:B------:R-:W-:Y:S02]  /*20d0*/  IABS R3, R0 ;  /* 0x0000000000037213 */ /* 0x000fe40000000000 */
[----:B------:R-:W-:Y:S02]  /*20e0*/  IADD3 R7, R0, -0x1, R11 ;  /* 0xffffffff00077810 */ /* 0x000fe40007ffe00b */
[----:B------:R-:W1:Y:S03]  /*20f0*/  I2F.RP R2, R3 ;  /* 0x0000000300027306 */ /* 0x000e660000209400 */
[----:B------:R-:W-:-:S05]  /*2100*/  IMAD.IADD R7, R7, 0x1, -R6 ;  /* 0x0000000107077824 */ /* 0x000fca00078e0a06 */
[----:B------:R-:W-:Y:S01]  /*2110*/  IABS R10, R7 ;  /* 0x00000007000a7213 */ /* 0x000fe20000000000 */
[----:B-1----:R-:W1:Y:S02]  /*2120*/  MUFU.RCP R2, R2 ;  /* 0x0000000200027308 */ /* 0x002e640000001000 */
        /* <DEDUP_REMOVED lines=23> */
.L_x_691:
[----:B------:R-:W-:Y:S05]  /*22a0*/  BSYNC B0 ;  /* 0x0000000000007941 */ /* 0x000fea0003800000 */
.L_x_690:
[----:B------:R-:W-:Y:S01]  /*22b0*/  IMAD R228, R247, R2, R6 ;  /* 0x00000002f7e47224 */ /* 0x000fe200078e0206 */
        /* <DEDUP_REMOVED lines=40> */
[----:B------:R-:W-:-:S05]  /*2540*/  @P0 IMAD.WIDE R2, R251, R13, c[0x0][0x340] ;  /* 0x0000d000fb020625 */ /* 0x000fca00078e020d */
[----:B------:R1:W5:Y:S01]  /*2550*/  @P0 LDG.E R9, [R2.64] ;  /* 0x0000000602090981 */ /* 0x000362000c1e1900 */
[----:B------:R-:W-:Y:S01]  /*2560*/  SHF.R.S32.HI R0, RZ, 0x1f, R12 ;  /* 0x0000001fff007819 */ /* 0x000fe2000001140c */
[----:B------:R-:W-:Y:S01]  /*2570*/  WARPSYNC 0xffffffff ;  /* 0xffffffff00007948 */ /* 0x000fe20003800000 */
[----:B------:R-:W-:Y:S02]  /*2580*/  SHF.R.S32.HI R4, RZ, 0x1f, R251 ;  /* 0x0000001fff047819 */ /* 0x000fe400000114fb */
[----:B------:R-:W-:Y:S01]  /*2590*/  LOP3.LUT R21, R250, 0xffff, RZ, 0xc0, !PT ;  /* 0x0000fffffa157812 */ /* 0x000fe200078ec0ff */
[----:B------:R-:W-:Y:S01]  /*25a0*/  IMAD R0, R0, c[0x0][0x178], RZ ;  /* 0x00005e0000007a24 */ /* 0x000fe200078e02ff */
[----:B------:R-:W-:Y:S02]  /*25b0*/  SEL R5, R251, RZ, !P3 ;  /* 0x000000fffb057207 */ /* 0x000fe40005800000 */
[----:B------:R-:W-:Y:S01]  /*25c0*/  IADD3 R196, R201, -0x1, RZ ;  /* 0xffffffffc9c47810 */ /* 0x000fe20007ffe0ff */
[----:B------:R-:W-:Y:S01]  /*25d0*/  IMAD R0, R12, c[0x0][0x17c], R0 ;  /* 0x00005f000c007a24 */ /* 0x000fe200078e0200 */
[----:B------:R-:W-:Y:S01]  /*25e0*/  SEL R6, R4, RZ, !P3 ;  /* 0x000000ff04067207 */ /* 0x000fe20005800000 */
[----:B-1----:R-:W-:-:S04]  /*25f0*/  IMAD.WIDE.U32 R2, R12, c[0x0][0x178], RZ ;  /* 0x00005e000c027a25 */ /* 0x002fc800078e00ff */
[----:B------:R-:W-:Y:S02]  /*2600*/  IMAD.IADD R0, R3, 0x1, R0 ;  /* 0x0000000103007824 */ /* 0x000fe400078e0200 */
[----:B------:R-:W-:Y:S02]  /*2610*/  @!P0 IMAD.MOV.U32 R9, RZ, RZ, R251 ;  /* 0x000000ffff098224 */ /* 0x000fe400078e00fb */
[----:B------:R-:W-:Y:S01]  /*2620*/  IMAD R203, R227, 0x20, R244 ;  /* 0x00000020e3cb7824 */ /* 0x000fe200078e02f4 */
[----:B------:R-:W-:Y:S01]  /*2630*/  SHF.R.S32.HI R90, RZ, 0x1f, R216 ;  /* 0x0000001fff5a7819 */ /* 0x000fe200000114d8 */
[----:B------:R-:W-:Y:S01]  /*2640*/  IMAD.MOV.U32 R3, RZ, RZ, R0 ;  /* 0x000000ffff037224 */ /* 0x000fe200078e0000 */
[----:B------:R-:W-:Y:S01]  /*2650*/  BAR.SYNC.DEFER_BLOCKING 0x0 ;  /* 0x0000000000007b1d */ /* 0x000fe20000010000 */
[----:B------:R-:W-:Y:S01]  /*2660*/  IMAD.IADD R4, R203, 0x1, R243 ;  /* 0x00000001cb047824 */ /* 0x000fe200078e02f3 */
[----:B------:R-:W-:Y:S01]  /*2670*/  SHF.R.S32.HI R91, RZ, 0x1f, R208 ;  /* 0x0000001fff5b7819 */ /* 0x000fe200000114d0 */
[----:B------:R-:W-:Y:S01]  /*2680*/  IMAD.WIDE.U32 R2, R21, c[0x0][0x1b8], R2 ;  /* 0x00006e0015027a25 */ /* 0x000fe200078e0002 */
[----:B------:R-:W-:-:S03]  /*2690*/  LOP3.LUT R194, R194, 0xfff7ffff, RZ, 0xc0, !PT ;  /* 0xfff7ffffc2c27812 */ /* 0x000fc600078ec0ff */
[----:B------:R-:W-:-:S04]  /*26a0*/  @P4 IMAD.HI.U32 R7, R4, c[0x0][0x2c8], RZ ;  /* 0x0000b20004074a27 */ /* 0x000fc800078e00ff */
[----:B------:R-:W-:Y:S01]  /*26b0*/  IMAD.MOV.U32 R0, RZ, RZ, R4 ;  /* 0x000000ffff007224 */ /* 0x000fe200078e0004 */
[----:B------:R-:W-:Y:S01]  /*26c0*/  @P4 SHF.R.U32.HI R0, RZ, c[0x0][0x2cc], R7 ;  /* 0x0000b300ff004a19 */ /* 0x000fe20000011607 */
[----:B------:R-:W-:Y:S02]  /*26d0*/  IMAD R6, R6, c[0x0][0x1c0], RZ ;  /* 0x0000700006067a24 */ /* 0x000fe400078e02ff */
[----:B------:R-:W-:Y:S01]  /*26e0*/  IMAD R3, R21, c[0x0][0x1bc], R3 ;  /* 0x00006f0015037a24 */ /* 0x000fe200078e0203 */
[----:B------:R-:W-:Y:S01]  /*26f0*/  SHF.R.S32.HI R7, RZ, 0x1f, R0 ;  /* 0x0000001fff077819 */ /* 0x000fe20000011400 */
[C---:B------:R-:W-:Y:S02]  /*2700*/  IMAD R8, R5.reuse, c[0x0][0x1c4], R6 ;  /* 0x0000710005087a24 */ /* 0x040fe400078e0206 */
[----:B------:R-:W-:Y:S02]  /*2710*/  IMAD.MOV R6, RZ, RZ, -R0 ;  /* 0x000000ffff067224 */ /* 0x000fe400078e0a00 */
[----:B------:R-:W-:-:S04]  /*2720*/  IMAD.WIDE.U32 R2, R5, c[0x0][0x1c0], R2 ;  /* 0x0000700005027a25 */ /* 0x000fc800078e0002 */
[----:B------:R-:W-:Y:S02]  /*2730*/  IMAD R4, R6, c[0x0][0x2c4], R4 ;  /* 0x0000b10006047a24 */ /* 0x000fe400078e0204 */
[----:B------:R-:W-:Y:S02]  /*2740*/  IMAD R5, R7, c[0x0][0x1b0], RZ ;  /* 0x00006c0007057a24 */ /* 0x000fe400078e02ff */
[----:B------:R-:W-:Y:S02]  /*2750*/  IMAD.IADD R3, R3, 0x1, R8 ;  /* 0x0000000103037824 */ /* 0x000fe400078e0208 */
[C---:B------:R-:W-:Y:S01]  /*2760*/  IMAD R6, R0.reuse, c[0x0][0x1b4], R5 ;  /* 0x00006d0000067a24 */ /* 0x040fe200078e0205 */
[----:B------:R-:W-:Y:S01]  /*2770*/  SHF.R.S32.HI R5, RZ, 0x1f, R4 ;  /* 0x0000001fff057819 */ /* 0x000fe20000011404 */
[----:B------:R-:W-:-:S04]  /*2780*/  IMAD.WIDE.U32 R2, R0, c[0x0][0x1b0], R2 ;  /* 0x00006c0000027a25 */ /* 0x000fc800078e0002 */
[----:B------:R-:W-:Y:S02]  /*2790*/  IMAD R0, R5, c[0x0][0x1a8], RZ ;  /* 0x00006a0005007a24 */ /* 0x000fe400078e02ff */
[----:B------:R-:W-:Y:S02]  /*27a0*/  IMAD.IADD R3, R3, 0x1, R6 ;  /* 0x0000000103037824 */ /* 0x000fe400078e0206 */
[C---:B------:R-:W-:Y:S02]  /*27b0*/  IMAD R0, R4.reuse, c[0x0][0x1ac], R0 ;  /* 0x00006b0004007a24 */ /* 0x040fe400078e0200 */
[----:B------:R-:W-:Y:S01]  /*27c0*/  IMAD.WIDE.U32 R2, R4, c[0x0][0x1a8], R2 ;  /* 0x00006a0004027a25 */ /* 0x000fe200078e0002 */
[----:B-----5:R-:W-:-:S03]  /*27d0*/  SHF.R.S32.HI R4, RZ, 0x1f, R9 ;  /* 0x0000001fff047819 */ /* 0x020fc60000011409 */
[----:B------:R-:W-:Y:S01]  /*27e0*/  IMAD.IADD R0, R3, 0x1, R0 ;  /* 0x0000000103007824 */ /* 0x000fe200078e0200 */
[C---:B------:R-:W-:Y:S01]  /*27f0*/  LEA R7, P0, R2.reuse, c[0x0][0x160], 0x1 ;  /* 0x0000580002077a11 */ /* 0x040fe200078008ff */
[----:B------:R-:W-:Y:S02]  /*2800*/  IMAD.MOV.U32 R19, RZ, RZ, 0x60 ;  /* 0x00000060ff137424 */ /* 0x000fe400078e00ff */
[----:B------:R-:W-:Y:S01]  /*2810*/  IMAD R17, R229, c[0x0][0x2c4], RZ ;  /* 0x0000b100e5117a24 */ /* 0x000fe200078e02ff */
[----:B------:R-:W-:Y:S01]  /*2820*/  LEA.HI.X R6, R2, c[0x0][0x164], R0, 0x1, P0 ;  /* 0x0000590002067a11 */ /* 0x000fe200000f0c00 */
[----:B------:R-:W-:Y:S01]  /*2830*/  SHFL.IDX PT, R14, R7, 0x1, 0x181f ;  /* 0x00381f00070e7f89 */ /* 0x000fe200000e0000 */
[----:B------:R-:W-:Y:S02]  /*2840*/  IMAD.IADD R16, R244, 0x1, R243 ;  /* 0x00000001f4107824 */ /* 0x000fe400078e02f3 */
[----:B------:R-:W-:Y:S01]  /*2850*/  IMAD.MOV.U32 R204, RZ, RZ, c[0x0][0x2b8] ;  /* 0x0000ae00ffcc7624 */ /* 0x000fe200078e00ff */
[----:B------:R-:W1:Y:S01]  /*2860*/  SHFL.IDX PT, R0, R7, RZ, 0x181f ;  /* 0x00181fff07007589 */ /* 0x000e6200000e0000 */
[----:B------:R-:W-:Y:S01]  /*2870*/  IMAD R195, R201, R19, -0x60 ;  /* 0xffffffa0c9c37424 */ /* 0x000fe200078e0213 */
[----:B------:R-:W-:Y:S01]  /*2880*/  ISETP.GE.AND P1, PT, R16, R17, PT ;  /* 0x000000111000720c */ /* 0x000fe20003f26270 */
[----:B------:R-:W-:Y:S01]  /*2890*/  IMAD R4, R4, c[0x0][0x2b0], RZ ;  /* 0x0000ac0004047a24 */ /* 0x000fe200078e02ff */
[----:B------:R-:W2:Y:S01]  /*28a0*/  SHFL.IDX PT, R3, R6, RZ, 0x181f ;  /* 0x00181fff06037589 */ /* 0x000ea200000e0000 */
[----:B------:R-:W-:Y:S01]  /*28b0*/  ISETP.NE.AND P5, PT, R204, 0x1, PT ;  /* 0x00000001cc00780c */ /* 0x000fe20003fa5270 */
[----:B------:R-:W-:Y:S01]  /*28c0*/  IMAD.IADD R2, R203, 0x1, R195 ;  /* 0x00000001cb027824 */ /* 0x000fe200078e02c3 */
[----:B------:R-:W-:Y:S01]  /*28d0*/  IADD3 R5, R16, 0x20, RZ ;  /* 0x0000002010057810 */ /* 0x000fe20007ffe0ff */
[----:B------:R-:W3:Y:S01]  /*28e0*/  SHFL.IDX PT, R15, R6, 0x1, 0x181f ;  /* 0x00381f00060f7f89 */ /* 0x000ee200000e0000 */
[----:B------:R-:W-:-:S02]  /*28f0*/  IMAD R11, R9, c[0x0][0x2b4], R4 ;  /* 0x0000ad00090b7a24 */ /* 0x000fc400078e0204 */
[----:B------:R-:W-:Y:S01]  /*2900*/  ISETP.GE.AND P2, PT, R5, R17, PT ;  /* 0x000000110500720c */ /* 0x000fe20003f46270 */
[----:B------:R-:W-:Y:S01]  /*2910*/  IMAD.WIDE.U32 R236, R9, c[0x0][0x2b0], RZ ;  /* 0x0000ac0009ec7a25 */ /* 0x000fe200078e00ff */
[----:B------:R-:W-:-:S03]  /*2920*/  ISETP.GE.AND P0, PT, R2, R230, PT ;  /* 0x000000e60200720c */ /* 0x000fc60003f06270 */
[----:B------:R-:W-:Y:S01]  /*2930*/  IMAD.IADD R2, R2, 0x1, R233 ;  /* 0x0000000102027824 */ /* 0x000fe200078e02e9 */
[----:B------:R-:W-:Y:S01]  /*2940*/  ISETP.GT.OR P3, PT, R203, 0x5f, P0 ;  /* 0x0000005fcb00780c */ /* 0x000fe20000764670 */
[----:B------:R-:W-:Y:S01]  /*2950*/  IMAD.IADD R241, R237, 0x1, R11 ;  /* 0x00000001edf17824 */ /* 0x000fe200078e020b */
[----:B------:R-:W-:Y:S01]  /*2960*/  @P5 LOP3.LUT R194, R194, 0x80000, RZ, 0xfc, !PT ;  /* 0x00080000c2c25812 */ /* 0x000fe200078efcff */
[----:B------:R-:W-:Y:S01]  /*2970*/  @P5 IMAD.HI.U32 R8, R2, c[0x0][0x2bc], RZ ;  /* 0x0000af0002085a27 */ /* 0x000fe200078e00ff */
[----:B-1----:R-:W-:-:S03]  /*2980*/  @!P1 LEA R4, P0, R216, R0, 0x1 ;  /* 0x00000000d8049211 */ /* 0x002fc600078008ff */
[----:B------:R-:W-:Y:S01]  /*2990*/  IMAD.MOV.U32 R198, RZ, RZ, RZ ;  /* 0x000000ffffc67224 */ /* 0x000fe200078e00ff */
[----:B------:R-:W-:Y:S01]  /*29a0*/  @!P1 LEA R12, P4, R208, R0, 0x1 ;  /* 0x00000000d00c9211 */ /* 0x000fe200078808ff */
[----:B------:R-:W-:Y:S01]  /*29b0*/  IMAD.MOV.U32 R0, RZ, RZ, R2 ;  /* 0x000000ffff007224 */ /* 0x000fe200078e0002 */
[-C--:B--2---:R-:W-:Y:S02]  /*29c0*/  @!P1 LEA.HI.X R5, R216, R3.reuse, R90, 0x1, P0 ;  /* 0x00000003d8059211 */ /* 0x084fe400000f0c5a */
[C---:B------:R-:W-:Y:S02]  /*29d0*/  @!P2 LEA R10, P0, R208.reuse, R14, 0x1 ;  /* 0x0000000ed00aa211 */ /* 0x040fe400078008ff */
[----:B------:R-:W-:Y:S02]  /*29e0*/  @P5 SHF.R.U32.HI R0, RZ, c[0x0][0x2c0], R8 ;  /* 0x0000b000ff005a19 */ /* 0x000fe40000011608 */
[C-C-:B------:R-:W-:Y:S02]  /*29f0*/  @!P1 LEA.HI.X R13, R208.reuse, R3, R91.reuse, 0x1, P4 ;  /* 0x00000003d00d9211 */ /* 0x140fe400020f0c5b */
[----:B---3--:R-:W-:-:S02]  /*2a00*/  @!P2 LEA.HI.X R11, R208, R15, R91, 0x1, P0 ;  /* 0x0000000fd00ba211 */ /* 0x008fc400000f0c5b */
[----:B------:R-:W-:Y:S02]  /*2a10*/  @!P3 IADD3 R3, P0, R0, R236, RZ ;  /* 0x000000ec0003b210 */ /* 0x000fe40007f1e0ff */
[----:B------:R-:W-:Y:S02]  /*2a20*/  ISETP.GE.AND P4, PT, R208, c[0x0][0x198], PT ;  /* 0x00006600d0007a0c */ /* 0x000fe40003f86270 */
[----:B------:R-:W-:Y:S02]  /*2a30*/  @!P3 LEA.HI.X.SX32 R9, R0, R241, 0x1, P0 ;  /* 0x000000f10009b211 */ /* 0x000fe400000f0eff */
[C---:B------:R-:W-:Y:S02]  /*2a40*/  @!P3 LEA R8, P0, R3.reuse, c[0x0][0x2a0], 0x2 ;  /* 0x0000a8000308ba11 */ /* 0x040fe400078010ff */
[----:B------:R-:W-:Y:S02]  /*2a50*/  ISETP.GE.AND P5, PT, R216, c[0x0][0x198], PT ;  /* 0x00006600d8007a0c */ /* 0x000fe40003fa6270 */
[----:B------:R-:W-:-:S02]  /*2a60*/  @!P3 LEA.HI.X R9, R3, c[0x0][0x2a4], R9, 0x2, P0 ;  /* 0x0000a9000309ba11 */ /* 0x000fc400000f1409 */
[----:B------:R-:W-:-:S03]  /*2a70*/  IADD3 R3, R16, 0x40, RZ ;  /* 0x0000004010037810 */ /* 0x000fc60007ffe0ff */
[----:B------:R1:W2:Y:S04]  /*2a80*/  @!P3 LDG.E R198, [R8.64] ;  /* 0x0000000608c6b981 */ /* 0x0002a8000c1e1900 */
[----:B------:R3:W-:Y:S04]  /*2a90*/  @!P1 LDGSTS.E.BYPASS.LTC128B.128 [R197+0x100], [R12.64], !P4 ;  /* 0x001000000cc59fae */ /* 0x0007e8000e101d46 */
[----:B------:R4:W-:Y:S01]  /*2aa0*/  @!P1 LDGSTS.E.BYPASS.LTC128B.128 [R197+0x4100], [R4.64], !P5 ;  /* 0x0410000004c59fae */ /* 0x0009e2000e901d46 */
[----:B------:R-:W-:-:S03]  /*2ab0*/  IMAD.MOV R0, RZ, RZ, -R0 ;  /* 0x000000ffff007224 */ /* 0x000fc600078e0a00 */
[----:B------:R1:W-:Y:S01]  /*2ac0*/  @!P2 LDGSTS.E.BYPASS.LTC128B.128 [R197+0x1100], [R10.64], !P4 ;  /* 0x011000000ac5afae */ /* 0x0003e2000e101d46 */
[----:B------:R-:W-:Y:S01]  /*2ad0*/  IMAD R199, R0, c[0x0][0x2b8], R2 ;  /* 0x0000ae0000c77a24 */ /* 0x000fe200078e0202 */
[C---:B----4-:R-:W-:Y:S02]  /*2ae0*/  @!P2 LEA R4, P0, R216.reuse, R14, 0x1 ;  /* 0x0000000ed804a211 */ /* 0x050fe400078008ff */
[----:B------:R-:W3:Y:S02]  /*2af0*/  SHFL.IDX PT, R14, R7, 0x2, 0x181f ;  /* 0x00581f00070e7f89 */ /* 0x000ee400000e0000 */
[----:B------:R-:W-:Y:S02]  /*2b00*/  @!P2 LEA.HI.X R5, R216, R15, R90, 0x1, P0 ;  /* 0x0000000fd805a211 */ /* 0x000fe400000f0c5a */
[----:B------:R-:W4:Y:S01]  /*2b10*/  SHFL.IDX PT, R15, R6, 0x2, 0x181f ;  /* 0x00581f00060f7f89 */ /* 0x000f2200000e0000 */
[----:B------:R-:W-:Y:S02]  /*2b20*/  ISETP.GE.AND P0, PT, R3, R17, PT ;  /* 0x000000110300720c */ /* 0x000fe40003f06270 */
[----:B------:R-:W-:Y:S01]  /*2b30*/  SHF.R.S32.HI R18, RZ, 0x1f, R199 ;  /* 0x0000001fff127819 */ /* 0x000fe200000114c7 */
[----:B------:R4:W-:Y:S04]  /*2b40*/  @!P2 LDGSTS.E.BYPASS.LTC128B.128 [R197+0x5100], [R4.64], !P5 ;  /* 0x0510000004c5afae */ /* 0x0009e8000e901d46 */
[----:B------:R-:W-:Y:S01]  /*2b50*/  IMAD R0, R18, c[0x0][0x1e0], RZ ;  /* 0x0000780012007a24 */ /* 0x000fe200078e02ff */
[----:B-1----:R-:W1:Y:S01]  /*2b60*/  SHFL.IDX PT, R8, R7, 0x3, 0x181f ;  /* 0x00781f0007087f89 */ /* 0x002e6200000e0000 */
[----:B------:R-:W-:-:S04]  /*2b70*/  IMAD.WIDE.U32 R2, R199, c[0x0][0x1e0], RZ ;  /* 0x00007800c7027a25 */ /* 0x000fc800078e00ff */
[----:B---3--:R-:W-:Y:S01]  /*2b80*/  @!P0 LEA R12, P1, R208, R14, 0x1 ;  /* 0x0000000ed00c8211 */ /* 0x008fe200078208ff */
[----:B------:R-:W-:-:S03]  /*2b90*/  IMAD R0, R199, c[0x0][0x1e4], R0 ;  /* 0x00007900c7007a24 */ /* 0x000fc600078e0200 */
[----:B----4-:R-:W-:Y:S01]  /*2ba0*/  @!P0 LEA.HI.X R13, R208, R15, R91, 0x1, P1 ;  /* 0x0000000fd00d8211 */ /* 0x010fe200008f0c5b */
[----:B------:R-:W-:Y:S01]  /*2bb0*/  IMAD.IADD R3, R3, 0x1, R0 ;  /* 0x0000000103037824 */ /* 0x000fe200078e0200 */
[----:B------:R-:W3:Y:S01]  /*2bc0*/  SHFL.IDX PT, R6, R6, 0x3, 0x181f ;  /* 0x00781f0006067f89 */ /* 0x000ee200000e0000 */
[----:B------:R-:W-:-:S03]  /*2bd0*/  IMAD.WIDE.U32 R234, R21, c[0x0][0x1e8], RZ ;  /* 0x00007a0015ea7a25 */ /* 0x000fc600078e00ff */
[----:B------:R4:W-:Y:S01]  /*2be0*/  @!P0 LDGSTS.E.BYPASS.LTC128B.128 [R197+0x2100], [R12.64], !P4 ;  /* 0x021000000cc58fae */ /* 0x0009e2000e101d46 */
[----:B------:R-:W-:-:S04]  /*2bf0*/  @!P0 LEA R4, P1, R216, R14, 0x1 ;  /* 0x0000000ed8048211 */ /* 0x000fc800078208ff */
[----:B------:R-:W-:-:S05]  /*2c00*/  @!P0 LEA.HI.X R5, R216, R15, R90, 0x1, P1 ;  /* 0x0000000fd8058211 */ /* 0x000fca00008f0c5a */
[----:B------:R1:W-:Y:S01]  /*2c10*/  @!P0 LDGSTS.E.BYPASS.LTC128B.128 [R197+0x6100], [R4.64], !P5 ;  /* 0x0610000004c58fae */ /* 0x0003e2000e901d46 */
[----:B------:R-:W-:Y:S01]  /*2c20*/  IMAD R240, R21, c[0x0][0x1ec], R235 ;  /* 0x00007b0015f07a24 */ /* 0x000fe200078e02eb */
[----:B-1----:R-:W-:-:S04]  /*2c30*/  IADD3 R5, R16, 0x60, RZ ;  /* 0x0000006010057810 */ /* 0x002fc80007ffe0ff */
[----:B------:R-:W-:Y:S02]  /*2c40*/  ISETP.GE.AND P1, PT, R5, R17, PT ;  /* 0x000000110500720c */ /* 0x000fe40003f26270 */
[----:B--2---:R-:W-:Y:S01]  /*2c50*/  SHF.R.S32.HI R20, RZ, 0x1f, R198 ;  /* 0x0000001fff147819 */ /* 0x004fe200000114c6 */
[----:B------:R-:W-:-:S04]  /*2c60*/  IMAD.WIDE.U32 R2, R198, c[0x0][0x1f0], R2 ;  /* 0x00007c00c6027a25 */ /* 0x000fc800078e0002 */
[----:B------:R-:W-:-:S04]  /*2c70*/  IMAD R0, R20, c[0x0][0x1f0], RZ ;  /* 0x00007c0014007a24 */ /* 0x000fc800078e02ff */
[----:B------:R-:W-:Y:S01]  /*2c80*/  IMAD R4, R198, c[0x0][0x1f4], R0 ;  /* 0x00007d00c6047a24 */ /* 0x000fe200078e0200 */
[----:B------:R-:W-:-:S04]  /*2c90*/  IADD3 R0, P0, R2, R234, RZ ;  /* 0x000000ea02007210 */ /* 0x000fc80007f1e0ff */
[----:B------:R-:W-:Y:S01]  /*2ca0*/  IADD3.X R2, R240, R3, R4, P0, !PT ;  /* 0x00000003f0027210 */ /* 0x000fe200007fe404 */
[----:B------:R-:W-:Y:S01]  /*2cb0*/  IMAD R4, R201, -0x60, R19 ;  /* 0xffffffa0c9047824 */ /* 0x000fe200078e0213 */
[----:B------:R-:W-:-:S03]  /*2cc0*/  LEA R5, P0, R0, c[0x0][0x1c8], 0x1 ;  /* 0x0000720000057a11 */ /* 0x000fc600078008ff */
[----:B------:R-:W-:Y:S01]  /*2cd0*/  IMAD.IADD R188, R230, 0x1, R4 ;  /* 0x00000001e6bc7824 */ /* 0x000fe200078e0204 */
[----:B------:R-:W-:Y:S02]  /*2ce0*/  LEA.HI.X R11, R0, c[0x0][0x1cc], R2, 0x1, P0 ;  /* 0x00007300000b7a11 */ /* 0x000fe400000f0c02 */
[----:B------:R-:W1:Y:S01]  /*2cf0*/  SHFL.IDX PT, R0, R5, RZ, 0x181f ;  /* 0x00181fff05007589 */ /* 0x000e6200000e0000 */
[----:B------:R-:W-:Y:S01]  /*2d00*/  @!P1 LEA R2, P0, R208, R8, 0x1 ;  /* 0x00000008d0029211 */ /* 0x000fe200078008ff */
[----:B------:R-:W-:Y:S02]  /*2d10*/  IMAD.IADD R10, R188, 0x1, -R244 ;  /* 0x00000001bc0a7824 */ /* 0x000fe400078e0af4 */
[----:B------:R-:W2:Y:S01]  /*2d20*/  SHFL.IDX PT, R7, R11, RZ, 0x181f ;  /* 0x00181fff0b077589 */ /* 0x000ea200000e0000 */
[----:B---3--:R-:W-:Y:S02]  /*2d30*/  @!P1 LEA.HI.X R3, R208, R6, R91, 0x1, P0 ;  /* 0x00000006d0039211 */ /* 0x008fe400000f0c5b */
[----:B------:R-:W-:-:S03]  /*2d40*/  ISETP.GE.AND P0, PT, R10, 0x1, PT ;  /* 0x000000010a00780c */ /* 0x000fc60003f06270 */
[----:B------:R3:W-:Y:S04]  /*2d50*/  @!P1 LDGSTS.E.BYPASS.LTC128B.128 [R197+0x3100], [R2.64], !P4 ;  /* 0x0310000002c59fae */ /* 0x0007e8000e101d46 */
[----:B------:R-:W-:Y:S06]  /*2d60*/  SHFL.IDX PT, R9, R11, 0x1, 0x181f ;  /* 0x00381f000b097f89 */ /* 0x000fec00000e0000 */
[----:B------:R-:W-:-:S02]  /*2d70*/  @P0 ISETP.GE.AND P3, PT, R208, c[0x0][0x1d4], PT ;  /* 0x00007500d0000a0c */ /* 0x000fc40003f66270 */
[C---:B---3--:R-:W-:Y:S02]  /*2d80*/  @!P1 LEA R2, P2, R216.reuse, R8, 0x1 ;  /* 0x00000008d8029211 */ /* 0x048fe400078408ff */
[----:B------:R-:W3:Y:S02]  /*2d90*/  SHFL.IDX PT, R8, R5, 0x1, 0x181f ;  /* 0x00381f0005087f89 */ /* 0x000ee400000e0000 */
[----:B------:R-:W-:-:S05]  /*2da0*/  @!P1 LEA.HI.X R3, R216, R6, R90, 0x1, P2 ;  /* 0x00000006d8039211 */ /* 0x000fca00010f0c5a */
[----:B------:R1:W-:Y:S01]  /*2db0*/  @!P1 LDGSTS.E.BYPASS.LTC128B.128 [R197+0x7100], [R2.64], !P5 ;  /* 0x0710000002c59fae */ /* 0x0003e2000e901d46 */
[----:B------:R-:W-:Y:S02]  /*2dc0*/  ISETP.GE.AND P1, PT, R10, 0x21, PT ;  /* 0x000000210a00780c */ /* 0x000fe40003f26270 */
[----:B------:R-:W-:Y:S01]  /*2dd0*/  @P0 ISETP.GE.AND P4, PT, R216, c[0x0][0x1d4], PT ;  /* 0x00007500d8000a0c */ /* 0x000fe20003f86270 */
[----:B------:R-:W0:Y:S01]  /*2de0*/  LDGDEPBAR ;  /* 0x00000000000079af */ /* 0x000e220000000000 */
[----:B-1----:R-:W-:-:S04]  /*2df0*/  @P0 LEA R2, P2, R208, R0, 0x1 ;  /* 0x00000000d0020211 */ /* 0x002fc800078408ff */
[-C--:B--2---:R-:W-:Y:S02]  /*2e00*/  @P0 LEA.HI.X R3, R208, R7.reuse, R91, 0x1, P2 ;  /* 0x00000007d0030211 */ /* 0x084fe400010f0c5b */
[----:B------:R-:W-:Y:S02]  /*2e10*/  @P0 LEA R6, P2, R216, R0, 0x1 ;  /* 0x00000000d8060211 */ /* 0x000fe400078408ff */
[----:B------:R-:W1:Y:S04]  /*2e20*/  SHFL.IDX PT, R0, R5, 0x2, 0x181f ;  /* 0x00581f0005007f89 */ /* 0x000e6800000e0000 */
[----:B------:R3:W-:Y:S01]  /*2e30*/  @P0 LDGSTS.E.BYPASS.LTC128B.128 [R197+0x8100], [R2.64], !P3 ;  /* 0x0810000002c50fae */ /* 0x0007e2000d901d46 */
[----:B------:R-:W-:Y:S02]  /*2e40*/  @P1 ISETP.GE.AND P3, PT, R208, c[0x0][0x1d4], PT ;  /* 0x00007500d0001a0c */ /* 0x000fe40003f66270 */
[----:B------:R-:W-:Y:S01]  /*2e50*/  @P0 LEA.HI.X R7, R216, R7, R90, 0x1, P2 ;  /* 0x00000007d8070211 */ /* 0x000fe200010f0c5a */
[----:B------:R-:W2:Y:S04]  /*2e60*/  SHFL.IDX PT, R5, R11, 0x2, 0x181f ;  /* 0x00581f000b057f89 */ /* 0x000ea800000e0000 */
[----:B------:R1:W-:Y:S01]  /*2e70*/  @P0 LDGSTS.E.BYPASS.LTC128B.128 [R197+0xb100], [R6.64], !P4 ;  /* 0x0b10000006c50fae */ /* 0x0003e2000e101d46 */
[----:B------:R-:W-:-:S02]  /*2e80*/  ISETP.GE.AND P0, PT, R10, 0x41, PT ;  /* 0x000000410a00780c */ /* 0x000fc40003f06270 */
[----:B---3--:R-:W-:-:S04]  /*2e90*/  @P1 LEA R2, P2, R208, R8, 0x1 ;  /* 0x00000008d0021211 */ /* 0x008fc800078408ff */
[----:B------:R-:W-:Y:S02]  /*2ea0*/  @P1 LEA.HI.X R3, R208, R9, R91, 0x1, P2 ;  /* 0x00000009d0031211 */ /* 0x000fe400010f0c5b */
[----:B------:R-:W-:-:S03]  /*2eb0*/  @P1 ISETP.GE.AND P2, PT, R216, c[0x0][0x1d4], PT ;  /* 0x00007500d8001a0c */ /* 0x000fc60003f46270 */
[----:B------:R3:W-:Y:S02]  /*2ec0*/  @P1 LDGSTS.E.BYPASS.LTC128B.128 [R197+0x9100], [R2.64], !P3 ;  /* 0x0910000002c51fae */ /* 0x0007e4000d901d46 */
[----:B---3--:R-:W-:-:S04]  /*2ed0*/  @P1 LEA R2, P3, R216, R8, 0x1 ;  /* 0x00000008d8021211 */ /* 0x008fc800078608ff */
[----:B------:R-:W-:Y:S02]  /*2ee0*/  @P1 LEA.HI.X R3, R216, R9, R90, 0x1, P3 ;  /* 0x00000009d8031211 */ /* 0x000fe400018f0c5a */
[----:B-1----:R-:W-:-:S03]  /*2ef0*/  @P0 LEA R6, P3, R208, R0, 0x1 ;  /* 0x00000000d0060211 */ /* 0x002fc600078608ff */
[----:B------:R1:W-:Y:S01]  /*2f00*/  @P1 LDGSTS.E.BYPASS.LTC128B.128 [R197+0xc100], [R2.64], !P2 ;  /* 0x0c10000002c51fae */ /* 0x0003e2000d101d46 */
[----:B------:R-:W-:Y:S02]  /*2f10*/  @P0 ISETP.GE.AND P2, PT, R208, c[0x0][0x1d4], PT ;  /* 0x00007500d0000a0c */ /* 0x000fe40003f46270 */
[----:B------:R-:W-:Y:S02]  /*2f20*/  @P0 ISETP.GE.AND P1, PT, R216, c[0x0][0x1d4], PT ;  /* 0x00007500d8000a0c */ /* 0x000fe40003f26270 */
[----:B--2---:R-:W-:-:S09]  /*2f30*/  @P0 LEA.HI.X R7, R208, R5, R91, 0x1, P3 ;  /* 0x00000005d0070211 */ /* 0x004fd200018f0c5b */
[----:B------:R2:W-:Y:S01]  /*2f40*/  @P0 LDGSTS.E.BYPASS.LTC128B.128 [R197+0xa100], [R6.64], !P2 ;  /* 0x0a10000006c50fae */ /* 0x0005e2000d101d46 */
[----:B-1----:R-:W-:-:S04]  /*2f50*/  @P0 LEA R2, P3, R216, R0, 0x1 ;  /* 0x00000000d8020211 */ /* 0x002fc800078608ff */
[----:B------:R-:W-:-:S05]  /*2f60*/  @P0 LEA.HI.X R3, R216, R5, R90, 0x1, P3 ;  /* 0x00000005d8030211 */ /* 0x000fca00018f0c5a */
[----:B------:R1:W-:Y:S04]  /*2f70*/  @P0 LDGSTS.E.BYPASS.LTC128B.128 [R197+0xd100], [R2.64], !P1 ;  /* 0x0d10000002c50fae */ /* 0x0003e8000c901d46 */
[----:B------:R-:W0:Y:S01]  /*2f80*/  LDGDEPBAR ;  /* 0x00000000000079af */ /* 0x000e220000000000 */
[----:B------:R-:W-:-:S04]  /*2f90*/  DEPBAR.LE SB0, 0x1 ;  /* 0x000080400000791a */ /* 0x000fc80000000000 */
[----:B------:R-:W-:Y:S06]  /*2fa0*/  BAR.SYNC.DEFER_BLOCKING 0x0 ;  /* 0x0000000000007b1d */ /* 0x000fec0000010000 */
        /* <DEDUP_REMOVED lines=10> */
[----:B------:R-:W-:Y:S01]  /*3050*/  BAR.SYNC.DEFER_BLOCKING 0x0 ;  /* 0x0000000000007b1d */ /* 0x000fe20000010000 */
[----:B------:R-:W-:Y:S02]  /*3060*/  R2P PR, R227, 0x6 ;  /* 0x00000006e3007804 */ /* 0x000fe40000000000 */
[----:B------:R-:W-:-:S03]  /*3070*/  IADD3 R180, R181, 0x20, RZ ;  /* 0x00000020b5b47810 */ /* 0x000fc60007ffe0ff */
[----:B----4-:R-:W3:Y:S08]  /*3080*/  LDSM.16.M88.4 R12, [R181] ;  /* 0x00000000b50c783b */ /* 0x010ef00000000200 */
[----:B------:R-:W-:Y:S01]  /*3090*/  @P1 IADD3 R180, R181, -0x20, RZ ;  /* 0xffffffe0b5b41810 */ /* 0x000fe20007ffe0ff */
[----:B------:R-:W-:Y:S02]  /*30a0*/  IMAD R0, R18, c[0x0][0x208], RZ ;  /* 0x0000820012007a24 */ /* 0x000fe400078e02ff */
[C---:B-1----:R-:W-:Y:S01]  /*30b0*/  IMAD.WIDE.U32 R2, R199.reuse, c[0x0][0x208], RZ ;  /* 0x00008200c7027a25 */ /* 0x042fe200078e00ff */
[----:B------:R-:W-:Y:S03]  /*30c0*/  LDSM.16.M88.4 R28, [R181+0x1000] ;  /* 0x00100000b51c783b */ /* 0x000fe60000000200 */
[----:B------:R-:W-:Y:S01]  /*30d0*/  IMAD R0, R199, c[0x0][0x20c], R0 ;  /* 0x00008300c7007a24 */ /* 0x000fe200078e0200 */
[----:B------:R-:W1:Y:S03]  /*30e0*/  LDSM.16.M88.4 R56, [R180] ;  /* 0x00000000b438783b */ /* 0x000e660000000200 */
[----:B------:R-:W-:-:S02]  /*30f0*/  IMAD.IADD R3, R3, 0x1, R0 ;  /* 0x0000000103037824 */ /* 0x000fc400078e0200 */
[----:B------:R-:W-:-:S04]  /*3100*/  IMAD.WIDE.U32 R238, R21, c[0x0][0x210], RZ ;  /* 0x0000840015ee7a25 */ /* 0x000fc800078e00ff */
[C---:B------:R-:W-:Y:S01]  /*3110*/  IMAD.SHL.U32 R200, R208.reuse, 0x2, RZ ;  /* 0x00000002d0c87824 */ /* 0x040fe200078e00ff */
[----:B------:R-:W-:Y:S01]  /*3120*/  SHF.L.U64.HI R5, R208, 0x1, R91 ;  /* 0x00000001d0057819 */ /* 0x000fe2000001025b */
[----:B------:R-:W-:Y:S02]  /*3130*/  IMAD R0, R20, c[0x0][0x218], RZ ;  /* 0x0000860014007a24 */ /* 0x000fe400078e02ff */
[----:B------:R-:W-:Y:S01]  /*3140*/  IMAD.SHL.U32 R202, R216, 0x2, RZ ;  /* 0x00000002d8ca7824 */ /* 0x000fe200078e00ff */
[----:B------:R-:W-:Y:S01]  /*3150*/  ISETP.GE.AND P4, PT, R208, c[0x0][0x1d4], PT ;  /* 0x00007500d0007a0c */ /* 0x000fe20003f86270 */
[----:B------:R-:W-:Y:S01]  /*3160*/  IMAD.WIDE.U32 R2, R198, c[0x0][0x218], R2 ;  /* 0x00008600c6027a25 */ /* 0x000fe200078e0002 */
[----:B------:R-:W-:Y:S03]  /*3170*/  LDSM.16.M88.4 R24, [R181+0x800] ;  /* 0x00080000b518783b */ /* 0x000fe60000000200 */
[----:B------:R-:W-:Y:S01]  /*3180*/  IMAD R242, R21, c[0x0][0x214], R239 ;  /* 0x0000850015f27a24 */ /* 0x000fe200078e02ef */
[----:B------:R-:W-:Y:S01]  /*3190*/  IADD3 R2, P0, R2, R238, RZ ;  /* 0x000000ee02027210 */ /* 0x000fe20007f1e0ff */
[----:B------:R-:W-:Y:S01]  /*31a0*/  IMAD R0, R198, c[0x0][0x21c], R0 ;  /* 0x00008700c6007a24 */ /* 0x000fe200078e0200 */
[----:B------:R-:W-:Y:S04]  /*31b0*/  LDSM.16.M88.4 R20, [R181+0x1800] ;  /* 0x00180000b514783b */ /* 0x000fe80000000200 */
[----:B------:R-:W-:Y:S01]  /*31c0*/  IADD3.X R3, R242, R3, R0, P0, !PT ;  /* 0x00000003f2037210 */ /* 0x000fe200007fe400 */
[----:B------:R-:W-:Y:S01]  /*31d0*/  LDSM.16.M88.4 R52, [R180+0x800] ;  /* 0x00080000b434783b */ /* 0x000fe20000000200 */
[C---:B------:R-:W-:Y:S01]  /*31e0*/  LEA R0, P0, R2.reuse, c[0x0][0x1f8], 0x1 ;  /* 0x00007e0002007a11 */ /* 0x040fe200078008ff */
[----:B---3--:R-:W-:Y:S03]  /*31f0*/  HMMA.16816.F32.BF16 R16, R120, R12, RZ ;  /* 0x0000000c7810723c */ /* 0x008fe600000418ff */
[----:B--2---:R-:W-:Y:S01]  /*3200*/  LEA.HI.X R6, R2, c[0x0][0x1fc], R3, 0x1, P0 ;  /* 0x00007f0002067a11 */ /* 0x004fe200000f0c03 */
[----:B------:R-:W-:Y:S04]  /*3210*/  LDSM.16.M88.4 R40, [R180+0x1000] ;  /* 0x00100000b428783b */ /* 0x000fe80000000200 */
[----:B------:R-:W-:Y:S04]  /*3220*/  SHFL.IDX PT, R2, R0, RZ, 0x181f ;  /* 0x00181fff00027589 */ /* 0x000fe800000e0000 */
[----:B------:R-:W2:Y:S04]  /*3230*/  SHFL.IDX PT, R3, R0, 0x1, 0x181f ;  /* 0x00381f0000037f89 */ /* 0x000ea800000e0000 */
[----:B------:R-:W-:Y:S04]  /*3240*/  SHFL.IDX PT, R7, R6, RZ, 0x181f ;  /* 0x00181fff06077589 */ /* 0x000fe800000e0000 */
[----:B------:R-:W3:Y:S04]  /*3250*/  SHFL.IDX PT, R11, R6, 0x1, 0x181f ;  /* 0x00381f00060b7f89 */ /* 0x000ee800000e0000 */
[----:B------:R-:W4:Y:S01]  /*3260*/  SHFL.IDX PT, R0, R0, 0x2, 0x181f ;  /* 0x00581f0000007f89 */ /* 0x000f2200000e0000 */
[----:B-1----:R-:W-:Y:S03]  /*3270*/  HMMA.16816.F32.BF16 R92, R124, R56, R16 ;  /* 0x000000387c5c723c */ /* 0x002fe60000041810 */
[----:B------:R1:W4:Y:S04]  /*3280*/  SHFL.IDX PT, R18, R6, 0x2, 0x181f ;  /* 0x00581f0006127f89 */ /* 0x00032800000e0000 */
[----:B------:R-:W-:Y:S01]  /*3290*/  LDSM.16.M88.4 R36, [R181+0x2000] ;  /* 0x00200000b524783b */ /* 0x000fe20000000200 */
[----:B------:R-:W-:Y:S01]  /*32a0*/  HMMA.16816.F32.BF16 R64, R120, R14, RZ ;  /* 0x0000000e7840723c */ /* 0x000fe200000418ff */
[----:B--2---:R-:W-:-:S02]  /*32b0*/  IADD3 R8, P1, R3, R200, RZ ;  /* 0x000000c803087210 */ /* 0x004fc40007f3e0ff */
[----:B------:R-:W2:Y:S04]  /*32c0*/  LDSM.16.M88.4 R32, [R180+0x1800] ;  /* 0x00180000b420783b */ /* 0x000ea80000000200 */
[C---:B------:R-:W-:Y:S01]  /*32d0*/  IADD3 R14, P0, R2.reuse, R200, RZ ;  /* 0x000000c8020e7210 */ /* 0x040fe20007f1e0ff */
[----:B------:R-:W2:Y:S01]  /*32e0*/  LDSM.16.M88.4 R68, [R181+0x2800] ;  /* 0x00280000b544783b */ /* 0x000ea20000000200 */
[-C--:B------:R-:W-:Y:S01]  /*32f0*/  IADD3 R12, P3, R2, R202.reuse, RZ ;  /* 0x000000ca020c7210 */ /* 0x080fe20007f7e0ff */
[--C-:B---3--:R-:W-:Y:S02]  /*3300*/  IMAD.X R9, R11, 0x1, R5.reuse, P1 ;  /* 0x000000010b097824 */ /* 0x108fe400008e0605 */
[----:B------:R-:W-:Y:S01]  /*3310*/  IMAD.X R15, R7, 0x1, R5, P0 ;  /* 0x00000001070f7824 */ /* 0x000fe200000e0605 */
[----:B------:R-:W-:Y:S01]  /*3320*/  IADD3 R2, P0, R3, R202, RZ ;  /* 0x000000ca03027210 */ /* 0x000fe20007f1e0ff */
[----:B------:R-:W3:Y:S01]  /*3330*/  LDSM.16.M88.4 R72, [R180+0x2000] ;  /* 0x00200000b448783b */ /* 0x000ee20000000200 */
[----:B------:R-:W-:-:S02]  /*3340*/  ISETP.LT.OR P1, PT, R10, 0x1, P4 ;  /* 0x000000010a00780c */ /* 0x000fc40002721670 */
[----:B-1----:R-:W-:Y:S01]  /*3350*/  SHF.L.U64.HI R6, R216, 0x1, R90 ;  /* 0x00000001d8067819 */ /* 0x002fe2000001025a */
[----:B------:R-:W1:Y:S04]  /*3360*/  LDSM.16.M88.4 R76, [R180+0x2800] ;  /* 0x00280000b44c783b */ /* 0x000e680000000200 */
[----:B------:R-:W-:Y:S01]  /*3370*/  IMAD.X R3, R11, 0x1, R6, P0 ;  /* 0x000000010b037824 */ /* 0x000fe200000e0606 */
[----:B----4-:R-:W-:-:S05]  /*3380*/  IADD3 R16, P0, R0, R200, RZ ;  /* 0x000000c800107210 */ /* 0x010fca0007f1e0ff */
[----:B------:R-:W-:Y:S01]  /*3390*/  IMAD.X R17, R18, 0x1, R5, P0 ;  /* 0x0000000112117824 */ /* 0x000fe200000e0605 */
[----:B------:R-:W-:Y:S01]  /*33a0*/  ISETP.GE.AND P0, PT, R216, c[0x0][0x1d4], PT ;  /* 0x00007500d8007a0c */ /* 0x000fe20003f06270 */
[----:B------:R-:W-:Y:S01]  /*33b0*/  @!PT LDS RZ, [RZ] ;  /* 0x00000000fffff984 */ /* 0x000fe20000000800 */
[----:B------:R-:W-:Y:S01]  /*33c0*/  @!PT LDS RZ, [RZ] ;  /* 0x00000000fffff984 */ /* 0x000fe20000000800 */
[----:B------:R-:W-:Y:S01]  /*33d0*/  @!PT LDS RZ, [RZ] ;  /* 0x00000000fffff984 */ /* 0x000fe20000000800 */
[----:B------:R4:W-:Y:S03]  /*33e0*/  LDGSTS.E.BYPASS.LTC128B.128 [R197+0x100], [R14.64], !P1 ;  /* 0x001000000ec57fae */ /* 0x0009e6000c901d46 */
[C---:B------:R-:W-:Y:S01]  /*33f0*/  ISETP.LT.OR P1, PT, R10.reuse, 0x1, P0 ;  /* 0x000000010a00780c */ /* 0x040fe20000721670 */
[----:B------:R-:W-:Y:S01]  /*3400*/  IMAD.X R13, R7, 0x1, R6, P3 ;  /* 0x00000001070d7824 */ /* 0x000fe200018e0606 */
[----:B------:R-:W-:Y:S01]  /*3410*/  HMMA.16816.F32.BF16 R44, R120, R28, RZ ;  /* 0x0000001c782c723c */ /* 0x000fe200000418ff */
[----:B------:R-:W-:-:S10]  /*3420*/  ISETP.LT.OR P3, PT, R10, 0x21, P0 ;  /* 0x000000210a00780c */ /* 0x000fd40000761670 */
[----:B------:R4:W-:Y:S01]  /*3430*/  LDGSTS.E.BYPASS.LTC128B.128 [R197+0x3100], [R12.64], !P1 ;  /* 0x031000000cc57fae */ /* 0x0009e2000c901d46 */
[C---:B------:R-:W-:Y:S01]  /*3440*/  ISETP.LT.OR P1, PT, R10.reuse, 0x21, P4 ;  /* 0x000000210a00780c */ /* 0x040fe20002721670 */
[----:B------:R-:W-:Y:S01]  /*3450*/  HMMA.16816.F32.BF16 R60, R120, R24, RZ ;  /* 0x00000018783c723c */ /* 0x000fe200000418ff */
[----:B------:R-:W-:Y:S01]  /*3460*/  ISETP.LT.OR P4, PT, R10, 0x41, P4 ;  /* 0x000000410a00780c */ /* 0x000fe20002781670 */
[----:B------:R-:W-:-:S06]  /*3470*/  IMAD.MOV.U32 R7, RZ, RZ, 0x40 ;  /* 0x00000040ff077424 */ /* 0x000fcc00078e00ff */
[----:B------:R-:W-:Y:S04]  /*3480*/  HMMA.16816.F32.BF16 R48, R120, R26, RZ ;  /* 0x0000001a7830723c */ /* 0x000fe800000418ff */
[----:B------:R1:W-:Y:S01]  /*3490*/  LDGSTS.E.BYPASS.LTC128B.128 [R197+0x1100], [R8.64], !P1 ;  /* 0x0110000008c57fae */ /* 0x0003e2000c901d46 */
[----:B------:R-:W-:-:S03]  /*34a0*/  ISETP.LT.OR P1, PT, R10, 0x41, P0 ;  /* 0x000000410a00780c */ /* 0x000fc60000721670 */
[C---:B------:R-:W-:Y:S01]  /*34b0*/  HMMA.16816.F32.BF16 R24, R120.reuse, R20, RZ ;  /* 0x000000147818723c */ /* 0x040fe200000418ff */
[----:B------:R1:W-:Y:S04]  /*34c0*/  LDGSTS.E.BYPASS.LTC128B.128 [R197+0x4100], [R2.64], !P3 ;  /* 0x0410000002c57fae */ /* 0x0003e8000d901d46 */
[----:B------:R2:W-:Y:S03]  /*34d0*/  LDGSTS.E.BYPASS.LTC128B.128 [R197+0x2100], [R16.64], !P4 ;  /* 0x0210000010c57fae */ /* 0x0005e6000e101d46 */
[----:B------:R-:W-:Y:S08]  /*34e0*/  HMMA.16816.F32.BF16 R20, R120, R22, RZ ;  /* 0x000000167814723c */ /* 0x000ff000000418ff */
[----:B------:R-:W-:Y:S01]  /*34f0*/  HMMA.16816.F32.BF16 R96, R124, R40, R44 ;  /* 0x000000287c60723c */ /* 0x000fe2000004182c */
[----:B-1----:R-:W-:-:S02]  /*3500*/  IADD3 R2, P0, R0, R202, RZ ;  /* 0x000000ca00027210 */ /* 0x002fc40007f1e0ff */
[----:B------:R-:W-:-:S03]  /*3510*/  SEL R0, R7, 0xffffffc0, !P2 ;  /* 0xffffffc007007807 */ /* 0x000fc60005000000 */
[----:B------:R-:W-:Y:S02]  /*3520*/  IMAD.X R3, R18, 0x1, R6, P0 ;  /* 0x0000000112037824 */ /* 0x000fe400000e0606 */
[----:B------:R-:W-:-:S03]  /*3530*/  IMAD.IADD R183, R181, 0x1, R0 ;  /* 0x00000001b5b77824 */ /* 0x000fc600078e0200 */
[----:B------:R1:W-:Y:S01]  /*3540*/  LDGSTS.E.BYPASS.LTC128B.128 [R197+0x5100], [R2.64], !P1 ;  /* 0x0510000002c57fae */ /* 0x0003e2000c901d46 */
[----:B------:R-:W-:Y:S03]  /*3550*/  HMMA.16816.F32.BF16 R28, R120, R30, RZ ;  /* 0x0000001e781c723c */ /* 0x000fe600000418ff */
[----:B------:R-:W3:Y:S04]  /*3560*/  LDSM.16.M88.4 R44, [R183] ;  /* 0x00000000b72c783b */ /* 0x000ee80000000200 */
[----:B------:R-:W-:Y:S01]  /*3570*/  LDSM.16.M88.4 R108, [R181+0x4000] ;  /* 0x00400000b56c783b */ /* 0x000fe20000000200 */
[----:B--2---:R-:W-:Y:S03]  /*3580*/  HMMA.16816.F32.BF16 R88, R124, R34, R20 ;  /* 0x000000227c58723c */ /* 0x004fe60000041814 */
[----:B------:R-:W-:Y:S04]  /*3590*/  LDSM.16.M88.4 R112, [R181+0x4800] ;  /* 0x00480000b570783b */ /* 0x000fe80000000200 */
[----:B------:R-:W-:Y:S01]  /*35a0*/  LDSM.16.M88.4 R148, [R180+0x4000] ;  /* 0x00400000b494783b */ /* 0x000fe20000000200 */
[----:B------:R-:W-:Y:S03]  /*35b0*/  HMMA.16816.F32.BF16 R20, R120, R36, RZ ;  /* 0x000000247814723c */ /* 0x000fe600000418ff */
[----:B------:R-:W-:Y:S04]  /*35c0*/  LDSM.16.M88.4 R128, [R180+0x3800] ;  /* 0x00380000b480783b */ /* 0x000fe80000000200 */
[----:B------:R-:W-:Y:S01]  /*35d0*/  LDSM.16.M88.4 R136, [R183+0x4000] ;  /* 0x00400000b788783b */ /* 0x000fe20000000200 */
[----:B------:R-:W-:Y:S03]  /*35e0*/  HMMA.16816.F32.BF16 R84, R124, R32, R24 ;  /* 0x000000207c54723c */ /* 0x000fe60000041818 */
[----:B------:R-:W2:Y:S05]  /*35f0*/  LDSM.16.M88.4 R32, [R183+0x1800] ;  /* 0x00180000b720783b */ /* 0x000eaa0000000200 */
[C---:B------:R-:W-:Y:S08]  /*3600*/  HMMA.16816.F32.BF16 R8, R120.reuse, R68, RZ ;  /* 0x000000447808723c */ /* 0x040ff000000418ff */
[----:B----4-:R-:W-:Y:S01]  /*3610*/  HMMA.16816.F32.BF16 R12, R120, R38, RZ ;  /* 0x00000026780c723c */ /* 0x010fe200000418ff */
[----:B------:R-:W4:Y:S01]  /*3620*/  LDSM.16.M88.4 R36, [R183+0x1000] ;  /* 0x00100000b724783b */ /* 0x000f220000000200 */
[----:B-1----:R-:W-:-:S03]  /*3630*/  IADD3 R2, R180, 0x3000, RZ ;  /* 0x00003000b4027810 */ /* 0x002fc60007ffe0ff */
[----:B------:R-:W-:Y:S03]  /*3640*/  LDSM.16.M88.4 R24, [R183+0x2000] ;  /* 0x00200000b718783b */ /* 0x000fe60000000200 */
[----:B------:R-:W-:Y:S01]  /*3650*/  HMMA.16816.F32.BF16 R80, R124, R42, R28 ;  /* 0x0000002a7c50723c */ /* 0x000fe2000004181c */
[----:B------:R-:W-:Y:S01]  /*3660*/  IMAD.IADD R182, R2, 0x1, R0 ;  /* 0x0000000102b67824 */ /* 0x000fe200078e0200 */
[----:B------:R-:W-:Y:S04]  /*3670*/  LDSM.16.M88.4 R140, [R183+0x4800] ;  /* 0x00480000b78c783b */ /* 0x000fe80000000200 */
[----:B------:R-:W-:Y:S02]  /*3680*/  LDSM.16.M88.4 R104, [R182+-0x1800] ;  /* 0xffe80000b668783b */ /* 0x000fe40000000200 */
[----:B------:R-:W-:Y:S02]  /*3690*/  HMMA.16816.F32.BF16 R40, R120, R70, RZ ;  /* 0x000000467828723c */ /* 0x000fe400000418ff */
[----:B------:R-:W-:Y:S04]  /*36a0*/  LDSM.16.M88.4 R116, [R182+-0x1000] ;  /* 0xfff00000b674783b */ /* 0x000fe80000000200 */
[----:B------:R-:W-:Y:S02]  /*36b0*/  LDSM.16.M88.4 R176, [R183+0x3000] ;  /* 0x00300000b7b0783b */ /* 0x000fe40000000200 */
[C---:B------:R-:W-:Y:S02]  /*36c0*/  HMMA.16816.F32.BF16 R64, R124.reuse, R58, R64 ;  /* 0x0000003a7c40723c */ /* 0x040fe40000041840 */
[----:B------:R-:W-:Y:S04]  /*36d0*/  LDSM.16.M88.4 R144, [R183+0x5000] ;  /* 0x00500000b790783b */ /* 0x000fe80000000200 */
[----:B------:R-:W0:Y:S02]  /*36e0*/  LDGDEPBAR ;  /* 0x00000000000079af */ /* 0x000e240000000000 */
[C---:B------:R-:W-:Y:S02]  /*36f0*/  HMMA.16816.F32.BF16 R56, R124.reuse, R52, R60 ;  /* 0x000000347c38723c */ /* 0x040fe4000004183c */
[----:B------:R-:W-:Y:S06]  /*3700*/  LDSM.16.M88.4 R60, [R182+-0x3000] ;  /* 0xffd00000b63c783b */ /* 0x000fec0000000200 */
[C---:B------:R-:W-:Y:S01]  /*3710*/  HMMA.16816.F32.BF16 R100, R124.reuse, R54, R48 ;  /* 0x000000367c64723c */ /* 0x040fe20000041830 */
[----:B------:R-:W1:Y:S07]  /*3720*/  LDSM.16.M88.4 R52, [R183+0x800] ;  /* 0x00080000b734783b */ /* 0x000e6e0000000200 */
[C---:B---3--:R-:W-:Y:S01]  /*3730*/  HMMA.16816.F32.BF16 R48, R124.reuse, R72, R20 ;  /* 0x000000487c30723c */ /* 0x048fe20000041814 */
[----:B------:R-:W3:Y:S07]  /*3740*/  LDSM.16.M88.4 R20, [R183+0x2800] ;  /* 0x00280000b714783b */ /* 0x000eee0000000200 */
[----:B------:R-:W-:Y:S08]  /*3750*/  HMMA.16816.F32.BF16 R16, R124, R76, R8 ;  /* 0x0000004c7c10723c */ /* 0x000ff00000041808 */
[----:B------:R-:W-:Y:S01]  /*3760*/  HMMA.16816.F32.BF16 R8, R152, R44, R92 ;  /* 0x0000002c9808723c */ /* 0x000fe2000004185c */
[----:B------:R-:W1:Y:S07]  /*3770*/  LDSM.16.M88.4 R92, [R182+-0x2000] ;  /* 0xffe00000b65c783b */ /* 0x000e6e0000000200 */
[C---:B------:R-:W-:Y:S08]  /*3780*/  HMMA.16816.F32.BF16 R28, R124.reuse, R74, R12 ;  /* 0x0000004a7c1c723c */ /* 0x040ff0000004180c */
[----:B------:R-:W-:Y:S01]  /*3790*/  HMMA.16816.F32.BF16 R12, R124, R78, R40 ;  /* 0x0000004e7c0c723c */ /* 0x000fe20000041828 */
[----:B------:R-:W1:Y:S04]  /*37a0*/  LDSM.16.M88.4 R76, [R182+-0x2800] ;  /* 0xffd80000b64c783b */ /* 0x000e680000000200 */
[----:B------:R-:W1:Y:S03]  /*37b0*/  LDSM.16.M88.4 R40, [R182+-0x800] ;  /* 0xfff80000b628783b */ /* 0x000e660000000200 */
[C---:B--2---:R-:W-:Y:S08]  /*37c0*/  HMMA.16816.F32.BF16 R84, R152.reuse, R32, R84 ;  /* 0x000000209854723c */ /* 0x044ff00000041854 */
[C---:B------:R-:W-:Y:S08]  /*37d0*/  HMMA.16816.F32.BF16 R44, R152.reuse, R46, R64 ;  /* 0x0000002e982c723c */ /* 0x040ff00000041840 */
[C---:B----4-:R-:W-:Y:S01]  /*37e0*/  HMMA.16816.F32.BF16 R72, R152.reuse, R36, R96 ;  /* 0x000000249848723c */ /* 0x050fe20000041860 */
[----:B------:R-:W2:Y:S07]  /*37f0*/  LDSM.16.M88.4 R96, [R181+0x3000] ;  /* 0x00300000b560783b */ /* 0x000eae0000000200 */
[C---:B------:R-:W-:Y:S08]  /*3800*/  HMMA.16816.F32.BF16 R80, R152.reuse, R38, R80 ;  /* 0x000000269850723c */ /* 0x040ff00000041850 */
[C---:B------:R-:W-:Y:S08]  /*3810*/  HMMA.16816.F32.BF16 R88, R152.reuse, R34, R88 ;  /* 0x000000229858723c */ /* 0x040ff00000041858 */
[C---:B-1----:R-:W-:Y:S08]  /*3820*/  HMMA.16816.F32.BF16 R56, R152.reuse, R52, R56 ;  /* 0x000000349838723c */ /* 0x042ff00000041838 */
[C---:B------:R-:W-:Y:S08]  /*3830*/  HMMA.16816.F32.BF16 R68, R152.reuse, R24, R48 ;  /* 0x000000189844723c */ /* 0x040ff00000041830 */
[C---:B------:R-:W-:Y:S01]  /*3840*/  HMMA.16816.F32.BF16 R64, R152.reuse, R54, R100 ;  /* 0x000000369840723c */ /* 0x040fe20000041864 */
[----:B------:R-:W1:Y:S07]  /*3850*/  LDSM.16.M88.4 R100, [R181+0x3800] ;  /* 0x00380000b564783b */ /* 0x000e6e0000000200 */
[C---:B---3--:R-:W-:Y:S08]  /*3860*/  HMMA.16816.F32.BF16 R48, R152.reuse, R20, R16 ;  /* 0x000000149830723c */ /* 0x048ff00000041810 */
[C---:B------:R-:W-:Y:S08]  /*3870*/  HMMA.16816.F32.BF16 R52, R152.reuse, R26, R28 ;  /* 0x0000001a9834723c */ /* 0x040ff0000004181c */
[----:B------:R-:W-:Y:S08]  /*3880*/  HMMA.16816.F32.BF16 R36, R152, R22, R12 ;  /* 0x000000169824723c */ /* 0x000ff0000004180c */
[C---:B------:R-:W-:Y:S08]  /*3890*/  HMMA.16816.F32.BF16 R32, R156.reuse, R60, R8 ;  /* 0x0000003c9c20723c */ /* 0x040ff00000041808 */
[C---:B------:R-:W-:Y:S08]  /*38a0*/  HMMA.16816.F32.BF16 R8, R156.reuse, R104, R84 ;  /* 0x000000689c08723c */ /* 0x040ff00000041854 */
[C---:B------:R-:W-:Y:S08]  /*38b0*/  HMMA.16816.F32.BF16 R28, R156.reuse, R62, R44 ;  /* 0x0000003e9c1c723c */ /* 0x040ff0000004182c */
[C---:B------:R-:W-:Y:S08]  /*38c0*/  HMMA.16816.F32.BF16 R16, R156.reuse, R92, R72 ;  /* 0x0000005c9c10723c */ /* 0x040ff00000041848 */
[C---:B------:R-:W-:Y:S01]  /*38d0*/  HMMA.16816.F32.BF16 R12, R156.reuse, R94, R80 ;  /* 0x0000005e9c0c723c */ /* 0x040fe20000041850 */
[----:B------:R-:W-:Y:S07]  /*38e0*/  LDSM.16.M88.4 R92, [R181+0x5800] ;  /* 0x00580000b55c783b */ /* 0x000fee0000000200 */
[C---:B------:R-:W-:Y:S01]  /*38f0*/  HMMA.16816.F32.BF16 R84, R156.reuse, R106, R88 ;  /* 0x0000006a9c54723c */ /* 0x040fe20000041858 */
[----:B------:R-:W3:Y:S04]  /*3900*/  LDSM.16.M88.4 R88, [R181+0x5000] ;  /* 0x00500000b558783b */ /* 0x000ee80000000200 */
[----:B------:R-:W-:Y:S03]  /*3910*/  LDSM.16.M88.4 R104, [R180+0x3000] ;  /* 0x00300000b468783b */ /* 0x000fe60000000200 */
[C---:B------:R-:W-:Y:S08]  /*3920*/  HMMA.16816.F32.BF16 R24, R156.reuse, R76, R56 ;  /* 0x0000004c9c18723c */ /* 0x040ff00000041838 */
[C---:B------:R-:W-:Y:S08]  /*3930*/  HMMA.16816.F32.BF16 R20, R156.reuse, R78, R64 ;  /* 0x0000004e9c14723c */ /* 0x040ff00000041840 */
[C---:B------:R-:W-:Y:S08]  /*3940*/  HMMA.16816.F32.BF16 R80, R156.reuse, R116, R68 ;  /* 0x000000749c50723c */ /* 0x040ff00000041844 */
[C---:B------:R-:W-:Y:S08]  /*3950*/  HMMA.16816.F32.BF16 R72, R156.reuse, R40, R48 ;  /* 0x000000289c48723c */ /* 0x040ff00000041830 */
[C---:B------:R-:W-:Y:S08]  /*3960*/  HMMA.16816.F32.BF16 R76, R156.reuse, R118, R52 ;  /* 0x000000769c4c723c */ /* 0x040ff00000041834 */
[----:B------:R-:W-:Y:S01]  /*3970*/  HMMA.16816.F32.BF16 R68, R156, R42, R36 ;  /* 0x0000002a9c44723c */ /* 0x000fe20000041824 */
[----:B------:R-:W4:Y:S04]  /*3980*/  LDSM.16.M88.4 R40, [R180+0x4800] ;  /* 0x00480000b428783b */ /* 0x000f280000000200 */
[----:B------:R-:W1:Y:S03]  /*3990*/  LDSM.16.M88.4 R36, [R180+0x5000] ;  /* 0x00500000b424783b */ /* 0x000e660000000200 */
[C---:B--2---:R-:W-:Y:S08]  /*39a0*/  HMMA.16816.F32.BF16 R64, R160.reuse, R96, R32 ;  /* 0x00000060a040723c */ /* 0x044ff00000041820 */
[C---:B------:R-:W-:Y:S01]  /*39b0*/  HMMA.16816.F32.BF16 R60, R160.reuse, R98, R28 ;  /* 0x00000062a03c723c */ /* 0x040fe2000004181c */
[----:B------:R-:W2:Y:S07]  /*39c0*/  LDSM.16.M88.4 R96, [R180+0x5800] ;  /* 0x00580000b460783b */ /* 0x000eae0000000200 */
[C---:B------:R-:W-:Y:S08]  /*39d0*/  HMMA.16816.F32.BF16 R48, R160.reuse, R108, R16 ;  /* 0x0000006ca030723c */ /* 0x040ff00000041810 */
[C---:B------:R-:W-:Y:S08]  /*39e0*/  HMMA.16816.F32.BF16 R44, R160.reuse, R110, R12 ;  /* 0x0000006ea02c723c */ /* 0x040ff0000004180c */
[C---:B------:R-:W-:Y:S08]  /*39f0*/  HMMA.16816.F32.BF16 R32, R160.reuse, R112, R8 ;  /* 0x00000070a020723c */ /* 0x040ff00000041808 */
[C---:B-1----:R-:W-:Y:S08]  /*3a00*/  HMMA.16816.F32.BF16 R56, R160.reuse, R100, R24 ;  /* 0x00000064a038723c */ /* 0x042ff00000041818 */
[C---:B------:R-:W-:Y:S08]  /*3a10*/  HMMA.16816.F32.BF16 R28, R160.reuse, R114, R84 ;  /* 0x00000072a01c723c */ /* 0x040ff00000041854 */
[C---:B------:R-:W-:Y:S08]  /*3a20*/  HMMA.16816.F32.BF16 R52, R160.reuse, R102, R20 ;  /* 0x00000066a034723c */ /* 0x040ff00000041814 */
[C---:B---3--:R-:W-:Y:S08]  /*3a30*/  HMMA.16816.F32.BF16 R24, R160.reuse, R88, R80 ;  /* 0x00000058a018723c */ /* 0x048ff00000041850 */
[C---:B------:R-:W-:Y:S01]  /*3a40*/  HMMA.16816.F32.BF16 R16, R160.reuse, R92, R72 ;  /* 0x0000005ca010723c */ /* 0x040fe20000041848 */
[----:B------:R-:W-:Y:S07]  /*3a50*/  LDSM.16.M88.4 R72, [R182+0x800] ;  /* 0x00080000b648783b */ /* 0x000fee0000000200 */
[C---:B------:R-:W-:Y:S08]  /*3a60*/  HMMA.16816.F32.BF16 R20, R160.reuse, R90, R76 ;  /* 0x0000005aa014723c */ /* 0x040ff0000004184c */
[----:B------:R-:W-:Y:S01]  /*3a70*/  HMMA.16816.F32.BF16 R12, R160, R94, R68 ;  /* 0x0000005ea00c723c */ /* 0x000fe20000041844 */
[----:B------:R-:W-:Y:S04]  /*3a80*/  LDSM.16.M88.4 R92, [R183+0x3800] ;  /* 0x00380000b75c783b */ /* 0x000fe80000000200 */
[----:B------:R-:W-:Y:S03]  /*3a90*/  LDSM.16.M88.4 R68, [R182+0x1000] ;  /* 0x00100000b644783b */ /* 0x000fe60000000200 */
[C---:B------:R-:W-:Y:S08]  /*3aa0*/  HMMA.16816.F32.BF16 R116, R164.reuse, R148, R48 ;  /* 0x00000094a474723c */ /* 0x040ff00000041830 */
[C---:B------:R-:W-:Y:S01]  /*3ab0*/  HMMA.16816.F32.BF16 R112, R164.reuse, R150, R44 ;  /* 0x00000096a470723c */ /* 0x040fe2000004182c */
[----:B------:R-:W1:Y:S07]  /*3ac0*/  LDSM.16.M88.4 R148, [R183+0x5800] ;  /* 0x00580000b794783b */ /* 0x000e6e0000000200 */
[C---:B----4-:R-:W-:Y:S08]  /*3ad0*/  HMMA.16816.F32.BF16 R108, R164.reuse, R40, R32 ;  /* 0x00000028a46c723c */ /* 0x050ff00000041820 */
[C---:B------:R-:W-:Y:S08]  /*3ae0*/  HMMA.16816.F32.BF16 R100, R164.reuse, R42, R28 ;  /* 0x0000002aa464723c */ /* 0x040ff0000004181c */
[C---:B------:R-:W-:Y:S01]  /*3af0*/  HMMA.16816.F32.BF16 R8, R164.reuse, R104, R64 ;  /* 0x00000068a408723c */ /* 0x040fe20000041840 */
[----:B------:R-:W3:Y:S07]  /*3b00*/  LDSM.16.M88.4 R64, [R182+0x1800] ;  /* 0x00180000b640783b */ /* 0x000eee0000000200 */
[C---:B------:R-:W-:Y:S01]  /*3b10*/  HMMA.16816.F32.BF16 R132, R164.reuse, R128, R56 ;  /* 0x00000080a484723c */ /* 0x040fe20000041838 */
[----:B------:R-:W-:Y:S07]  /*3b20*/  LDSM.16.M88.4 R56, [R182+0x2800] ;  /* 0x00280000b638783b */ /* 0x000fee0000000200 */
[C---:B------:R-:W-:Y:S08]  /*3b30*/  HMMA.16816.F32.BF16 R88, R164.reuse, R36, R24 ;  /* 0x00000024a458723c */ /* 0x040ff00000041818 */
[C---:B--2---:R-:W-:Y:S08]  /*3b40*/  HMMA.16816.F32.BF16 R80, R164.reuse, R96, R16 ;  /* 0x00000060a450723c */ /* 0x044ff00000041810 */
[C---:B------:R-:W-:Y:S01]  /*3b50*/  HMMA.16816.F32.BF16 R104, R164.reuse, R106, R60 ;  /* 0x0000006aa468723c */ /* 0x040fe2000004183c */
[----:B------:R-:W2:Y:S07]  /*3b60*/  LDSM.16.M88.4 R60, [R182+0x2000] ;  /* 0x00200000b63c783b */ /* 0x000eae0000000200 */
[C---:B------:R-:W-:Y:S08]  /*3b70*/  HMMA.16816.F32.BF16 R128, R164.reuse, R130, R52 ;  /* 0x00000082a480723c */ /* 0x040ff00000041834 */
[C---:B------:R-:W-:Y:S08]  /*3b80*/  HMMA.16816.F32.BF16 R84, R164.reuse, R38, R20 ;  /* 0x00000026a454723c */ /* 0x040ff00000041814 */
[----:B------:R-:W-:Y:S01]  /*3b90*/  HMMA.16816.F32.BF16 R76, R164, R98, R12 ;  /* 0x00000062a44c723c */ /* 0x000fe2000004180c */
[----:B------:R-:W4:Y:S01]  /*3ba0*/  LDSM.16.M88.4 R96, [R182] ;  /* 0x00000000b660783b */ /* 0x000f220000000200 */
[----:B------:R-:W-:Y:S01]  /*3bb0*/  ISETP.GT.AND P0, PT, R196, R228, PT ;  /* 0x000000e4c400720c */ /* 0x000fe20003f04270 */
[----:B------:R-:W-:-:S05]  /*3bc0*/  DEPBAR.LE SB0, 0x0 ;  /* 0x000080000000791a */ /* 0x000fca0000000000 */
        /* <DEDUP_REMOVED lines=8> */
[C---:B------:R-:W-:Y:S08]  /*3c50*/  HMMA.16816.F32.BF16 R44, R168.reuse, R92, R132 ;  /* 0x0000005ca82c723c */ /* 0x040ff00000041884 */
[C---:B------:R-:W-:Y:S08]  /*3c60*/  HMMA.16816.F32.BF16 R40, R168.reuse, R94, R128 ;  /* 0x0000005ea828723c */ /* 0x040ff00000041880 */
[C---:B------:R-:W-:Y:S08]  /*3c70*/  HMMA.16816.F32.BF16 R16, R168.reuse, R146, R84 ;  /* 0x00000092a810723c */ /* 0x040ff00000041854 */
[----:B------:R-:W-:Y:S01]  /*3c80*/  HMMA.16816.F32.BF16 R8, R168, R150, R76 ;  /* 0x00000096a808723c */ /* 0x000fe2000004184c */
[----:B------:R-:W-:Y:S01]  /*3c90*/  ISETP.GT.AND P6, PT, R203, 0x5f, PT ;  /* 0x0000005fcb00780c */ /* 0x000fe20003fc4270 */
[----:B------:R-:W-:Y:S01]  /*3ca0*/  BSSY B0, `(.L_x_693) ;  /* 0x0000054000007945 */ /* 0x000fe20003800000 */
[----:B------:R-:W-:-:S05]  /*3cb0*/  LOP3.LUT R194, R194, 0xfffbffff, RZ, 0xc0, !PT ;  /* 0xfffbffffc2c27812 */ /* 0x000fca00078ec0ff */
[C---:B------:R-:W-:Y:S08]  /*3cc0*/  HMMA.16816.F32.BF16 R36, R172.reuse, R68, R36 ;  /* 0x00000044ac24723c */ /* 0x040ff00000041824 */
[----:B------:R-:W-:Y:S01]  /*3cd0*/  HMMA.16816.F32.BF16 R68, R172, R70, R32 ;  /* 0x00000046ac44723c */ /* 0x000fe20000041820 */
[----:B------:R-:W-:-:S07]  /*3ce0*/  @P6 LOP3.LUT R194, R194, 0x40000, RZ, 0xfc, !PT ;  /* 0x00040000c2c26812 */ /* 0x000fce00078efcff */
[C---:B---3--:R-:W-:Y:S08]  /*3cf0*/  HMMA.16816.F32.BF16 R32, R172.reuse, R64, R28 ;  /* 0x00000040ac20723c */ /* 0x048ff0000004181c */
[C---:B------:R-:W-:Y:S08]  /*3d00*/  HMMA.16816.F32.BF16 R64, R172.reuse, R66, R24 ;  /* 0x00000042ac40723c */ /* 0x040ff00000041818 */
[C---:B--2---:R-:W-:Y:S08]  /*3d10*/  HMMA.16816.F32.BF16 R28, R172.reuse, R60, R20 ;  /* 0x0000003cac1c723c */ /* 0x044ff00000041814 */
[C---:B------:R-:W-:Y:S08]  /*3d20*/  HMMA.16816.F32.BF16 R24, R172.reuse, R56, R12 ;  /* 0x00000038ac18723c */ /* 0x040ff0000004180c */
[C---:B----4-:R-:W-:Y:S08]  /*3d30*/  HMMA.16816.F32.BF16 R52, R172.reuse, R96, R52 ;  /* 0x00000060ac34723c */ /* 0x050ff00000041834 */
        /* <DEDUP_REMOVED lines=8> */
[----:B------:R-:W-:Y:S01]  /*3dc0*/  ISETP.NE.AND P5, PT, R204, 0x1, PT ;  /* 0x00000001cc00780c */ /* 0x000fe20003fa5270 */
[----:B------:R-:W-:Y:S01]  /*3dd0*/  IMAD.MOV.U32 R198, RZ, RZ, RZ ;  /* 0x000000ffffc67224 */ /* 0x000fe200078e00ff */
        /* <DEDUP_REMOVED lines=27> */
.L_x_837:
[----:B------:R-:W-:Y:S05]  /*3f90*/  BRA.DIV ~URZ, `(.L_x_696) ;  /* 0x00012ae27f007947 */ /* 0x000fea000b800000 */
[----:B------:R-:W3:Y:S01]  /*3fa0*/  SHFL.IDX PT, R2, R7, RZ, 0x181f ;  /* 0x00181fff07027589 */ /* 0x000ee200000e0000 */
[----:B------:R-:W-:-:S03]  /*3fb0*/  ISETP.GE.AND P1, PT, R208, c[0x0][0x1d4], PT ;  /* 0x00007500d0007a0c */ /* 0x000fc60003f26270 */
[----:B------:R-:W4:Y:S04]  /*3fc0*/  SHFL.IDX PT, R10, R7, 0x1, 0x181f ;  /* 0x00381f00070a7f89 */ /* 0x000f2800000e0000 */
[----:B------:R-:W5:Y:S04]  /*3fd0*/  SHFL.IDX PT, R11, R0, 0x1, 0x181f ;  /* 0x00381f00000b7f89 */ /* 0x000f6800000e0000 */
[----:B-1----:R-:W1:Y:S01]  /*3fe0*/  SHFL.IDX PT, R0, R0, 0x2, 0x181f ;  /* 0x00581f0000007f89 */ /* 0x002e6200000e0000 */
[C---:B---3--:R-:W-:Y:S02]  /*3ff0*/  IADD3 R12, P0, R2.reuse, R200, RZ ;  /* 0x000000c8020c7210 */ /* 0x048fe40007f1e0ff */
[----:B------:R-:W-:-:S03]  /*4000*/  IADD3 R8, P2, R2, R202, RZ ;  /* 0x000000ca02087210 */ /* 0x000fc60007f5e0ff */
[C-C-:B--2---:R-:W-:Y:S01]  /*4010*/  IMAD.X R13, R9.reuse, 0x1, R5.reuse, P0 ;  /* 0x00000001090d7824 */ /* 0x144fe200000e0605 */
[----:B------:R-:W-:Y:S01]  /*4020*/  ISETP.GE.AND P0, PT, R216, c[0x0][0x1d4], PT ;  /* 0x00007500d8007a0c */ /* 0x000fe20003f06270 */
[----:B------:R-:W-:Y:S01]  /*4030*/  IMAD.X R9, R9, 0x1, R6, P2 ;  /* 0x0000000109097824 */ /* 0x000fe200010e0606 */
[C---:B----4-:R-:W-:Y:S02]  /*4040*/  IADD3 R2, P2, R10.reuse, R200, RZ ;  /* 0x000000c80a027210 */ /* 0x050fe40007f5e0ff */
[----:B------:R2:W-:Y:S03]  /*4050*/  LDGSTS.E.BYPASS.LTC128B.128 [R197+0x8100], [R12.64], !P1 ;  /* 0x081000000cc57fae */ /* 0x0005e6000c901d46 */
[----:B-----5:R-:W-:Y:S01]  /*4060*/  IMAD.X R3, R11, 0x1, R5, P2 ;  /* 0x000000010b037824 */ /* 0x020fe200010e0605 */
[----:B------:R-:W-:-:S05]  /*4070*/  IADD3 R10, P2, R10, R202, RZ ;  /* 0x000000ca0a0a7210 */ /* 0x000fca0007f5e0ff */
[----:B------:R2:W-:Y:S01]  /*4080*/  LDGSTS.E.BYPASS.LTC128B.128 [R197+0xb100], [R8.64], !P0 ;  /* 0x0b10000008c57fae */ /* 0x0005e2000c101d46 */
[----:B------:R-:W-:-:S03]  /*4090*/  IMAD.X R11, R11, 0x1, R6, P2 ;  /* 0x000000010b0b7824 */ /* 0x000fc600010e0606 */
[----:B------:R3:W-:Y:S04]  /*40a0*/  LDGSTS.E.BYPASS.LTC128B.128 [R197+0x9100], [R2.64], !P1 ;  /* 0x0910000002c57fae */ /* 0x0007e8000c901d46 */
[----:B------:R4:W-:Y:S04]  /*40b0*/  LDGSTS.E.BYPASS.LTC128B.128 [R197+0xc100], [R10.64], !P0 ;  /* 0x0c1000000ac57fae */ /* 0x0009e8000c101d46 */
[----:B---3--:R2:W3:Y:S01]  /*40c0*/  SHFL.IDX PT, R2, R7, 0x2, 0x181f ;  /* 0x00581f0007027f89 */ /* 0x0084e200000e0000 */
[----:B----4-:R-:W-:Y:S02]  /*40d0*/  SEL R11, RZ, 0x10, P1 ;  /* 0x00000010ff0b7807 */ /* 0x010fe40000800000 */
[----:B------:R-:W-:-:S02]  /*40e0*/  SEL R10, RZ, 0x10, P0 ;  /* 0x00000010ff0a7807 */ /* 0x000fc40000000000 */
.L_x_838:
[----:B-1----:R-:W-:Y:S02]  /*40f0*/  IADD3 R3, -R11, 0x10, RZ ;  /* 0x000000100b037810 */ /* 0x002fe40007ffe1ff */
[----:B--2---:R-:W-:-:S02]  /*4100*/  IADD3 R7, -R10, 0x10, RZ ;  /* 0x000000100a077810 */ /* 0x004fc40007ffe1ff */
[----:B------:R-:W-:Y:S02]  /*4110*/  LOP3.LUT R3, R3, 0xf, RZ, 0xc0, !PT ;  /* 0x0000000f03037812 */ /* 0x000fe400078ec0ff */
[----:B------:R-:W-:Y:S02]  /*4120*/  ISETP.NE.U32.AND P2, PT, R11, RZ, PT ;  /* 0x000000ff0b00720c */ /* 0x000fe40003f45070 */
[----:B---3--:R-:W-:Y:S02]  /*4130*/  IADD3 R8, P1, P0, R3, R2, R200 ;  /* 0x0000000203087210 */ /* 0x008fe4000783e0c8 */
[----:B------:R-:W-:Y:S02]  /*4140*/  LOP3.LUT R3, R7, 0xf, RZ, 0xc0, !PT ;  /* 0x0000000f07037812 */ /* 0x000fe400078ec0ff */
[----:B------:R-:W-:Y:S02]  /*4150*/  IADD3.X R9, RZ, R0, R5, P1, P0 ;  /* 0x00000000ff097210 */ /* 0x000fe40000fe0405 */
[----:B------:R-:W-:-:S04]  /*4160*/  IADD3 R2, P1, P0, R3, R2, R202 ;  /* 0x0000000203027210 */ /* 0x000fc8000783e0ca */
[----:B------:R-:W-:Y:S01]  /*4170*/  IADD3.X R3, RZ, R0, R6, P1, P0 ;  /* 0x00000000ff037210 */ /* 0x000fe20000fe0406 */
[----:B------:R-:W-:Y:S01]  /*4180*/  @!PT LDS RZ, [RZ] ;  /* 0x00000000fffff984 */ /* 0x000fe20000000800 */
[----:B------:R-:W-:Y:S01]  /*4190*/  @!PT LDS RZ, [RZ] ;  /* 0x00000000fffff984 */ /* 0x000fe20000000800 */
[----:B------:R-:W-:Y:S01]  /*41a0*/  @!PT LDS RZ, [RZ] ;  /* 0x00000000fffff984 */ /* 0x000fe20000000800 */
[----:B------:R1:W-:Y:S01]  /*41b0*/  LDGSTS.E.BYPASS.LTC128B.128.ZFILL [R197+0xa100], [R8.64], P2 ;  /* 0x0a10000008c57fae */ /* 0x0003e20009141d46 */
[----:B------:R-:W-:-:S13]  /*41c0*/  ISETP.NE.U32.AND P0, PT, R10, RZ, PT ;  /* 0x000000ff0a00720c */ /* 0x000fda0003f05070 */
[----:B------:R1:W-:Y:S02]  /*41d0*/  LDGSTS.E.BYPASS.LTC128B.128.ZFILL [R197+0xd100], [R2.64], P0 ;  /* 0x0d10000002c57fae */ /* 0x0003e40008141d46 */
.L_x_694:
[----:B------:R-:W-:Y:S05]  /*41e0*/  BSYNC B0 ;  /* 0x0000000000007941 */ /* 0x000fea0003800000 */
.L_x_693:
[----:B------:R-:W-:Y:S01]  /*41f0*/  IMAD.MOV.U32 R0, RZ, RZ, c[0x0][0x2c4] ;  /* 0x0000b100ff007624 */ /* 0x000fe200078e00ff */
[----:B------:R-:W-:Y:S01]  /*4200*/  ULDC UR4, c[0x0][0x324] ;  /* 0x0000c90000047ab9 */ /* 0x000fe20000000800 */
[----:B-1----:R-:W-:Y:S01]  /*4210*/  IADD3 R2, -R231, 0x1, R188 ;  /* 0x00000001e7027810 */ /* 0x002fe20007ffe1bc */
[----:B------:R-:W-:Y:S01]  /*4220*/  ULOP3.LUT UR4, URZ, UR4, URZ, 0x33, !UPT ;  /* 0x000000043f047292 */ /* 0x000fe2000f8e333f */
[----:B------:R-:W0:Y:S01]  /*4230*/  LDGDEPBAR ;  /* 0x00000000000079af */ /* 0x000e220000000000 */
[----:B------:R-:W-:Y:S01]  /*4240*/  ISETP.NE.AND P0, PT, R0, 0x1, PT ;  /* 0x000000010000780c */ /* 0x000fe20003f05270 */
[----:B------:R-:W-:Y:S01]  /*4250*/  IMAD.IADD R0, R245, 0x1, R243 ;  /* 0x00000001f5007824 */ /* 0x000fe200078e02f3 */
[----:B------:R-:W-:Y:S01]  /*4260*/  IADD3 R9, -R231, R4, RZ ;  /* 0x00000004e7097210 */ /* 0x000fe20007ffe1ff */
[----:B------:R-:W-:Y:S02]  /*4270*/  IMAD.IADD R8, R188, 0x1, -R231 ;  /* 0x00000001bc087824 */ /* 0x000fe400078e0ae7 */
[----:B------:R-:W-:-:S08]  /*4280*/  IMAD.MOV.U32 R5, RZ, RZ, R0 ;  /* 0x000000ffff057224 */ /* 0x000fd000078e0000 */
[----:B------:R-:W-:Y:S01]  /*4290*/  @P0 IMAD.HI.U32 R3, R0, c[0x0][0x2c8], RZ ;  /* 0x0000b20000030a27 */ /* 0x000fe200078e00ff */
[----:B------:R-:W-:-:S04]  /*42a0*/  IADD3 R0, R2, -R229, RZ ;  /* 0x800000e502007210 */ /* 0x000fc80007ffe0ff */
[C---:B------:R-:W-:Y:S02]  /*42b0*/  IADD3 R7, R0.reuse, UR4, RZ ;  /* 0x0000000400077c10 */ /* 0x040fe4000fffe0ff */
[----:B------:R-:W-:Y:S02]  /*42c0*/  @P0 SHF.R.U32.HI R5, RZ, c[0x0][0x2cc], R3 ;  /* 0x0000b300ff050a19 */ /* 0x000fe40000011603 */
[----:B------:R-:W-:Y:S01]  /*42d0*/  IADD3 R6, R0, c[0x0][0x328], RZ ;  /* 0x0000ca0000067a10 */ /* 0x000fe20007ffe0ff */
[----:B------:R-:W-:Y:S05]  /*42e0*/  BRA.DIV ~URZ, `(.L_x_697) ;  /* 0x00012b227f007947 */ /* 0x000fea000b800000 */
[----:B------:R1:W2:Y:S02]  /*42f0*/  SHFL.IDX PT, R3, R5, RZ, 0x1c1f ;  /* 0x001c1fff05037589 */ /* 0x0002a400000e0000 */
.L_x_839:
[----:B------:R-:W-:Y:S01]  /*4300*/  ISETP.GE.AND P0, PT, R249, 0x1, PT ;  /* 0x00000001f900780c */ /* 0x000fe20003f06270 */
[--C-:B--2---:R-:W-:Y:S02]  /*4310*/  IMAD.IADD R2, R6, 0x1, R3.reuse ;  /* 0x0000000106027824 */ /* 0x104fe400078e0203 */
[----:B------:R-:W-:-:S03]  /*4320*/  IMAD.IADD R0, R7, 0x1, R3 ;  /* 0x0000000107007824 */ /* 0x000fc600078e0203 */
[----:B------:R-:W-:-:S07]  /*4330*/  IMNMX R2, R8, R2, PT ;  /* 0x0000000208027217 */ /* 0x000fce0003800200 */
[----:B------:R-:W-:Y:S05]  /*4340*/  @!P0 BRA `(.L_x_698) ;  /* 0x0000014000008947 */ /* 0x000fea0003800000 */
[----:B------:R-:W-:Y:S01]  /*4350*/  IADD3 R3, -R229, R230, R3 ;  /* 0x000000e6e5037210 */ /* 0x000fe20007ffe103 */
[----:B------:R-:W-:Y:S03]  /*4360*/  BSSY B0, `(.L_x_699) ;  /* 0x000000e000007945 */ /* 0x000fe60003800000 */
        /* <DEDUP_REMOVED lines=9> */
.L_x_700:
[----:B------:R-:W-:-:S04]  /*4400*/  MOV R10, c[0x0][0x32c] ;  /* 0x0000cb00000a7a02 */ /* 0x000fc80000000f00 */
[----:B------:R-:W-:-:S13]  /*4410*/  ISETP.NE.AND P0, PT, R10, 0x1, PT ;  /* 0x000000010a00780c */ /* 0x000fda0003f05270 */
[----:B------:R-:W-:-:S05]  /*4420*/  @P0 IMAD.HI.U32 R10, R3, c[0x0][0x330], RZ ;  /* 0x0000cc00030a0a27 */ /* 0x000fca00078e00ff */
[----:B------:R-:W-:Y:S02]  /*4430*/  @P0 SHF.R.U32.HI R3, RZ, c[0x0][0x334], R10 ;  /* 0x0000cd00ff030a19 */ /* 0x000fe4000001160a */
.L_x_701:
[----:B------:R-:W-:Y:S05]  /*4440*/  BSYNC B0 ;  /* 0x0000000000007941 */ /* 0x000fea0003800000 */
.L_x_699:
[----:B------:R-:W-:-:S05]  /*4450*/  IMAD R3, R3, c[0x0][0x32c], R9 ;  /* 0x0000cb0003037a24 */ /* 0x000fca00078e0209 */
[----:B------:R-:W-:Y:S02]  /*4460*/  IADD3 R10, R3, c[0x0][0x32c], RZ ;  /* 0x0000cb00030a7a10 */ /* 0x000fe40007ffe0ff */
[----:B------:R-:W-:Y:S02]  /*4470*/  IMNMX R0, R0, R3, !PT ;  /* 0x0000000300007217 */ /* 0x000fe40007800200 */
[----:B------:R-:W-:Y:S02]  /*4480*/  IMNMX R2, R2, R10, PT ;  /* 0x0000000a02027217 */ /* 0x000fe40003800200 */
.L_x_698:
[----:B------:R-:W-:Y:S02]  /*4490*/  ISETP.GE.AND P0, PT, R4, 0x2, PT ;  /* 0x000000020400780c */ /* 0x000fe40003f06270 */
[----:B------:R-:W-:Y:S02]  /*44a0*/  LOP3.LUT R194, R194, 0xfffdffff, RZ, 0xc0, !PT ;  /* 0xfffdffffc2c27812 */ /* 0x000fe400078ec0ff */
[C---:B------:R-:W-:Y:S02]  /*44b0*/  ISETP.GE.AND P1, PT, R4.reuse, 0x9, PT ;  /* 0x000000090400780c */ /* 0x040fe40003f26270 */
[----:B------:R-:W-:-:S02]  /*44c0*/  ISETP.GE.AND P6, PT, R4, 0x3a, PT ;  /* 0x0000003a0400780c */ /* 0x000fc40003fc6270 */
[C---:B------:R-:W-:Y:S02]  /*44d0*/  ISETP.GE.AND P5, PT, R4.reuse, 0x41, PT ;  /* 0x000000410400780c */ /* 0x040fe40003fa6270 */
[C---:B------:R-:W-:Y:S02]  /*44e0*/  ISETP.GE.AND P4, PT, R4.reuse, 0x42, PT ;  /* 0x000000420400780c */ /* 0x040fe40003f86270 */
[----:B------:R-:W-:Y:S02]  /*44f0*/  ISETP.GE.AND P3, PT, R4, 0x49, PT ;  /* 0x000000490400780c */ /* 0x000fe40003f66270 */
[----:B------:R-:W-:Y:S02]  /*4500*/  @P0 LOP3.LUT R194, R194, 0x20000, RZ, 0xfc, !PT ;  /* 0x00020000c2c20812 */ /* 0x000fe400078efcff */
[----:B------:R-:W-:Y:S02]  /*4510*/  ISETP.GT.AND P0, PT, R0, 0x1, !P0 ;  /* 0x000000010000780c */ /* 0x000fe40004704270 */
[----:B------:R-:W-:-:S02]  /*4520*/  LOP3.LUT R194, R194, 0xffffefff, RZ, 0xc0, !PT ;  /* 0xffffefffc2c27812 */ /* 0x000fc400078ec0ff */
[----:B------:R-:W-:Y:S02]  /*4530*/  ISETP.LT.OR P0, PT, R2, 0x2, P0 ;  /* 0x000000020200780c */ /* 0x000fe40000701670 */
[----:B------:R-:W-:Y:S02]  /*4540*/  @P1 LOP3.LUT R194, R194, 0x1000, RZ, 0xfc, !PT ;  /* 0x00001000c2c21812 */ /* 0x000fe400078efcff */
[----:B------:R-:W-:Y:S02]  /*4550*/  FSEL R11, R53, -INF , !P0 ;  /* 0xff800000350b7808 */ /* 0x000fe40004000000 */
[----:B------:R-:W-:Y:S02]  /*4560*/  ISETP.GT.AND P0, PT, R0, 0x8, !P1 ;  /* 0x000000080000780c */ /* 0x000fe40004f04270 */
[----:B------:R-:W-:Y:S02]  /*4570*/  ISETP.GE.AND P1, PT, R4, 0xa, PT ;  /* 0x0000000a0400780c */ /* 0x000fe40003f26270 */
[----:B------:R-:W-:-:S02]  /*4580*/  ISETP.LT.OR P0, PT, R2, 0x9, P0 ;  /* 0x000000090200780c */ /* 0x000fc40000701670 */
[----:B------:R-:W-:Y:S02]  /*4590*/  LOP3.LUT R194, R194, 0xfffff7ff, RZ, 0xc0, !PT ;  /* 0xfffff7ffc2c27812 */ /* 0x000fe400078ec0ff */
[----:B------:R-:W-:Y:S02]  /*45a0*/  FSEL R16, R48, -INF , !P0 ;  /* 0xff80000030107808 */ /* 0x000fe40004000000 */
[----:B------:R-:W-:Y:S02]  /*45b0*/  ISETP.GT.AND P0, PT, R0, 0x9, !P1 ;  /* 0x000000090000780c */ /* 0x000fe40004f04270 */
[----:B------:R-:W-:Y:S02]  /*45c0*/  ISETP.GE.AND P2, PT, R4, 0x4a, PT ;  /* 0x0000004a0400780c */ /* 0x000fe40003f46270 */
[----:B------:R-:W-:Y:S02]  /*45d0*/  ISETP.LT.OR P0, PT, R2, 0xa, P0 ;  /* 0x0000000a0200780c */ /* 0x000fe40000701670 */
[----:B------:R-:W-:-:S02]  /*45e0*/  @P1 LOP3.LUT R194, R194, 0x800, RZ, 0xfc, !PT ;  /* 0x00000800c2c21812 */ /* 0x000fc400078efcff */
[----:B------:R-:W-:Y:S02]  /*45f0*/  ISETP.GE.AND P1, PT, R4, 0x11, PT ;  /* 0x000000110400780c */ /* 0x000fe40003f26270 */
[----:B------:R-:W-:Y:S02]  /*4600*/  LOP3.LUT R194, R194, 0xfffffbff, RZ, 0xc0, !PT ;  /* 0xfffffbffc2c27812 */ /* 0x000fe400078ec0ff */
[----:B------:R-:W-:Y:S02]  /*4610*/  FSEL R17, R49, -INF , !P0 ;  /* 0xff80000031117808 */ /* 0x000fe40004000000 */
[----:B------:R-:W-:-:S04]  /*4620*/  ISETP.GT.AND P0, PT, R0, 0x10, !P1 ;  /* 0x000000100000780c */ /* 0x000fc80004f04270 */
[----:B------:R-:W-:-:S03]  /*4630*/  ISETP.LT.OR P0, PT, R2, 0x11, P0 ;  /* 0x000000110200780c */ /* 0x000fc60000701670 */
[----:B------:R-:W-:Y:S02]  /*4640*/  @P1 LOP3.LUT R194, R194, 0x400, RZ, 0xfc, !PT ;  /* 0x00000400c2c21812 */ /* 0x000fe400078efcff */
        /* <DEDUP_REMOVED lines=49> */
[----:B------:R-:W-:Y:S02]  /*4960*/  FSEL R141, R32, -INF , !P0 ;  /* 0xff800000208d7808 */ /* 0x000fe40004000000 */
[----:B------:R-:W-:Y:S02]  /*4970*/  LOP3.LUT R194, R194, 0xfffffffd, RZ, 0xc0, !PT ;  /* 0xfffffffdc2c27812 */ /* 0x000fe400078ec0ff */
[----:B------:R-:W-:-:S04]  /*4980*/  ISETP.GT.AND P0, PT, R0, 0x31, !P1 ;  /* 0x000000310000780c */ /* 0x000fc80004f04270 */
[----:B------:R-:W-:-:S03]  /*4990*/  ISETP.LT.OR P0, PT, R2, 0x32, P0 ;  /* 0x000000320200780c */ /* 0x000fc60000701670 */
[----:B------:R-:W-:Y:S02]  /*49a0*/  @P1 LOP3.LUT R194, R194, 0x2, RZ, 0xfc, !PT ;  /* 0x00000002c2c21812 */ /* 0x000fe400078efcff */
[----:B------:R-:W-:Y:S02]  /*49b0*/  ISETP.GE.AND P1, PT, R4, 0x39, PT ;  /* 0x000000390400780c */ /* 0x000fe40003f26270 */
[----:B------:R-:W-:Y:S02]  /*49c0*/  FSEL R140, R33, -INF , !P0 ;  /* 0xff800000218c7808 */ /* 0x000fe40004000000 */
[----:B------:R-:W-:Y:S02]  /*49d0*/  ISETP.GT.AND P0, PT, R0, 0x38, !P1 ;  /* 0x000000380000780c */ /* 0x000fe40004f04270 */
[----:B------:R-:W-:Y:S02]  /*49e0*/  LOP3.LUT R194, R194, 0xfffffffe, RZ, 0xc0, !PT ;  /* 0xfffffffec2c27812 */ /* 0x000fe400078ec0ff */
[----:B------:R-:W-:-:S04]  /*49f0*/  ISETP.LT.OR P0, PT, R2, 0x39, P0 ;  /* 0x000000390200780c */ /* 0x000fc80000701670 */
[----:B------:R-:W-:Y:S02]  /*4a00*/  FSEL R139, R64, -INF , !P0 ;  /* 0xff800000408b7808 */ /* 0x000fe40004000000 */
[----:B------:R-:W-:Y:S02]  /*4a10*/  ISETP.GT.AND P0, PT, R0, 0x39, !P6 ;  /* 0x000000390000780c */ /* 0x000fe40007704270 */
[----:B------:R-:W-:Y:S02]  /*4a20*/  @P1 LOP3.LUT R194, R194, 0x1, RZ, 0xfc, !PT ;  /* 0x00000001c2c21812 */ /* 0x000fe400078efcff */
[----:B------:R-:W-:Y:S02]  /*4a30*/  ISETP.LT.OR P0, PT, R2, 0x3a, P0 ;  /* 0x0000003a0200780c */ /* 0x000fe40000701670 */
[----:B------:R-:W-:Y:S02]  /*4a40*/  ISETP.GE.AND P1, PT, R4, 0x51, PT ;  /* 0x000000510400780c */ /* 0x000fe40003f26270 */
[----:B------:R-:W-:-:S02]  /*4a50*/  FSEL R138, R65, -INF , !P0 ;  /* 0xff800000418a7808 */ /* 0x000fc40004000000 */
[----:B------:R-:W-:Y:S02]  /*4a60*/  ISETP.GT.AND P0, PT, R0, 0x40, !P5 ;  /* 0x000000400000780c */ /* 0x000fe40006f04270 */
[----:B------:R-:W-:Y:S02]  /*4a70*/  LOP3.LUT R194, R194, 0xffff7fff, RZ, 0xc0, !PT ;  /* 0xffff7fffc2c27812 */ /* 0x000fe400078ec0ff */
[----:B------:R-:W-:-:S04]  /*4a80*/  ISETP.LT.OR P0, PT, R2, 0x41, P0 ;  /* 0x000000410200780c */ /* 0x000fc80000701670 */
[----:B------:R-:W-:Y:S02]  /*4a90*/  FSEL R177, R28, -INF , !P0 ;  /* 0xff8000001cb17808 */ /* 0x000fe40004000000 */
[----:B------:R-:W-:Y:S02]  /*4aa0*/  ISETP.GT.AND P0, PT, R0, 0x41, !P4 ;  /* 0x000000410000780c */ /* 0x000fe40006704270 */
[----:B------:R-:W-:Y:S02]  /*4ab0*/  @P1 LOP3.LUT R194, R194, 0x8000, RZ, 0xfc, !PT ;  /* 0x00008000c2c21812 */ /* 0x000fe400078efcff */
[----:B------:R-:W-:Y:S02]  /*4ac0*/  ISETP.LT.OR P0, PT, R2, 0x42, P0 ;  /* 0x000000420200780c */ /* 0x000fe40000701670 */
[----:B------:R-:W-:Y:S02]  /*4ad0*/  LOP3.LUT R194, R194, 0xffffbfff, RZ, 0xc0, !PT ;  /* 0xffffbfffc2c27812 */ /* 0x000fe400078ec0ff */
[----:B------:R-:W-:-:S02]  /*4ae0*/  FSEL R176, R29, -INF , !P0 ;  /* 0xff8000001db07808 */ /* 0x000fc40004000000 */
[----:B------:R-:W-:-:S04]  /*4af0*/  ISETP.GT.AND P0, PT, R0, 0x48, !P3 ;  /* 0x000000480000780c */ /* 0x000fc80005f04270 */
[----:B------:R-:W-:-:S04]  /*4b00*/  ISETP.LT.OR P0, PT, R2, 0x49, P0 ;  /* 0x000000490200780c */ /* 0x000fc80000701670 */
[----:B------:R-:W-:Y:S02]  /*4b10*/  FSEL R151, R60, -INF , !P0 ;  /* 0xff8000003c977808 */ /* 0x000fe40004000000 */
[----:B------:R-:W-:-:S04]  /*4b20*/  ISETP.GT.AND P0, PT, R0, 0x49, !P2 ;  /* 0x000000490000780c */ /* 0x000fc80005704270 */
[----:B------:R-:W-:-:S04]  /*4b30*/  ISETP.LT.OR P0, PT, R2, 0x4a, P0 ;  /* 0x0000004a0200780c */ /* 0x000fc80000701670 */
[----:B------:R-:W-:Y:S02]  /*4b40*/  FSEL R150, R61, -INF , !P0 ;  /* 0xff8000003d967808 */ /* 0x000fe40004000000 */
[----:B------:R-:W-:Y:S02]  /*4b50*/  ISETP.GT.AND P0, PT, R0, 0x50, !P1 ;  /* 0x000000500000780c */ /* 0x000fe40004f04270 */
[----:B------:R-:W-:Y:S02]  /*4b60*/  ISETP.GE.AND P1, PT, R4, 0x52, PT ;  /* 0x000000520400780c */ /* 0x000fe40003f26270 */
[----:B------:R-:W-:-:S04]  /*4b70*/  ISETP.LT.OR P0, PT, R2, 0x51, P0 ;  /* 0x000000510200780c */ /* 0x000fc80000701670 */
[----:B------:R-:W-:Y:S02]  /*4b80*/  FSEL R200, R24, -INF , !P0 ;  /* 0xff80000018c87808 */ /* 0x000fe40004000000 */
[----:B------:R-:W-:-:S04]  /*4b90*/  ISETP.GT.AND P0, PT, R0, 0x51, !P1 ;  /* 0x000000510000780c */ /* 0x000fc80004f04270 */
[----:B------:R-:W-:Y:S02]  /*4ba0*/  ISETP.LT.OR P0, PT, R2, 0x52, P0 ;  /* 0x000000520200780c */ /* 0x000fe40000701670 */
        /* <DEDUP_REMOVED lines=9> */
[----:B------:R-:W-:Y:S02]  /*4c40*/  ISETP.GT.AND P0, PT, R0, RZ, !P1 ;  /* 0x000000ff0000720c */ /* 0x000fe40004f04270 */
[----:B------:R-:W-:Y:S02]  /*4c50*/  LOP3.LUT R194, R194, 0xfffeffff, RZ, 0xc0, !PT ;  /* 0xfffeffffc2c27812 */ /* 0x000fe400078ec0ff */
[----:B------:R-:W-:-:S04]  /*4c60*/  ISETP.LT.OR P0, PT, R2, 0x1, P0 ;  /* 0x000000010200780c */ /* 0x000fc80000701670 */
[----:B------:R-:W-:Y:S02]  /*4c70*/  FSEL R10, R52, -INF , !P0 ;  /* 0xff800000340a7808 */ /* 0x000fe40004000000 */
[----:B------:R-:W-:-:S13]  /*4c80*/  ISETP.GE.AND P0, PT, R4, 0x5a, PT ;  /* 0x0000005a0400780c */ /* 0x000fda0003f06270 */
[----:B------:R-:W-:Y:S02]  /*4c90*/  @P0 LOP3.LUT R194, R194, 0x10000, RZ, 0xfc, !PT ;  /* 0x00010000c2c20812 */ /* 0x000fe400078efcff */
[----:B------:R-:W-:-:S04]  /*4ca0*/  ISETP.GT.AND P0, PT, R0, 0x59, !P0 ;  /* 0x000000590000780c */ /* 0x000fc80004704270 */
[----:B------:R-:W-:-:S04]  /*4cb0*/  ISETP.LT.OR P0, PT, R2, 0x5a, P0 ;  /* 0x0000005a0200780c */ /* 0x000fc80000701670 */
[----:B------:R-:W-:Y:S01]  /*4cc0*/  FSEL R188, R57, -INF , !P0 ;  /* 0xff80000039bc7808 */ /* 0x000fe20004000000 */
[----:B------:R-:W-:Y:S06]  /*4cd0*/  BRA.DIV ~URZ, `(.L_x_702) ;  /* 0x000121a27f007947 */ /* 0x000fec000b800000 */
[----:B------:R2:W3:Y:S02]  /*4ce0*/  SHFL.IDX PT, R3, R5, 0x1, 0x1c1f ;  /* 0x003c1f0005037f89 */ /* 0x0004e400000e0000 */
.L_x_840:
[----:B------:R-:W-:Y:S01]  /*4cf0*/  ISETP.GE.AND P0, PT, R249, 0x1, PT ;  /* 0x00000001f900780c */ /* 0x000fe20003f06270 */
[--C-:B---3--:R-:W-:Y:S02]  /*4d00*/  IMAD.IADD R2, R6, 0x1, R3.reuse ;  /* 0x0000000106027824 */ /* 0x108fe400078e0203 */
        /* <DEDUP_REMOVED lines=14> */
.L_x_705:
[----:B------:R-:W-:-:S04]  /*4df0*/  MOV R4, c[0x0][0x32c] ;  /* 0x0000cb0000047a02 */ /* 0x000fc80000000f00 */
[----:B------:R-:W-:-:S13]  /*4e00*/  ISETP.NE.AND P0, PT, R4, 0x1, PT ;  /* 0x000000010400780c */ /* 0x000fda0003f05270 */
[----:B------:R-:W-:-:S05]  /*4e10*/  @P0 IMAD.HI.U32 R4, R3, c[0x0][0x330], RZ ;  /* 0x0000cc0003040a27 */ /* 0x000fca00078e00ff */
[----:B------:R-:W-:Y:S02]  /*4e20*/  @P0 SHF.R.U32.HI R3, RZ, c[0x0][0x334], R4 ;  /* 0x0000cd00ff030a19 */ /* 0x000fe40000011604 */
.L_x_706:
[----:B------:R-:W-:Y:S05]  /*4e30*/  BSYNC B0 ;  /* 0x0000000000007941 */ /* 0x000fea0003800000 */
.L_x_704:
[----:B------:R-:W-:-:S05]  /*4e40*/  IMAD R3, R3, c[0x0][0x32c], R9 ;  /* 0x0000cb0003037a24 */ /* 0x000fca00078e0209 */
[----:B------:R-:W-:Y:S02]  /*4e50*/  IADD3 R4, R3, c[0x0][0x32c], RZ ;  /* 0x0000cb0003047a10 */ /* 0x000fe40007ffe0ff */
[----:B------:R-:W-:Y:S02]  /*4e60*/  IMNMX R0, R0, R3, !PT ;  /* 0x0000000300007217 */ /* 0x000fe40007800200 */
[----:B------:R-:W-:Y:S02]  /*4e70*/  IMNMX R2, R2, R4, PT ;  /* 0x0000000402027217 */ /* 0x000fe40003800200 */
.L_x_703:
[----:B------:R-:W-:Y:S02]  /*4e80*/  LOP3.LUT P0, RZ, R194, 0x1000, RZ, 0xc0, !PT ;  /* 0x00001000c2ff7812 */ /* 0x000fe4000780c0ff */
[----:B------:R-:W-:Y:S02]  /*4e90*/  FMNMX.FTZ R3, R10, R11, !PT ;  /* 0x0000000b0a037209 */ /* 0x000fe40007810000 */
[----:B------:R-:W-:Y:S02]  /*4ea0*/  ISETP.GT.AND P0, PT, R0, 0x8, !P0 ;  /* 0x000000080000780c */ /* 0x000fe40004704270 */
[----:B------:R-:W-:-:S02]  /*4eb0*/  FMNMX.FTZ R3, R16, R3, !PT ;  /* 0x0000000310037209 */ /* 0x000fc40007810000 */
[----:B------:R-:W-:Y:S02]  /*4ec0*/  ISETP.LT.OR P0, PT, R2, 0x9, P0 ;  /* 0x000000090200780c */ /* 0x000fe40000701670 */
[----:B------:R-:W-:Y:S02]  /*4ed0*/  FMNMX.FTZ R3, R17, R3, !PT ;  /* 0x0000000311037209 */ /* 0x000fe40007810000 */
[----:B------:R-:W-:Y:S02]  /*4ee0*/  FSEL R12, R50, -INF , !P0 ;  /* 0xff800000320c7808 */ /* 0x000fe40004000000 */
[----:B------:R-:W-:Y:S02]  /*4ef0*/  LOP3.LUT P0, RZ, R194, 0x800, RZ, 0xc0, !PT ;  /* 0x00000800c2ff7812 */ /* 0x000fe4000780c0ff */
[----:B------:R-:W-:Y:S02]  /*4f00*/  FMNMX.FTZ R3, R19, R3, !PT ;  /* 0x0000000313037209 */ /* 0x000fe40007810000 */
[----:B------:R-:W-:-:S02]  /*4f10*/  ISETP.GT.AND P0, PT, R0, 0x9, !P0 ;  /* 0x000000090000780c */ /* 0x000fc40004704270 */
[----:B------:R-:W-:Y:S02]  /*4f20*/  FMNMX.FTZ R3, R20, R3, !PT ;  /* 0x0000000314037209 */ /* 0x000fe40007810000 */
[----:B------:R-:W-:Y:S02]  /*4f30*/  ISETP.LT.OR P0, PT, R2, 0xa, P0 ;  /* 0x0000000a0200780c */ /* 0x000fe40000701670 */
[----:B------:R-:W-:Y:S02]  /*4f40*/  FMNMX.FTZ R3, R21, R3, !PT ;  /* 0x0000000315037209 */ /* 0x000fe40007810000 */
[----:B------:R-:W-:Y:S02]  /*4f50*/  FSEL R13, R51, -INF , !P0 ;  /* 0xff800000330d7808 */ /* 0x000fe40004000000 */
[----:B------:R-:W-:Y:S02]  /*4f60*/  LOP3.LUT P0, RZ, R194, 0x400, RZ, 0xc0, !PT ;  /* 0x00000400c2ff7812 */ /* 0x000fe4000780c0ff */
[----:B------:R-:W-:-:S02]  /*4f70*/  FMNMX.FTZ R3, R22, R3, !PT ;  /* 0x0000000316037209 */ /* 0x000fc40007810000 */
[----:B------:R-:W-:Y:S02]  /*4f80*/  ISETP.GT.AND P0, PT, R0, 0x10, !P0 ;  /* 0x000000100000780c */ /* 0x000fe40004704270 */
[----:B------:R-:W-:Y:S02]  /*4f90*/  FMNMX.FTZ R3, R133, R3, !PT ;  /* 0x0000000385037209 */ /* 0x000fe40007810000 */
[----:B------:R-:W-:Y:S02]  /*4fa0*/  ISETP.LT.OR P0, PT, R2, 0x11, P0 ;  /* 0x000000110200780c */ /* 0x000fe40000701670 */
[----:B------:R-:W-:Y:S02]  /*4fb0*/  FMNMX.FTZ R3, R132, R3, !PT ;  /* 0x0000000384037209 */ /* 0x000fe40007810000 */
[----:B------:R-:W-:Y:S02]  /*4fc0*/  FSEL R14, R46, -INF , !P0 ;  /* 0xff8000002e0e7808 */ /* 0x000fe40004000000 */
[----:B------:R-:W-:-:S02]  /*4fd0*/  LOP3.LUT P0, RZ, R194, 0x200, RZ, 0xc0, !PT ;  /* 0x00000200c2ff7812 */ /* 0x000fc4000780c0ff */
[----:B------:R-:W-:Y:S02]  /*4fe0*/  FMNMX.FTZ R3, R111, R3, !PT ;  /* 0x000000036f037209 */ /* 0x000fe40007810000 */
[----:B------:R-:W-:Y:S02]  /*4ff0*/  ISETP.GT.AND P0, PT, R0, 0x11, !P0 ;  /* 0x000000110000780c */ /* 0x000fe40004704270 */
[----:B------:R-:W-:Y:S02]  /*5000*/  FMNMX.FTZ R3, R110, R3, !PT ;  /* 0x000000036e037209 */ /* 0x000fe40007810000 */
[----:B------:R-:W-:Y:S02]  /*5010*/  ISETP.LT.OR P0, PT, R2, 0x12, P0 ;  /* 0x000000120200780c */ /* 0x000fe40000701670 */
[----:B------:R-:W-:Y:S02]  /*5020*/  FMNMX.FTZ R3, R141, R3, !PT ;  /* 0x000000038d037209 */ /* 0x000fe40007810000 */
[----:B------:R-:W-:-:S02]  /*5030*/  FSEL R15, R47, -INF , !P0 ;  /* 0xff8000002f0f7808 */ /* 0x000fc40004000000 */
[----:B------:R-:W-:Y:S02]  /*5040*/  LOP3.LUT P0, RZ, R194, 0x100, RZ, 0xc0, !PT ;  /* 0x00000100c2ff7812 */ /* 0x000fe4000780c0ff */
[----:B------:R-:W-:Y:S02]  /*5050*/  FMNMX.FTZ R3, R140, R3, !PT ;  /* 0x000000038c037209 */ /* 0x000fe40007810000 */
[----:B------:R-:W-:Y:S02]  /*5060*/  ISETP.GT.AND P0, PT, R0, 0x18, !P0 ;  /* 0x000000180000780c */ /* 0x000fe40004704270 */
[----:B------:R-:W-:Y:S02]  /*5070*/  FMNMX.FTZ R3, R139, R3, !PT ;  /* 0x000000038b037209 */ /* 0x000fe40007810000 */
[----:B------:R-:W-:Y:S02]  /*5080*/  ISETP.LT.OR P0, PT, R2, 0x19, P0 ;  /* 0x000000190200780c */ /* 0x000fe40000701670 */
[----:B------:R-:W-:-:S02]  /*5090*/  FMNMX.FTZ R3, R138, R3, !PT ;  /* 0x000000038a037209 */ /* 0x000fc40007810000 */
[----:B------:R-:W-:Y:S02]  /*50a0*/  FSEL R18, R42, -INF , !P0 ;  /* 0xff8000002a127808 */ /* 0x000fe40004000000 */
[----:B------:R-:W-:Y:S02]  /*50b0*/  LOP3.LUT P0, RZ, R194, 0x80, RZ, 0xc0, !PT ;  /* 0x00000080c2ff7812 */ /* 0x000fe4000780c0ff */
[----:B------:R-:W-:Y:S02]  /*50c0*/  FMNMX.FTZ R3, R177, R3, !PT ;  /* 0x00000003b1037209 */ /* 0x000fe40007810000 */
[----:B------:R-:W-:Y:S02]  /*50d0*/  ISETP.GT.AND P0, PT, R0, 0x19, !P0 ;  /* 0x000000190000780c */ /* 0x000fe40004704270 */
[----:B------:R-:W-:Y:S02]  /*50e0*/  FMNMX.FTZ R3, R176, R3, !PT ;  /* 0x00000003b0037209 */ /* 0x000fe40007810000 */
[----:B------:R-:W-:-:S02]  /*50f0*/  ISETP.LT.OR P0, PT, R2, 0x1a, P0 ;  /* 0x0000001a0200780c */ /* 0x000fc40000701670 */
[----:B------:R-:W-:Y:S02]  /*5100*/  FMNMX.FTZ R3, R151, R3, !PT ;  /* 0x0000000397037209 */ /* 0x000fe40007810000 */
[----:B------:R-:W-:Y:S02]  /*5110*/  FSEL R24, R43, -INF , !P0 ;  /* 0xff8000002b187808 */ /* 0x000fe40004000000 */
[----:B------:R-:W-:-:S04]  /*5120*/  LOP3.LUT P0, RZ, R194, 0x40, RZ, 0xc0, !PT ;  /* 0x00000040c2ff7812 */ /* 0x000fc8000780c0ff */
[----:B------:R-:W-:-:S04]  /*5130*/  ISETP.GT.AND P0, PT, R0, 0x20, !P0 ;  /* 0x000000200000780c */ /* 0x000fc80004704270 */
[----:B------:R-:W-:-:S04]  /*5140*/  ISETP.LT.OR P0, PT, R2, 0x21, P0 ;  /* 0x000000210200780c */ /* 0x000fc80000701670 */
        /* <DEDUP_REMOVED lines=25> */
[----:B------:R-:W-:Y:S02]  /*52e0*/  ISETP.GT.AND P0, PT, R0, 0x39, !P6 ;  /* 0x000000390000780c */ /* 0x000fe40007704270 */
[----:B------:R-:W-:Y:S02]  /*52f0*/  LOP3.LUT P6, RZ, R194, 0x8000, RZ, 0xc0, !PT ;  /* 0x00008000c2ff7812 */ /* 0x000fe400078cc0ff */
[----:B------:R-:W-:-:S04]  /*5300*/  ISETP.LT.OR P0, PT, R2, 0x3a, P0 ;  /* 0x0000003a0200780c */ /* 0x000fc80000701670 */
[----:B------:R-:W-:Y:S02]  /*5310*/  FSEL R136, R67, -INF , !P0 ;  /* 0xff80000043887808 */ /* 0x000fe40004000000 */
[----:B------:R-:W-:Y:S02]  /*5320*/  ISETP.GT.AND P0, PT, R0, 0x40, !P5 ;  /* 0x000000400000780c */ /* 0x000fe40006f04270 */
[----:B------:R-:W-:Y:S02]  /*5330*/  LOP3.LUT P5, RZ, R194, 0x20000, RZ, 0xc0, !PT ;  /* 0x00020000c2ff7812 */ /* 0x000fe400078ac0ff */
[----:B------:R-:W-:-:S04]  /*5340*/  ISETP.LT.OR P0, PT, R2, 0x41, P0 ;  /* 0x000000410200780c */ /* 0x000fc80000701670 */
[----:B------:R-:W-:Y:S02]  /*5350*/  FSEL R147, R30, -INF , !P0 ;  /* 0xff8000001e937808 */ /* 0x000fe40004000000 */
        /* <DEDUP_REMOVED lines=14> */
[----:B------:R-:W-:Y:S02]  /*5440*/  ISETP.GT.AND P0, PT, R0, RZ, !P1 ;  /* 0x000000ff0000720c */ /* 0x000fe40004f04270 */
[----:B------:R-:W-:Y:S02]  /*5450*/  LOP3.LUT P1, RZ, R194, 0x2000, RZ, 0xc0, !PT ;  /* 0x00002000c2ff7812 */ /* 0x000fe4000782c0ff */
[----:B------:R-:W-:-:S04]  /*5460*/  ISETP.LT.OR P0, PT, R2, 0x1, P0 ;  /* 0x000000010200780c */ /* 0x000fc80000701670 */
[----:B------:R-:W-:Y:S02]  /*5470*/  FSEL R6, R54, -INF , !P0 ;  /* 0xff80000036067808 */ /* 0x000fe40004000000 */
[----:B------:R-:W-:Y:S02]  /*5480*/  ISETP.GT.AND P0, PT, R0, 0x50, !P6 ;  /* 0x000000500000780c */ /* 0x000fe40007704270 */
[----:B------:R-:W-:Y:S02]  /*5490*/  FMNMX.FTZ R4, R6, R7, !PT ;  /* 0x0000000706047209 */ /* 0x000fe40007810000 */
[----:B------:R-:W-:Y:S02]  /*54a0*/  ISETP.LT.OR P0, PT, R2, 0x51, P0 ;  /* 0x000000510200780c */ /* 0x000fe40000701670 */
[----:B------:R-:W-:Y:S02]  /*54b0*/  FMNMX.FTZ R4, R12, R4, !PT ;  /* 0x000000040c047209 */ /* 0x000fe40007810000 */
[----:B------:R-:W-:-:S02]  /*54c0*/  FSEL R149, R26, -INF , !P0 ;  /* 0xff8000001a957808 */ /* 0x000fc40004000000 */
[----:B------:R-:W-:Y:S02]  /*54d0*/  FMNMX.FTZ R4, R13, R4, !PT ;  /* 0x000000040d047209 */ /* 0x000fe40007810000 */
[----:B------:R-:W-:Y:S02]  /*54e0*/  ISETP.GT.AND P0, PT, R0, 0x51, !P2 ;  /* 0x000000510000780c */ /* 0x000fe40005704270 */
[----:B------:R-:W-:Y:S02]  /*54f0*/  FMNMX.FTZ R4, R14, R4, !PT ;  /* 0x000000040e047209 */ /* 0x000fe40007810000 */
[----:B------:R-:W-:Y:S02]  /*5500*/  ISETP.GT.AND P2, PT, R0, 0x58, !P1 ;  /* 0x000000580000780c */ /* 0x000fe40004f44270 */
[----:B------:R-:W-:Y:S02]  /*5510*/  FMNMX.FTZ R4, R15, R4, !PT ;  /* 0x000000040f047209 */ /* 0x000fe40007810000 */
[----:B------:R-:W-:-:S02]  /*5520*/  ISETP.LT.OR P1, PT, R2, 0x52, P0 ;  /* 0x000000520200780c */ /* 0x000fc40000721670 */
[----:B------:R-:W-:Y:S02]  /*5530*/  FMNMX.FTZ R4, R18, R4, !PT ;  /* 0x0000000412047209 */ /* 0x000fe40007810000 */
[----:B------:R-:W-:Y:S02]  /*5540*/  ISETP.GT.AND P0, PT, R0, 0x59, !P3 ;  /* 0x000000590000780c */ /* 0x000fe40005f04270 */
[----:B------:R-:W-:Y:S02]  /*5550*/  FMNMX.FTZ R4, R24, R4, !PT ;  /* 0x0000000418047209 */ /* 0x000fe40007810000 */
[----:B------:R-:W-:Y:S02]  /*5560*/  FMNMX.FTZ R0, R150, R3, !PT ;  /* 0x0000000396007209 */ /* 0x000fe40007810000 */
[----:B------:R-:W-:Y:S02]  /*5570*/  FMNMX.FTZ R4, R93, R4, !PT ;  /* 0x000000045d047209 */ /* 0x000fe40007810000 */
[----:B------:R-:W-:-:S02]  /*5580*/  FSEL R144, R27, -INF , !P1 ;  /* 0xff8000001b907808 */ /* 0x000fc40004800000 */
[----:B------:R-:W-:Y:S02]  /*5590*/  FMNMX.FTZ R4, R92, R4, !PT ;  /* 0x000000045c047209 */ /* 0x000fe40007810000 */
[----:B------:R-:W-:Y:S02]  /*55a0*/  ISETP.LT.OR P1, PT, R2, 0x59, P2 ;  /* 0x000000590200780c */ /* 0x000fe40001721670 */
[----:B------:R-:W-:Y:S02]  /*55b0*/  FMNMX.FTZ R4, R95, R4, !PT ;  /* 0x000000045f047209 */ /* 0x000fe40007810000 */
[----:B------:R-:W-:Y:S02]  /*55c0*/  FMNMX.FTZ R0, R200, R0, !PT ;  /* 0x00000000c8007209 */ /* 0x000fe40007810000 */
[----:B------:R-:W-:Y:S02]  /*55d0*/  FMNMX.FTZ R4, R94, R4, !PT ;  /* 0x000000045e047209 */ /* 0x000fe40007810000 */
[----:B------:R-:W-:-:S02]  /*55e0*/  ISETP.LT.OR P0, PT, R2, 0x5a, P0 ;  /* 0x0000005a0200780c */ /* 0x000fc40000701670 */
[----:B------:R-:W-:Y:S02]  /*55f0*/  FMNMX.FTZ R4, R135, R4, !PT ;  /* 0x0000000487047209 */ /* 0x000fe40007810000 */
[----:B------:R-:W-:Y:S02]  /*5600*/  FSEL R143, R58, -INF , !P1 ;  /* 0xff8000003a8f7808 */ /* 0x000fe40004800000 */
[----:B------:R-:W-:Y:S02]  /*5610*/  FMNMX.FTZ R4, R134, R4, !PT ;  /* 0x0000000486047209 */ /* 0x000fe40007810000 */
[----:B------:R-:W-:Y:S02]  /*5620*/  FMNMX.FTZ R0, R196, R0, !PT ;  /* 0x00000000c4007209 */ /* 0x000fe40007810000 */
[----:B------:R-:W-:Y:S02]  /*5630*/  FMNMX.FTZ R4, R137, R4, !PT ;  /* 0x0000000489047209 */ /* 0x000fe40007810000 */
[----:B------:R-:W-:-:S02]  /*5640*/  FSEL R142, R59, -INF , !P0 ;  /* 0xff8000003b8e7808 */ /* 0x000fc40004000000 */
[----:B------:R-:W-:Y:S02]  /*5650*/  FMNMX.FTZ R4, R136, R4, !PT ;  /* 0x0000000488047209 */ /* 0x000fe40007810000 */
[----:B------:R-:W-:Y:S02]  /*5660*/  FMNMX.FTZ R0, R195, R0, !PT ;  /* 0x00000000c3007209 */ /* 0x000fe40007810000 */
[----:B------:R-:W-:-:S04]  /*5670*/  FMNMX.FTZ R4, R147, R4, !PT ;  /* 0x0000000493047209 */ /* 0x000fc80007810000 */
[----:B------:R-:W-:-:S04]  /*5680*/  FMNMX.FTZ R4, R146, R4, !PT ;  /* 0x0000000492047209 */ /* 0x000fc80007810000 */
[----:B------:R-:W-:-:S04]  /*5690*/  FMNMX.FTZ R4, R145, R4, !PT ;  /* 0x0000000491047209 */ /* 0x000fc80007810000 */
[----:B------:R-:W-:Y:S02]  /*56a0*/  FMNMX.FTZ R3, R148, R4, !PT ;  /* 0x0000000494037209 */ /* 0x000fe40007810000 */
[----:B------:R-:W-:Y:S02]  /*56b0*/  FMNMX.FTZ R4, R188, R0, !PT ;  /* 0x00000000bc047209 */ /* 0x000fe40007810000 */
[----:B------:R-:W-:-:S04]  /*56c0*/  FMNMX.FTZ R3, R149, R3, !PT ;  /* 0x0000000395037209 */ /* 0x000fc80007810000 */
[----:B------:R-:W-:-:S04]  /*56d0*/  FMNMX.FTZ R2, R144, R3, !PT ;  /* 0x0000000390027209 */ /* 0x000fc80007810000 */
[----:B------:R-:W-:-:S04]  /*56e0*/  FMNMX.FTZ R2, R143, R2, !PT ;  /* 0x000000028f027209 */ /* 0x000fc80007810000 */
[----:B-12---:R-:W-:Y:S01]  /*56f0*/  FMNMX.FTZ R5, R142, R2, !PT ;  /* 0x000000028e057209 */ /* 0x006fe20007810000 */
[----:B------:R-:W-:Y:S05]  /*5700*/  BRA.DIV ~URZ, `(.L_x_707) ;  /* 0x000117e27f007947 */ /* 0x000fea000b800000 */
[----:B------:R1:W2:Y:S02]  /*5710*/  SHFL.BFLY PT, R0, R4, 0x2, 0x1f ;  /* 0x0c401f0004007f89 */ /* 0x0002a400000e0000 */
.L_x_841:
[----:B-12---:R-:W-:Y:S01]  /*5720*/  FMNMX.FTZ R4, R4, R0, !PT ;  /* 0x0000000004047209 */ /* 0x006fe20007810000 */
[----:B------:R-:W-:Y:S05]  /*5730*/  BRA.DIV ~URZ, `(.L_x_708) ;  /* 0x000118027f007947 */ /* 0x000fea000b800000 */
[----:B------:R-:W1:Y:S04]  /*5740*/  SHFL.BFLY PT, R0, R5, 0x2, 0x1f ;  /* 0x0c401f0005007f89 */ /* 0x000e6800000e0000 */
[----:B------:R-:W2:Y:S01]  /*5750*/  SHFL.BFLY PT, R2, R4, 0x1, 0x1f ;  /* 0x0c201f0004027f89 */ /* 0x000ea200000e0000 */
[----:B-1----:R-:W-:Y:S02]  /*5760*/  FMNMX.FTZ R5, R5, R0, !PT ;  /* 0x0000000005057209 */ /* 0x002fe40007810000 */
[----:B--2---:R-:W-:-:S03]  /*5770*/  FMNMX.FTZ R109, R4, R2, !PT ;  /* 0x00000002046d7209 */ /* 0x004fc60007810000 */
[----:B------:R1:W2:Y:S04]  /*5780*/  SHFL.BFLY PT, R3, R5, 0x1, 0x1f ;  /* 0x0c201f0005037f89 */ /* 0x0002a800000e0000 */
.L_x_842:
        /* <DEDUP_REMOVED lines=8> */
[----:B------:R-:W-:Y:S01]  /*5810*/  MOV R226, c[0x0][0x2c4] ;  /* 0x0000b10000e27a02 */ /* 0x000fe20000000f00 */
[----:B------:R-:W-:-:S02]  /*5820*/  FFMA.FTZ R0, R10, c[0x0][0x2d0], -R2 ;  /* 0x0000b4000a007a23 */ /* 0x000fc40000010802 */
[--C-:B------:R-:W-:Y:S01]  /*5830*/  FFMA.FTZ R3, R21, c[0x0][0x2d0], -R2.reuse ;  /* 0x0000b40015037a23 */ /* 0x100fe20000010802 */
[----:B------:R-:W-:Y:S01]  /*5840*/  LDSM.16.MT88.4 R52, [R189] ;  /* 0x00000000bd34783b */ /* 0x000fe20000004200 */
[----:B------:R2:W-:Y:S01]  /*5850*/  MUFU.EX2 R178, R0 ;  /* 0x0000000000b27308 */ /* 0x0005e20000000800 */
[----:B------:R-:W-:Y:S02]  /*5860*/  ISETP.NE.AND P1, PT, R226, 0x1, PT ;  /* 0x00000001e200780c */ /* 0x000fe40003f25270 */
[----:B------:R-:W-:Y:S04]  /*5870*/  LDSM.16.MT88.4 R56, [R186+0x800] ;  /* 0x00080000ba38783b */ /* 0x000fe80000004200 */
[----:B------:R-:W-:Y:S01]  /*5880*/  LDSM.16.MT88.4 R48, [R185+0x800] ;  /* 0x00080000b930783b */ /* 0x000fe20000004200 */
[----:B------:R3:W-:Y:S03]  /*5890*/  MUFU.EX2 R223, R3 ;  /* 0x0000000300df7308 */ /* 0x0007e60000000800 */
[----:B------:R-:W-:Y:S04]  /*58a0*/  LDSM.16.MT88.4 R64, [R187+0x800] ;  /* 0x00080000bb40783b */ /* 0x000fe80000004200 */
[----:B------:R-:W-:Y:S01]  /*58b0*/  LDSM.16.MT88.4 R60, [R184+0x3000] ;  /* 0x00300000b83c783b */ /* 0x000fe20000004200 */
[----:B--2---:R-:W-:-:S03]  /*58c0*/  FFMA.FTZ R0, R11, c[0x0][0x2d0], -R2 ;  /* 0x0000b4000b007a23 */ /* 0x004fc60000010802 */
[----:B------:R-:W-:Y:S01]  /*58d0*/  LDSM.16.MT88.4 R8, [R184] ;  /* 0x00000000b808783b */ /* 0x000fe20000004200 */
[----:B------:R2:W4:Y:S01]  /*58e0*/  MUFU.EX2 R108, R0 ;  /* 0x00000000006c7308 */ /* 0x0005220000000800 */
[----:B---3--:R-:W-:-:S07]  /*58f0*/  FFMA.FTZ R3, R22, c[0x0][0x2d0], -R2 ;  /* 0x0000b40016037a23 */ /* 0x008fce0000010802 */
[----:B------:R-:W-:Y:S01]  /*5900*/  MUFU.EX2 R221, R3 ;  /* 0x0000000300dd7308 */ /* 0x000fe20000000800 */
[----:B--2---:R-:W-:Y:S02]  /*5910*/  FFMA.FTZ R0, R16, c[0x0][0x2d0], -R2 ;  /* 0x0000b40010007a23 */ /* 0x004fe40000010802 */
[----:B-1--4-:R-:W-:-:S05]  /*5920*/  FADD.FTZ R5, R178, R108 ;  /* 0x0000006cb2057221 */ /* 0x012fca0000010000 */
[----:B------:R1:W2:Y:S02]  /*5930*/  MUFU.EX2 R204, R0 ;  /* 0x0000000000cc7308 */ /* 0x0002a40000000800 */
[----:B-1----:R-:W-:Y:S02]  /*5940*/  FFMA.FTZ R0, R17, c[0x0][0x2d0], -R2 ;  /* 0x0000b40011007a23 */ /* 0x002fe40000010802 */
[----:B--2---:R-:W-:-:S04]  /*5950*/  FADD.FTZ R5, R204, R5 ;  /* 0x00000005cc057221 */ /* 0x004fc80000010000 */
[----:B------:R1:W-:Y:S02]  /*5960*/  MUFU.EX2 R206, R0 ;  /* 0x0000000000ce7308 */ /* 0x0003e40000000800 */
[----:B-1----:R-:W-:-:S06]  /*5970*/  FFMA.FTZ R0, R19, c[0x0][0x2d0], -R2 ;  /* 0x0000b40013007a23 */ /* 0x002fcc0000010802 */
[----:B------:R1:W-:Y:S02]  /*5980*/  MUFU.EX2 R207, R0 ;  /* 0x0000000000cf7308 */ /* 0x0003e40000000800 */
[----:B-1----:R-:W-:Y:S02]  /*5990*/  FFMA.FTZ R0, R20, c[0x0][0x2d0], -R2 ;  /* 0x0000b40014007a23 */ /* 0x002fe40000010802 */
[----:B------:R-:W1:Y:S04]  /*59a0*/  LDSM.16.MT88.4 R20, [R186] ;  /* 0x00000000ba14783b */ /* 0x000e680000004200 */
[----:B------:R2:W-:Y:S02]  /*59b0*/  MUFU.EX2 R222, R0 ;  /* 0x0000000000de7308 */ /* 0x0005e40000000800 */
[----:B--2---:R-:W-:-:S05]  /*59c0*/  FMUL.FTZ R0, R4, c[0x0][0x2d0] ;  /* 0x0000b40004007a20 */ /* 0x004fca0000410000 */
[----:B------:R-:W-:-:S05]  /*59d0*/  FSEL R0, R0, RZ, P0 ;  /* 0x000000ff00007208 */ /* 0x000fca0000000000 */
[----:B------:R-:W-:-:S04]  /*59e0*/  FFMA.FTZ R3, R6, c[0x0][0x2d0], -R0 ;  /* 0x0000b40006037a23 */ /* 0x000fc80000010800 */
[----:B------:R2:W-:Y:S02]  /*59f0*/  MUFU.EX2 R202, R3 ;  /* 0x0000000300ca7308 */ /* 0x0005e40000000800 */
[----:B--2---:R-:W-:Y:S02]  /*5a00*/  FFMA.FTZ R3, R7, c[0x0][0x2d0], -R0 ;  /* 0x0000b40007037a23 */ /* 0x004fe40000010800 */
[----:B------:R-:W-:-:S04]  /*5a10*/  FFMA.FTZ R7, R188, c[0x0][0x2d0], -R2 ;  /* 0x0000b400bc077a23 */ /* 0x000fc80000010802 */
[----:B------:R2:W3:Y:S08]  /*5a20*/  MUFU.EX2 R6, R3 ;  /* 0x0000000300067308 */ /* 0x0004f00000000800 */
[----:B------:R-:W-:Y:S01]  /*5a30*/  MUFU.EX2 R225, R7 ;  /* 0x0000000700e17308 */ /* 0x000fe20000000800 */
[----:B--2---:R-:W-:Y:S01]  /*5a40*/  FFMA.FTZ R3, R12, c[0x0][0x2d0], -R0 ;  /* 0x0000b4000c037a23 */ /* 0x004fe20000010800 */
[----:B------:R-:W-:-:S06]  /*5a50*/  F2FP.BF16.PACK_AB R12, R108, R178 ;  /* 0x000000b26c0c723e */ /* 0x000fcc00000010ff */
[----:B------:R2:W-:Y:S02]  /*5a60*/  MUFU.EX2 R203, R3 ;  /* 0x0000000300cb7308 */ /* 0x0005e40000000800 */
[----:B--2---:R-:W-:Y:S01]  /*5a70*/  FFMA.FTZ R3, R13, c[0x0][0x2d0], -R0 ;  /* 0x0000b4000d037a23 */ /* 0x004fe20000010800 */
[----:B---3--:R-:W-:Y:S01]  /*5a80*/  F2FP.BF16.PACK_AB R13, R6, R202 ;  /* 0x000000ca060d723e */ /* 0x008fe200000010ff */
[----:B------:R-:W-:-:S04]  /*5a90*/  FADD.FTZ R6, R202, R6 ;  /* 0x00000006ca067221 */ /* 0x000fc80000010000 */
[----:B------:R2:W3:Y:S02]  /*5aa0*/  MUFU.EX2 R205, R3 ;  /* 0x0000000300cd7308 */ /* 0x0004e40000000800 */
[----:B--2---:R-:W-:Y:S01]  /*5ab0*/  FFMA.FTZ R3, R14, c[0x0][0x2d0], -R0 ;  /* 0x0000b4000e037a23 */ /* 0x004fe20000010800 */
[----:B------:R-:W-:-:S05]  /*5ac0*/  F2FP.BF16.PACK_AB R14, R206, R204 ;  /* 0x000000ccce0e723e */ /* 0x000fca00000010ff */
[----:B------:R2:W-:Y:S02]  /*5ad0*/  MUFU.EX2 R218, R3 ;  /* 0x0000000300da7308 */ /* 0x0005e40000000800 */
[----:B--2---:R-:W-:Y:S01]  /*5ae0*/  FFMA.FTZ R3, R15, c[0x0][0x2d0], -R0 ;  /* 0x0000b4000f037a23 */ /* 0x004fe20000010800 */
[----:B---3--:R-:W-:-:S05]  /*5af0*/  F2FP.BF16.PACK_AB R15, R205, R203 ;  /* 0x000000cbcd0f723e */ /* 0x008fca00000010ff */
[----:B------:R2:W3:Y:S02]  /*5b00*/  MUFU.EX2 R220, R3 ;  /* 0x0000000300dc7308 */ /* 0x0004e40000000800 */
[C---:B-1----:R-:W-:Y:S08]  /*5b10*/  HMMA.16816.F32.BF16 R36, R12.reuse, R20, RZ ;  /* 0x000000140c24723c */ /* 0x042ff000000418ff */
[----:B------:R-:W-:Y:S01]  /*5b20*/  HMMA.16816.F32.BF16 R44, R12, R10, RZ ;  /* 0x0000000a0c2c723c */ /* 0x000fe200000418ff */
[----:B--2---:R-:W-:-:S06]  /*5b30*/  FFMA.FTZ R3, R18, c[0x0][0x2d0], -R0 ;  /* 0x0000b40012037a23 */ /* 0x004fcc0000010800 */
[----:B------:R-:W-:Y:S01]  /*5b40*/  F2FP.BF16.PACK_AB R10, R221, R223 ;  /* 0x000000dfdd0a723e */ /* 0x000fe200000010ff */
[----:B------:R1:W-:Y:S01]  /*5b50*/  MUFU.EX2 R219, R3 ;  /* 0x0000000300db7308 */ /* 0x0003e20000000800 */
[C---:B------:R-:W-:Y:S07]  /*5b60*/  HMMA.16816.F32.BF16 R16, R12.reuse, R8, RZ ;  /* 0x000000080c10723c */ /* 0x040fee00000418ff */
[----:B------:R-:W-:Y:S01]  /*5b70*/  F2FP.BF16.PACK_AB R8, R222, R207 ;  /* 0x000000cfde08723e */ /* 0x000fe200000010ff */
[----:B------:R-:W-:Y:S01]  /*5b80*/  HMMA.16816.F32.BF16 R28, R12, R22, RZ ;  /* 0x000000160c1c723c */ /* 0x000fe200000418ff */
[----:B---3--:R-:W-:Y:S01]  /*5b90*/  F2FP.BF16.PACK_AB R9, R220, R218 ;  /* 0x000000dadc09723e */ /* 0x008fe200000010ff */
[----:B-1----:R-:W-:-:S06]  /*5ba0*/  FFMA.FTZ R3, R24, c[0x0][0x2d0], -R0 ;  /* 0x0000b40018037a23 */ /* 0x002fcc0000010800 */
[C---:B------:R-:W-:Y:S01]  /*5bb0*/  HMMA.16816.F32.BF16 R20, R12.reuse, R34, RZ ;  /* 0x000000220c14723c */ /* 0x040fe200000418ff */
[----:B------:R-:W1:Y:S07]  /*5bc0*/  MUFU.EX2 R217, R3 ;  /* 0x0000000300d97308 */ /* 0x000e6e0000000800 */
[----:B------:R-:W-:Y:S01]  /*5bd0*/  HMMA.16816.F32.BF16 R24, R12, R32, RZ ;  /* 0x000000200c18723c */ /* 0x000fe200000418ff */
[----:B------:R-:W-:Y:S01]  /*5be0*/  LDSM.16.MT88.4 R32, [R186+0x3000] ;  /* 0x00300000ba20783b */ /* 0x000fe20000004200 */
[----:B-1----:R-:W-:Y:S01]  /*5bf0*/  F2FP.BF16.PACK_AB R11, R217, R219 ;  /* 0x000000dbd90b723e */ /* 0x002fe200000010ff */
[----:B------:R-:W-:-:S04]  /*5c00*/  FFMA.FTZ R3, R133, c[0x0][0x2d0], -R2 ;  /* 0x0000b40085037a23 */ /* 0x000fc80000010802 */
[----:B------:R1:W-:Y:S02]  /*5c10*/  MUFU.EX2 R179, R3 ;  /* 0x0000000300b37308 */ /* 0x0003e40000000800 */
[----:B------:R-:W-:Y:S08]  /*5c20*/  HMMA.16816.F32.BF16 R128, R8, R40, R16 ;  /* 0x000000280880723c */ /* 0x000ff00000041810 */
[----:B------:R-:W-:Y:S01]  /*5c30*/  HMMA.16816.F32.BF16 R16, R12, R52, RZ ;  /* 0x000000340c10723c */ /* 0x000fe200000418ff */
[----:B-1----:R-:W-:-:S07]  /*5c40*/  FFMA.FTZ R3, R132, c[0x0][0x2d0], -R2 ;  /* 0x0000b40084037a23 */ /* 0x002fce0000010802 */
[C---:B------:R-:W-:Y:S01]  /*5c50*/  HMMA.16816.F32.BF16 R116, R8.reuse, R56, R36 ;  /* 0x000000380874723c */ /* 0x040fe20000041824 */
[----:B------:R-:W1:Y:S01]  /*5c60*/  LDSM.16.MT88.4 R36, [R184+0x3800] ;  /* 0x00380000b824783b */ /* 0x000e620000004200 */
[----:B------:R2:W3:Y:S06]  /*5c70*/  MUFU.EX2 R213, R3 ;  /* 0x0000000300d57308 */ /* 0x0004ec0000000800 */
[C---:B------:R-:W-:Y:S01]  /*5c80*/  HMMA.16816.F32.BF16 R100, R8.reuse, R42, R44 ;  /* 0x0000002a0864723c */ /* 0x040fe2000004182c */
[----:B------:R-:W4:Y:S07]  /*5c90*/  LDSM.16.MT88.4 R40, [R185+0x3000] ;  /* 0x00300000b928783b */ /* 0x000f2e0000004200 */
[----:B------:R-:W-:Y:S01]  /*5ca0*/  HMMA.16816.F32.BF16 R44, R8, R50, R20 ;  /* 0x00000032082c723c */ /* 0x000fe20000041814 */
[----:B--2---:R-:W-:-:S04]  /*5cb0*/  FFMA.FTZ R3, R111, c[0x0][0x2d0], -R2 ;  /* 0x0000b4006f037a23 */ /* 0x004fc80000010802 */
[----:B------:R2:W-:Y:S03]  /*5cc0*/  MUFU.EX2 R215, R3 ;  /* 0x0000000300d77308 */ /* 0x0005e60000000800 */
[----:B------:R-:W-:Y:S08]  /*5cd0*/  HMMA.16816.F32.BF16 R104, R8, R64, R16 ;  /* 0x000000400868723c */ /* 0x000ff00000041810 */
[----:B------:R-:W-:Y:S01]  /*5ce0*/  HMMA.16816.F32.BF16 R20, R12, R60, RZ ;  /* 0x0000003c0c14723c */ /* 0x000fe200000418ff */
[----:B--2---:R-:W-:-:S07]  /*5cf0*/  FFMA.FTZ R3, R110, c[0x0][0x2d0], -R2 ;  /* 0x0000b4006e037a23 */ /* 0x004fce0000010802 */
[----:B------:R-:W-:Y:S01]  /*5d00*/  HMMA.16816.F32.BF16 R16, R12, R62, RZ ;  /* 0x0000003e0c10723c */ /* 0x000fe200000418ff */
[----:B------:R2:W5:Y:S07]  /*5d10*/  MUFU.EX2 R214, R3 ;  /* 0x0000000300d67308 */ /* 0x00056e0000000800 */
[C---:B------:R-:W-:Y:S08]  /*5d20*/  HMMA.16816.F32.BF16 R112, R8.reuse, R48, R24 ;  /* 0x000000300870723c */ /* 0x040ff00000041818 */
[----:B-1----:R-:W-:Y:S01]  /*5d30*/  HMMA.16816.F32.BF16 R88, R8, R36, R20 ;  /* 0x000000240858723c */ /* 0x002fe20000041814 */
[----:B--2---:R-:W-:-:S04]  /*5d40*/  FFMA.FTZ R3, R93, c[0x0][0x2d0], -R0 ;  /* 0x0000b4005d037a23 */ /* 0x004fc80000010800 */
[----:B------:R1:W-:Y:S03]  /*5d50*/  MUFU.EX2 R209, R3 ;  /* 0x0000000300d17308 */ /* 0x0003e60000000800 */
[----:B------:R-:W-:Y:S01]  /*5d60*/  HMMA.16816.F32.BF16 R80, R8, R38, R16 ;  /* 0x000000260850723c */ /* 0x000fe20000041810 */
[----:B------:R-:W2:Y:S07]  /*5d70*/  LDSM.16.MT88.4 R36, [R185+0x3800] ;  /* 0x00380000b924783b */ /* 0x000eae0000004200 */
[----:B----4-:R-:W-:Y:S01]  /*5d80*/  HMMA.16816.F32.BF16 R16, R12, R40, RZ ;  /* 0x000000280c10723c */ /* 0x010fe200000418ff */
[----:B-1----:R-:W-:-:S07]  /*5d90*/  FFMA.FTZ R3, R92, c[0x0][0x2d0], -R0 ;  /* 0x0000b4005c037a23 */ /* 0x002fce0000010800 */
[----:B------:R-:W-:Y:S01]  /*5da0*/  HMMA.16816.F32.BF16 R24, R12, R54, RZ ;  /* 0x000000360c18723c */ /* 0x000fe200000418ff */
[----:B------:R1:W4:Y:S07]  /*5db0*/  MUFU.EX2 R210, R3 ;  /* 0x0000000300d27308 */ /* 0x00032e0000000800 */
[----:B------:R-:W-:Y:S01]  /*5dc0*/  HMMA.16816.F32.BF16 R96, R8, R58, R28 ;  /* 0x0000003a0860723c */ /* 0x000fe2000004181c */
[----:B------:R-:W3:Y:S07]  /*5dd0*/  LDSM.16.MT88.4 R28, [R186+0x3800] ;  /* 0x00380000ba1c783b */ /* 0x000eee0000004200 */
[----:B------:R-:W-:Y:S01]  /*5de0*/  HMMA.16816.F32.BF16 R20, R12, R34, RZ ;  /* 0x000000220c14723c */ /* 0x000fe200000418ff */
[----:B-1----:R-:W-:-:S04]  /*5df0*/  FFMA.FTZ R3, R95, c[0x0][0x2d0], -R0 ;  /* 0x0000b4005f037a23 */ /* 0x002fc80000010800 */
[----:B------:R1:W-:Y:S03]  /*5e00*/  MUFU.EX2 R212, R3 ;  /* 0x0000000300d47308 */ /* 0x0003e60000000800 */
[C---:B------:R-:W-:Y:S08]  /*5e10*/  HMMA.16816.F32.BF16 R84, R8.reuse, R66, R24 ;  /* 0x000000420854723c */ /* 0x040ff00000041818 */
[----:B--2---:R-:W-:Y:S01]  /*5e20*/  HMMA.16816.F32.BF16 R72, R8, R36, R16 ;  /* 0x000000240848723c */ /* 0x004fe20000041810 */
[----:B------:R-:W2:Y:S01]  /*5e30*/  LDSM.16.MT88.4 R16, [R187+0x3000] ;  /* 0x00300000bb10783b */ /* 0x000ea20000004200 */
[----:B-1----:R-:W-:-:S06]  /*5e40*/  FFMA.FTZ R3, R94, c[0x0][0x2d0], -R0 ;  /* 0x0000b4005e037a23 */ /* 0x002fcc0000010800 */
[----:B------:R-:W-:Y:S01]  /*5e50*/  HMMA.16816.F32.BF16 R24, R12, R32, RZ ;  /* 0x000000200c18723c */ /* 0x000fe200000418ff */
[----:B------:R1:W1:Y:S07]  /*5e60*/  MUFU.EX2 R211, R3 ;  /* 0x0000000300d37308 */ /* 0x00026e0000000800 */
[----:B---3--:R-:W-:Y:S08]  /*5e70*/  HMMA.16816.F32.BF16 R68, R8, R30, R20 ;  /* 0x0000001e0844723c */ /* 0x008ff00000041814 */
[----:B------:R-:W-:Y:S01]  /*5e80*/  HMMA.16816.F32.BF16 R20, R12, R42, RZ ;  /* 0x0000002a0c14723c */ /* 0x000fe200000418ff */
[----:B-1----:R-:W-:-:S04]  /*5e90*/  FFMA.FTZ R3, R141, c[0x0][0x2d0], -R2 ;  /* 0x0000b4008d037a23 */ /* 0x002fc80000010802 */
[----:B------:R1:W-:Y:S03]  /*5ea0*/  MUFU.EX2 R141, R3 ;  /* 0x00000003008d7308 */ /* 0x0003e60000000800 */
[----:B------:R-:W-:Y:S08]  /*5eb0*/  HMMA.16816.F32.BF16 R76, R8, R28, R24 ;  /* 0x0000001c084c723c */ /* 0x000ff00000041818 */
[----:B--2---:R-:W-:Y:S01]  /*5ec0*/  HMMA.16816.F32.BF16 R24, R12, R16, RZ ;  /* 0x000000100c18723c */ /* 0x004fe200000418ff */
[----:B-1----:R-:W-:-:S07]  /*5ed0*/  FFMA.FTZ R3, R140, c[0x0][0x2d0], -R2 ;  /* 0x0000b4008c037a23 */ /* 0x002fce0000010802 */
[----:B------:R-:W-:Y:S01]  /*5ee0*/  HMMA.16816.F32.BF16 R12, R12, R18, RZ ;  /* 0x000000120c0c723c */ /* 0x000fe200000418ff */
[----:B------:R-:W1:Y:S01]  /*5ef0*/  LDSM.16.MT88.4 R16, [R187+0x3800] ;  /* 0x00380000bb10783b */ /* 0x000e620000004200 */
[----:B------:R2:W3:Y:S06]  /*5f00*/  MUFU.EX2 R140, R3 ;  /* 0x00000003008c7308 */ /* 0x0004ec0000000800 */
[----:B------:R-:W-:Y:S01]  /*5f10*/  HMMA.16816.F32.BF16 R64, R8, R38, R20 ;  /* 0x000000260840723c */ /* 0x000fe20000041814 */
[----:B--2---:R-:W-:-:S04]  /*5f20*/  FFMA.FTZ R3, R139, c[0x0][0x2d0], -R2 ;  /* 0x0000b4008b037a23 */ /* 0x004fc80000010802 */
[----:B------:R2:W-:Y:S02]  /*5f30*/  MUFU.EX2 R139, R3 ;  /* 0x00000003008b7308 */ /* 0x0005e40000000800 */
[----:B--2---:R-:W-:Y:S01]  /*5f40*/  FFMA.FTZ R3, R138, c[0x0][0x2d0], -R2 ;  /* 0x0000b4008a037a23 */ /* 0x004fe20000010802 */
[C---:B-1----:R-:W-:Y:S05]  /*5f50*/  HMMA.16816.F32.BF16 R60, R8.reuse, R16, R24 ;  /* 0x00000010083c723c */ /* 0x042fea0000041818 */
[----:B------:R1:W2:Y:S03]  /*5f60*/  MUFU.EX2 R138, R3 ;  /* 0x00000003008a7308 */ /* 0x0002a60000000800 */
[----:B------:R-:W-:Y:S01]  /*5f70*/  HMMA.16816.F32.BF16 R16, R8, R18, R12 ;  /* 0x000000120810723c */ /* 0x000fe2000004180c */
[----:B------:R-:W2:Y:S06]  /*5f80*/  LDSM.16.MT88.4 R12, [R184+0x1000] ;  /* 0x00100000b80c783b */ /* 0x000eac0000004200 */
[----:B------:R-:W-:-:S02]  /*5f90*/  F2FP.BF16.PACK_AB R8, R213, R179 ;  /* 0x000000b3d508723e */ /* 0x000fc400000010ff */
[----:B-----5:R-:W-:Y:S01]  /*5fa0*/  F2FP.BF16.PACK_AB R10, R214, R215 ;  /* 0x000000d7d60a723e */ /* 0x020fe200000010ff */
[--C-:B-1----:R-:W-:Y:S01]  /*5fb0*/  FFMA.FTZ R3, R135, c[0x0][0x2d0], -R0.reuse ;  /* 0x0000b40087037a23 */ /* 0x102fe20000010800 */
[----:B----4-:R-:W-:Y:S02]  /*5fc0*/  F2FP.BF16.PACK_AB R9, R210, R209 ;  /* 0x000000d1d209723e */ /* 0x010fe400000010ff */
[----:B------:R-:W-:Y:S01]  /*5fd0*/  F2FP.BF16.PACK_AB R11, R211, R212 ;  /* 0x000000d4d30b723e */ /* 0x000fe200000010ff */
[----:B------:R1:W-:Y:S02]  /*5fe0*/  MUFU.EX2 R135, R3 ;  /* 0x0000000300877308 */ /* 0x0003e40000000800 */
[----:B-1----:R-:W-:-:S06]  /*5ff0*/  FFMA.FTZ R3, R134, c[0x0][0x2d0], -R0 ;  /* 0x0000b40086037a23 */ /* 0x002fcc0000010800 */
[----:B------:R1:W4:Y:S01]  /*6000*/  MUFU.EX2 R134, R3 ;  /* 0x0000000300867308 */ /* 0x0003220000000800 */
[C---:B--2---:R-:W-:Y:S08]  /*6010*/  HMMA.16816.F32.BF16 R56, R8.reuse, R12, R128 ;  /* 0x0000000c0838723c */ /* 0x044ff00000041880 */
[----:B------:R-:W-:Y:S01]  /*6020*/  HMMA.16816.F32.BF16 R36, R8, R14, R100 ;  /* 0x0000000e0824723c */ /* 0x000fe20000041864 */
[----:B------:R-:W2:Y:S01]  /*6030*/  LDSM.16.MT88.4 R12, [R186+0x1000] ;  /* 0x00100000ba0c783b */ /* 0x000ea20000004200 */
[----:B-1----:R-:W-:-:S04]  /*6040*/  FFMA.FTZ R3, R137, c[0x0][0x2d0], -R0 ;  /* 0x0000b40089037a23 */ /* 0x002fc80000010800 */
[----:B------:R1:W-:Y:S02]  /*6050*/  MUFU.EX2 R137, R3 ;  /* 0x0000000300897308 */ /* 0x0003e40000000800 */
[----:B-1----:R-:W-:-:S06]  /*6060*/  FFMA.FTZ R3, R136, c[0x0][0x2d0], -R0 ;  /* 0x0000b40088037a23 */ /* 0x002fcc0000010800 */
[----:B------:R1:W5:Y:S01]  /*6070*/  MUFU.EX2 R136, R3 ;  /* 0x0000000300887308 */ /* 0x0003620000000800 */
[----:B--2---:R-:W-:Y:S01]  /*6080*/  HMMA.16816.F32.BF16 R52, R8, R12, R116 ;  /* 0x0000000c0834723c */ /* 0x004fe20000041874 */
[----:B-1----:R-:W-:-:S06]  /*6090*/  FFMA.FTZ R3, R177, c[0x0][0x2d0], -R2 ;  /* 0x0000b400b1037a23 */ /* 0x002fcc0000010802 */
[----:B------:R1:W2:Y:S01]  /*60a0*/  MUFU.EX2 R111, R3 ;  /* 0x00000003006f7308 */ /* 0x0002a20000000800 */
[----:B------:R-:W-:Y:S01]  /*60b0*/  HMMA.16816.F32.BF16 R32, R8, R14, R96 ;  /* 0x0000000e0820723c */ /* 0x000fe20000041860 */
[----:B------:R-:W2:Y:S01]  /*60c0*/  LDSM.16.MT88.4 R12, [R185+0x1000] ;  /* 0x00100000b90c783b */ /* 0x000ea20000004200 */
[----:B-1----:R-:W-:-:S05]  /*60d0*/  FFMA.FTZ R3, R176, c[0x0][0x2d0], -R2 ;  /* 0x0000b400b0037a23 */ /* 0x002fca0000010802 */
[----:B------:R1:W1:Y:S02]  /*60e0*/  MUFU.EX2 R110, R3 ;  /* 0x00000003006e7308 */ /* 0x0002640000000800 */
[----:B-1----:R-:W-:-:S06]  /*60f0*/  FFMA.FTZ R3, R151, c[0x0][0x2d0], -R2 ;  /* 0x0000b40097037a23 */ /* 0x002fcc0000010802 */
[----:B------:R1:W-:Y:S01]  /*6100*/  MUFU.EX2 R133, R3 ;  /* 0x0000000300857308 */ /* 0x0003e20000000800 */
[C---:B--2---:R-:W-:Y:S08]  /*6110*/  HMMA.16816.F32.BF16 R48, R8.reuse, R12, R112 ;  /* 0x0000000c0830723c */ /* 0x044ff00000041870 */
[----:B------:R-:W-:Y:S01]  /*6120*/  HMMA.16816.F32.BF16 R28, R8, R14, R44 ;  /* 0x0000000e081c723c */ /* 0x000fe2000004182c */
[----:B------:R-:W2:Y:S01]  /*6130*/  LDSM.16.MT88.4 R12, [R187+0x1000] ;  /* 0x00100000bb0c783b */ /* 0x000ea20000004200 */
[----:B-1----:R-:W-:-:S04]  /*6140*/  FFMA.FTZ R3, R150, c[0x0][0x2d0], -R2 ;  /* 0x0000b40096037a23 */ /* 0x002fc80000010802 */
[----:B------:R1:W-:Y:S02]  /*6150*/  MUFU.EX2 R132, R3 ;  /* 0x0000000300847308 */ /* 0x0003e40000000800 */
[----:B-1----:R-:W-:Y:S01]  /*6160*/  FFMA.FTZ R3, R147, c[0x0][0x2d0], -R0 ;  /* 0x0000b40093037a23 */ /* 0x002fe20000010800 */
        /* <DEDUP_REMOVED lines=16> */
[----:B------:R-:W-:Y:S02]  /*6270*/  F2FP.BF16.PACK_AB R10, R138, R139 ;  /* 0x0000008b8a0a723e */ /* 0x000fe400000010ff */
[----:B----4-:R-:W-:Y:S02]  /*6280*/  F2FP.BF16.PACK_AB R9, R134, R135 ;  /* 0x000000878609723e */ /* 0x010fe400000010ff */
[----:B-----5:R-:W-:-:S07]  /*6290*/  F2FP.BF16.PACK_AB R11, R136, R137 ;  /* 0x00000089880b723e */ /* 0x020fce00000010ff */
        /* <DEDUP_REMOVED lines=8> */
[----:B------:R-:W1:Y:S01]  /*6320*/  LDSM.16.MT88.4 R12, [R187+0x1800] ;  /* 0x00180000bb0c783b */ /* 0x000e620000004200 */
[----:B------:R2:W3:Y:S05]  /*6330*/  MUFU.EX2 R30, R3 ;  /* 0x00000003001e7308 */ /* 0x0004ea0000000800 */
[----:B------:R-:W-:-:S06]  /*6340*/  FFMA.FTZ R28, R142, c[0x0][0x2d0], -R0 ;  /* 0x0000b4008e1c7a23 */ /* 0x000fcc0000010800 */
[----:B------:R-:W-:Y:S01]  /*6350*/  MUFU.EX2 R28, R28 ;  /* 0x0000001c001c7308 */ /* 0x000fe20000000800 */
[----:B--2---:R-:W-:-:S07]  /*6360*/  FFMA.FTZ R3, R146, c[0x0][0x2d0], -R0 ;  /* 0x0000b40092037a23 */ /* 0x004fce0000010800 */
[----:B------:R2:W4:Y:S02]  /*6370*/  MUFU.EX2 R29, R3 ;  /* 0x00000003001d7308 */ /* 0x0005240000000800 */
[----:B--2---:R-:W-:Y:S01]  /*6380*/  FFMA.FTZ R3, R145, c[0x0][0x2d0], -R0 ;  /* 0x0000b40091037a23 */ /* 0x004fe20000010800 */
[C---:B-1----:R-:W-:Y:S05]  /*6390*/  HMMA.16816.F32.BF16 R92, R8.reuse, R12, R44 ;  /* 0x0000000c085c723c */ /* 0x042fea000004182c */
[----:B------:R1:W2:Y:S03]  /*63a0*/  MUFU.EX2 R108, R3 ;  /* 0x00000003006c7308 */ /* 0x0002a60000000800 */
[----:B------:R-:W-:Y:S01]  /*63b0*/  HMMA.16816.F32.BF16 R100, R8, R14, R24 ;  /* 0x0000000e0864723c */ /* 0x000fe20000041818 */
[----:B------:R-:W5:Y:S06]  /*63c0*/  LDSM.16.MT88.4 R12, [R184+0x4800] ;  /* 0x00480000b80c783b */ /* 0x000f6c0000004200 */
[----:B------:R-:W-:-:S02]  /*63d0*/  FFMA.FTZ R26, R200, c[0x0][0x2d0], -R2 ;  /* 0x0000b400c81a7a23 */ /* 0x000fc40000010802 */
[----:B-1----:R-:W-:Y:S02]  /*63e0*/  FFMA.FTZ R3, R148, c[0x0][0x2d0], -R0 ;  /* 0x0000b40094037a23 */ /* 0x002fe40000010800 */
[--C-:B------:R-:W-:Y:S01]  /*63f0*/  FFMA.FTZ R25, R196, c[0x0][0x2d0], -R2.reuse ;  /* 0x0000b400c4197a23 */ /* 0x100fe20000010802 */
[----:B------:R-:W-:Y:S01]  /*6400*/  IADD3 R196, R201, -0x2, RZ ;  /* 0xfffffffec9c47810 */ /* 0x000fe20007ffe0ff */
[----:B------:R1:W-:Y:S01]  /*6410*/  MUFU.EX2 R31, R3 ;  /* 0x00000003001f7308 */ /* 0x0003e20000000800 */
[----:B------:R-:W-:Y:S02]  /*6420*/  FFMA.FTZ R24, R195, c[0x0][0x2d0], -R2 ;  /* 0x0000b400c3187a23 */ /* 0x000fe40000010802 */
[----:B------:R-:W-:Y:S02]  /*6430*/  FADD.FTZ R2, R206, R5 ;  /* 0x00000005ce027221 */ /* 0x000fe40000010000 */
[--C-:B------:R-:W-:Y:S02]  /*6440*/  FFMA.FTZ R5, R144, c[0x0][0x2d0], -R0.reuse ;  /* 0x0000b40090057a23 */ /* 0x100fe40000010800 */
[----:B------:R-:W-:Y:S01]  /*6450*/  FFMA.FTZ R27, R143, c[0x0][0x2d0], -R0 ;  /* 0x0000b4008f1b7a23 */ /* 0x000fe20000010800 */
[----:B------:R-:W2:Y:S01]  /*6460*/  MUFU.EX2 R26, R26 ;  /* 0x0000001a001a7308 */ /* 0x000ea20000000800 */
[----:B-1----:R-:W-:-:S07]  /*6470*/  FADD.FTZ R3, R203, R6 ;  /* 0x00000006cb037221 */ /* 0x002fce0000010000 */
[----:B------:R-:W1:Y:S01]  /*6480*/  MUFU.EX2 R25, R25 ;  /* 0x0000001900197308 */ /* 0x000e620000000800 */
[----:B------:R-:W-:Y:S02]  /*6490*/  FFMA.FTZ R6, R149, c[0x0][0x2d0], -R0 ;  /* 0x0000b40095067a23 */ /* 0x000fe40000010800 */
[----:B------:R-:W-:Y:S02]  /*64a0*/  FADD.FTZ R0, R207, R2 ;  /* 0x00000002cf007221 */ /* 0x000fe40000010000 */
[----:B------:R-:W-:Y:S02]  /*64b0*/  FADD.FTZ R2, R205, R3 ;  /* 0x00000003cd027221 */ /* 0x000fe40000010000 */
[----:B------:R-:W-:Y:S01]  /*64c0*/  FADD.FTZ R0, R222, R0 ;  /* 0x00000000de007221 */ /* 0x000fe20000010000 */
[----:B------:R-:W-:Y:S01]  /*64d0*/  MUFU.EX2 R24, R24 ;  /* 0x0000001800187308 */ /* 0x000fe20000000800 */
[----:B------:R-:W-:Y:S01]  /*64e0*/  FADD.FTZ R2, R218, R2 ;  /* 0x00000002da027221 */ /* 0x000fe20000010000 */
[----:B-----5:R-:W-:Y:S01]  /*64f0*/  HMMA.16816.F32.BF16 R80, R8, R12, R40 ;  /* 0x0000000c0850723c */ /* 0x020fe20000041828 */
[----:B------:R-:W-:-:S02]  /*6500*/  FADD.FTZ R0, R223, R0 ;  /* 0x00000000df007221 */ /* 0x000fc40000010000 */
[----:B------:R-:W-:Y:S02]  /*6510*/  FADD.FTZ R2, R220, R2 ;  /* 0x00000002dc027221 */ /* 0x000fe40000010000 */
[----:B------:R-:W-:Y:S01]  /*6520*/  FADD.FTZ R0, R221, R0 ;  /* 0x00000000dd007221 */ /* 0x000fe20000010000 */
[----:B------:R-:W5:Y:S01]  /*6530*/  MUFU.EX2 R6, R6 ;  /* 0x0000000600067308 */ /* 0x000f620000000800 */
[----:B------:R-:W-:Y:S01]  /*6540*/  FADD.FTZ R2, R219, R2 ;  /* 0x00000002db027221 */ /* 0x000fe20000010000 */
[----:B------:R-:W-:Y:S01]  /*6550*/  HMMA.16816.F32.BF16 R36, R8, R14, R20 ;  /* 0x0000000e0824723c */ /* 0x000fe20000041814 */
[----:B------:R-:W1:Y:S01]  /*6560*/  LDSM.16.MT88.4 R12, [R186+0x4800] ;  /* 0x00480000ba0c783b */ /* 0x000e620000004200 */
[----:B------:R-:W-:Y:S02]  /*6570*/  FADD.FTZ R3, R179, R0 ;  /* 0x00000000b3037221 */ /* 0x000fe40000010000 */
[----:B------:R-:W-:Y:S01]  /*6580*/  FADD.FTZ R0, R217, R2 ;  /* 0x00000002d9007221 */ /* 0x000fe20000010000 */
[----:B------:R-:W-:Y:S01]  /*6590*/  LDSM.16.MT88.4 R20, [R185+0x2000] ;  /* 0x00200000b914783b */ /* 0x000fe20000004200 */
[----:B------:R5:W1:Y:S01]  /*65a0*/  MUFU.EX2 R7, R5 ;  /* 0x0000000500077308 */ /* 0x000a620000000800 */
[----:B------:R-:W-:-:S02]  /*65b0*/  FADD.FTZ R2, R213, R3 ;  /* 0x00000003d5027221 */ /* 0x000fc40000010000 */
[----:B------:R-:W-:Y:S02]  /*65c0*/  FADD.FTZ R0, R209, R0 ;  /* 0x00000000d1007221 */ /* 0x000fe40000010000 */
[----:B------:R-:W-:Y:S02]  /*65d0*/  FADD.FTZ R2, R215, R2 ;  /* 0x00000002d7027221 */ /* 0x000fe40000010000 */
[----:B------:R-:W-:Y:S01]  /*65e0*/  FADD.FTZ R0, R210, R0 ;  /* 0x00000000d2007221 */ /* 0x000fe20000010000 */
[----:B------:R-:W1:Y:S01]  /*65f0*/  MUFU.EX2 R27, R27 ;  /* 0x0000001b001b7308 */ /* 0x000e620000000800 */
[----:B------:R-:W-:Y:S02]  /*6600*/  FADD.FTZ R2, R214, R2 ;  /* 0x00000002d6027221 */ /* 0x000fe40000010000 */
[----:B------:R-:W-:Y:S02]  /*6610*/  FADD.FTZ R0, R212, R0 ;  /* 0x00000000d4007221 */ /* 0x000fe40000010000 */
[----:B------:R-:W-:-:S02]  /*6620*/  FADD.FTZ R2, R141, R2 ;  /* 0x000000028d027221 */ /* 0x000fc40000010000 */
[----:B------:R-:W-:Y:S02]  /*6630*/  FADD.FTZ R0, R211, R0 ;  /* 0x00000000d3007221 */ /* 0x000fe40000010000 */
[----:B------:R-:W-:Y:S02]  /*6640*/  FADD.FTZ R2, R140, R2 ;  /* 0x000000028c027221 */ /* 0x000fe40000010000 */
[----:B------:R-:W-:Y:S02]  /*6650*/  FADD.FTZ R0, R135, R0 ;  /* 0x0000000087007221 */ /* 0x000fe40000010000 */
[----:B------:R-:W-:Y:S02]  /*6660*/  FADD.FTZ R2, R139, R2 ;  /* 0x000000028b027221 */ /* 0x000fe40000010000 */
[----:B------:R-:W-:Y:S02]  /*6670*/  FADD.FTZ R0, R134, R0 ;  /* 0x0000000086007221 */ /* 0x000fe40000010000 */
[----:B------:R-:W-:-:S02]  /*6680*/  FADD.FTZ R2, R138, R2 ;  /* 0x000000028a027221 */ /* 0x000fc40000010000 */
[----:B------:R-:W-:Y:S02]  /*6690*/  FADD.FTZ R0, R137, R0 ;  /* 0x0000000089007221 */ /* 0x000fe40000010000 */
[----:B------:R-:W-:Y:S02]  /*66a0*/  FADD.FTZ R2, R111, R2 ;  /* 0x000000026f027221 */ /* 0x000fe40000010000 */
[----:B------:R-:W-:Y:S02]  /*66b0*/  FADD.FTZ R0, R136, R0 ;  /* 0x0000000088007221 */ /* 0x000fe40000010000 */
[----:B------:R-:W-:Y:S01]  /*66c0*/  FADD.FTZ R2, R110, R2 ;  /* 0x000000026e027221 */ /* 0x000fe20000010000 */
[----:B-1----:R-:W-:Y:S01]  /*66d0*/  HMMA.16816.F32.BF16 R128, R8, R12, R76 ;  /* 0x0000000c0880723c */ /* 0x002fe2000004184c */
[----:B---3--:R-:W-:Y:S02]  /*66e0*/  FADD.FTZ R0, R30, R0 ;  /* 0x000000001e007221 */ /* 0x008fe40000010000 */
[----:B------:R-:W-:-:S02]  /*66f0*/  FADD.FTZ R2, R133, R2 ;  /* 0x0000000285027221 */ /* 0x000fc40000010000 */
[----:B----4-:R-:W-:Y:S02]  /*6700*/  FADD.FTZ R0, R29, R0 ;  /* 0x000000001d007221 */ /* 0x010fe40000010000 */
[----:B------:R-:W-:Y:S01]  /*6710*/  FADD.FTZ R2, R132, R2 ;  /* 0x0000000284027221 */ /* 0x000fe20000010000 */
[----:B------:R-:W-:Y:S01]  /*6720*/  HMMA.16816.F32.BF16 R96, R8, R14, R68 ;  /* 0x0000000e0860723c */ /* 0x000fe20000041844 */
[----:B------:R-:W1:Y:S01]  /*6730*/  LDSM.16.MT88.4 R12, [R185+0x4800] ;  /* 0x00480000b90c783b */ /* 0x000e620000004200 */
[----:B--2---:R-:W-:Y:S02]  /*6740*/  FADD.FTZ R0, R108, R0 ;  /* 0x000000006c007221 */ /* 0x004fe40000010000 */
[----:B------:R-:W-:Y:S02]  /*6750*/  FADD.FTZ R2, R26, R2 ;  /* 0x000000021a027221 */ /* 0x000fe40000010000 */
[----:B------:R-:W-:Y:S02]  /*6760*/  FADD.FTZ R0, R31, R0 ;  /* 0x000000001f007221 */ /* 0x000fe40000010000 */
[----:B------:R-:W-:-:S02]  /*6770*/  FADD.FTZ R3, R25, R2 ;  /* 0x0000000219037221 */ /* 0x000fc40000010000 */
[----:B-----5:R-:W-:Y:S01]  /*6780*/  FADD.FTZ R5, R6, R0 ;  /* 0x0000000006057221 */ /* 0x020fe20000010000 */
[----:B------:R-:W-:Y:S01]  /*6790*/  MOV R0, R243 ;  /* 0x000000f300007202 */ /* 0x000fe20000000f00 */
[----:B------:R-:W-:Y:S02]  /*67a0*/  FADD.FTZ R3, R24, R3 ;  /* 0x0000000318037221 */ /* 0x000fe40000010000 */
[----:B------:R-:W-:-:S04]  /*67b0*/  FADD.FTZ R2, R7, R5 ;  /* 0x0000000507027221 */ /* 0x000fc80000010000 */
[----:B------:R-:W-:-:S04]  /*67c0*/  FADD.FTZ R2, R27, R2 ;  /* 0x000000021b027221 */ /* 0x000fc80000010000 */
[----:B------:R-:W-:Y:S01]  /*67d0*/  FADD.FTZ R226, R28, R2 ;  /* 0x000000021ce27221 */ /* 0x000fe20000010000 */
[C---:B-1----:R-:W-:Y:S01]  /*67e0*/  HMMA.16816.F32.BF16 R48, R8.reuse, R12, R72 ;  /* 0x0000000c0830723c */ /* 0x042fe20000041848 */
[----:B------:R-:W-:Y:S07]  /*67f0*/  LDSM.16.MT88.4 R72, [R186+0x2800] ;  /* 0x00280000ba48783b */ /* 0x000fee0000004200 */
[----:B------:R-:W-:Y:S01]  /*6800*/  HMMA.16816.F32.BF16 R44, R8, R14, R64 ;  /* 0x0000000e082c723c */ /* 0x000fe20000041840 */
[----:B------:R-:W1:Y:S06]  /*6810*/  LDSM.16.MT88.4 R12, [R187+0x4800] ;  /* 0x00480000bb0c783b */ /* 0x000e6c0000004200 */
[----:B------:R-:W-:-:S02]  /*6820*/  F2FP.BF16.PACK_AB R64, R25, R26 ;  /* 0x0000001a1940723e */ /* 0x000fc400000010ff */
[C---:B------:R-:W-:Y:S01]  /*6830*/  F2FP.BF16.PACK_AB R66, R225.reuse, R24 ;  /* 0x00000018e142723e */ /* 0x040fe200000010ff */
[----:B------:R-:W-:Y:S01]  /*6840*/  FADD.FTZ R225, R225, R3 ;  /* 0x00000003e1e17221 */ /* 0x000fe20000010000 */
[----:B------:R-:W-:Y:S01]  /*6850*/  F2FP.BF16.PACK_AB R65, R7, R6 ;  /* 0x000000060741723e */ /* 0x000fe200000010ff */
[----:B------:R-:W-:Y:S01]  /*6860*/  @P1 IMAD.HI.U32 R6, R243, c[0x0][0x2c8], RZ ;  /* 0x0000b200f3061a27 */ /* 0x000fe200078e00ff */
[----:B------:R-:W-:-:S04]  /*6870*/  F2FP.BF16.PACK_AB R67, R28, R27 ;  /* 0x0000001b1c43723e */ /* 0x000fc800000010ff */
[----:B------:R-:W-:Y:S02]  /*6880*/  @P1 SHF.R.U32.HI R0, RZ, c[0x0][0x2cc], R6 ;  /* 0x0000b300ff001a19 */ /* 0x000fe40000011606 */
[----:B------:R-:W-:Y:S02]  /*6890*/  ISETP.GE.AND P1, PT, R249, 0x1, PT ;  /* 0x00000001f900780c */ /* 0x000fe40003f26270 */
[----:B------:R-:W-:-:S04]  /*68a0*/  IADD3 R0, R224, R0, RZ ;  /* 0x00000000e0007210 */ /* 0x000fc80007ffe0ff */
[----:B------:R-:W-:Y:S01]  /*68b0*/  IADD3 R3, R0, c[0x0][0x328], RZ ;  /* 0x0000ca0000037a10 */ /* 0x000fe20007ffe0ff */
[C---:B-1----:R-:W-:Y:S01]  /*68c0*/  HMMA.16816.F32.BF16 R32, R8.reuse, R14, R16 ;  /* 0x0000000e0820723c */ /* 0x042fe20000041810 */
[----:B------:R-:W1:Y:S07]  /*68d0*/  LDSM.16.MT88.4 R16, [R184+0x2000] ;  /* 0x00200000b810783b */ /* 0x000e6e0000004200 */
[----:B------:R-:W-:Y:S01]  /*68e0*/  HMMA.16816.F32.BF16 R40, R8, R12, R60 ;  /* 0x0000000c0828723c */ /* 0x000fe2000004183c */
[----:B------:R-:W2:Y:S06]  /*68f0*/  LDSM.16.MT88.4 R12, [R186+0x2000] ;  /* 0x00200000ba0c783b */ /* 0x000eac0000004200 */
[----:B------:R-:W-:-:S02]  /*6900*/  F2FP.BF16.PACK_AB R8, R110, R111 ;  /* 0x0000006f6e08723e */ /* 0x000fc400000010ff */
[----:B------:R-:W-:Y:S02]  /*6910*/  F2FP.BF16.PACK_AB R10, R132, R133 ;  /* 0x00000085840a723e */ /* 0x000fe400000010ff */
[----:B------:R-:W-:Y:S02]  /*6920*/  F2FP.BF16.PACK_AB R9, R29, R30 ;  /* 0x0000001e1d09723e */ /* 0x000fe400000010ff */
[----:B------:R-:W-:-:S07]  /*6930*/  F2FP.BF16.PACK_AB R11, R31, R108 ;  /* 0x0000006c1f0b723e */ /* 0x000fce00000010ff */
[C---:B------:R-:W-:Y:S01]  /*6940*/  HMMA.16816.F32.BF16 R76, R8.reuse, R20, R112 ;  /* 0x00000014084c723c */ /* 0x040fe20000041870 */
[----:B------:R-:W3:Y:S07]  /*6950*/  LDSM.16.MT88.4 R112, [R184+0x2800] ;  /* 0x00280000b870783b */ /* 0x000eee0000004200 */
[C---:B------:R-:W-:Y:S01]  /*6960*/  HMMA.16816.F32.BF16 R60, R8.reuse, R22, R104 ;  /* 0x00000016083c723c */ /* 0x040fe20000041868 */
[----:B------:R-:W4:Y:S04]  /*6970*/  LDSM.16.MT88.4 R20, [R186+0x5000] ;  /* 0x00500000ba14783b */ /* 0x000f280000004200 */
[----:B------:R-:W-:Y:S03]  /*6980*/  LDSM.16.MT88.4 R104, [R186+0x5800] ;  /* 0x00580000ba68783b */ /* 0x000fe60000004200 */
[C---:B-1----:R-:W-:Y:S08]  /*6990*/  HMMA.16816.F32.BF16 R116, R8.reuse, R16, R116 ;  /* 0x000000100874723c */ /* 0x042ff00000041874 */
[C---:B------:R-:W-:Y:S01]  /*69a0*/  HMMA.16816.F32.BF16 R52, R8.reuse, R18, R88 ;  /* 0x000000120834723c */ /* 0x040fe20000041858 */
[----:B------:R-:W1:Y:S04]  /*69b0*/  LDSM.16.MT88.4 R16, [R187+0x2000] ;  /* 0x00200000bb10783b */ /* 0x000e680000004200 */
[----:B------:R-:W-:Y:S03]  /*69c0*/  LDSM.16.MT88.4 R88, [R187+0x2800] ;  /* 0x00280000bb58783b */ /* 0x000fe60000004200 */
[C---:B--2---:R-:W-:Y:S08]  /*69d0*/  HMMA.16816.F32.BF16 R68, R8.reuse, R12, R84 ;  /* 0x0000000c0844723c */ /* 0x044ff00000041854 */
[----:B------:R-:W-:Y:S01]  /*69e0*/  HMMA.16816.F32.BF16 R56, R8, R14, R56 ;  /* 0x0000000e0838723c */ /* 0x000fe20000041838 */
[----:B------:R-:W2:Y:S07]  /*69f0*/  LDSM.16.MT88.4 R12, [R184+0x5000] ;  /* 0x00500000b80c783b */ /* 0x000eae0000004200 */
[----:B---3--:R-:W-:Y:S08]  /*6a00*/  HMMA.16816.F32.BF16 R116, R64, R112, R116 ;  /* 0x000000704074723c */ /* 0x008ff00000041874 */
[----:B----4-:R-:W-:Y:S08]  /*6a10*/  HMMA.16816.F32.BF16 R128, R8, R20, R128 ;  /* 0x000000140880723c */ /* 0x010ff00000041880 */
[----:B------:R-:W-:Y:S08]  /*6a20*/  HMMA.16816.F32.BF16 R68, R64, R72, R68 ;  /* 0x000000484044723c */ /* 0x000ff00000041844 */
[C---:B-1----:R-:W-:Y:S08]  /*6a30*/  HMMA.16816.F32.BF16 R84, R8.reuse, R16, R92 ;  /* 0x000000100854723c */ /* 0x042ff0000004185c */
[C---:B------:R-:W-:Y:S01]  /*6a40*/  HMMA.16816.F32.BF16 R100, R8.reuse, R18, R100 ;  /* 0x000000120864723c */ /* 0x040fe20000041864 */
[----:B------:R-:W1:Y:S07]  /*6a50*/  LDSM.16.MT88.4 R16, [R185+0x5000] ;  /* 0x00500000b910783b */ /* 0x000e6e0000004200 */
[C---:B--2---:R-:W-:Y:S01]  /*6a60*/  HMMA.16816.F32.BF16 R92, R8.reuse, R12, R80 ;  /* 0x0000000c085c723c */ /* 0x044fe20000041850 */
[----:B------:R-:W-:Y:S07]  /*6a70*/  LDSM.16.MT88.4 R80, [R185+0x2800] ;  /* 0x00280000b950783b */ /* 0x000fee0000004200 */
[C---:B------:R-:W-:Y:S01]  /*6a80*/  HMMA.16816.F32.BF16 R36, R8.reuse, R14, R36 ;  /* 0x0000000e0824723c */ /* 0x040fe20000041824 */
[----:B------:R-:W2:Y:S07]  /*6a90*/  LDSM.16.MT88.4 R12, [R187+0x5000] ;  /* 0x00500000bb0c783b */ /* 0x000eae0000004200 */
[----:B------:R-:W-:Y:S01]  /*6aa0*/  HMMA.16816.F32.BF16 R20, R8, R22, R96 ;  /* 0x000000160814723c */ /* 0x000fe20000041860 */
[----:B------:R-:W3:Y:S07]  /*6ab0*/  LDSM.16.MT88.4 R96, [R184+0x5800] ;  /* 0x00580000b860783b */ /* 0x000eee0000004200 */
[C---:B------:R-:W-:Y:S01]  /*6ac0*/  HMMA.16816.F32.BF16 R72, R64.reuse, R74, R56 ;  /* 0x0000004a4048723c */ /* 0x040fe20000041838 */
[----:B------:R-:W4:Y:S07]  /*6ad0*/  LDSM.16.MT88.4 R56, [R185+0x5800] ;  /* 0x00580000b938783b */ /* 0x000f2e0000004200 */
[----:B------:R-:W-:Y:S08]  /*6ae0*/  HMMA.16816.F32.BF16 R84, R64, R88, R84 ;  /* 0x000000584054723c */ /* 0x000ff00000041854 */
[C---:B-1----:R-:W-:Y:S08]  /*6af0*/  HMMA.16816.F32.BF16 R48, R8.reuse, R16, R48 ;  /* 0x000000100830723c */ /* 0x042ff00000041830 */
[C---:B------:R-:W-:Y:S08]  /*6b00*/  HMMA.16816.F32.BF16 R44, R8.reuse, R18, R44 ;  /* 0x00000012082c723c */ /* 0x040ff0000004182c */
[C---:B--2---:R-:W-:Y:S08]  /*6b10*/  HMMA.16816.F32.BF16 R40, R8.reuse, R12, R40 ;  /* 0x0000000c0828723c */ /* 0x044ff00000041828 */
[----:B------:R-:W-:Y:S01]  /*6b20*/  HMMA.16816.F32.BF16 R32, R8, R14, R32 ;  /* 0x0000000e0820723c */ /* 0x000fe20000041820 */
[----:B------:R-:W1:Y:S07]  /*6b30*/  LDSM.16.MT88.4 R8, [R187+0x5800] ;  /* 0x00580000bb08783b */ /* 0x000e6e0000004200 */
[C---:B------:R-:W-:Y:S08]  /*6b40*/  HMMA.16816.F32.BF16 R112, R64.reuse, R114, R52 ;  /* 0x000000724070723c */ /* 0x040ff00000041834 */
[C---:B------:R-:W-:Y:S08]  /*6b50*/  HMMA.16816.F32.BF16 R76, R64.reuse, R80, R76 ;  /* 0x00000050404c723c */ /* 0x040ff0000004184c */
[C---:B------:R-:W-:Y:S08]  /*6b60*/  HMMA.16816.F32.BF16 R88, R64.reuse, R90, R100 ;  /* 0x0000005a4058723c */ /* 0x040ff00000041864 */
[C---:B------:R-:W-:Y:S08]  /*6b70*/  HMMA.16816.F32.BF16 R80, R64.reuse, R82, R60 ;  /* 0x000000524050723c */ /* 0x040ff0000004183c */
[C---:B---3--:R-:W-:Y:S08]  /*6b80*/  HMMA.16816.F32.BF16 R92, R64.reuse, R96, R92 ;  /* 0x00000060405c723c */ /* 0x048ff0000004185c */
[C---:B------:R-:W-:Y:S08]  /*6b90*/  HMMA.16816.F32.BF16 R100, R64.reuse, R104, R128 ;  /* 0x000000684064723c */ /* 0x040ff00000041880 */
[C---:B----4-:R-:W-:Y:S08]  /*6ba0*/  HMMA.16816.F32.BF16 R52, R64.reuse, R56, R48 ;  /* 0x000000384034723c */ /* 0x050ff00000041830 */
[C---:B------:R-:W-:Y:S08]  /*6bb0*/  HMMA.16816.F32.BF16 R96, R64.reuse, R98, R36 ;  /* 0x000000624060723c */ /* 0x040ff00000041824 */
[C---:B------:R-:W-:Y:S08]  /*6bc0*/  HMMA.16816.F32.BF16 R104, R64.reuse, R106, R20 ;  /* 0x0000006a4068723c */ /* 0x040ff00000041814 */
[C---:B------:R-:W-:Y:S08]  /*6bd0*/  HMMA.16816.F32.BF16 R56, R64.reuse, R58, R44 ;  /* 0x0000003a4038723c */ /* 0x040ff0000004182c */
[C---:B-1----:R-:W-:Y:S08]  /*6be0*/  HMMA.16816.F32.BF16 R60, R64.reuse, R8, R40 ;  /* 0x00000008403c723c */ /* 0x042ff00000041828 */
[----:B------:R-:W-:Y:S01]  /*6bf0*/  HMMA.16816.F32.BF16 R64, R64, R10, R32 ;  /* 0x0000000a4040723c */ /* 0x000fe20000041820 */
[----:B------:R-:W-:Y:S07]  /*6c00*/  @!P1 BRA `(.L_x_709) ;  /* 0x0000013000009947 */ /* 0x000fee0003800000 */
[C---:B------:R-:W-:Y:S01]  /*6c10*/  ISETP.GT.AND P0, PT, R0.reuse, RZ, PT ;  /* 0x000000ff0000720c */ /* 0x040fe20003f04270 */
[----:B------:R-:W-:Y:S01]  /*6c20*/  BSSY B0, `(.L_x_710) ;  /* 0x000000e000007945 */ /* 0x000fe20003800000 */
[----:B------:R-:W-:-:S11]  /*6c30*/  IADD3 R2, R0, -0x1, RZ ;  /* 0xffffffff00027810 */ /* 0x000fd60007ffe0ff */
[----:B------:R-:W-:Y:S05]  /*6c40*/  @P0 BRA `(.L_x_711) ;  /* 0x0000007000000947 */ /* 0x000fea0003800000 */
[----:B------:R-:W-:Y:S02]  /*6c50*/  IMAD.MOV.U32 R2, RZ, RZ, 0x1 ;  /* 0x00000001ff027424 */ /* 0x000fe400078e00ff */
[----:B------:R-:W-:-:S03]  /*6c60*/  IMAD.MOV R0, RZ, RZ, -R0 ;  /* 0x000000ffff007224 */ /* 0x000fc600078e0a00 */
[----:B------:R-:W-:-:S13]  /*6c70*/  ISETP.NE.AND P0, PT, R2, c[0x0][0x32c], PT ;  /* 0x0000cb0002007a0c */ /* 0x000fda0003f05270 */
[----:B------:R-:W-:-:S05]  /*6c80*/  @P0 IMAD.HI.U32 R2, R0, c[0x0][0x330], RZ ;  /* 0x0000cc0000020a27 */ /* 0x000fca00078e00ff */
[----:B------:R-:W-:-:S04]  /*6c90*/  @P0 SHF.R.U32.HI R0, RZ, c[0x0][0x334], R2 ;  /* 0x0000cd00ff000a19 */ /* 0x000fc80000011602 */
[----:B------:R-:W-:Y:S01]  /*6ca0*/  LOP3.LUT R2, RZ, R0, RZ, 0x33, !PT ;  /* 0x00000000ff027212 */ /* 0x000fe200078e33ff */
[----:B------:R-:W-:Y:S05]  /*6cb0*/  BRA `(.L_x_712) ;  /* 0x0000004000007947 */ /* 0x000fea0003800000 */
.L_x_711:
[----:B------:R-:W-:-:S04]  /*6cc0*/  MOV R0, 0x1 ;  /* 0x0000000100007802 */ /* 0x000fc80000000f00 */
[----:B------:R-:W-:-:S13]  /*6cd0*/  ISETP.NE.AND P0, PT, R0, c[0x0][0x32c], PT ;  /* 0x0000cb0000007a0c */ /* 0x000fda0003f05270 */
[----:B------:R-:W-:-:S05]  /*6ce0*/  @P0 IMAD.HI.U32 R0, R2, c[0x0][0x330], RZ ;  /* 0x0000cc0002000a27 */ /* 0x000fca00078e00ff */
[----:B------:R-:W-:Y:S02]  /*6cf0*/  @P0 SHF.R.U32.HI R2, RZ, c[0x0][0x334], R0 ;  /* 0x0000cd00ff020a19 */ /* 0x000fe40000011600 */
.L_x_712:
[----:B------:R-:W-:Y:S05]  /*6d00*/  BSYNC B0 ;  /* 0x0000000000007941 */ /* 0x000fea0003800000 */
.L_x_710:
[----:B------:R-:W-:-:S05]  /*6d10*/  MOV R0, c[0x0][0x32c] ;  /* 0x0000cb0000007a02 */ /* 0x000fca0000000f00 */
[----:B------:R-:W-:-:S05]  /*6d20*/  IMAD R2, R2, R0, c[0x0][0x32c] ;  /* 0x0000cb0002027624 */ /* 0x000fca00078e0200 */
[----:B------:R-:W-:-:S05]  /*6d30*/  IMNMX R3, R3, R2, PT ;  /* 0x0000000203037217 */ /* 0x000fca0003800200 */
.L_x_709:
[----:B------:R-:W-:-:S05]  /*6d40*/  IMAD.HI R3, R3, 0x2aaaaaab, RZ ;  /* 0x2aaaaaab03037827 */ /* 0x000fca00078e02ff */
[----:B------:R-:W-:-:S04]  /*6d50*/  SHF.R.U32.HI R0, RZ, 0x1f, R3 ;  /* 0x0000001fff007819 */ /* 0x000fc80000011603 */
[----:B------:R-:W-:-:S04]  /*6d60*/  LEA.HI.SX32 R3, R3, R0, 0x1c ;  /* 0x0000000003037211 */ /* 0x000fc800078fe2ff */
[----:B------:R-:W-:-:S04]  /*6d70*/  IMNMX R232, R228, R3, !PT ;  /* 0x00000003e4e87217 */ /* 0x000fc80007800200 */
[----:B------:R-:W-:-:S13]  /*6d80*/  ISETP.GE.AND P0, PT, R196, R232, PT ;  /* 0x000000e8c400720c */ /* 0x000fda0003f06270 */
[----:B------:R-:W-:Y:S05]  /*6d90*/  @!P0 BRA `(.L_x_713) ;  /* 0x000041b000008947 */ /* 0x000fea0003800000 */
[----:B------:R-:W-:Y:S02]  /*6da0*/  MOV R111, R4 ;  /* 0x00000004006f7202 */ /* 0x000fe40000000f00 */
[----:B------:R-:W-:Y:S02]  /*6db0*/  MOV R110, R109 ;  /* 0x0000006d006e7202 */ /* 0x000fe40000000f00 */
.L_x_734:
[----:B------:R-:W-:Y:S04]  /*6dc0*/  DEPBAR.LE SB0, 0x0 ;  /* 0x000080000000791a */ /* 0x000fe80000000000 */
[----:B------:R-:W-:Y:S01]  /*6dd0*/  WARPSYNC 0xffffffff ;  /* 0xffffffff00007948 */ /* 0x000fe20003800000 */
[----:B------:R-:W-:Y:S01]  /*6de0*/  BAR.SYNC.DEFER_BLOCKING 0x0 ;  /* 0x0000000000007b1d */ /* 0x000fe20000010000 */
[----:B------:R-:W-:Y:S05]  /*6df0*/  ISETP.GT.AND P0, PT, R228, R196, PT ;  /* 0x000000c4e400720c */ /* 0x000fea0003f04270 */
[----:B------:R1:W2:Y:S01]  /*6e00*/  LDSM.16.M88.4 R8, [R181] ;  /* 0x00000000b508783b */ /* 0x0002a20000000200 */
[----:B------:R-:W-:Y:S03]  /*6e10*/  BSSY B0, `(.L_x_714) ;  /* 0x000004a000007945 */ /* 0x000fe60003800000 */
[----:B------:R1:W3:Y:S04]  /*6e20*/  LDSM.16.M88.4 R16, [R181+0x800] ;  /* 0x00080000b510783b */ /* 0x0002e80000000200 */
[----:B------:R1:W4:Y:S04]  /*6e30*/  LDSM.16.M88.4 R24, [R181+0x1000] ;  /* 0x00100000b518783b */ /* 0x0003280000000200 */
        /* <DEDUP_REMOVED lines=8> */
[----:B------:R1:W1:Y:S01]  /*6ec0*/  LDSM.16.M88.4 R148, [R180+0x2800] ;  /* 0x00280000b494783b */ /* 0x0002620000000200 */
[----:B------:R-:W-:-:S05]  /*6ed0*/  @P0 BRA `(.L_x_715) ;  /* 0x000003d000000947 */ /* 0x000fca0003800000 */
[C---:B--23--:R-:W-:Y:S01]  /*6ee0*/  IMAD.WIDE.U32 R2, R199.reuse, c[0x0][0x208], RZ ;  /* 0x00008200c7027a25 */ /* 0x04cfe200078e00ff */
[----:B------:R-:W-:Y:S02]  /*6ef0*/  SHF.R.S32.HI R0, RZ, 0x1f, R199 ;  /* 0x0000001fff007819 */ /* 0x000fe400000114c7 */
[----:B------:R-:W-:Y:S01]  /*6f00*/  SHF.R.S32.HI R4, RZ, 0x1f, R198 ;  /* 0x0000001fff047819 */ /* 0x000fe200000114c6 */
[----:B------:R-:W-:Y:S01]  /*6f10*/  IMAD.SHL.U32 R15, R216, 0x2, RZ ;  /* 0x00000002d80f7824 */ /* 0x000fe200078e00ff */
[----:B------:R-:W-:Y:S01]  /*6f20*/  SHF.R.S32.HI R6, RZ, 0x1f, R216 ;  /* 0x0000001fff067819 */ /* 0x000fe200000114d8 */
[----:B------:R-:W-:Y:S01]  /*6f30*/  IMAD R0, R0, c[0x0][0x208], RZ ;  /* 0x0000820000007a24 */ /* 0x000fe200078e02ff */
[----:B------:R-:W-:Y:S01]  /*6f40*/  SHF.R.S32.HI R5, RZ, 0x1f, R208 ;  /* 0x0000001fff057819 */ /* 0x000fe200000114d0 */
[----:B------:R-:W-:Y:S01]  /*6f50*/  IMAD R4, R4, c[0x0][0x218], RZ ;  /* 0x0000860004047a24 */ /* 0x000fe200078e02ff */
[----:B------:R-:W-:Y:S01]  /*6f60*/  SHF.L.U64.HI R6, R216, 0x1, R6 ;  /* 0x00000001d8067819 */ /* 0x000fe20000010206 */
[----:B------:R-:W-:Y:S01]  /*6f70*/  IMAD R0, R199, c[0x0][0x20c], R0 ;  /* 0x00008300c7007a24 */ /* 0x000fe200078e0200 */
[----:B------:R-:W-:Y:S01]  /*6f80*/  SHF.L.U64.HI R5, R208, 0x1, R5 ;  /* 0x00000001d0057819 */ /* 0x000fe20000010205 */
[----:B------:R-:W-:Y:S02]  /*6f90*/  IMAD R4, R198, c[0x0][0x21c], R4 ;  /* 0x00008700c6047a24 */ /* 0x000fe400078e0204 */
[----:B------:R-:W-:Y:S02]  /*6fa0*/  IMAD.IADD R3, R3, 0x1, R0 ;  /* 0x0000000103037824 */ /* 0x000fe400078e0200 */
[----:B------:R-:W-:Y:S02]  /*6fb0*/  IMAD.SHL.U32 R14, R208, 0x2, RZ ;  /* 0x00000002d00e7824 */ /* 0x000fe400078e00ff */
[----:B------:R-:W-:Y:S05]  /*6fc0*/  IMAD.WIDE.U32 R2, R198, c[0x0][0x218], R2 ;  /* 0x00008600c6027a25 */ /* 0x000fea00078e0002 */
[----:B------:R-:W-:Y:S04]  /*6fd0*/  IADD3 R0, P0, R238, R2, RZ ;  /* 0x00000002ee007210 */ /* 0x000fe80007f1e0ff */
[----:B------:R-:W-:Y:S02]  /*6fe0*/  IADD3.X R2, R242, R3, R4, P0, !PT ;  /* 0x00000003f2027210 */ /* 0x000fe400007fe404 */
[C---:B------:R-:W-:Y:S04]  /*6ff0*/  LEA R4, P0, R0.reuse, c[0x0][0x1f8], 0x1 ;  /* 0x00007e0000047a11 */ /* 0x040fe800078008ff */
[----:B------:R-:W-:Y:S01]  /*7000*/  LEA.HI.X R0, R0, c[0x0][0x1fc], R2, 0x1, P0 ;  /* 0x00007f0000007a11 */ /* 0x000fe200000f0c02 */
[----:B------:R-:W-:-:S06]  /*7010*/  BRA.DIV ~URZ, `(.L_x_716) ;  /* 0x000100227f007947 */ /* 0x000fcc000b800000 */
[----:B------:R2:W3:Y:S02]  /*7020*/  SHFL.IDX PT, R7, R0, RZ, 0x181f ;  /* 0x00181fff00077589 */ /* 0x0004e400000e0000 */
.L_x_843:
[----:B------:R-:W-:-:S05]  /*7030*/  BRA.DIV ~URZ, `(.L_x_717) ;  /* 0x000100727f007947 */ /* 0x000fca000b800000 */
[----:B------:R-:W5:Y:S01]  /*7040*/  SHFL.IDX PT, R2, R4, RZ, 0x181f ;  /* 0x00181fff04027589 */ /* 0x000f6200000e0000 */
[----:B------:R-:W-:Y:S02]  /*7050*/  ISETP.GE.AND P2, PT, R208, c[0x0][0x1d4], PT ;  /* 0x00007500d0007a0c */ /* 0x000fe40003f46270 */
[----:B------:R-:W-:Y:S02]  /*7060*/  ISETP.GE.AND P1, PT, R216, c[0x0][0x1d4], PT ;  /* 0x00007500d8007a0c */ /* 0x000fe40003f26270 */
[CC--:B-----5:R-:W-:Y:S05]  /*7070*/  IADD3 R12, P0, R2.reuse, R14.reuse, RZ ;  /* 0x0000000e020c7210 */ /* 0x0e0fea0007f1e0ff */
[C-C-:B---3--:R-:W-:Y:S01]  /*7080*/  IMAD.X R13, R7.reuse, 0x1, R5.reuse, P0 ;  /* 0x00000001070d7824 */ /* 0x148fe200000e0605 */
[-C--:B------:R-:W-:Y:S04]  /*7090*/  IADD3 R2, P0, R2, R15.reuse, RZ ;  /* 0x0000000f02027210 */ /* 0x080fe80007f1e0ff */
[----:B------:R-:W-:Y:S01]  /*70a0*/  @!PT LDS RZ, [RZ] ;  /* 0x00000000fffff984 */ /* 0x000fe20000000800 */
[----:B------:R-:W-:Y:S01]  /*70b0*/  @!PT LDS RZ, [RZ] ;  /* 0x00000000fffff984 */ /* 0x000fe20000000800 */
[----:B------:R3:W-:Y:S01]  /*70c0*/  LDGSTS.E.BYPASS.LTC128B.128 [R197+0x100], [R12.64], !P2 ;  /* 0x001000000cc57fae */ /* 0x0007e2000d101d46 */
[--C-:B------:R-:W-:Y:S01]  /*70d0*/  IMAD.X R3, R7, 0x1, R6.reuse, P0 ;  /* 0x0000000107037824 */ /* 0x100fe200000e0606 */
[----:B------:R-:W-:Y:S04]  /*70e0*/  SEL R7, RZ, 0x10, P2 ;  /* 0x00000010ff077807 */ /* 0x000fe80001000000 */
[----:B------:R5:W-:Y:S04]  /*70f0*/  LDGSTS.E.BYPASS.LTC128B.128 [R197+0x3100], [R2.64], !P1 ;  /* 0x0310000002c57fae */ /* 0x000be8000c901d46 */
[----:B-----5:R-:W3:Y:S04]  /*7100*/  SHFL.IDX PT, R2, R4, 0x1, 0x181f ;  /* 0x00381f0004027f89 */ /* 0x020ee800000e0000 */
[----:B------:R-:W5:Y:S01]  /*7110*/  SHFL.IDX PT, R3, R0, 0x1, 0x181f ;  /* 0x00381f0000037f89 */ /* 0x000f6200000e0000 */
[C---:B---3--:R-:W-:Y:S05]  /*7120*/  IADD3 R12, P0, R2.reuse, R14, RZ ;  /* 0x0000000e020c7210 */ /* 0x048fea0007f1e0ff */
[C---:B-----5:R-:W-:Y:S01]  /*7130*/  IMAD.X R13, R3.reuse, 0x1, R5, P0 ;  /* 0x00000001030d7824 */ /* 0x060fe200000e0605 */
[----:B------:R-:W-:Y:S04]  /*7140*/  IADD3 R2, P0, R2, R15, RZ ;  /* 0x0000000f02027210 */ /* 0x000fe80007f1e0ff */
[----:B------:R3:W-:Y:S01]  /*7150*/  LDGSTS.E.BYPASS.LTC128B.128 [R197+0x1100], [R12.64], !P2 ;  /* 0x011000000cc57fae */ /* 0x0007e2000d101d46 */
[----:B------:R-:W-:Y:S05]  /*7160*/  IMAD.X R3, R3, 0x1, R6, P0 ;  /* 0x0000000103037824 */ /* 0x000fea00000e0606 */
[----:B------:R2:W-:Y:S04]  /*7170*/  LDGSTS.E.BYPASS.LTC128B.128 [R197+0x4100], [R2.64], !P1 ;  /* 0x0410000002c57fae */ /* 0x0005e8000c901d46 */
[----:B---3--:R2:W3:Y:S01]  /*7180*/  SHFL.IDX PT, R13, R0, 0x2, 0x181f ;  /* 0x00581f00000d7f89 */ /* 0x0084e200000e0000 */
[----:B------:R-:W-:Y:S03]  /*7190*/  SEL R12, RZ, 0x10, P1 ;  /* 0x00000010ff0c7807 */ /* 0x000fe60000800000 */
[----:B--2---:R2:W4:Y:S04]  /*71a0*/  SHFL.IDX PT, R0, R4, 0x2, 0x181f ;  /* 0x00581f0004007f89 */ /* 0x00452800000e0000 */
.L_x_844:
[C---:B------:R-:W-:Y:S02]  /*71b0*/  IADD3 R2, -R7.reuse, 0x10, RZ ;  /* 0x0000001007027810 */ /* 0x040fe40007ffe1ff */
[----:B------:R-:W-:Y:S02]  /*71c0*/  ISETP.NE.U32.AND P2, PT, R7, RZ, PT ;  /* 0x000000ff0700720c */ /* 0x000fe40003f45070 */
[----:B------:R-:W-:Y:S04]  /*71d0*/  LOP3.LUT R2, R2, 0xf, RZ, 0xc0, !PT ;  /* 0x0000000f02027812 */ /* 0x000fe800078ec0ff */
[-C--:B--2-4-:R-:W-:Y:S02]  /*71e0*/  IADD3 R4, P1, P0, R2, R0.reuse, R14 ;  /* 0x0000000002047210 */ /* 0x094fe4000783e00e */
[----:B------:R-:W-:Y:S02]  /*71f0*/  IADD3 R2, -R12, 0x10, RZ ;  /* 0x000000100c027810 */ /* 0x000fe40007ffe1ff */
[-C--:B---3--:R-:W-:Y:S02]  /*7200*/  IADD3.X R5, RZ, R13.reuse, R5, P1, P0 ;  /* 0x0000000dff057210 */ /* 0x088fe40000fe0405 */
[----:B------:R-:W-:Y:S03]  /*7210*/  LOP3.LUT R2, R2, 0xf, RZ, 0xc0, !PT ;  /* 0x0000000f02027812 */ /* 0x000fe600078ec0ff */
[----:B------:R-:W-:Y:S01]  /*7220*/  @!PT LDS RZ, [RZ] ;  /* 0x00000000fffff984 */ /* 0x000fe20000000800 */
[----:B------:R-:W-:Y:S01]  /*7230*/  @!PT LDS RZ, [RZ] ;  /* 0x00000000fffff984 */ /* 0x000fe20000000800 */
[----:B------:R-:W-:Y:S01]  /*7240*/  @!PT LDS RZ, [RZ] ;  /* 0x00000000fffff984 */ /* 0x000fe20000000800 */
[----:B------:R2:W-:Y:S01]  /*7250*/  LDGSTS.E.BYPASS.LTC128B.128.ZFILL [R197+0x2100], [R4.64], P2 ;  /* 0x0210000004c57fae */ /* 0x0005e20009141d46 */
[----:B------:R-:W-:Y:S04]  /*7260*/  IADD3 R2, P1, P0, R2, R0, R15 ;  /* 0x0000000002027210 */ /* 0x000fe8000783e00f */
[----:B------:R-:W-:Y:S02]  /*7270*/  IADD3.X R3, RZ, R13, R6, P1, P0 ;  /* 0x0000000dff037210 */ /* 0x000fe40000fe0406 */
[----:B------:R-:W-:Y:S11]  /*7280*/  ISETP.NE.U32.AND P0, PT, R12, RZ, PT ;  /* 0x000000ff0c00720c */ /* 0x000ff60003f05070 */
[----:B------:R-:W-:Y:S02]  /*7290*/  @!UPT UIADD3 URZ, URZ, URZ, URZ ;  /* 0x0000003f3f3ff290 */ /* 0x000fe4000fffe03f */
[----:B------:R2:W-:Y:S02]  /*72a0*/  LDGSTS.E.BYPASS.LTC128B.128.ZFILL [R197+0x5100], [R2.64], P0 ;  /* 0x0510000002c57fae */ /* 0x0005e40008141d46 */
.L_x_715:
[----:B--23--:R-:W-:Y:S05]  /*72b0*/  BSYNC B0 ;  /* 0x0000000000007941 */ /* 0x00cfea0003800000 */
.L_x_714:
[----:B------:R-:W0:Y:S01]  /*72c0*/  LDGDEPBAR ;  /* 0x00000000000079af */ /* 0x000e220000000000 */
[----:B------:R-:W-:Y:S01]  /*72d0*/  WARPSYNC 0xffffffff ;  /* 0xffffffff00007948 */ /* 0x000fe20003800000 */
[C---:B------:R-:W-:Y:S01]  /*72e0*/  HMMA.16816.F32.BF16 R4, R120.reuse, R8, RZ ;  /* 0x000000087804723c */ /* 0x040fe200000418ff */
[----:B------:R-:W-:Y:S02]  /*72f0*/  BSSY B0, `(.L_x_718) ;  /* 0x00000d7000007945 */ /* 0x000fe40003800000 */
[----:B------:R-:W-:Y:S05]  /*7300*/  ISETP.GT.AND P0, PT, R196, R228, PT ;  /* 0x000000e4c400720c */ /* 0x000fea0003f04270 */
[C---:B------:R-:W-:Y:S08]  /*7310*/  HMMA.16816.F32.BF16 R8, R120.reuse, R10, RZ ;  /* 0x0000000a7808723c */ /* 0x040ff000000418ff */
[C---:B------:R-:W-:Y:S08]  /*7320*/  HMMA.16816.F32.BF16 R12, R120.reuse, R16, RZ ;  /* 0x00000010780c723c */ /* 0x040ff000000418ff */
[C---:B------:R-:W-:Y:S08]  /*7330*/  HMMA.16816.F32.BF16 R16, R120.reuse, R18, RZ ;  /* 0x000000127810723c */ /* 0x040ff000000418ff */
[C---:B----4-:R-:W-:Y:S08]  /*7340*/  HMMA.16816.F32.BF16 R20, R120.reuse, R24, RZ ;  /* 0x000000187814723c */ /* 0x050ff000000418ff */
[C---:B------:R-:W-:Y:S08]  /*7350*/  HMMA.16816.F32.BF16 R24, R120.reuse, R26, RZ ;  /* 0x0000001a7818723c */ /* 0x040ff000000418ff */
        /* <DEDUP_REMOVED lines=29> */
[C---:B---3--:R-:W-:Y:S08]  /*7530*/  HMMA.16816.F32.BF16 R20, R152.reuse, R136, R20 ;  /* 0x000000889814723c */ /* 0x048ff00000041814 */
[C---:B------:R-:W-:Y:S01]  /*7540*/  HMMA.16816.F32.BF16 R24, R152.reuse, R138, R24 ;  /* 0x0000008a9818723c */ /* 0x040fe20000041818 */
[----:B------:R-:W3:Y:S07]  /*7550*/  LDSM.16.M88.4 R136, [R182+-0x2800] ;  /* 0xffd80000b688783b */ /* 0x000eee0000000200 */
[C---:B----4-:R-:W-:Y:S08]  /*7560*/  HMMA.16816.F32.BF16 R28, R152.reuse, R140, R28 ;  /* 0x0000008c981c723c */ /* 0x050ff0000004181c */
[C---:B------:R-:W-:Y:S01]  /*7570*/  HMMA.16816.F32.BF16 R32, R152.reuse, R142, R32 ;  /* 0x0000008e9820723c */ /* 0x040fe20000041820 */
[----:B------:R-:W4:Y:S07]  /*7580*/  LDSM.16.M88.4 R140, [R182+-0x2000] ;  /* 0xffe00000b68c783b */ /* 0x000f2e0000000200 */
[C---:B-----5:R-:W-:Y:S08]  /*7590*/  HMMA.16816.F32.BF16 R36, R152.reuse, R144, R36 ;  /* 0x000000909824723c */ /* 0x060ff00000041824 */
[C---:B------:R-:W-:Y:S01]  /*75a0*/  HMMA.16816.F32.BF16 R40, R152.reuse, R146, R40 ;  /* 0x000000929828723c */ /* 0x040fe20000041828 */
[----:B------:R-:W5:Y:S07]  /*75b0*/  LDSM.16.M88.4 R144, [R182+-0x1800] ;  /* 0xffe80000b690783b */ /* 0x000f6e0000000200 */
[C---:B-1----:R-:W-:Y:S08]  /*75c0*/  HMMA.16816.F32.BF16 R44, R152.reuse, R128, R44 ;  /* 0x00000080982c723c */ /* 0x042ff0000004182c */
[----:B------:R-:W-:Y:S01]  /*75d0*/  HMMA.16816.F32.BF16 R48, R152, R130, R48 ;  /* 0x000000829830723c */ /* 0x000fe20000041830 */
[----:B------:R-:W1:Y:S07]  /*75e0*/  LDSM.16.M88.4 R128, [R182+-0x1000] ;  /* 0xfff00000b680783b */ /* 0x000e6e0000000200 */
[C---:B--2---:R-:W-:Y:S08]  /*75f0*/  HMMA.16816.F32.BF16 R4, R156.reuse, R132, R4 ;  /* 0x000000849c04723c */ /* 0x044ff00000041804 */
[C---:B------:R-:W-:Y:S01]  /*7600*/  HMMA.16816.F32.BF16 R8, R156.reuse, R134, R8 ;  /* 0x000000869c08723c */ /* 0x040fe20000041808 */
[----:B------:R-:W2:Y:S07]  /*7610*/  LDSM.16.M88.4 R132, [R182+-0x800] ;  /* 0xfff80000b684783b */ /* 0x000eae0000000200 */
        /* <DEDUP_REMOVED lines=54> */
[C---:B-1----:R-:W-:Y:S08]  /*7980*/  HMMA.16816.F32.BF16 R12, R168.reuse, R128, R12 ;  /* 0x00000080a80c723c */ /* 0x042ff0000004180c */
[C---:B------:R-:W-:Y:S01]  /*7990*/  HMMA.16816.F32.BF16 R16, R168.reuse, R130, R16 ;  /* 0x00000082a810723c */ /* 0x040fe20000041810 */
[----:B------:R-:W1:Y:S07]  /*79a0*/  LDSM.16.M88.4 R128, [R182] ;  /* 0x00000000b680783b */ /* 0x000e6e0000000200 */
        /* <DEDUP_REMOVED lines=12> */
[C---:B-1----:R-:W-:Y:S08]  /*7a70*/  HMMA.16816.F32.BF16 R4, R172.reuse, R128, R4 ;  /* 0x00000080ac04723c */ /* 0x042ff00000041804 */
[C---:B------:R-:W-:Y:S01]  /*7a80*/  HMMA.16816.F32.BF16 R8, R172.reuse, R130, R8 ;  /* 0x00000082ac08723c */ /* 0x040fe20000041808 */
[----:B------:R-:W1:Y:S01]  /*7a90*/  LDSM.16.M88.4 R128, [R182+0x2800] ;  /* 0x00280000b680783b */ /* 0x000e620000000200 */
[----:B------:R-:W-:Y:S06]  /*7aa0*/  DEPBAR.LE SB0, 0x0 ;  /* 0x000080000000791a */ /* 0x000fec0000000000 */
[C---:B--2---:R-:W-:Y:S01]  /*7ab0*/  HMMA.16816.F32.BF16 R12, R172.reuse, R132, R12 ;  /* 0x00000084ac0c723c */ /* 0x044fe2000004180c */
[----:B------:R-:W-:Y:S07]  /*7ac0*/  BAR.SYNC.DEFER_BLOCKING 0x0 ;  /* 0x0000000000007b1d */ /* 0x000fee0000010000 */
[C---:B------:R-:W-:Y:S08]  /*7ad0*/  HMMA.16816.F32.BF16 R16, R172.reuse, R134, R16 ;  /* 0x00000086ac10723c */ /* 0x040ff00000041810 */
[C---:B---3--:R-:W-:Y:S08]  /*7ae0*/  HMMA.16816.F32.BF16 R20, R172.reuse, R136, R20 ;  /* 0x00000088ac14723c */ /* 0x048ff00000041814 */
[C---:B------:R-:W-:Y:S08]  /*7af0*/  HMMA.16816.F32.BF16 R24, R172.reuse, R138, R24 ;  /* 0x0000008aac18723c */ /* 0x040ff00000041818 */
[C---:B----4-:R-:W-:Y:S08]  /*7b00*/  HMMA.16816.F32.BF16 R28, R172.reuse, R140, R28 ;  /* 0x0000008cac1c723c */ /* 0x050ff0000004181c */
[C---:B------:R-:W-:Y:S08]  /*7b10*/  HMMA.16816.F32.BF16 R32, R172.reuse, R142, R32 ;  /* 0x0000008eac20723c */ /* 0x040ff00000041820 */
[C---:B-----5:R-:W-:Y:S08]  /*7b20*/  HMMA.16816.F32.BF16 R36, R172.reuse, R144, R36 ;  /* 0x00000090ac24723c */ /* 0x060ff00000041824 */
[C---:B------:R-:W-:Y:S08]  /*7b30*/  HMMA.16816.F32.BF16 R40, R172.reuse, R146, R40 ;  /* 0x00000092ac28723c */ /* 0x040ff00000041828 */
[C---:B-1----:R-:W-:Y:S08]  /*7b40*/  HMMA.16816.F32.BF16 R44, R172.reuse, R128, R44 ;  /* 0x00000080ac2c723c */ /* 0x042ff0000004182c */
[----:B------:R-:W-:Y:S01]  /*7b50*/  HMMA.16816.F32.BF16 R48, R172, R130, R48 ;  /* 0x00000082ac30723c */ /* 0x000fe20000041830 */
[----:B------:R-:W-:Y:S07]  /*7b60*/  @!UPT UIADD3 URZ, URZ, URZ, URZ ;  /* 0x0000003f3f3ff290 */ /* 0x000fee000fffe03f */
[----:B------:R-:W-:-:S11]  /*7b70*/  @!P0 BRA `(.L_x_719) ;  /* 0x000004e000008947 */ /* 0x000fd60003800000 */
[----:B------:R-:W-:Y:S01]  /*7b80*/  IMAD.MOV.U32 R2, RZ, RZ, c[0x0][0x2b8] ;  /* 0x0000ae00ff027624 */ /* 0x000fe200078e00ff */
[----:B------:R-:W-:Y:S01]  /*7b90*/  SHF.R.S32.HI R176, RZ, 0x1f, R216 ;  /* 0x0000001fffb07819 */ /* 0x000fe200000114d8 */
[----:B------:R-:W-:Y:S01]  /*7ba0*/  IMAD R0, R227, 0x20, R244 ;  /* 0x00000020e3007824 */ /* 0x000fe200078e02f4 */
[----:B------:R-:W-:Y:S01]  /*7bb0*/  SHF.R.S32.HI R129, RZ, 0x1f, R208 ;  /* 0x0000001fff817819 */ /* 0x000fe200000114d0 */
[----:B------:R-:W-:Y:S01]  /*7bc0*/  IMAD.MOV.U32 R198, RZ, RZ, RZ ;  /* 0x000000ffffc67224 */ /* 0x000fe200078e00ff */
[----:B------:R-:W-:Y:S01]  /*7bd0*/  ISETP.NE.AND P2, PT, R2, 0x1, PT ;  /* 0x000000010200780c */ /* 0x000fe20003f45270 */
[----:B------:R-:W-:Y:S01]  /*7be0*/  IMAD R2, R196, 0x60, R233 ;  /* 0x00000060c4027824 */ /* 0x000fe200078e02e9 */
[----:B------:R-:W-:Y:S01]  /*7bf0*/  ISETP.GT.AND P1, PT, R0, 0x5f, PT ;  /* 0x0000005f0000780c */ /* 0x000fe20003f24270 */
[C---:B------:R-:W-:Y:S01]  /*7c00*/  IMAD.SHL.U32 R133, R216.reuse, 0x2, RZ ;  /* 0x00000002d8857824 */ /* 0x040fe200078e00ff */
[----:B------:R-:W-:Y:S01]  /*7c10*/  SHF.L.U64.HI R128, R216, 0x1, R176 ;  /* 0x00000001d8807819 */ /* 0x000fe200000102b0 */
[----:B------:R-:W-:Y:S01]  /*7c20*/  IMAD.SHL.U32 R132, R208, 0x2, RZ ;  /* 0x00000002d0847824 */ /* 0x000fe200078e00ff */
[----:B------:R-:W-:Y:S05]  /*7c30*/  IADD3 R2, R2, -0x60, R0 ;  /* 0xffffffa002027810 */ /* 0x000fea0007ffe000 */
[----:B------:R-:W-:Y:S02]  /*7c40*/  IMAD.MOV.U32 R0, RZ, RZ, R2 ;  /* 0x000000ffff007224 */ /* 0x000fe400078e0002 */
[----:B------:R-:W-:Y:S05]  /*7c50*/  @P2 IMAD.HI.U32 R3, R2, c[0x0][0x2bc], RZ ;  /* 0x0000af0002032a27 */ /* 0x000fea00078e00ff */
[----:B------:R-:W-:Y:S04]  /*7c60*/  @P2 SHF.R.U32.HI R0, RZ, c[0x0][0x2c0], R3 ;  /* 0x0000b000ff002a19 */ /* 0x000fe80000011603 */
        /* <DEDUP_REMOVED lines=23> */
.L_x_845:
[----:B------:R-:W-:-:S05]  /*7de0*/  BRA.DIV ~URZ, `(.L_x_721) ;  /* 0x0000f6c27f007947 */ /* 0x000fca000b800000 */
[----:B------:R-:W3:Y:S01]  /*7df0*/  SHFL.IDX PT, R2, R108, RZ, 0x181f ;  /* 0x00181fff6c027589 */ /* 0x000ee200000e0000 */
[----:B------:R-:W-:Y:S02]  /*7e00*/  ISETP.GE.AND P2, PT, R208, c[0x0][0x1d4], PT ;  /* 0x00007500d0007a0c */ /* 0x000fe40003f46270 */
[----:B------:R-:W-:Y:S02]  /*7e10*/  ISETP.GE.AND P1, PT, R216, c[0x0][0x1d4], PT ;  /* 0x00007500d8007a0c */ /* 0x000fe40003f26270 */
[CC--:B---3--:R-:W-:Y:S05]  /*7e20*/  IADD3 R130, P0, R2.reuse, R132.reuse, RZ ;  /* 0x0000008402827210 */ /* 0x0c8fea0007f1e0ff */
[C-C-:B--2---:R-:W-:Y:S01]  /*7e30*/  IMAD.X R131, R129.reuse, 0x1, R109.reuse, P0 ;  /* 0x0000000181837824 */ /* 0x144fe200000e066d */
[-C--:B------:R-:W-:Y:S04]  /*7e40*/  IADD3 R2, P0, R2, R133.reuse, RZ ;  /* 0x0000008502027210 */ /* 0x080fe80007f1e0ff */
[----:B------:R-:W-:Y:S01]  /*7e50*/  @!PT LDS RZ, [RZ] ;  /* 0x00000000fffff984 */ /* 0x000fe20000000800 */
[----:B------:R-:W-:Y:S01]  /*7e60*/  @!PT LDS RZ, [RZ] ;  /* 0x00000000fffff984 */ /* 0x000fe20000000800 */
[----:B------:R2:W-:Y:S01]  /*7e70*/  LDGSTS.E.BYPASS.LTC128B.128 [R197+0x8100], [R130.64], !P2 ;  /* 0x0810000082c57fae */ /* 0x0005e2000d101d46 */
[--C-:B------:R-:W-:Y:S01]  /*7e80*/  IMAD.X R3, R129, 0x1, R128.reuse, P0 ;  /* 0x0000000181037824 */ /* 0x100fe200000e0680 */
[----:B------:R-:W-:Y:S04]  /*7e90*/  SEL R129, RZ, 0x10, P2 ;  /* 0x00000010ff817807 */ /* 0x000fe80001000000 */
[----:B------:R3:W-:Y:S04]  /*7ea0*/  LDGSTS.E.BYPASS.LTC128B.128 [R197+0xb100], [R2.64], !P1 ;  /* 0x0b10000002c57fae */ /* 0x0007e8000c901d46 */
[----:B---3--:R-:W2:Y:S04]  /*7eb0*/  SHFL.IDX PT, R2, R108, 0x1, 0x181f ;  /* 0x00381f006c027f89 */ /* 0x008ea800000e0000 */
[----:B------:R-:W3:Y:S01]  /*7ec0*/  SHFL.IDX PT, R3, R0, 0x1, 0x181f ;  /* 0x00381f0000037f89 */ /* 0x000ee200000e0000 */
[C---:B--2---:R-:W-:Y:S05]  /*7ed0*/  IADD3 R130, P0, R2.reuse, R132, RZ ;  /* 0x0000008402827210 */ /* 0x044fea0007f1e0ff */
[C---:B---3--:R-:W-:Y:S01]  /*7ee0*/  IMAD.X R131, R3.reuse, 0x1, R109, P0 ;  /* 0x0000000103837824 */ /* 0x048fe200000e066d */
[----:B------:R-:W-:Y:S04]  /*7ef0*/  IADD3 R2, P0, R2, R133, RZ ;  /* 0x0000008502027210 */ /* 0x000fe80007f1e0ff */
[----:B------:R2:W-:Y:S01]  /*7f00*/  LDGSTS.E.BYPASS.LTC128B.128 [R197+0x9100], [R130.64], !P2 ;  /* 0x0910000082c57fae */ /* 0x0005e2000d101d46 */
[----:B------:R-:W-:Y:S05]  /*7f10*/  IMAD.X R3, R3, 0x1, R128, P0 ;  /* 0x0000000103037824 */ /* 0x000fea00000e0680 */
[----:B------:R3:W-:Y:S04]  /*7f20*/  LDGSTS.E.BYPASS.LTC128B.128 [R197+0xc100], [R2.64], !P1 ;  /* 0x0c10000002c57fae */ /* 0x0007e8000c901d46 */
[----:B--2---:R3:W2:Y:S01]  /*7f30*/  SHFL.IDX PT, R131, R0, 0x2, 0x181f ;  /* 0x00581f0000837f89 */ /* 0x0046a200000e0000 */
[----:B------:R-:W-:Y:S03]  /*7f40*/  SEL R130, RZ, 0x10, P1 ;  /* 0x00000010ff827807 */ /* 0x000fe60000800000 */
[----:B-1----:R3:W1:Y:S04]  /*7f50*/  SHFL.IDX PT, R0, R108, 0x2, 0x181f ;  /* 0x00581f006c007f89 */ /* 0x00266800000e0000 */
.L_x_846:
[C---:B---3--:R-:W-:Y:S02]  /*7f60*/  IADD3 R2, -R129.reuse, 0x10, RZ ;  /* 0x0000001081027810 */ /* 0x048fe40007ffe1ff */
[----:B------:R-:W-:Y:S02]  /*7f70*/  ISETP.NE.U32.AND P2, PT, R129, RZ, PT ;  /* 0x000000ff8100720c */ /* 0x000fe40003f45070 */
[----:B------:R-:W-:Y:S04]  /*7f80*/  LOP3.LUT R2, R2, 0xf, RZ, 0xc0, !PT ;  /* 0x0000000f02027812 */ /* 0x000fe800078ec0ff */
[-C--:B-1----:R-:W-:Y:S02]  /*7f90*/  IADD3 R108, P1, P0, R2, R0.reuse, R132 ;  /* 0x00000000026c7210 */ /* 0x082fe4000783e084 */
[----:B------:R-:W-:Y:S02]  /*7fa0*/  IADD3 R2, -R130, 0x10, RZ ;  /* 0x0000001082027810 */ /* 0x000fe40007ffe1ff */
[-C--:B--2---:R-:W-:Y:S02]  /*7fb0*/  IADD3.X R109, RZ, R131.reuse, R109, P1, P0 ;  /* 0x00000083ff6d7210 */ /* 0x084fe40000fe046d */
        /* <DEDUP_REMOVED lines=10> */
.L_x_719:
[----:B------:R-:W-:Y:S05]  /*8060*/  BSYNC B0 ;  /* 0x0000000000007941 */ /* 0x000fea0003800000 */
.L_x_718:
[----:B------:R-:W-:Y:S01]  /*8070*/  LOP3.LUT R128, RZ, c[0x0][0x324], RZ, 0x33, !PT ;  /* 0x0000c900ff807a12 */ /* 0x000fe200078e33ff */
[----:B------:R-:W-:Y:S01]  /*8080*/  IMAD.MOV.U32 R0, RZ, RZ, c[0x0][0x2c4] ;  /* 0x0000b100ff007624 */ /* 0x000fe200078e00ff */
[----:B------:R-:W0:Y:S01]  /*8090*/  LDGDEPBAR ;  /* 0x00000000000079af */ /* 0x000e220000000000 */
[----:B-1----:R-:W-:Y:S02]  /*80a0*/  IMAD R108, R196, -0x60, RZ ;  /* 0xffffffa0c46c7824 */ /* 0x002fe400078e02ff */
[----:B------:R-:W-:Y:S01]  /*80b0*/  IMAD.IADD R109, R245, 0x1, R243 ;  /* 0x00000001f56d7824 */ /* 0x000fe200078e02f3 */
[----:B------:R-:W-:Y:S02]  /*80c0*/  ISETP.NE.AND P0, PT, R0, 0x1, PT ;  /* 0x000000010000780c */ /* 0x000fe40003f05270 */
[----:B------:R-:W-:Y:S04]  /*80d0*/  IADD3 R0, -R231, 0x1, R108 ;  /* 0x00000001e7007810 */ /* 0x000fe80007ffe16c */
[----:B------:R-:W-:Y:S04]  /*80e0*/  IADD3 R0, -R229, R0, R230 ;  /* 0x00000000e5007210 */ /* 0x000fe80007ffe1e6 */
[----:B------:R-:W-:Y:S03]  /*80f0*/  IADD3 R129, R0, c[0x0][0x328], RZ ;  /* 0x0000ca0000817a10 */ /* 0x000fe60007ffe0ff */
[----:B------:R-:W-:Y:S05]  /*8100*/  @P0 IMAD.HI.U32 R2, R109, c[0x0][0x2c8], RZ ;  /* 0x0000b2006d020a27 */ /* 0x000fea00078e00ff */
[----:B------:R-:W-:Y:S01]  /*8110*/  @P0 SHF.R.U32.HI R109, RZ, c[0x0][0x2cc], R2 ;  /* 0x0000b300ff6d0a19 */ /* 0x000fe20000011602 */
[----:B------:R-:W-:-:S05]  /*8120*/  BRA.DIV ~URZ, `(.L_x_722) ;  /* 0x0000f7127f007947 */ /* 0x000fca000b800000 */
[----:B------:R1:W2:Y:S02]  /*8130*/  SHFL.IDX PT, R3, R109, RZ, 0x1c1f ;  /* 0x001c1fff6d037589 */ /* 0x0002a400000e0000 */
.L_x_847:
[----:B------:R-:W-:Y:S01]  /*8140*/  IMAD.IADD R128, R128, 0x1, R0 ;  /* 0x0000000180807824 */ /* 0x000fe200078e0200 */
[----:B------:R-:W-:Y:S02]  /*8150*/  ISETP.GE.AND P0, PT, R249, 0x1, PT ;  /* 0x00000001f900780c */ /* 0x000fe40003f06270 */
[----:B--2---:R-:W-:Y:S01]  /*8160*/  IADD3 R2, R129, R3, RZ ;  /* 0x0000000381027210 */ /* 0x004fe20007ffe0ff */
[----:B------:R-:W-:Y:S10]  /*8170*/  IMAD.IADD R0, R128, 0x1, R3 ;  /* 0x0000000180007824 */ /* 0x000ff400078e0203 */
[----:B------:R-:W-:-:S05]  /*8180*/  @!P0 BRA `(.L_x_723) ;  /* 0x0000018000008947 */ /* 0x000fca0003800000 */
[----:B------:R-:W-:Y:S01]  /*8190*/  IADD3 R3, -R229, R230, R3 ;  /* 0x000000e6e5037210 */ /* 0x000fe20007ffe103 */
[----:B------:R-:W-:Y:S03]  /*81a0*/  BSSY B0, `(.L_x_724) ;  /* 0x0000011000007945 */ /* 0x000fe60003800000 */
        /* <DEDUP_REMOVED lines=11> */
.L_x_725:
[----:B------:R-:W-:Y:S04]  /*8260*/  MOV R130, c[0x0][0x32c] ;  /* 0x0000cb0000827a02 */ /* 0x000fe80000000f00 */
[----:B------:R-:W-:Y:S11]  /*8270*/  ISETP.NE.AND P0, PT, R130, 0x1, PT ;  /* 0x000000018200780c */ /* 0x000ff60003f05270 */
[----:B------:R-:W-:Y:S02]  /*8280*/  @!UPT UIADD3 URZ, URZ, URZ, URZ ;  /* 0x0000003f3f3ff290 */ /* 0x000fe4000fffe03f */
[----:B------:R-:W-:Y:S05]  /*8290*/  @P0 IMAD.HI.U32 R130, R3, c[0x0][0x330], RZ ;  /* 0x0000cc0003820a27 */ /* 0x000fea00078e00ff */
[----:B------:R-:W-:Y:S02]  /*82a0*/  @P0 SHF.R.U32.HI R3, RZ, c[0x0][0x334], R130 ;  /* 0x0000cd00ff030a19 */ /* 0x000fe40000011682 */
.L_x_726:
[----:B------:R-:W-:Y:S05]  /*82b0*/  BSYNC B0 ;  /* 0x0000000000007941 */ /* 0x000fea0003800000 */
.L_x_724:
[----:B------:R-:W-:Y:S04]  /*82c0*/  IMAD.IADD R130, R108, 0x1, -R231 ;  /* 0x000000016c827824 */ /* 0x000fe800078e0ae7 */
[----:B------:R-:W-:Y:S05]  /*82d0*/  IMAD R3, R3, c[0x0][0x32c], R130 ;  /* 0x0000cb0003037a24 */ /* 0x000fea00078e0282 */
[----:B------:R-:W-:Y:S02]  /*82e0*/  IMNMX R0, R0, R3, !PT ;  /* 0x0000000300007217 */ /* 0x000fe40007800200 */
[----:B------:R-:W-:Y:S04]  /*82f0*/  IADD3 R3, R3, c[0x0][0x32c], RZ ;  /* 0x0000cb0003037a10 */ /* 0x000fe80007ffe0ff */
[----:B------:R-:W-:Y:S02]  /*8300*/  IMNMX R2, R2, R3, PT ;  /* 0x0000000302027217 */ /* 0x000fe40003800200 */
.L_x_723:
[C---:B------:R-:W-:Y:S02]  /*8310*/  ISETP.GE.AND P0, PT, R108.reuse, 0x1, PT ;  /* 0x000000016c00780c */ /* 0x040fe40003f06270 */
[----:B------:R-:W-:Y:S02]  /*8320*/  ISETP.GE.AND P1, PT, R108, 0x2, PT ;  /* 0x000000026c00780c */ /* 0x000fe40003f26270 */
[----:B------:R-:W-:Y:S02]  /*8330*/  LOP3.LUT R194, R194, 0xffff7fff, RZ, 0xc0, !PT ;  /* 0xffff7fffc2c27812 */ /* 0x000fe400078ec0ff */
[C---:B------:R-:W-:Y:S02]  /*8340*/  ISETP.GE.AND P6, PT, R108.reuse, 0x42, PT ;  /* 0x000000426c00780c */ /* 0x040fe40003fc6270 */
[C---:B------:R-:W-:Y:S02]  /*8350*/  ISETP.GE.AND P5, PT, R108.reuse, 0x49, PT ;  /* 0x000000496c00780c */ /* 0x040fe40003fa6270 */
[C---:B------:R-:W-:Y:S02]  /*8360*/  ISETP.GE.AND P4, PT, R108.reuse, 0x4a, PT ;  /* 0x0000004a6c00780c */ /* 0x040fe40003f86270 */
[----:B------:R-:W-:Y:S02]  /*8370*/  ISETP.GE.AND P3, PT, R108, 0x51, PT ;  /* 0x000000516c00780c */ /* 0x000fe40003f66270 */
[----:B------:R-:W-:Y:S02]  /*8380*/  @P0 LOP3.LUT R194, R194, 0x8000, RZ, 0xfc, !PT ;  /* 0x00008000c2c20812 */ /* 0x000fe400078efcff */
[----:B------:R-:W-:Y:S02]  /*8390*/  ISETP.GT.AND P0, PT, R0, RZ, !P0 ;  /* 0x000000ff0000720c */ /* 0x000fe40004704270 */
        /* <DEDUP_REMOVED lines=9> */
[----:B------:R-:W-:Y:S02]  /*8430*/  ISETP.GT.AND P0, PT, R0, 0x8, !P1 ;  /* 0x000000080000780c */ /* 0x000fe40004f04270 */
[----:B------:R-:W-:Y:S02]  /*8440*/  ISETP.GE.AND P2, PT, R108, 0x59, PT ;  /* 0x000000596c00780c */ /* 0x000fe40003f46270 */
        /* <DEDUP_REMOVED lines=91> */
[----:B------:R-:W-:Y:S02]  /*8a00*/  ISETP.GT.AND P0, PT, R0, 0x48, !P5 ;  /* 0x000000480000780c */ /* 0x000fe40006f04270 */
[----:B------:R-:W-:Y:S02]  /*8a10*/  LOP3.LUT R194, R194, 0xfffdffff, RZ, 0xc0, !PT ;  /* 0xfffdffffc2c27812 */ /* 0x000fe400078ec0ff */
[----:B------:R-:W-:Y:S04]  /*8a20*/  ISETP.LT.OR P0, PT, R2, 0x49, P0 ;  /* 0x000000490200780c */ /* 0x000fe80000701670 */
[----:B------:R-:W-:Y:S02]  /*8a30*/  FSEL R17, R40, -INF , !P0 ;  /* 0xff80000028117808 */ /* 0x000fe40004000000 */
[----:B------:R-:W-:Y:S04]  /*8a40*/  ISETP.GT.AND P0, PT, R0, 0x49, !P4 ;  /* 0x000000490000780c */ /* 0x000fe80006704270 */
        /* <DEDUP_REMOVED lines=11> */
[----:B------:R-:W-:Y:S11]  /*8b00*/  ISETP.GE.AND P0, PT, R108, 0x5a, PT ;  /* 0x0000005a6c00780c */ /* 0x000ff60003f06270 */
[----:B------:R-:W-:Y:S02]  /*8b10*/  @!UPT UIADD3 URZ, URZ, URZ, URZ ;  /* 0x0000003f3f3ff290 */ /* 0x000fe4000fffe03f */
[----:B------:R-:W-:Y:S02]  /*8b20*/  @P0 LOP3.LUT R194, R194, 0x20000, RZ, 0xfc, !PT ;  /* 0x00020000c2c20812 */ /* 0x000fe400078efcff */
[----:B------:R-:W-:Y:S04]  /*8b30*/  ISETP.GT.AND P0, PT, R0, 0x59, !P0 ;  /* 0x000000590000780c */ /* 0x000fe80004704270 */
[----:B------:R-:W-:Y:S04]  /*8b40*/  ISETP.LT.OR P0, PT, R2, 0x5a, P0 ;  /* 0x0000005a0200780c */ /* 0x000fe80000701670 */
[----:B------:R-:W-:Y:S01]  /*8b50*/  FSEL R8, R49, -INF , !P0 ;  /* 0xff80000031087808 */ /* 0x000fe20004000000 */
[----:B------:R-:W-:-:S06]  /*8b60*/  BRA.DIV ~URZ, `(.L_x_727) ;  /* 0x0000ed427f007947 */ /* 0x000fcc000b800000 */
[----:B------:R2:W3:Y:S02]  /*8b70*/  SHFL.IDX PT, R3, R109, 0x1, 0x1c1f ;  /* 0x003c1f006d037f89 */ /* 0x0004e400000e0000 */
.L_x_848:
[----:B------:R-:W-:Y:S01]  /*8b80*/  ISETP.GE.AND P0, PT, R249, 0x1, PT ;  /* 0x00000001f900780c */ /* 0x000fe20003f06270 */
[----:B---3--:R-:W-:Y:S01]  /*8b90*/  IMAD.IADD R2, R129, 0x1, R3 ;  /* 0x0000000181027824 */ /* 0x008fe200078e0203 */
[----:B------:R-:W-:Y:S11]  /*8ba0*/  IADD3 R0, R128, R3, RZ ;  /* 0x0000000380007210 */ /* 0x000ff60007ffe0ff */
        /* <DEDUP_REMOVED lines=14> */
.L_x_730:
[----:B------:R-:W-:Y:S04]  /*8c90*/  MOV R4, c[0x0][0x32c] ;  /* 0x0000cb0000047a02 */ /* 0x000fe80000000f00 */
[----:B------:R-:W-:Y:S11]  /*8ca0*/  ISETP.NE.AND P0, PT, R4, 0x1, PT ;  /* 0x000000010400780c */ /* 0x000ff60003f05270 */
[----:B------:R-:W-:Y:S02]  /*8cb0*/  @!UPT UIADD3 URZ, URZ, URZ, URZ ;  /* 0x0000003f3f3ff290 */ /* 0x000fe4000fffe03f */
[----:B------:R-:W-:Y:S05]  /*8cc0*/  @P0 IMAD.HI.U32 R4, R3, c[0x0][0x330], RZ ;  /* 0x0000cc0003040a27 */ /* 0x000fea00078e00ff */
[----:B------:R-:W-:Y:S02]  /*8cd0*/  @P0 SHF.R.U32.HI R3, RZ, c[0x0][0x334], R4 ;  /* 0x0000cd00ff030a19 */ /* 0x000fe40000011604 */
.L_x_731:
[----:B------:R-:W-:Y:S05]  /*8ce0*/  BSYNC B0 ;  /* 0x0000000000007941 */ /* 0x000fea0003800000 */
.L_x_729:
[----:B------:R-:W-:Y:S04]  /*8cf0*/  IMAD.IADD R4, R108, 0x1, -R231 ;  /* 0x000000016c047824 */ /* 0x000fe800078e0ae7 */
[----:B------:R-:W-:Y:S05]  /*8d00*/  IMAD R3, R3, c[0x0][0x32c], R4 ;  /* 0x0000cb0003037a24 */ /* 0x000fea00078e0204 */
[----:B------:R-:W-:Y:S02]  /*8d10*/  IADD3 R4, R3, c[0x0][0x32c], RZ ;  /* 0x0000cb0003047a10 */ /* 0x000fe40007ffe0ff */
[----:B------:R-:W-:Y:S02]  /*8d20*/  IMNMX R0, R0, R3, !PT ;  /* 0x0000000300007217 */ /* 0x000fe40007800200 */
[----:B------:R-:W-:Y:S02]  /*8d30*/  IMNMX R2, R2, R4, PT ;  /* 0x0000000402027217 */ /* 0x000fe40003800200 */
.L_x_728:
        /* <DEDUP_REMOVED lines=104> */
[----:B------:R-:W-:Y:S02]  /*93c0*/  ISETP.GT.AND P0, PT, R0, 0x41, !P6 ;  /* 0x000000410000780c */ /* 0x000fe40007704270 */
[----:B------:R-:W-:Y:S02]  /*93d0*/  FMNMX.FTZ R4, R195, R4, !PT ;  /* 0x00000004c3047209 */ /* 0x000fe40007810000 */
[----:B------:R-:W-:Y:S02]  /*93e0*/  ISETP.LT.OR P0, PT, R2, 0x42, P0 ;  /* 0x000000420200780c */ /* 0x000fe40000701670 */
[----:B------:R-:W-:Y:S02]  /*93f0*/  LOP3.LUT P6, RZ, R194, 0x20000, RZ, 0xc0, !PT ;  /* 0x00020000c2ff7812 */ /* 0x000fe400078cc0ff */
[----:B------:R-:W-:Y:S02]  /*9400*/  FSEL R200, R39, -INF , !P0 ;  /* 0xff80000027c87808 */ /* 0x000fe40004000000 */
[----:B------:R-:W-:Y:S02]  /*9410*/  ISETP.GT.AND P0, PT, R0, 0x48, !P5 ;  /* 0x000000480000780c */ /* 0x000fe40006f04270 */
[----:B------:R-:W-:Y:S02]  /*9420*/  FMNMX.FTZ R4, R200, R4, !PT ;  /* 0x00000004c8047209 */ /* 0x000fe40007810000 */
[----:B------:R-:W-:Y:S04]  /*9430*/  ISETP.LT.OR P0, PT, R2, 0x49, P0 ;  /* 0x000000490200780c */ /* 0x000fe80000701670 */
[----:B------:R-:W-:Y:S02]  /*9440*/  FSEL R201, R42, -INF , !P0 ;  /* 0xff8000002ac97808 */ /* 0x000fe40004000000 */
[----:B------:R-:W-:Y:S02]  /*9450*/  ISETP.GT.AND P0, PT, R0, 0x49, !P4 ;  /* 0x000000490000780c */ /* 0x000fe40006704270 */
[----:B------:R-:W-:Y:S02]  /*9460*/  FMNMX.FTZ R4, R201, R4, !PT ;  /* 0x00000004c9047209 */ /* 0x000fe40007810000 */
[----:B------:R-:W-:Y:S04]  /*9470*/  ISETP.LT.OR P0, PT, R2, 0x4a, P0 ;  /* 0x0000004a0200780c */ /* 0x000fe80000701670 */
[----:B------:R-:W-:Y:S02]  /*9480*/  FSEL R202, R43, -INF , !P0 ;  /* 0xff8000002bca7808 */ /* 0x000fe40004000000 */
[----:B------:R-:W-:Y:S04]  /*9490*/  ISETP.GT.AND P0, PT, R0, 0x50, !P3 ;  /* 0x000000500000780c */ /* 0x000fe80005f04270 */
[----:B------:R-:W-:Y:S04]  /*94a0*/  ISETP.LT.OR P0, PT, R2, 0x51, P0 ;  /* 0x000000510200780c */ /* 0x000fe80000701670 */
[----:B------:R-:W-:Y:S02]  /*94b0*/  FSEL R203, R46, -INF , !P0 ;  /* 0xff8000002ecb7808 */ /* 0x000fe40004000000 */
[----:B------:R-:W-:Y:S04]  /*94c0*/  ISETP.GT.AND P0, PT, R0, 0x51, !P1 ;  /* 0x000000510000780c */ /* 0x000fe80004f04270 */
[----:B------:R-:W-:Y:S02]  /*94d0*/  ISETP.LT.OR P1, PT, R2, 0x52, P0 ;  /* 0x000000520200780c */ /* 0x000fe40000721670 */
[----:B------:R-:W-:Y:S02]  /*94e0*/  ISETP.GT.AND P0, PT, R0, 0x59, !P6 ;  /* 0x000000590000780c */ /* 0x000fe40007704270 */
[----:B------:R-:W-:Y:S02]  /*94f0*/  FMNMX.FTZ R0, R16, R3, !PT ;  /* 0x0000000310007209 */ /* 0x000fe40007810000 */
[----:B------:R-:W-:Y:S02]  /*9500*/  FMNMX.FTZ R3, R202, R4, !PT ;  /* 0x00000004ca037209 */ /* 0x000fe40007810000 */
[----:B------:R-:W-:Y:S02]  /*9510*/  FSEL R188, R47, -INF , !P1 ;  /* 0xff8000002fbc7808 */ /* 0x000fe40004800000 */
[C---:B------:R-:W-:Y:S02]  /*9520*/  ISETP.LT.OR P1, PT, R2.reuse, 0x59, P2 ;  /* 0x000000590200780c */ /* 0x040fe40001721670 */
[----:B------:R-:W-:Y:S02]  /*9530*/  FMNMX.FTZ R0, R13, R0, !PT ;  /* 0x000000000d007209 */ /* 0x000fe40007810000 */
[----:B------:R-:W-:Y:S02]  /*9540*/  FMNMX.FTZ R3, R203, R3, !PT ;  /* 0x00000003cb037209 */ /* 0x000fe40007810000 */
[----:B------:R-:W-:Y:S02]  /*9550*/  ISETP.LT.OR P0, PT, R2, 0x5a, P0 ;  /* 0x0000005a0200780c */ /* 0x000fe40000701670 */
[----:B------:R-:W-:Y:S02]  /*9560*/  FSEL R179, R50, -INF , !P1 ;  /* 0xff80000032b37808 */ /* 0x000fe40004800000 */
[----:B------:R-:W-:Y:S02]  /*9570*/  FMNMX.FTZ R0, R12, R0, !PT ;  /* 0x000000000c007209 */ /* 0x000fe40007810000 */
[----:B------:R-:W-:Y:S02]  /*9580*/  FMNMX.FTZ R2, R188, R3, !PT ;  /* 0x00000003bc027209 */ /* 0x000fe40007810000 */
[----:B------:R-:W-:Y:S02]  /*9590*/  FSEL R178, R51, -INF , !P0 ;  /* 0xff80000033b27808 */ /* 0x000fe40004000000 */
[----:B------:R-:W-:Y:S02]  /*95a0*/  FMNMX.FTZ R0, R9, R0, !PT ;  /* 0x0000000009007209 */ /* 0x000fe40007810000 */
[----:B------:R-:W-:Y:S02]  /*95b0*/  FMNMX.FTZ R2, R179, R2, !PT ;  /* 0x00000002b3027209 */ /* 0x000fe40007810000 */
[----:B------:R-:W-:Y:S02]  /*95c0*/  FMNMX.FTZ R108, R8, R0, !PT ;  /* 0x00000000086c7209 */ /* 0x000fe40007810000 */
[----:B------:R-:W-:Y:S01]  /*95d0*/  FMNMX.FTZ R5, R178, R2, !PT ;  /* 0x00000002b2057209 */ /* 0x000fe20007810000 */
[----:B------:R-:W-:-:S05]  /*95e0*/  BRA.DIV ~URZ, `(.L_x_732) ;  /* 0x0000e3327f007947 */ /* 0x000fca000b800000 */
[----:B------:R3:W4:Y:S02]  /*95f0*/  SHFL.BFLY PT, R0, R108, 0x2, 0x1f ;  /* 0x0c401f006c007f89 */ /* 0x00072400000e0000 */
.L_x_849:
[----:B----4-:R-:W-:Y:S01]  /*9600*/  FMNMX.FTZ R4, R108, R0, !PT ;  /* 0x000000006c047209 */ /* 0x010fe20007810000 */
[----:B------:R-:W-:-:S05]  /*9610*/  BRA.DIV ~URZ, `(.L_x_733) ;  /* 0x0000e3427f007947 */ /* 0x000fca000b800000 */
[----:B------:R-:W-:Y:S04]  /*9620*/  SHFL.BFLY PT, R0, R5, 0x2, 0x1f ;  /* 0x0c401f0005007f89 */ /* 0x000fe800000e0000 */
[----:B------:R-:W4:Y:S02]  /*9630*/  SHFL.BFLY PT, R2, R4, 0x1, 0x1f ;  /* 0x0c201f0004027f89 */ /* 0x000f2400000e0000 */
[----:B-12-4-:R-:W-:Y:S02]  /*9640*/  FMNMX.FTZ R109, R4, R2, !PT ;  /* 0x00000002046d7209 */ /* 0x016fe40007810000 */
[----:B---3--:R-:W-:Y:S05]  /*9650*/  FMNMX.FTZ R108, R5, R0, !PT ;  /* 0x00000000056c7209 */ /* 0x008fea0007810000 */
[----:B------:R1:W2:Y:S02]  /*9660*/  SHFL.BFLY PT, R0, R108, 0x1, 0x1f ;  /* 0x0c201f006c007f89 */ /* 0x0002a400000e0000 */
.L_x_850:
[C---:B------:R-:W-:Y:S01]  /*9670*/  FMUL.FTZ R2, R109.reuse, c[0x0][0x2d0] ;  /* 0x0000b4006d027a20 */ /* 0x040fe20000410000 */
[----:B------:R-:W-:Y:S01]  /*9680*/  FSETP.NEU.FTZ.AND P0, PT, R109, -INF , PT ;  /* 0xff8000006d00780b */ /* 0x000fe20003f1d000 */
[----:B------:R-:W-:Y:S01]  /*9690*/  WARPSYNC 0xffffffff ;  /* 0xffffffff00007948 */ /* 0x000fe20003800000 */
[----:B--2---:R-:W-:Y:S02]  /*96a0*/  FMNMX.FTZ R3, R0, R108, !PT ;  /* 0x0000006c00037209 */ /* 0x004fe40007810000 */
[----:B------:R-:W-:Y:S05]  /*96b0*/  FSEL R4, R2, RZ, P0 ;  /* 0x000000ff02047208 */ /* 0x000fea0000000000 */
[--C-:B------:R-:W-:Y:S02]  /*96c0*/  FFMA.FTZ R2, R130, c[0x0][0x2d0], -R4.reuse ;  /* 0x0000b40082027a23 */ /* 0x100fe40000010804 */
[--C-:B------:R-:W-:Y:S02]  /*96d0*/  FFMA.FTZ R5, R133, c[0x0][0x2d0], -R4.reuse ;  /* 0x0000b40085057a23 */ /* 0x100fe40000010804 */
[----:B------:R2:W-:Y:S01]  /*96e0*/  MUFU.EX2 R14, R2 ;  /* 0x00000002000e7308 */ /* 0x0005e20000000800 */
[--C-:B------:R-:W-:Y:S02]  /*96f0*/  FFMA.FTZ R219, R9, c[0x0][0x2d0], -R4.reuse ;  /* 0x0000b40009db7a23 */ /* 0x100fe40000010804 */
[--C-:B------:R-:W-:Y:S02]  /*9700*/  FFMA.FTZ R218, R8, c[0x0][0x2d0], -R4.reuse ;  /* 0x0000b40008da7a23 */ /* 0x100fe40000010804 */
[--C-:B------:R-:W-:Y:S02]  /*9710*/  FFMA.FTZ R221, R13, c[0x0][0x2d0], -R4.reuse ;  /* 0x0000b4000ddd7a23 */ /* 0x100fe40000010804 */
[--C-:B------:R-:W-:Y:S02]  /*9720*/  FFMA.FTZ R220, R12, c[0x0][0x2d0], -R4.reuse ;  /* 0x0000b4000cdc7a23 */ /* 0x100fe40000010804 */
[--C-:B------:R-:W-:Y:S01]  /*9730*/  FFMA.FTZ R207, R24, c[0x0][0x2d0], -R4.reuse ;  /* 0x0000b40018cf7a23 */ /* 0x100fe20000010804 */
[----:B------:R3:W-:Y:S01]  /*9740*/  MUFU.EX2 R224, R5 ;  /* 0x0000000500e07308 */ /* 0x0007e20000000800 */
        /* <DEDUP_REMOVED lines=8> */
[--C-:B--2---:R-:W-:Y:S02]  /*97d0*/  FFMA.FTZ R2, R132, c[0x0][0x2d0], -R4.reuse ;  /* 0x0000b40084027a23 */ /* 0x104fe40000010804 */
[--C-:B------:R-:W-:Y:S02]  /*97e0*/  FFMA.FTZ R205, R28, c[0x0][0x2d0], -R4.reuse ;  /* 0x0000b4001ccd7a23 */ /* 0x100fe40000010804 */
[--C-:B------:R-:W-:Y:S01]  /*97f0*/  FFMA.FTZ R204, R29, c[0x0][0x2d0], -R4.reuse ;  /* 0x0000b4001dcc7a23 */ /* 0x100fe20000010804 */
[----:B------:R2:W4:Y:S01]  /*9800*/  MUFU.EX2 R211, R2 ;  /* 0x0000000200d37308 */ /* 0x0005220000000800 */
[----:B---3--:R-:W-:Y:S09]  /*9810*/  FMUL.FTZ R5, R3, c[0x0][0x2d0] ;  /* 0x0000b40003057a20 */ /* 0x008ff20000410000 */
[----:B------:R-:W-:Y:S10]  /*9820*/  MUFU.EX2 R205, R205 ;  /* 0x000000cd00cd7308 */ /* 0x000ff40000000800 */
[----:B------:R-:W-:Y:S01]  /*9830*/  MUFU.EX2 R204, R204 ;  /* 0x000000cc00cc7308 */ /* 0x000fe20000000800 */
[----:B--2---:R-:W-:Y:S09]  /*9840*/  FFMA.FTZ R2, R131, c[0x0][0x2d0], -R4 ;  /* 0x0000b40083027a23 */ /* 0x004ff20000010804 */
[----:B------:R2:W3:Y:S02]  /*9850*/  MUFU.EX2 R223, R2 ;  /* 0x0000000200df7308 */ /* 0x0004e40000000800 */
[----:B--2---:R-:W-:Y:S02]  /*9860*/  FSEL R2, R109, RZ, P0 ;  /* 0x000000ff6d027208 */ /* 0x004fe40000000000 */
[----:B------:R-:W-:Y:S02]  /*9870*/  FSETP.NEU.FTZ.AND P0, PT, R3, -INF , PT ;  /* 0xff8000000300780b */ /* 0x000fe40003f1d000 */
[----:B----4-:R-:W-:Y:S01]  /*9880*/  F2FP.BF16.PACK_AB R128, R211, R14 ;  /* 0x0000000ed380723e */ /* 0x010fe200000010ff */
[----:B------:R-:W-:Y:S01]  /*9890*/  FADD.FTZ R0, -R2, R110 ;  /* 0x0000006e02007221 */ /* 0x000fe20000010100 */
[----:B-1----:R-:W-:Y:S01]  /*98a0*/  FSEL R108, R5, RZ, P0 ;  /* 0x000000ff056c7208 */ /* 0x002fe20000000000 */
[----:B------:R-:W-:Y:S01]  /*98b0*/  FFMA.FTZ R110, R138, c[0x0][0x2d0], -R4 ;  /* 0x0000b4008a6e7a23 */ /* 0x000fe20000010804 */
[----:B---3--:R-:W-:Y:S01]  /*98c0*/  F2FP.BF16.PACK_AB R130, R224, R223 ;  /* 0x000000dfe082723e */ /* 0x008fe200000010ff */
[----:B------:R-:W-:Y:S02]  /*98d0*/  FMUL.FTZ R0, R0, c[0x0][0x2d0] ;  /* 0x0000b40000007a20 */ /* 0x000fe40000410000 */
[----:B------:R-:W-:Y:S02]  /*98e0*/  FFMA.FTZ R5, R7, c[0x0][0x2d0], -R108 ;  /* 0x0000b40007057a23 */ /* 0x000fe4000001086c */
[----:B------:R1:W2:Y:S01]  /*98f0*/  MUFU.EX2 R2, R0 ;  /* 0x0000000000027308 */ /* 0x0002a20000000800 */
[--C-:B------:R-:W-:Y:S02]  /*9900*/  FFMA.FTZ R138, R136, c[0x0][0x2d0], -R4.reuse ;  /* 0x0000b400888a7a23 */ /* 0x100fe40000010804 */
[----:B------:R-:W-:Y:S07]  /*9910*/  FFMA.FTZ R136, R134, c[0x0][0x2d0], -R4 ;  /* 0x0000b40086887a23 */ /* 0x000fee0000010804 */
[----:B------:R3:W-:Y:S01]  /*9920*/  MUFU.EX2 R210, R5 ;  /* 0x0000000500d27308 */ /* 0x0007e20000000800 */
[--C-:B-1----:R-:W-:Y:S02]  /*9930*/  FFMA.FTZ R0, R6, c[0x0][0x2d0], -R108.reuse ;  /* 0x0000b40006007a23 */ /* 0x102fe4000001086c */
[C---:B--2---:R-:W-:Y:S07]  /*9940*/  FMUL.FTZ R8, R2.reuse, R112 ;  /* 0x0000007002087220 */ /* 0x044fee0000410000 */
[----:B------:R1:W2:Y:S01]  /*9950*/  MUFU.EX2 R209, R0 ;  /* 0x0000000000d17308 */ /* 0x0002a20000000800 */
[C---:B------:R-:W-:Y:S02]  /*9960*/  FMUL.FTZ R9, R2.reuse, R113 ;  /* 0x0000007102097220 */ /* 0x040fe40000410000 */
[C---:B------:R-:W-:Y:S02]  /*9970*/  FMUL.FTZ R12, R2.reuse, R68 ;  /* 0x00000044020c7220 */ /* 0x040fe40000410000 */
[----:B------:R-:W-:Y:S02]  /*9980*/  FMUL.FTZ R13, R2, R69 ;  /* 0x00000045020d7220 */ /* 0x000fe40000410000 */
[----:B---3--:R-:W-:Y:S02]  /*9990*/  FFMA.FTZ R5, R10, c[0x0][0x2d0], -R108 ;  /* 0x0000b4000a057a23 */ /* 0x008fe4000001086c */
[C---:B------:R-:W-:Y:S02]  /*99a0*/  FMUL.FTZ R24, R2.reuse, R80 ;  /* 0x0000005002187220 */ /* 0x040fe40000410000 */
[----:B------:R3:W-:Y:S01]  /*99b0*/  MUFU.EX2 R222, R5 ;  /* 0x0000000500de7308 */ /* 0x0007e20000000800 */
[C---:B------:R-:W-:Y:S02]  /*99c0*/  FFMA.FTZ R80, R2.reuse, R225, R14 ;  /* 0x000000e102507223 */ /* 0x040fe4000001000e */
[C---:B------:R-:W-:Y:S02]  /*99d0*/  FMUL.FTZ R16, R2.reuse, R72 ;  /* 0x0000004802107220 */ /* 0x040fe40000410000 */
[C---:B------:R-:W-:Y:S02]  /*99e0*/  FMUL.FTZ R17, R2.reuse, R73 ;  /* 0x0000004902117220 */ /* 0x040fe40000410000 */
[C---:B------:R-:W-:Y:S02]  /*99f0*/  FMUL.FTZ R20, R2.reuse, R76 ;  /* 0x0000004c02147220 */ /* 0x040fe40000410000 */
[C---:B------:R-:W-:Y:S02]  /*9a00*/  FMUL.FTZ R21, R2.reuse, R77 ;  /* 0x0000004d02157220 */ /* 0x040fe40000410000 */
[C---:B------:R-:W-:Y:S01]  /*9a10*/  FMUL.FTZ R25, R2.reuse, R81 ;  /* 0x0000005102197220 */ /* 0x040fe20000410000 */
[----:B-1----:R-:W-:Y:S01]  /*9a20*/  FSEL R0, R3, RZ, P0 ;  /* 0x000000ff03007208 */ /* 0x002fe20000000000 */
[----:B------:R-:W-:Y:S01]  /*9a30*/  FMUL.FTZ R28, R2, R84 ;  /* 0x00000054021c7220 */ /* 0x000fe20000410000 */
[----:B--2---:R-:W-:Y:S01]  /*9a40*/  F2FP.BF16.PACK_AB R129, R210, R209 ;  /* 0x000000d1d281723e */ /* 0x004fe200000010ff */
[----:B------:R-:W-:Y:S01]  /*9a50*/  FMUL.FTZ R29, R2, R85 ;  /* 0x00000055021d7220 */ /* 0x000fe20000410000 */
[----:B------:R-:W-:Y:S01]  /*9a60*/  ISETP.GT.AND P0, PT, R196, R232, PT ;  /* 0x000000e8c400720c */ /* 0x000fe20003f04270 */
[----:B------:R-:W-:Y:S01]  /*9a70*/  FADD.FTZ R0, -R0, R111 ;  /* 0x0000006f00007221 */ /* 0x000fe20000010100 */
[----:B------:R-:W-:Y:S01]  /*9a80*/  IADD3 R196, R196, -0x1, RZ ;  /* 0xffffffffc4c47810 */ /* 0x000fe20007ffe0ff */
[--C-:B------:R-:W-:Y:S02]  /*9a90*/  FFMA.FTZ R111, R139, c[0x0][0x2d0], -R4.reuse ;  /* 0x0000b4008b6f7a23 */ /* 0x100fe40000010804 */
[----:B------:R-:W-:Y:S02]  /*9aa0*/  FMUL.FTZ R0, R0, c[0x0][0x2d0] ;  /* 0x0000b40000007a20 */ /* 0x000fe40000410000 */
[--C-:B------:R-:W-:Y:S02]  /*9ab0*/  FFMA.FTZ R139, R137, c[0x0][0x2d0], -R4.reuse ;  /* 0x0000b400898b7a23 */ /* 0x100fe40000010804 */
[----:B------:R-:W-:Y:S02]  /*9ac0*/  FFMA.FTZ R137, R135, c[0x0][0x2d0], -R4 ;  /* 0x0000b40087897a23 */ /* 0x000fe40000010804 */
[----:B------:R-:W1:Y:S01]  /*9ad0*/  MUFU.EX2 R0, R0 ;  /* 0x0000000000007308 */ /* 0x000e620000000800 */
[----:B------:R-:W2:Y:S01]  /*9ae0*/  LDSM.16.MT88.4 R132, [R184] ;  /* 0x00000000b884783b */ /* 0x000ea20000004200 */
[--C-:B---3--:R-:W-:Y:S02]  /*9af0*/  FFMA.FTZ R5, R11, c[0x0][0x2d0], -R108.reuse ;  /* 0x0000b4000b057a23 */ /* 0x108fe4000001086c */
[C---:B------:R-:W-:Y:S02]  /*9b00*/  FMUL.FTZ R4, R2.reuse, R116 ;  /* 0x0000007402047220 */ /* 0x040fe40000410000 */
[C---:B------:R-:W-:Y:S02]  /*9b10*/  FMUL.FTZ R32, R2.reuse, R88 ;  /* 0x0000005802207220 */ /* 0x040fe40000410000 */
[C---:B------:R-:W-:Y:S02]  /*9b20*/  FMUL.FTZ R33, R2.reuse, R89 ;  /* 0x0000005902217220 */ /* 0x040fe40000410000 */
        /* <DEDUP_REMOVED lines=8> */
[----:B------:R-:W-:Y:S02]  /*9bb0*/  FMUL.FTZ R48, R2, R104 ;  /* 0x0000006802307220 */ /* 0x000fe40000410000 */
[C---:B-1----:R-:W-:Y:S02]  /*9bc0*/  FMUL.FTZ R10, R0.reuse, R114 ;  /* 0x00000072000a7220 */ /* 0x042fe40000410000 */
[C---:B------:R-:W-:Y:S02]  /*9bd0*/  FMUL.FTZ R11, R0.reuse, R115 ;  /* 0x00000073000b7220 */ /* 0x040fe40000410000 */
[----:B------:R-:W1:Y:S01]  /*9be0*/  LDSM.16.MT88.4 R112, [R186] ;  /* 0x00000000ba70783b */ /* 0x000e620000004200 */
[C---:B------:R-:W-:Y:S01]  /*9bf0*/  FMUL.FTZ R14, R0.reuse, R70 ;  /* 0x00000046000e7220 */ /* 0x040fe20000410000 */
[----:B------:R-:W-:Y:S01]  /*9c00*/  MUFU.EX2 R88, R140 ;  /* 0x0000008c00587308 */ /* 0x000fe20000000800 */
[----:B------:R-:W-:Y:S01]  /*9c10*/  FMUL.FTZ R15, R0, R71 ;  /* 0x00000047000f7220 */ /* 0x000fe20000410000 */
[----:B---3--:R-:W-:Y:S01]  /*9c20*/  F2FP.BF16.PACK_AB R131, R217, R222 ;  /* 0x000000ded983723e */ /* 0x008fe200000010ff */
[----:B------:R-:W-:Y:S03]  /*9c30*/  FMUL.FTZ R5, R2, R117 ;  /* 0x0000007502057220 */ /* 0x000fe60000410000 */
[----:B------:R-:W3:Y:S01]  /*9c40*/  LDSM.16.MT88.4 R68, [R185] ;  /* 0x00000000b944783b */ /* 0x000ee20000004200 */
[C---:B------:R-:W-:Y:S02]  /*9c50*/  FMUL.FTZ R6, R0.reuse, R118 ;  /* 0x0000007600067220 */ /* 0x040fe40000410000 */
[C---:B------:R-:W-:Y:S01]  /*9c60*/  FMUL.FTZ R7, R0.reuse, R119 ;  /* 0x0000007700077220 */ /* 0x040fe20000410000 */
[----:B------:R-:W-:Y:S01]  /*9c70*/  MUFU.EX2 R101, R137 ;  /* 0x0000008900657308 */ /* 0x000fe20000000800 */
[C---:B------:R-:W-:Y:S02]  /*9c80*/  FMUL.FTZ R18, R0.reuse, R74 ;  /* 0x0000004a00127220 */ /* 0x040fe40000410000 */
[C---:B------:R-:W-:Y:S02]  /*9c90*/  FMUL.FTZ R19, R0.reuse, R75 ;  /* 0x0000004b00137220 */ /* 0x040fe40000410000 */
[----:B------:R-:W-:Y:S01]  /*9ca0*/  LDSM.16.MT88.4 R72, [R184+0x800] ;  /* 0x00080000b848783b */ /* 0x000fe20000004200 */
[C---:B--2---:R-:W-:Y:S04]  /*9cb0*/  HMMA.16816.F32.BF16 R4, R128.reuse, R132, R4 ;  /* 0x000000848004723c */ /* 0x044fe80000041804 */
[----:B------:R-:W-:Y:S01]  /*9cc0*/  MUFU.EX2 R133, R221 ;  /* 0x000000dd00857308 */ /* 0x000fe20000000800 */
[C---:B------:R-:W-:Y:S02]  /*9cd0*/  FMUL.FTZ R22, R0.reuse, R78 ;  /* 0x0000004e00167220 */ /* 0x040fe40000410000 */
[C---:B------:R-:W-:Y:S01]  /*9ce0*/  FMUL.FTZ R23, R0.reuse, R79 ;  /* 0x0000004f00177220 */ /* 0x040fe20000410000 */
[C---:B------:R-:W-:Y:S01]  /*9cf0*/  HMMA.16816.F32.BF16 R8, R128.reuse, R134, R8 ;  /* 0x000000868008723c */ /* 0x040fe20000041808 */
[----:B------:R-:W-:Y:S03]  /*9d00*/  LDSM.16.MT88.4 R76, [R186+0x800] ;  /* 0x00080000ba4c783b */ /* 0x000fe60000004200 */
[C---:B------:R-:W-:Y:S02]  /*9d10*/  FMUL.FTZ R26, R0.reuse, R82 ;  /* 0x00000052001a7220 */ /* 0x040fe40000410000 */
[----:B------:R-:W-:Y:S01]  /*9d20*/  FMUL.FTZ R27, R0, R83 ;  /* 0x00000053001b7220 */ /* 0x000fe20000410000 */
[----:B------:R-:W-:Y:S01]  /*9d30*/  MUFU.EX2 R134, R220 ;  /* 0x000000dc00867308 */ /* 0x000fe20000000800 */
[----:B------:R-:W-:Y:S04]  /*9d40*/  FMUL.FTZ R49, R2, R105 ;  /* 0x0000006902317220 */ /* 0x000fe80000410000 */
[C---:B------:R-:W-:Y:S01]  /*9d50*/  FMUL.FTZ R50, R0.reuse, R106 ;  /* 0x0000006a00327220 */ /* 0x040fe20000410000 */
[C---:B-1----:R-:W-:Y:S03]  /*9d60*/  HMMA.16816.F32.BF16 R12, R128.reuse, R112, R12 ;  /* 0x00000070800c723c */ /* 0x042fe6000004180c */
[C---:B------:R-:W-:Y:S01]  /*9d70*/  FMUL.FTZ R51, R0.reuse, R107 ;  /* 0x0000006b00337220 */ /* 0x040fe20000410000 */
[----:B------:R-:W-:Y:S01]  /*9d80*/  MUFU.EX2 R135, R219 ;  /* 0x000000db00877308 */ /* 0x000fe20000000800 */
[----:B------:R-:W-:Y:S01]  /*9d90*/  LDSM.16.MT88.4 R104, [R186+0x5800] ;  /* 0x00580000ba68783b */ /* 0x000fe20000004200 */
[C---:B------:R-:W-:Y:S02]  /*9da0*/  FMUL.FTZ R30, R0.reuse, R86 ;  /* 0x00000056001e7220 */ /* 0x040fe40000410000 */
[C---:B------:R-:W-:Y:S04]  /*9db0*/  HMMA.16816.F32.BF16 R16, R128.reuse, R114, R16 ;  /* 0x000000728010723c */ /* 0x040fe80000041810 */
[C---:B------:R-:W-:Y:S01]  /*9dc0*/  FMUL.FTZ R31, R0.reuse, R87 ;  /* 0x00000057001f7220 */ /* 0x040fe20000410000 */
[----:B------:R-:W-:Y:S01]  /*9dd0*/  LDSM.16.MT88.4 R112, [R184+0x2800] ;  /* 0x00280000b870783b */ /* 0x000fe20000004200 */
[----:B------:R-:W1:Y:S01]  /*9de0*/  MUFU.EX2 R86, R141 ;  /* 0x0000008d00567308 */ /* 0x000e620000000800 */
[C---:B------:R-:W-:Y:S01]  /*9df0*/  FMUL.FTZ R34, R0.reuse, R90 ;  /* 0x0000005a00227220 */ /* 0x040fe20000410000 */
[C---:B---3--:R-:W-:Y:S04]  /*9e00*/  HMMA.16816.F32.BF16 R20, R128.reuse, R68, R20 ;  /* 0x000000448014723c */ /* 0x048fe80000041814 */
[C---:B------:R-:W-:Y:S02]  /*9e10*/  FMUL.FTZ R35, R0.reuse, R91 ;  /* 0x0000005b00237220 */ /* 0x040fe40000410000 */
[C---:B------:R-:W-:Y:S02]  /*9e20*/  FMUL.FTZ R38, R0.reuse, R94 ;  /* 0x0000005e00267220 */ /* 0x040fe40000410000 */
[C---:B------:R-:W-:Y:S01]  /*9e30*/  HMMA.16816.F32.BF16 R24, R128.reuse, R70, R24 ;  /* 0x000000468018723c */ /* 0x040fe20000041818 */
[----:B------:R-:W2:Y:S01]  /*9e40*/  LDSM.16.MT88.4 R68, [R189] ;  /* 0x00000000bd44783b */ /* 0x000ea20000004200 */
[----:B------:R-:W-:Y:S02]  /*9e50*/  MUFU.EX2 R91, R111 ;  /* 0x0000006f005b7308 */ /* 0x000fe40000000800 */
[C---:B------:R-:W-:Y:S02]  /*9e60*/  FMUL.FTZ R39, R0.reuse, R95 ;  /* 0x0000005f00277220 */ /* 0x040fe40000410000 */
[C---:B------:R-:W-:Y:S02]  /*9e70*/  FMUL.FTZ R42, R0.reuse, R98 ;  /* 0x00000062002a7220 */ /* 0x040fe40000410000 */
[C---:B------:R-:W-:Y:S04]  /*9e80*/  FMUL.FTZ R43, R0.reuse, R99 ;  /* 0x00000063002b7220 */ /* 0x040fe80000410000 */
[----:B------:R-:W-:Y:S01]  /*9e90*/  MUFU.EX2 R98, R110 ;  /* 0x0000006e00627308 */ /* 0x000fe20000000800 */
[C---:B------:R-:W-:Y:S02]  /*9ea0*/  FMUL.FTZ R46, R0.reuse, R102 ;  /* 0x00000066002e7220 */ /* 0x040fe40000410000 */
[----:B------:R-:W-:Y:S02]  /*9eb0*/  FMUL.FTZ R47, R0, R103 ;  /* 0x00000067002f7220 */ /* 0x000fe40000410000 */
[C---:B------:R-:W-:Y:S02]  /*9ec0*/  FMUL.FTZ R52, R2.reuse, R52 ;  /* 0x0000003402347220 */ /* 0x040fe40000410000 */
[C---:B------:R-:W-:Y:S02]  /*9ed0*/  FMUL.FTZ R53, R2.reuse, R53 ;  /* 0x0000003502357220 */ /* 0x040fe40000410000 */
[C---:B------:R-:W-:Y:S01]  /*9ee0*/  FMUL.FTZ R56, R2.reuse, R56 ;  /* 0x0000003802387220 */ /* 0x040fe20000410000 */
[----:B------:R-:W-:Y:S01]  /*9ef0*/  MUFU.EX2 R95, R139 ;  /* 0x0000008b005f7308 */ /* 0x000fe20000000800 */
[----:B------:R-:W-:Y:S02]  /*9f00*/  FMUL.FTZ R57, R2, R57 ;  /* 0x0000003902397220 */ /* 0x000fe40000410000 */
[C---:B------:R-:W-:Y:S02]  /*9f10*/  FMUL.FTZ R54, R0.reuse, R54 ;  /* 0x0000003600367220 */ /* 0x040fe40000410000 */
[C---:B------:R-:W-:Y:S02]  /*9f20*/  FMUL.FTZ R55, R0.reuse, R55 ;  /* 0x0000003700377220 */ /* 0x040fe40000410000 */
[C---:B------:R-:W-:Y:S02]  /*9f30*/  FMUL.FTZ R58, R0.reuse, R58 ;  /* 0x0000003a003a7220 */ /* 0x040fe40000410000 */
[----:B------:R-:W-:Y:S01]  /*9f40*/  FMUL.FTZ R59, R0, R59 ;  /* 0x0000003b003b7220 */ /* 0x000fe20000410000 */
[----:B------:R-:W-:Y:S01]  /*9f50*/  MUFU.EX2 R141, R215 ;  /* 0x000000d7008d7308 */ /* 0x000fe20000000800 */
[C---:B------:R-:W-:Y:S02]  /*9f60*/  FMUL.FTZ R60, R2.reuse, R60 ;  /* 0x0000003c023c7220 */ /* 0x040fe40000410000 */
[C---:B------:R-:W-:Y:S02]  /*9f70*/  FMUL.FTZ R61, R2.reuse, R61 ;  /* 0x0000003d023d7220 */ /* 0x040fe40000410000 */
[C---:B------:R-:W-:Y:S02]  /*9f80*/  FMUL.FTZ R64, R2.reuse, R64 ;  /* 0x0000004002407220 */ /* 0x040fe40000410000 */
[----:B------:R-:W-:Y:S01]  /*9f90*/  FMUL.FTZ R65, R2, R65 ;  /* 0x0000004102417220 */ /* 0x000fe20000410000 */
[C---:B--2---:R-:W-:Y:S03]  /*9fa0*/  HMMA.16816.F32.BF16 R28, R128.reuse, R68, R28 ;  /* 0x00000044801c723c */ /* 0x044fe6000004181c */
[--C-:B------:R-:W-:Y:S02]  /*9fb0*/  FFMA.FTZ R2, R142, c[0x0][0x2d0], -R108.reuse ;  /* 0x0000b4008e027a23 */ /* 0x100fe4000001086c */
[C---:B------:R-:W-:Y:S01]  /*9fc0*/  FMUL.FTZ R62, R0.reuse, R62 ;  /* 0x0000003e003e7220 */ /* 0x040fe20000410000 */
[----:B------:R-:W-:Y:S01]  /*9fd0*/  MUFU.EX2 R142, R214 ;  /* 0x000000d6008e7308 */ /* 0x000fe20000000800 */
[C---:B------:R-:W-:Y:S01]  /*9fe0*/  FMUL.FTZ R63, R0.reuse, R63 ;  /* 0x0000003f003f7220 */ /* 0x040fe20000410000 */
[C---:B------:R-:W-:Y:S01]  /*9ff0*/  HMMA.16816.F32.BF16 R32, R128.reuse, R70, R32 ;  /* 0x000000468020723c */ /* 0x040fe20000041820 */
[----:B------:R-:W2:Y:S03]  /*a000*/  LDSM.16.MT88.4 R68, [R184+0x3000] ;  /* 0x00300000b844783b */ /* 0x000ea60000004200 */
[C---:B------:R-:W-:Y:S02]  /*a010*/  FMUL.FTZ R66, R0.reuse, R66 ;  /* 0x0000004200427220 */ /* 0x040fe40000410000 */
[C---:B------:R-:W-:Y:S02]  /*a020*/  FMUL.FTZ R67, R0.reuse, R67 ;  /* 0x0000004300437220 */ /* 0x040fe40000410000 */
[----:B------:R3:W-:Y:S01]  /*a030*/  MUFU.EX2 R85, R2 ;  /* 0x0000000200557308 */ /* 0x0007e20000000800 */
[----:B------:R-:W-:Y:S03]  /*a040*/  FFMA.FTZ R0, R0, R226, R209 ;  /* 0x000000e200007223 */ /* 0x000fe600000100d1 */
[--C-:B------:R-:W-:Y:S02]  /*a050*/  FFMA.FTZ R92, R188, c[0x0][0x2d0], -R108.reuse ;  /* 0x0000b400bc5c7a23 */ /* 0x100fe4000001086c */
[--C-:B------:R-:W-:Y:S04]  /*a060*/  FFMA.FTZ R93, R179, c[0x0][0x2d0], -R108.reuse ;  /* 0x0000b400b35d7a23 */ /* 0x100fe8000001086c */
[----:B------:R-:W-:Y:S10]  /*a070*/  MUFU.EX2 R111, R92 ;  /* 0x0000005c006f7308 */ /* 0x000ff40000000800 */
[----:B------:R-:W-:Y:S01]  /*a080*/  MUFU.EX2 R110, R93 ;  /* 0x0000005d006e7308 */ /* 0x000fe20000000800 */
[--C-:B---3--:R-:W-:Y:S09]  /*a090*/  FFMA.FTZ R2, R143, c[0x0][0x2d0], -R108.reuse ;  /* 0x0000b4008f027a23 */ /* 0x108ff2000001086c */
[----:B------:R3:W4:Y:S01]  /*a0a0*/  MUFU.EX2 R87, R2 ;  /* 0x0000000200577308 */ /* 0x0007220000000800 */
[C---:B--2---:R-:W-:Y:S09]  /*a0b0*/  HMMA.16816.F32.BF16 R36, R128.reuse, R68, R36 ;  /* 0x000000448024723c */ /* 0x044ff20000041824 */
[----:B------:R-:W-:Y:S01]  /*a0c0*/  MUFU.EX2 R143, R213 ;  /* 0x000000d5008f7308 */ /* 0x000fe20000000800 */
[C---:B------:R-:W-:Y:S01]  /*a0d0*/  HMMA.16816.F32.BF16 R40, R128.reuse, R70, R40 ;  /* 0x000000468028723c */ /* 0x040fe20000041828 */
[----:B------:R-:W2:Y:S02]  /*a0e0*/  LDSM.16.MT88.4 R68, [R186+0x3000] ;  /* 0x00300000ba44783b */ /* 0x000ea40000004200 */
[--C-:B---3--:R-:W-:Y:S06]  /*a0f0*/  FFMA.FTZ R2, R144, c[0x0][0x2d0], -R108.reuse ;  /* 0x0000b40090027a23 */ /* 0x108fec000001086c */
[----:B------:R-:W-:Y:S10]  /*a100*/  MUFU.EX2 R144, R212 ;  /* 0x000000d400907308 */ /* 0x000ff40000000800 */
[----:B------:R3:W-:Y:S01]  /*a110*/  MUFU.EX2 R90, R2 ;  /* 0x00000002005a7308 */ /* 0x0007e20000000800 */
[C---:B--2---:R-:W-:Y:S08]  /*a120*/  HMMA.16816.F32.BF16 R44, R128.reuse, R68, R44 ;  /* 0x00000044802c723c */ /* 0x044ff0000004182c */
[C---:B------:R-:W-:Y:S01]  /*a130*/  HMMA.16816.F32.BF16 R48, R128.reuse, R70, R48 ;  /* 0x000000468030723c */ /* 0x040fe20000041830 */
[----:B------:R-:W2:Y:S03]  /*a140*/  LDSM.16.MT88.4 R68, [R185+0x3000] ;  /* 0x00300000b944783b */ /* 0x000ea60000004200 */
[----:B---3--:R-:W-:Y:S04]  /*a150*/  FFMA.FTZ R2, R145, c[0x0][0x2d0], -R108 ;  /* 0x0000b40091027a23 */ /* 0x008fe8000001086c */
[----:B------:R3:W5:Y:S04]  /*a160*/  MUFU.EX2 R99, R2 ;  /* 0x0000000200637308 */ /* 0x0007680000000800 */
[----:B---3--:R-:W-:Y:S02]  /*a170*/  FADD.FTZ R2, R211, R80 ;  /* 0x00000050d3027221 */ /* 0x008fe40000010000 */
[----:B------:R-:W-:Y:S04]  /*a180*/  FADD.FTZ R80, R210, R0 ;  /* 0x00000000d2507221 */ /* 0x000fe80000010000 */
[----:B------:R-:W-:Y:S01]  /*a190*/  MUFU.EX2 R211, R136 ;  /* 0x0000008800d37308 */ /* 0x000fe20000000800 */
[--C-:B------:R-:W-:Y:S01]  /*a1a0*/  FFMA.FTZ R0, R146, c[0x0][0x2d0], -R108.reuse ;  /* 0x0000b40092007a23 */ /* 0x100fe2000001086c */
[C---:B--2---:R-:W-:Y:S08]  /*a1b0*/  HMMA.16816.F32.BF16 R52, R128.reuse, R68, R52 ;  /* 0x000000448034723c */ /* 0x044ff00000041834 */
[----:B------:R2:W-:Y:S01]  /*a1c0*/  MUFU.EX2 R96, R0 ;  /* 0x0000000000607308 */ /* 0x0005e20000000800 */
[C---:B------:R-:W-:Y:S01]  /*a1d0*/  HMMA.16816.F32.BF16 R56, R128.reuse, R70, R56 ;  /* 0x000000468038723c */ /* 0x040fe20000041838 */
[----:B------:R-:W3:Y:S08]  /*a1e0*/  LDSM.16.MT88.4 R68, [R187+0x3000] ;  /* 0x00300000bb44783b */ /* 0x000ef00000004200 */
[----:B------:R-:W1:Y:S03]  /*a1f0*/  MUFU.EX2 R136, R218 ;  /* 0x000000da00887308 */ /* 0x000e660000000800 */
[--C-:B--2---:R-:W-:Y:S07]  /*a200*/  FFMA.FTZ R0, R147, c[0x0][0x2d0], -R108.reuse ;  /* 0x0000b40093007a23 */ /* 0x104fee000001086c */
[----:B------:R2:W-:Y:S01]  /*a210*/  MUFU.EX2 R100, R0 ;  /* 0x0000000000647308 */ /* 0x0005e20000000800 */
[C---:B---3--:R-:W-:Y:S07]  /*a220*/  HMMA.16816.F32.BF16 R60, R128.reuse, R68, R60 ;  /* 0x00000044803c723c */ /* 0x048fee000004183c */
[----:B-1----:R-:W-:Y:S01]  /*a230*/  F2FP.BF16.PACK_AB R68, R88, R86 ;  /* 0x000000565844723e */ /* 0x002fe200000010ff */
[----:B------:R-:W-:Y:S04]  /*a240*/  HMMA.16816.F32.BF16 R64, R128, R70, R64 ;  /* 0x000000468040723c */ /* 0x000fe80000041840 */
[----:B----4-:R-:W-:Y:S01]  /*a250*/  F2FP.BF16.PACK_AB R69, R87, R85 ;  /* 0x000000555745723e */ /* 0x010fe200000010ff */
[--C-:B--2---:R-:W-:Y:S02]  /*a260*/  FFMA.FTZ R0, R148, c[0x0][0x2d0], -R108.reuse ;  /* 0x0000b40094007a23 */ /* 0x104fe4000001086c */
[----:B------:R-:W-:Y:S02]  /*a270*/  F2FP.BF16.PACK_AB R70, R98, R91 ;  /* 0x0000005b6246723e */ /* 0x000fe400000010ff */
[----:B-----5:R-:W-:Y:S01]  /*a280*/  F2FP.BF16.PACK_AB R71, R99, R90 ;  /* 0x0000005a6347723e */ /* 0x020fe200000010ff */
[----:B------:R1:W-:Y:S02]  /*a290*/  MUFU.EX2 R210, R0 ;  /* 0x0000000000d27308 */ /* 0x0003e40000000800 */
[----:B------:R-:W-:Y:S02]  /*a2a0*/  F2FP.BF16.PACK_AB R128, R134, R133 ;  /* 0x000000858680723e */ /* 0x000fe400000010ff */
[----:B------:R-:W-:Y:S02]  /*a2b0*/  F2FP.BF16.PACK_AB R130, R136, R135 ;  /* 0x000000878882723e */ /* 0x000fe400000010ff */
[C---:B------:R-:W-:Y:S08]  /*a2c0*/  HMMA.16816.F32.BF16 R4, R68.reuse, R72, R4 ;  /* 0x000000484404723c */ /* 0x040ff00000041804 */
[C---:B------:R-:W-:Y:S01]  /*a2d0*/  HMMA.16816.F32.BF16 R8, R68.reuse, R74, R8 ;  /* 0x0000004a4408723c */ /* 0x040fe20000041808 */
[----:B------:R-:W2:Y:S07]  /*a2e0*/  LDSM.16.MT88.4 R72, [R185+0x800] ;  /* 0x00080000b948783b */ /* 0x000eae0000004200 */
[C---:B------:R-:W-:Y:S04]  /*a2f0*/  HMMA.16816.F32.BF16 R12, R68.reuse, R76, R12 ;  /* 0x0000004c440c723c */ /* 0x040fe8000004180c */
[----:B-1----:R-:W-:Y:S02]  /*a300*/  FFMA.FTZ R0, R149, c[0x0][0x2d0], -R108 ;  /* 0x0000b40095007a23 */ /* 0x002fe4000001086c */
[----:B------:R-:W-:Y:S02]  /*a310*/  MUFU.EX2 R149, R207 ;  /* 0x000000cf00957308 */ /* 0x000fe40000000800 */
[C---:B------:R-:W-:Y:S01]  /*a320*/  HMMA.16816.F32.BF16 R16, R68.reuse, R78, R16 ;  /* 0x0000004e4410723c */ /* 0x040fe20000041810 */
[----:B------:R-:W1:Y:S07]  /*a330*/  LDSM.16.MT88.4 R76, [R187+0x800] ;  /* 0x00080000bb4c783b */ /* 0x000e6e0000004200 */
[----:B------:R3:W-:Y:S01]  /*a340*/  MUFU.EX2 R209, R0 ;  /* 0x0000000000d17308 */ /* 0x0007e20000000800 */
[C---:B--2---:R-:W-:Y:S03]  /*a350*/  HMMA.16816.F32.BF16 R20, R68.reuse, R72, R20 ;  /* 0x000000484414723c */ /* 0x044fe60000041814 */
[----:B---3--:R-:W-:Y:S05]  /*a360*/  FADD.FTZ R0, R223, R2 ;  /* 0x00000002df007221 */ /* 0x008fea0000010000 */
[C---:B------:R-:W-:Y:S01]  /*a370*/  HMMA.16816.F32.BF16 R24, R68.reuse, R74, R24 ;  /* 0x0000004a4418723c */ /* 0x040fe20000041818 */
[----:B------:R-:W2:Y:S03]  /*a380*/  LDSM.16.MT88.4 R72, [R184+0x3800] ;  /* 0x00380000b848783b */ /* 0x000ea60000004200 */
[----:B------:R-:W-:Y:S02]  /*a390*/  FADD.FTZ R2, R222, R80 ;  /* 0x00000050de027221 */ /* 0x000fe40000010000 */
[----:B------:R-:W-:Y:S02]  /*a3a0*/  FADD.FTZ R84, R224, R0 ;  /* 0x00000000e0547221 */ /* 0x000fe40000010000 */
[C---:B-1----:R-:W-:Y:S01]  /*a3b0*/  HMMA.16816.F32.BF16 R28, R68.reuse, R76, R28 ;  /* 0x0000004c441c723c */ /* 0x042fe2000004181c */
[----:B------:R-:W-:Y:S03]  /*a3c0*/  LDSM.16.MT88.4 R80, [R185+0x1000] ;  /* 0x00100000b950783b */ /* 0x000fe60000004200 */
[----:B------:R-:W-:Y:S02]  /*a3d0*/  FADD.FTZ R84, R86, R84 ;  /* 0x0000005456547221 */ /* 0x000fe40000010000 */
[----:B------:R-:W-:Y:S02]  /*a3e0*/  FADD.FTZ R2, R217, R2 ;  /* 0x00000002d9027221 */ /* 0x000fe40000010000 */
[C---:B------:R-:W-:Y:S01]  /*a3f0*/  HMMA.16816.F32.BF16 R32, R68.reuse, R78, R32 ;  /* 0x0000004e4420723c */ /* 0x040fe20000041820 */
[----:B------:R-:W1:Y:S03]  /*a400*/  LDSM.16.MT88.4 R76, [R186+0x3800] ;  /* 0x00380000ba4c783b */ /* 0x000e660000004200 */
[----:B------:R-:W-:Y:S02]  /*a410*/  FADD.FTZ R2, R85, R2 ;  /* 0x0000000255027221 */ /* 0x000fe40000010000 */
[----:B------:R-:W-:Y:S02]  /*a420*/  FADD.FTZ R88, R88, R84 ;  /* 0x0000005458587221 */ /* 0x000fe40000010000 */
[----:B------:R-:W-:Y:S02]  /*a430*/  FADD.FTZ R89, R87, R2 ;  /* 0x0000000257597221 */ /* 0x000fe40000010000 */
[----:B------:R-:W-:Y:S02]  /*a440*/  LDSM.16.MT88.4 R84, [R185+0x1800] ;  /* 0x00180000b954783b */ /* 0x000fe40000004200 */
[----:B------:R-:W-:Y:S02]  /*a450*/  FADD.FTZ R94, R90, R89 ;  /* 0x000000595a5e7221 */ /* 0x000fe40000010000 */
[--C-:B------:R-:W-:Y:S02]  /*a460*/  FFMA.FTZ R2, R203, c[0x0][0x2d0], -R108.reuse ;  /* 0x0000b400cb027a23 */ /* 0x100fe4000001086c */
[----:B------:R-:W-:Y:S02]  /*a470*/  FFMA.FTZ R0, R150, c[0x0][0x2d0], -R108 ;  /* 0x0000b40096007a23 */ /* 0x000fe4000001086c */
[----:B------:R3:W4:Y:S01]  /*a480*/  MUFU.EX2 R132, R2 ;  /* 0x0000000200847308 */ /* 0x0007220000000800 */
[C---:B--2---:R-:W-:Y:S09]  /*a490*/  HMMA.16816.F32.BF16 R36, R68.reuse, R72, R36 ;  /* 0x000000484424723c */ /* 0x044ff20000041824 */
[----:B------:R2:W5:Y:S01]  /*a4a0*/  MUFU.EX2 R148, R0 ;  /* 0x0000000000947308 */ /* 0x0005620000000800 */
[C---:B------:R-:W-:Y:S01]  /*a4b0*/  HMMA.16816.F32.BF16 R40, R68.reuse, R74, R40 ;  /* 0x0000004a4428723c */ /* 0x040fe20000041828 */
[----:B------:R-:W5:Y:S07]  /*a4c0*/  LDSM.16.MT88.4 R72, [R185+0x3800] ;  /* 0x00380000b948783b */ /* 0x000f6e0000004200 */
[C---:B-1----:R-:W-:Y:S04]  /*a4d0*/  HMMA.16816.F32.BF16 R44, R68.reuse, R76, R44 ;  /* 0x0000004c442c723c */ /* 0x042fe8000004182c */
[----:B---3--:R-:W-:Y:S01]  /*a4e0*/  FADD.FTZ R2, R99, R94 ;  /* 0x0000005e63027221 */ /* 0x008fe20000010000 */
[----:B----4-:R-:W-:Y:S03]  /*a4f0*/  F2FP.BF16.PACK_AB R129, R111, R132 ;  /* 0x000000846f81723e */ /* 0x010fe600000010ff */
[C---:B------:R-:W-:Y:S01]  /*a500*/  HMMA.16816.F32.BF16 R48, R68.reuse, R78, R48 ;  /* 0x0000004e4430723c */ /* 0x040fe20000041830 */
[----:B------:R-:W1:Y:S03]  /*a510*/  LDSM.16.MT88.4 R76, [R187+0x3800] ;  /* 0x00380000bb4c783b */ /* 0x000e660000004200 */
[----:B------:R-:W-:Y:S02]  /*a520*/  FADD.FTZ R2, R96, R2 ;  /* 0x0000000260027221 */ /* 0x000fe40000010000 */
[----:B--2---:R-:W-:Y:S02]  /*a530*/  FFMA.FTZ R0, R151, c[0x0][0x2d0], -R108 ;  /* 0x0000b40097007a23 */ /* 0x004fe4000001086c */
[----:B------:R-:W-:Y:S02]  /*a540*/  FADD.FTZ R2, R100, R2 ;  /* 0x0000000264027221 */ /* 0x000fe40000010000 */
[----:B------:R2:W3:Y:S02]  /*a550*/  MUFU.EX2 R147, R0 ;  /* 0x0000000000937308 */ /* 0x0004e40000000800 */
[----:B------:R-:W-:Y:S04]  /*a560*/  FADD.FTZ R2, R210, R2 ;  /* 0x00000002d2027221 */ /* 0x000fe80000010000 */
[----:B------:R-:W-:Y:S04]  /*a570*/  FADD.FTZ R2, R209, R2 ;  /* 0x00000002d1027221 */ /* 0x000fe80000010000 */
[----:B-----5:R-:W-:Y:S01]  /*a580*/  FADD.FTZ R2, R148, R2 ;  /* 0x0000000294027221 */ /* 0x020fe20000010000 */
[C---:B------:R-:W-:Y:S08]  /*a590*/  HMMA.16816.F32.BF16 R52, R68.reuse, R72, R52 ;  /* 0x000000484434723c */ /* 0x040ff00000041834 */
[C---:B------:R-:W-:Y:S01]  /*a5a0*/  HMMA.16816.F32.BF16 R56, R68.reuse, R74, R56 ;  /* 0x0000004a4438723c */ /* 0x040fe20000041838 */
[----:B------:R-:W4:Y:S03]  /*a5b0*/  LDSM.16.MT88.4 R72, [R184+0x1000] ;  /* 0x00100000b848783b */ /* 0x000f260000004200 */
[----:B--2---:R-:W-:Y:S02]  /*a5c0*/  FFMA.FTZ R0, R176, c[0x0][0x2d0], -R108 ;  /* 0x0000b400b0007a23 */ /* 0x004fe4000001086c */
[----:B---3--:R-:W-:Y:S02]  /*a5d0*/  FADD.FTZ R2, R147, R2 ;  /* 0x0000000293027221 */ /* 0x008fe40000010000 */
[C---:B-1----:R-:W-:Y:S01]  /*a5e0*/  HMMA.16816.F32.BF16 R60, R68.reuse, R76, R60 ;  /* 0x0000004c443c723c */ /* 0x042fe2000004183c */
[----:B------:R1:W2:Y:S07]  /*a5f0*/  MUFU.EX2 R146, R0 ;  /* 0x0000000000927308 */ /* 0x0002ae0000000800 */
[----:B------:R-:W-:Y:S01]  /*a600*/  HMMA.16816.F32.BF16 R64, R68, R78, R64 ;  /* 0x0000004e4440723c */ /* 0x000fe20000041840 */
[----:B------:R-:W3:Y:S06]  /*a610*/  LDSM.16.MT88.4 R76, [R186+0x1000] ;  /* 0x00100000ba4c783b */ /* 0x000eec0000004200 */
[----:B------:R-:W-:Y:S02]  /*a620*/  F2FP.BF16.PACK_AB R68, R97, R95 ;  /* 0x0000005f6144723e */ /* 0x000fe400000010ff */
[----:B------:R-:W-:Y:S03]  /*a630*/  F2FP.BF16.PACK_AB R69, R100, R96 ;  /* 0x000000606445723e */ /* 0x000fe600000010ff */
[----:B------:R-:W-:Y:S02]  /*a640*/  F2FP.BF16.PACK_AB R70, R211, R101 ;  /* 0x00000065d346723e */ /* 0x000fe400000010ff */
[----:B------:R-:W-:Y:S01]  /*a650*/  F2FP.BF16.PACK_AB R71, R209, R210 ;  /* 0x000000d2d147723e */ /* 0x000fe200000010ff */
[----:B-1----:R-:W-:Y:S02]  /*a660*/  FFMA.FTZ R0, R177, c[0x0][0x2d0], -R108 ;  /* 0x0000b400b1007a23 */ /* 0x002fe4000001086c */
[----:B--2---:R-:W-:Y:S02]  /*a670*/  FADD.FTZ R2, R146, R2 ;  /* 0x0000000292027221 */ /* 0x004fe40000010000 */
[----:B------:R1:W2:Y:S02]  /*a680*/  MUFU.EX2 R145, R0 ;  /* 0x0000000000917308 */ /* 0x0002a40000000800 */
[C---:B----4-:R-:W-:Y:S08]  /*a690*/  HMMA.16816.F32.BF16 R4, R68.reuse, R72, R4 ;  /* 0x000000484404723c */ /* 0x050ff00000041804 */
[C---:B------:R-:W-:Y:S01]  /*a6a0*/  HMMA.16816.F32.BF16 R8, R68.reuse, R74, R8 ;  /* 0x0000004a4408723c */ /* 0x040fe20000041808 */
[----:B------:R-:W4:Y:S07]  /*a6b0*/  LDSM.16.MT88.4 R72, [R187+0x1000] ;  /* 0x00100000bb48783b */ /* 0x000f2e0000004200 */
[C---:B---3--:R-:W-:Y:S04]  /*a6c0*/  HMMA.16816.F32.BF16 R12, R68.reuse, R76, R12 ;  /* 0x0000004c440c723c */ /* 0x048fe8000004180c */
[----:B-1----:R-:W-:Y:S02]  /*a6d0*/  FFMA.FTZ R0, R195, c[0x0][0x2d0], -R108 ;  /* 0x0000b400c3007a23 */ /* 0x002fe4000001086c */
[----:B--2---:R-:W-:Y:S02]  /*a6e0*/  FADD.FTZ R2, R145, R2 ;  /* 0x0000000291027221 */ /* 0x004fe40000010000 */
[C---:B------:R-:W-:Y:S01]  /*a6f0*/  HMMA.16816.F32.BF16 R16, R68.reuse, R78, R16 ;  /* 0x0000004e4410723c */ /* 0x040fe20000041810 */
[----:B------:R-:W1:Y:S01]  /*a700*/  LDSM.16.MT88.4 R76, [R184+0x4000] ;  /* 0x00400000b84c783b */ /* 0x000e620000004200 */
[----:B------:R2:W3:Y:S06]  /*a710*/  MUFU.EX2 R140, R0 ;  /* 0x00000000008c7308 */ /* 0x0004ec0000000800 */
[C---:B------:R-:W-:Y:S08]  /*a720*/  HMMA.16816.F32.BF16 R20, R68.reuse, R80, R20 ;  /* 0x000000504414723c */ /* 0x040ff00000041814 */
[C---:B------:R-:W-:Y:S01]  /*a730*/  HMMA.16816.F32.BF16 R24, R68.reuse, R82, R24 ;  /* 0x000000524418723c */ /* 0x040fe20000041818 */
[----:B------:R-:W5:Y:S07]  /*a740*/  LDSM.16.MT88.4 R80, [R186+0x4000] ;  /* 0x00400000ba50783b */ /* 0x000f6e0000004200 */
[C---:B----4-:R-:W-:Y:S04]  /*a750*/  HMMA.16816.F32.BF16 R28, R68.reuse, R72, R28 ;  /* 0x00000048441c723c */ /* 0x050fe8000004181c */
[----:B--2---:R-:W-:Y:S02]  /*a760*/  FFMA.FTZ R0, R200, c[0x0][0x2d0], -R108 ;  /* 0x0000b400c8007a23 */ /* 0x004fe4000001086c */
[----:B---3--:R-:W-:Y:S02]  /*a770*/  FADD.FTZ R2, R140, R2 ;  /* 0x000000028c027221 */ /* 0x008fe40000010000 */
[----:B------:R2:W3:Y:S01]  /*a780*/  MUFU.EX2 R139, R0 ;  /* 0x00000000008b7308 */ /* 0x0004e20000000800 */
[C---:B------:R-:W-:Y:S01]  /*a790*/  HMMA.16816.F32.BF16 R32, R68.reuse, R74, R32 ;  /* 0x0000004a4420723c */ /* 0x040fe20000041820 */
[----:B------:R-:W4:Y:S07]  /*a7a0*/  LDSM.16.MT88.4 R72, [R185+0x4000] ;  /* 0x00400000b948783b */ /* 0x000f2e0000004200 */
[C---:B-1----:R-:W-:Y:S08]  /*a7b0*/  HMMA.16816.F32.BF16 R36, R68.reuse, R76, R36 ;  /* 0x0000004c4424723c */ /* 0x042ff00000041824 */
[C---:B------:R-:W-:Y:S01]  /*a7c0*/  HMMA.16816.F32.BF16 R40, R68.reuse, R78, R40 ;  /* 0x0000004e4428723c */ /* 0x040fe20000041828 */
[----:B------:R-:W1:Y:S03]  /*a7d0*/  LDSM.16.MT88.4 R76, [R187+0x4000] ;  /* 0x00400000bb4c783b */ /* 0x000e660000004200 */
[----:B--2---:R-:W-:Y:S04]  /*a7e0*/  FFMA.FTZ R0, R201, c[0x0][0x2d0], -R108 ;  /* 0x0000b400c9007a23 */ /* 0x004fe8000001086c */
[C---:B-----5:R-:W-:Y:S01]  /*a7f0*/  HMMA.16816.F32.BF16 R44, R68.reuse, R80, R44 ;  /* 0x00000050442c723c */ /* 0x060fe2000004182c */
[----:B------:R2:W5:Y:S03]  /*a800*/  MUFU.EX2 R138, R0 ;  /* 0x00000000008a7308 */ /* 0x0005660000000800 */
[----:B---3--:R-:W-:Y:S04]  /*a810*/  FADD.FTZ R2, R139, R2 ;  /* 0x000000028b027221 */ /* 0x008fe80000010000 */
[C---:B------:R-:W-:Y:S01]  /*a820*/  HMMA.16816.F32.BF16 R48, R68.reuse, R82, R48 ;  /* 0x000000524430723c */ /* 0x040fe20000041830 */
[----:B------:R-:W3:Y:S07]  /*a830*/  LDSM.16.MT88.4 R80, [R184+0x1800] ;  /* 0x00180000b850783b */ /* 0x000eee0000004200 */
[C---:B----4-:R-:W-:Y:S08]  /*a840*/  HMMA.16816.F32.BF16 R52, R68.reuse, R72, R52 ;  /* 0x000000484434723c */ /* 0x050ff00000041834 */
[C---:B------:R-:W-:Y:S01]  /*a850*/  HMMA.16816.F32.BF16 R56, R68.reuse, R74, R56 ;  /* 0x0000004a4438723c */ /* 0x040fe20000041838 */
[----:B------:R-:W4:Y:S03]  /*a860*/  LDSM.16.MT88.4 R72, [R186+0x1800] ;  /* 0x00180000ba48783b */ /* 0x000f260000004200 */
[--C-:B--2---:R-:W-:Y:S02]  /*a870*/  FFMA.FTZ R0, R202, c[0x0][0x2d0], -R108.reuse ;  /* 0x0000b400ca007a23 */ /* 0x104fe4000001086c */
[----:B------:R-:W-:Y:S02]  /*a880*/  FFMA.FTZ R108, R178, c[0x0][0x2d0], -R108 ;  /* 0x0000b400b26c7a23 */ /* 0x000fe4000001086c */
[C---:B-1----:R-:W-:Y:S01]  /*a890*/  HMMA.16816.F32.BF16 R60, R68.reuse, R76, R60 ;  /* 0x0000004c443c723c */ /* 0x042fe2000004183c */
[----:B------:R1:W-:Y:S03]  /*a8a0*/  MUFU.EX2 R137, R0 ;  /* 0x0000000000897308 */ /* 0x0003e60000000800 */
[----:B-----5:R-:W-:Y:S04]  /*a8b0*/  FADD.FTZ R2, R138, R2 ;  /* 0x000000028a027221 */ /* 0x020fe80000010000 */
[----:B------:R-:W-:Y:S01]  /*a8c0*/  HMMA.16816.F32.BF16 R64, R68, R78, R64 ;  /* 0x0000004e4440723c */ /* 0x000fe20000041840 */
[----:B------:R-:W2:Y:S02]  /*a8d0*/  LDSM.16.MT88.4 R76, [R187+0x1800] ;  /* 0x00180000bb4c783b */ /* 0x000ea40000004200 */
[----:B------:R-:W5:Y:S04]  /*a8e0*/  MUFU.EX2 R108, R108 ;  /* 0x0000006c006c7308 */ /* 0x000f680000000800 */
[----:B------:R-:W-:Y:S02]  /*a8f0*/  F2FP.BF16.PACK_AB R68, R204, R205 ;  /* 0x000000cdcc44723e */ /* 0x000fe400000010ff */
[----:B------:R-:W-:Y:S03]  /*a900*/  F2FP.BF16.PACK_AB R70, R149, R206 ;  /* 0x000000ce9546723e */ /* 0x000fe600000010ff */
[----:B------:R-:W-:Y:S02]  /*a910*/  F2FP.BF16.PACK_AB R69, R147, R148 ;  /* 0x000000949345723e */ /* 0x000fe400000010ff */
[----:B------:R-:W-:Y:S01]  /*a920*/  F2FP.BF16.PACK_AB R71, R145, R146 ;  /* 0x000000929147723e */ /* 0x000fe200000010ff */
[----:B-1----:R-:W-:Y:S02]  /*a930*/  FADD.FTZ R0, R91, R88 ;  /* 0x000000585b007221 */ /* 0x002fe40000010000 */
[----:B------:R-:W-:Y:S04]  /*a940*/  LDSM.16.MT88.4 R88, [R187+0x2000] ;  /* 0x00200000bb58783b */ /* 0x000fe80000004200 */
[C---:B---3--:R-:W-:Y:S03]  /*a950*/  HMMA.16816.F32.BF16 R4, R68.reuse, R80, R4 ;  /* 0x000000504404723c */ /* 0x048fe60000041804 */
[----:B------:R-:W-:Y:S01]  /*a960*/  FADD.FTZ R0, R98, R0 ;  /* 0x0000000062007221 */ /* 0x000fe20000010000 */
[----:B-----5:R-:W-:Y:S03]  /*a970*/  F2FP.BF16.PACK_AB R131, R108, R110 ;  /* 0x0000006e6c83723e */ /* 0x020fe600000010ff */
[----:B------:R-:W-:Y:S01]  /*a980*/  FADD.FTZ R0, R95, R0 ;  /* 0x000000005f007221 */ /* 0x000fe20000010000 */
[C---:B------:R-:W-:Y:S01]  /*a990*/  HMMA.16816.F32.BF16 R8, R68.reuse, R82, R8 ;  /* 0x000000524408723c */ /* 0x040fe20000041808 */
[----:B------:R-:W1:Y:S03]  /*a9a0*/  LDSM.16.MT88.4 R80, [R184+0x4800] ;  /* 0x00480000b850783b */ /* 0x000e660000004200 */
[----:B------:R-:W-:Y:S04]  /*a9b0*/  FADD.FTZ R0, R97, R0 ;  /* 0x0000000061007221 */ /* 0x000fe80000010000 */
[C---:B----4-:R-:W-:Y:S01]  /*a9c0*/  HMMA.16816.F32.BF16 R12, R68.reuse, R72, R12 ;  /* 0x00000048440c723c */ /* 0x050fe2000004180c */
[----:B------:R-:W-:Y:S03]  /*a9d0*/  LDSM.16.MT88.4 R96, [R184+0x5800] ;  /* 0x00580000b860783b */ /* 0x000fe60000004200 */
[----:B------:R-:W-:Y:S04]  /*a9e0*/  FADD.FTZ R0, R101, R0 ;  /* 0x0000000065007221 */ /* 0x000fe80000010000 */
[C---:B------:R-:W-:Y:S01]  /*a9f0*/  HMMA.16816.F32.BF16 R16, R68.reuse, R74, R16 ;  /* 0x0000004a4410723c */ /* 0x040fe20000041810 */
[----:B------:R-:W3:Y:S03]  /*aa00*/  LDSM.16.MT88.4 R72, [R186+0x4800] ;  /* 0x00480000ba48783b */ /* 0x000ee60000004200 */
[----:B------:R-:W-:Y:S04]  /*aa10*/  FADD.FTZ R0, R211, R0 ;  /* 0x00000000d3007221 */ /* 0x000fe80000010000 */
[C---:B------:R-:W-:Y:S04]  /*aa20*/  HMMA.16816.F32.BF16 R20, R68.reuse, R84, R20 ;  /* 0x000000544414723c */ /* 0x040fe80000041814 */
[----:B------:R-:W-:Y:S04]  /*aa30*/  FADD.FTZ R0, R205, R0 ;  /* 0x00000000cd007221 */ /* 0x000fe80000010000 */
[C---:B------:R-:W-:Y:S01]  /*aa40*/  HMMA.16816.F32.BF16 R24, R68.reuse, R86, R24 ;  /* 0x000000564418723c */ /* 0x040fe20000041818 */
[----:B------:R-:W4:Y:S03]  /*aa50*/  LDSM.16.MT88.4 R84, [R185+0x4800] ;  /* 0x00480000b954783b */ /* 0x000f260000004200 */
[----:B------:R-:W-:Y:S04]  /*aa60*/  FADD.FTZ R0, R204, R0 ;  /* 0x00000000cc007221 */ /* 0x000fe80000010000 */
        /* <DEDUP_REMOVED lines=8> */
[----:B------:R-:W-:Y:S03]  /*aaf0*/  LDSM.16.MT88.4 R80, [R186+0x2000] ;  /* 0x00200000ba50783b */ /* 0x000fe60000004200 */
[C---:B------:R-:W-:Y:S04]  /*ab00*/  FADD.FTZ R0, R143.reuse, R0 ;  /* 0x000000008f007221 */ /* 0x040fe80000010000 */
[C---:B---3--:R-:W-:Y:S04]  /*ab10*/  HMMA.16816.F32.BF16 R44, R68.reuse, R72, R44 ;  /* 0x00000048442c723c */ /* 0x048fe8000004182c */
        /* <DEDUP_REMOVED lines=8> */
[----:B------:R-:W-:Y:S01]  /*aba0*/  HMMA.16816.F32.BF16 R64, R68, R78, R64 ;  /* 0x0000004e4440723c */ /* 0x000fe20000041840 */
[----:B------:R-:W-:Y:S06]  /*abb0*/  LDSM.16.MT88.4 R76, [R186+0x5000] ;  /* 0x00500000ba4c783b */ /* 0x000fec0000004200 */
[----:B------:R-:W-:Y:S02]  /*abc0*/  F2FP.BF16.PACK_AB R68, R143, R141 ;  /* 0x0000008d8f44723e */ /* 0x000fe400000010ff */
[----:B------:R-:W-:Y:S03]  /*abd0*/  F2FP.BF16.PACK_AB R70, R142, R144 ;  /* 0x000000908e46723e */ /* 0x000fe600000010ff */
[----:B------:R-:W-:Y:S02]  /*abe0*/  F2FP.BF16.PACK_AB R69, R139, R140 ;  /* 0x0000008c8b45723e */ /* 0x000fe400000010ff */
[C---:B------:R-:W-:Y:S07]  /*abf0*/  F2FP.BF16.PACK_AB R71, R137.reuse, R138 ;  /* 0x0000008a8947723e */ /* 0x040fee00000010ff */
[C---:B-1----:R-:W-:Y:S08]  /*ac00*/  HMMA.16816.F32.BF16 R4, R68.reuse, R72, R4 ;  /* 0x000000484404723c */ /* 0x042ff00000041804 */
[C---:B------:R-:W-:Y:S01]  /*ac10*/  HMMA.16816.F32.BF16 R8, R68.reuse, R74, R8 ;  /* 0x0000004a4408723c */ /* 0x040fe20000041808 */
[----:B------:R-:W1:Y:S07]  /*ac20*/  LDSM.16.MT88.4 R72, [R184+0x5000] ;  /* 0x00500000b848783b */ /* 0x000e6e0000004200 */
[C---:B------:R-:W-:Y:S08]  /*ac30*/  HMMA.16816.F32.BF16 R12, R68.reuse, R80, R12 ;  /* 0x00000050440c723c */ /* 0x040ff0000004180c */
[C---:B------:R-:W-:Y:S01]  /*ac40*/  HMMA.16816.F32.BF16 R16, R68.reuse, R82, R16 ;  /* 0x000000524410723c */ /* 0x040fe20000041810 */
[----:B------:R-:W2:Y:S07]  /*ac50*/  LDSM.16.MT88.4 R80, [R185+0x5000] ;  /* 0x00500000b950783b */ /* 0x000eae0000004200 */
[C---:B---3--:R-:W-:Y:S08]  /*ac60*/  HMMA.16816.F32.BF16 R20, R68.reuse, R84, R20 ;  /* 0x000000544414723c */ /* 0x048ff00000041814 */
[C---:B------:R-:W-:Y:S01]  /*ac70*/  HMMA.16816.F32.BF16 R24, R68.reuse, R86, R24 ;  /* 0x000000564418723c */ /* 0x040fe20000041818 */
[----:B------:R-:W3:Y:S07]  /*ac80*/  LDSM.16.MT88.4 R84, [R187+0x5000] ;  /* 0x00500000bb54783b */ /* 0x000eee0000004200 */
[C---:B------:R-:W-:Y:S08]  /*ac90*/  HMMA.16816.F32.BF16 R28, R68.reuse, R88, R28 ;  /* 0x00000058441c723c */ /* 0x040ff0000004181c */
[C---:B------:R-:W-:Y:S01]  /*aca0*/  HMMA.16816.F32.BF16 R32, R68.reuse, R90, R32 ;  /* 0x0000005a4420723c */ /* 0x040fe20000041820 */
[----:B------:R-:W-:Y:S07]  /*acb0*/  LDSM.16.MT88.4 R88, [R187+0x2800] ;  /* 0x00280000bb58783b */ /* 0x000fee0000004200 */
[C---:B-1----:R-:W-:Y:S08]  /*acc0*/  HMMA.16816.F32.BF16 R36, R68.reuse, R72, R36 ;  /* 0x000000484424723c */ /* 0x042ff00000041824 */
[C---:B------:R-:W-:Y:S01]  /*acd0*/  HMMA.16816.F32.BF16 R40, R68.reuse, R74, R40 ;  /* 0x0000004a4428723c */ /* 0x040fe20000041828 */
[----:B------:R-:W1:Y:S07]  /*ace0*/  LDSM.16.MT88.4 R72, [R186+0x2800] ;  /* 0x00280000ba48783b */ /* 0x000e6e0000004200 */
[C---:B------:R-:W-:Y:S08]  /*acf0*/  HMMA.16816.F32.BF16 R44, R68.reuse, R76, R44 ;  /* 0x0000004c442c723c */ /* 0x040ff0000004182c */
[C---:B------:R-:W-:Y:S08]  /*ad00*/  HMMA.16816.F32.BF16 R48, R68.reuse, R78, R48 ;  /* 0x0000004e4430723c */ /* 0x040ff00000041830 */
[C---:B--2---:R-:W-:Y:S08]  /*ad10*/  HMMA.16816.F32.BF16 R52, R68.reuse, R80, R52 ;  /* 0x000000504434723c */ /* 0x044ff00000041834 */
[C---:B------:R-:W-:Y:S01]  /*ad20*/  HMMA.16816.F32.BF16 R56, R68.reuse, R82, R56 ;  /* 0x000000524438723c */ /* 0x040fe20000041838 */
[----:B------:R-:W2:Y:S07]  /*ad30*/  LDSM.16.MT88.4 R80, [R185+0x2800] ;  /* 0x00280000b950783b */ /* 0x000eae0000004200 */
[C---:B---3--:R-:W-:Y:S08]  /*ad40*/  HMMA.16816.F32.BF16 R60, R68.reuse, R84, R60 ;  /* 0x00000054443c723c */ /* 0x048ff0000004183c */
[----:B------:R-:W-:Y:S08]  /*ad50*/  HMMA.16816.F32.BF16 R64, R68, R86, R64 ;  /* 0x000000564440723c */ /* 0x000ff00000041840 */
[C---:B------:R-:W-:Y:S01]  /*ad60*/  HMMA.16816.F32.BF16 R116, R128.reuse, R112, R4 ;  /* 0x000000708074723c */ /* 0x040fe20000041804 */
[----:B------:R-:W3:Y:S07]  /*ad70*/  LDSM.16.MT88.4 R4, [R185+0x5800] ;  /* 0x00580000b904783b */ /* 0x000eee0000004200 */
[C---:B------:R-:W-:Y:S01]  /*ad80*/  HMMA.16816.F32.BF16 R112, R128.reuse, R114, R8 ;  /* 0x000000728070723c */ /* 0x040fe20000041808 */
[----:B------:R-:W4:Y:S07]  /*ad90*/  LDSM.16.MT88.4 R8, [R187+0x5800] ;  /* 0x00580000bb08783b */ /* 0x000f2e0000004200 */
[C---:B-1----:R-:W-:Y:S08]  /*ada0*/  HMMA.16816.F32.BF16 R68, R128.reuse, R72, R12 ;  /* 0x000000488044723c */ /* 0x042ff0000004180c */
        /* <DEDUP_REMOVED lines=9> */
[C---:B---3--:R-:W-:Y:S07]  /*ae40*/  HMMA.16816.F32.BF16 R52, R128.reuse, R4, R52 ;  /* 0x000000048034723c */ /* 0x048fee0000041834 */
[----:B------:R-:W-:Y:S01]  /*ae50*/  FADD.FTZ R4, R137, R2 ;  /* 0x0000000289047221 */ /* 0x000fe20000010000 */
[C---:B------:R-:W-:Y:S04]  /*ae60*/  HMMA.16816.F32.BF16 R56, R128.reuse, R6, R56 ;  /* 0x000000068038723c */ /* 0x040fe80000041838 */
[----:B------:R-:W-:Y:S02]  /*ae70*/  FADD.FTZ R2, R133, R0 ;  /* 0x0000000085027221 */ /* 0x000fe40000010000 */
[----:B------:R-:W-:Y:S01]  /*ae80*/  FADD.FTZ R0, R132, R4 ;  /* 0x0000000484007221 */ /* 0x000fe20000010000 */
[-C--:B------:R-:W-:Y:S01]  /*ae90*/  MOV R4, R3.reuse ;  /* 0x0000000300047202 */ /* 0x080fe20000000f00 */
[C---:B----4-:R-:W-:Y:S04]  /*aea0*/  HMMA.16816.F32.BF16 R60, R128.reuse, R8, R60 ;  /* 0x00000008803c723c */ /* 0x050fe8000004183c */
[----:B------:R-:W-:Y:S02]  /*aeb0*/  FADD.FTZ R2, R134, R2 ;  /* 0x0000000286027221 */ /* 0x000fe40000010000 */
[----:B------:R-:W-:Y:S01]  /*aec0*/  FADD.FTZ R0, R111, R0 ;  /* 0x000000006f007221 */ /* 0x000fe20000010000 */
[----:B------:R-:W-:Y:S01]  /*aed0*/  MOV R111, R3 ;  /* 0x00000003006f7202 */ /* 0x000fe20000000f00 */
[----:B------:R-:W-:Y:S04]  /*aee0*/  HMMA.16816.F32.BF16 R64, R128, R10, R64 ;  /* 0x0000000a8040723c */ /* 0x000fe80000041840 */
[----:B------:R-:W-:Y:S02]  /*aef0*/  FADD.FTZ R2, R135, R2 ;  /* 0x0000000287027221 */ /* 0x000fe40000010000 */
[----:B------:R-:W-:Y:S01]  /*af00*/  FADD.FTZ R0, R110, R0 ;  /* 0x000000006e007221 */ /* 0x000fe20000010000 */
[----:B------:R-:W-:Y:S01]  /*af10*/  MOV R110, R109 ;  /* 0x0000006d006e7202 */ /* 0x000fe20000000f00 */
[----:B------:R-:W-:Y:S04]  /*af20*/  FADD.FTZ R225, R136, R2 ;  /* 0x0000000288e17221 */ /* 0x000fe80000010000 */
[----:B------:R-:W-:Y:S01]  /*af30*/  FADD.FTZ R226, R108, R0 ;  /* 0x000000006ce27221 */ /* 0x000fe20000010000 */
[----:B------:R-:W-:-:S05]  /*af40*/  @P0 BRA `(.L_x_734) ;  /* 0xffffbe7000000947 */ /* 0x000fca000383ffff */
.L_x_713:
[----:B------:R-:W-:Y:S01]  /*af50*/  IMAD.MOV.U32 R0, RZ, RZ, c[0x0][0x2c4] ;  /* 0x0000b100ff007624 */ /* 0x000fe200078e00ff */
[----:B------:R-:W-:-:S02]  /*af60*/  ISETP.GE.AND P0, PT, R249, 0x1, PT ;  /* 0x00000001f900780c */ /* 0x000fc40003f06270 */
[----:B------:R-:W-:Y:S02]  /*af70*/  IADD3 R2, R230, 0x1, -R229 ;  /* 0x00000001e6027810 */ /* 0x000fe40007ffe8e5 */
[----:B------:R-:W-:Y:S02]  /*af80*/  ISETP.NE.AND P1, PT, R0, 0x1, PT ;  /* 0x000000010000780c */ /* 0x000fe40003f25270 */
[----:B------:R-:W-:-:S11]  /*af90*/  IADD3 R0, R243, 0x7f, RZ ;  /* 0x0000007ff3007810 */ /* 0x000fd60007ffe0ff */
[----:B------:R-:W-:-:S05]  /*afa0*/  @P1 IMAD.HI.U32 R3, R0, c[0x0][0x2c8], RZ ;  /* 0x0000b20000031a27 */ /* 0x000fca00078e00ff */
[----:B------:R-:W-:-:S05]  /*afb0*/  @P1 SHF.R.U32.HI R0, RZ, c[0x0][0x2cc], R3 ;  /* 0x0000b300ff001a19 */ /* 0x000fca0000011603 */
[----:B------:R-:W-:-:S05]  /*afc0*/  IMAD.IADD R0, R2, 0x1, R0 ;  /* 0x0000000102007824 */ /* 0x000fca00078e0200 */
[----:B------:R-:W-:Y:S01]  /*afd0*/  IADD3 R2, R0, -c[0x0][0x324], RZ ;  /* 0x8000c90000027a10 */ /* 0x000fe20007ffe0ff */
[----:B------:R-:W-:Y:S05]  /*afe0*/  @!P0 BRA `(.L_x_735) ;  /* 0x0000011000008947 */ /* 0x000fea0003800000 */
[----:B------:R-:W-:Y:S01]  /*aff0*/  ISETP.GT.AND P0, PT, R0, -0x1, PT ;  /* 0xffffffff0000780c */ /* 0x000fe20003f04270 */
[----:B------:R-:W-:-:S12]  /*b000*/  BSSY B0, `(.L_x_736) ;  /* 0x000000d000007945 */ /* 0x000fd80003800000 */
[----:B------:R-:W-:Y:S05]  /*b010*/  @P0 BRA `(.L_x_737) ;  /* 0x0000007000000947 */ /* 0x000fea0003800000 */
[----:B------:R-:W-:Y:S01]  /*b020*/  IMAD.MOV.U32 R3, RZ, RZ, 0x1 ;  /* 0x00000001ff037424 */ /* 0x000fe200078e00ff */
[----:B------:R-:W-:-:S04]  /*b030*/  LOP3.LUT R0, RZ, R0, RZ, 0x33, !PT ;  /* 0x00000000ff007212 */ /* 0x000fc800078e33ff */
[----:B------:R-:W-:-:S13]  /*b040*/  ISETP.NE.AND P0, PT, R3, c[0x0][0x32c], PT ;  /* 0x0000cb0003007a0c */ /* 0x000fda0003f05270 */
[----:B------:R-:W-:-:S05]  /*b050*/  @P0 IMAD.HI.U32 R3, R0, c[0x0][0x330], RZ ;  /* 0x0000cc0000030a27 */ /* 0x000fca00078e00ff */
[----:B------:R-:W-:-:S04]  /*b060*/  @P0 SHF.R.U32.HI R0, RZ, c[0x0][0x334], R3 ;  /* 0x0000cd00ff000a19 */ /* 0x000fc80000011603 */
[----:B------:R-:W-:Y:S01]  /*b070*/  LOP3.LUT R0, RZ, R0, RZ, 0x33, !PT ;  /* 0x00000000ff007212 */ /* 0x000fe200078e33ff */
[----:B------:R-:W-:Y:S05]  /*b080*/  BRA `(.L_x_738) ;  /* 0x0000004000007947 */ /* 0x000fea0003800000 */
.L_x_737:
[----:B------:R-:W-:-:S04]  /*b090*/  MOV R3, 0x1 ;  /* 0x0000000100037802 */ /* 0x000fc80000000f00 */
[----:B------:R-:W-:-:S13]  /*b0a0*/  ISETP.NE.AND P0, PT, R3, c[0x0][0x32c], PT ;  /* 0x0000cb0003007a0c */ /* 0x000fda0003f05270 */
[----:B------:R-:W-:-:S05]  /*b0b0*/  @P0 IMAD.HI.U32 R3, R0, c[0x0][0x330], RZ ;  /* 0x0000cc0000030a27 */ /* 0x000fca00078e00ff */
[----:B------:R-:W-:Y:S02]  /*b0c0*/  @P0 SHF.R.U32.HI R0, RZ, c[0x0][0x334], R3 ;  /* 0x0000cd00ff000a19 */ /* 0x000fe40000011603 */
.L_x_738:
[----:B------:R-:W-:Y:S05]  /*b0d0*/  BSYNC B0 ;  /* 0x0000000000007941 */ /* 0x000fea0003800000 */
.L_x_736:
[----:B------:R-:W-:-:S05]  /*b0e0*/  IMAD R0, R0, c[0x0][0x32c], RZ ;  /* 0x0000cb0000007a24 */ /* 0x000fca00078e02ff */
[----:B------:R-:W-:-:S04]  /*b0f0*/  IMNMX R2, R2, R0, !PT ;  /* 0x0000000002027217 */ /* 0x000fc80007800200 */
.L_x_735:
[----:B------:R-:W-:-:S05]  /*b100*/  IADD3 R2, R2, 0x5f, RZ ;  /* 0x0000005f02027810 */ /* 0x000fca0007ffe0ff */
        /* <DEDUP_REMOVED lines=8> */
.L_x_750:
        /* <DEDUP_REMOVED lines=39> */
.L_x_851:
        /* <DEDUP_REMOVED lines=24> */
.L_x_852:
        /* <DEDUP_REMOVED lines=16> */
.L_x_741:
[----:B--23--:R-:W-:Y:S05]  /*b680*/  BSYNC B0 ;  /* 0x0000000000007941 */ /* 0x00cfea0003800000 */
.L_x_740:
        /* <DEDUP_REMOVED lines=178> */
.L_x_853:
        /* <DEDUP_REMOVED lines=24> */
.L_x_854:
        /* <DEDUP_REMOVED lines=16> */
.L_x_745:
[----:B------:R-:W-:Y:S05]  /*c430*/  BSYNC B0 ;  /* 0x0000000000007941 */ /* 0x000fea0003800000 */
.L_x_744:
        /* <DEDUP_REMOVED lines=51> */
.L_x_855:
[----:B--2---:R-:W-:Y:S01]  /*c770*/  FMNMX.FTZ R109, R108, R0, !PT ;  /* 0x000000006c6d7209 */ /* 0x004fe20007810000 */
[----:B------:R-:W-:-:S05]  /*c780*/  BRA.DIV ~URZ, `(.L_x_749) ;  /* 0x0000baf27f007947 */ /* 0x000fca000b800000 */
[----:B------:R-:W-:Y:S04]  /*c790*/  SHFL.BFLY PT, R0, R128, 0x2, 0x1f ;  /* 0x0c401f0080007f89 */ /* 0x000fe800000e0000 */
[----:B------:R-:W2:Y:S02]  /*c7a0*/  SHFL.BFLY PT, R2, R109, 0x1, 0x1f ;  /* 0x0c201f006d027f89 */ /* 0x000ea400000e0000 */
[----:B--2---:R-:W-:Y:S02]  /*c7b0*/  FMNMX.FTZ R109, R109, R2, !PT ;  /* 0x000000026d6d7209 */ /* 0x004fe40007810000 */
[----:B-1----:R-:W-:Y:S05]  /*c7c0*/  FMNMX.FTZ R108, R128, R0, !PT ;  /* 0x00000000806c7209 */ /* 0x002fea0007810000 */
[----:B------:R1:W2:Y:S02]  /*c7d0*/  SHFL.BFLY PT, R0, R108, 0x1, 0x1f ;  /* 0x0c201f006c007f89 */ /* 0x0002a400000e0000 */
.L_x_856:
[C---:B------:R-:W-:Y:S01]  /*c7e0*/  FADD.FTZ R2, -R109.reuse, R110 ;  /* 0x0000006e6d027221 */ /* 0x040fe20000010100 */
[----:B------:R-:W-:Y:S01]  /*c7f0*/  WARPSYNC 0xffffffff ;  /* 0xffffffff00007948 */ /* 0x000fe20003800000 */
[----:B------:R-:W-:Y:S01]  /*c800*/  FMUL.FTZ R110, R109, c[0x0][0x2d0] ;  /* 0x0000b4006d6e7a20 */ /* 0x000fe20000410000 */
[----:B------:R-:W3:Y:S01]  /*c810*/  LDSM.16.MT88.4 R132, [R184] ;  /* 0x00000000b884783b */ /* 0x000ee20000004200 */
[----:B------:R-:W-:Y:S01]  /*c820*/  FMUL.FTZ R2, R2, c[0x0][0x2d0] ;  /* 0x0000b40002027a20 */ /* 0x000fe20000410000 */
[----:B------:R-:W-:Y:S01]  /*c830*/  ISETP.GT.AND P0, PT, R196, R188, PT ;  /* 0x000000bcc400720c */ /* 0x000fe20003f04270 */
[--C-:B------:R-:W-:Y:S01]  /*c840*/  FFMA.FTZ R3, R4, c[0x0][0x2d0], -R110.reuse ;  /* 0x0000b40004037a23 */ /* 0x100fe2000001086e */
[----:B------:R-:W-:Y:S01]  /*c850*/  IADD3 R196, R196, -0x1, RZ ;  /* 0xffffffffc4c47810 */ /* 0x000fe20007ffe0ff */
[--C-:B------:R-:W-:Y:S02]  /*c860*/  FFMA.FTZ R139, R28, c[0x0][0x2d0], -R110.reuse ;  /* 0x0000b4001c8b7a23 */ /* 0x100fe4000001086e */
[----:B------:R4:W-:Y:S01]  /*c870*/  MUFU.EX2 R128, R3 ;  /* 0x0000000300807308 */ /* 0x0009e20000000800 */
[--C-:B------:R-:W-:Y:S02]  /*c880*/  FFMA.FTZ R146, R45, c[0x0][0x2d0], -R110.reuse ;  /* 0x0000b4002d927a23 */ /* 0x100fe4000001086e */
[--C-:B------:R-:W-:Y:S02]  /*c890*/  FFMA.FTZ R144, R36, c[0x0][0x2d0], -R110.reuse ;  /* 0x0000b40024907a23 */ /* 0x100fe4000001086e */
[--C-:B------:R-:W-:Y:S02]  /*c8a0*/  FFMA.FTZ R142, R40, c[0x0][0x2d0], -R110.reuse ;  /* 0x0000b400288e7a23 */ /* 0x100fe4000001086e */
[--C-:B------:R-:W-:Y:S02]  /*c8b0*/  FFMA.FTZ R16, R16, c[0x0][0x2d0], -R110.reuse ;  /* 0x0000b40010107a23 */ /* 0x100fe4000001086e */
[--C-:B------:R-:W-:Y:S01]  /*c8c0*/  FFMA.FTZ R29, R29, c[0x0][0x2d0], -R110.reuse ;  /* 0x0000b4001d1d7a23 */ /* 0x100fe2000001086e */
[----:B------:R-:W5:Y:S01]  /*c8d0*/  MUFU.EX2 R2, R2 ;  /* 0x0000000200027308 */ /* 0x000f620000000800 */
        /* <DEDUP_REMOVED lines=8> */
[--C-:B----4-:R-:W-:Y:S02]  /*c960*/  FFMA.FTZ R3, R5, c[0x0][0x2d0], -R110.reuse ;  /* 0x0000b40005037a23 */ /* 0x110fe4000001086e */
[--C-:B------:R-:W-:Y:S02]  /*c970*/  FFMA.FTZ R147, R44, c[0x0][0x2d0], -R110.reuse ;  /* 0x0000b4002c937a23 */ /* 0x100fe4000001086e */
[--C-:B------:R-:W-:Y:S01]  /*c980*/  FFMA.FTZ R41, R41, c[0x0][0x2d0], -R110.reuse ;  /* 0x0000b40029297a23 */ /* 0x100fe2000001086e */
[----:B------:R4:W-:Y:S01]  /*c990*/  MUFU.EX2 R141, R3 ;  /* 0x00000003008d7308 */ /* 0x0009e20000000800 */
[--C-:B------:R-:W-:Y:S09]  /*c9a0*/  FFMA.FTZ R145, R48, c[0x0][0x2d0], -R110.reuse ;  /* 0x0000b40030917a23 */ /* 0x100ff2000001086e */
[----:B------:R-:W-:Y:S10]  /*c9b0*/  MUFU.EX2 R179, R20 ;  /* 0x0000001400b37308 */ /* 0x000ff40000000800 */
[----:B------:R-:W-:Y:S01]  /*c9c0*/  MUFU.EX2 R139, R139 ;  /* 0x0000008b008b7308 */ /* 0x000fe20000000800 */
[--C-:B----4-:R-:W-:Y:S09]  /*c9d0*/  FFMA.FTZ R3, R8, c[0x0][0x2d0], -R110.reuse ;  /* 0x0000b40008037a23 */ /* 0x110ff2000001086e */
[----:B------:R4:W-:Y:S02]  /*c9e0*/  MUFU.EX2 R148, R3 ;  /* 0x0000000300947308 */ /* 0x0009e40000000800 */
[----:B--2-4-:R-:W-:Y:S01]  /*c9f0*/  FMNMX.FTZ R3, R0, R108, !PT ;  /* 0x0000006c00037209 */ /* 0x014fe20007810000 */
[--C-:B------:R-:W-:Y:S02]  /*ca00*/  FFMA.FTZ R0, R9, c[0x0][0x2d0], -R110.reuse ;  /* 0x0000b40009007a23 */ /* 0x100fe4000001086e */
[--C-:B-1----:R-:W-:Y:S05]  /*ca10*/  FFMA.FTZ R108, R13, c[0x0][0x2d0], -R110.reuse ;  /* 0x0000b4000d6c7a23 */ /* 0x102fea000001086e */
[----:B------:R1:W-:Y:S01]  /*ca20*/  MUFU.EX2 R149, R0 ;  /* 0x0000000000957308 */ /* 0x0003e20000000800 */
[----:B------:R-:W-:Y:S02]  /*ca30*/  FMUL.FTZ R136, R3, c[0x0][0x2d0] ;  /* 0x0000b40003887a20 */ /* 0x000fe40000410000 */
[----:B------:R-:W-:Y:S02]  /*ca40*/  FFMA.FTZ R13, R17, c[0x0][0x2d0], -R110 ;  /* 0x0000b400110d7a23 */ /* 0x000fe4000001086e */
[--C-:B------:R-:W-:Y:S02]  /*ca50*/  FFMA.FTZ R6, R6, c[0x0][0x2d0], -R136.reuse ;  /* 0x0000b40006067a23 */ /* 0x100fe40000010888 */
[--C-:B------:R-:W-:Y:S02]  /*ca60*/  FFMA.FTZ R7, R7, c[0x0][0x2d0], -R136.reuse ;  /* 0x0000b40007077a23 */ /* 0x100fe40000010888 */
[--C-:B------:R-:W-:Y:S01]  /*ca70*/  FFMA.FTZ R4, R10, c[0x0][0x2d0], -R136.reuse ;  /* 0x0000b4000a047a23 */ /* 0x100fe20000010888 */
[----:B------:R-:W-:Y:S01]  /*ca80*/  MUFU.EX2 R140, R6 ;  /* 0x00000006008c7308 */ /* 0x000fe20000000800 */
[----:B------:R-:W-:Y:S09]  /*ca90*/  FFMA.FTZ R5, R11, c[0x0][0x2d0], -R136 ;  /* 0x0000b4000b057a23 */ /* 0x000ff20000010888 */
[----:B------:R-:W2:Y:S01]  /*caa0*/  MUFU.EX2 R17, R7 ;  /* 0x0000000700117308 */ /* 0x000ea20000000800 */
[----:B-1----:R-:W-:Y:S02]  /*cab0*/  FADD.FTZ R0, -R3, R111 ;  /* 0x0000006f03007221 */ /* 0x002fe40000010100 */
[--C-:B------:R-:W-:Y:S02]  /*cac0*/  FFMA.FTZ R111, R12, c[0x0][0x2d0], -R110.reuse ;  /* 0x0000b4000c6f7a23 */ /* 0x100fe4000001086e */
[----:B------:R-:W-:Y:S05]  /*cad0*/  FMUL.FTZ R0, R0, c[0x0][0x2d0] ;  /* 0x0000b40000007a20 */ /* 0x000fea0000410000 */
[----:B------:R-:W-:Y:S01]  /*cae0*/  MUFU.EX2 R28, R4 ;  /* 0x00000004001c7308 */ /* 0x000fe20000000800 */
[----:B------:R-:W-:Y:S09]  /*caf0*/  FFMA.FTZ R110, R49, c[0x0][0x2d0], -R110 ;  /* 0x0000b400316e7a23 */ /* 0x000ff2000001086e */
[----:B------:R-:W1:Y:S10]  /*cb00*/  MUFU.EX2 R0, R0 ;  /* 0x0000000000007308 */ /* 0x000e740000000800 */
[----:B------:R-:W4:Y:S10]  /*cb10*/  MUFU.EX2 R45, R5 ;  /* 0x00000005002d7308 */ /* 0x000f340000000800 */
[----:B------:R-:W-:Y:S10]  /*cb20*/  MUFU.EX2 R37, R111 ;  /* 0x0000006f00257308 */ /* 0x000ff40000000800 */
[----:B------:R-:W1:Y:S10]  /*cb30*/  MUFU.EX2 R44, R108 ;  /* 0x0000006c002c7308 */ /* 0x000e740000000800 */
[----:B------:R-:W3:Y:S10]  /*cb40*/  MUFU.EX2 R151, R13 ;  /* 0x0000000d00977308 */ /* 0x000ef40000000800 */
[----:B------:R-:W-:Y:S01]  /*cb50*/  MUFU.EX2 R111, R144 ;  /* 0x00000090006f7308 */ /* 0x000fe20000000800 */
[C---:B-----5:R-:W-:Y:S01]  /*cb60*/  FMUL.FTZ R8, R2.reuse, R112 ;  /* 0x0000007002087220 */ /* 0x060fe20000410000 */
[----:B--2---:R-:W-:Y:S01]  /*cb70*/  F2FP.BF16.PACK_AB R129, R17, R140 ;  /* 0x0000008c1181723e */ /* 0x004fe200000010ff */
[----:B------:R-:W-:Y:S01]  /*cb80*/  FMUL.FTZ R9, R2, R113 ;  /* 0x0000007102097220 */ /* 0x000fe20000410000 */
[----:B------:R-:W-:Y:S01]  /*cb90*/  F2FP.BF16.PACK_AB R130, R149, R148 ;  /* 0x000000949582723e */ /* 0x000fe200000010ff */
[C---:B-1----:R-:W-:Y:S01]  /*cba0*/  FMUL.FTZ R10, R0.reuse, R114 ;  /* 0x00000072000a7220 */ /* 0x042fe20000410000 */
[----:B----4-:R-:W-:Y:S01]  /*cbb0*/  F2FP.BF16.PACK_AB R131, R45, R28 ;  /* 0x0000001c2d83723e */ /* 0x010fe200000010ff */
[----:B------:R-:W-:Y:S02]  /*cbc0*/  FMUL.FTZ R11, R0, R115 ;  /* 0x00000073000b7220 */ /* 0x000fe40000410000 */
[----:B------:R-:W1:Y:S01]  /*cbd0*/  LDSM.16.MT88.4 R112, [R186] ;  /* 0x00000000ba70783b */ /* 0x000e620000004200 */
[C---:B------:R-:W-:Y:S02]  /*cbe0*/  FMUL.FTZ R4, R2.reuse, R116 ;  /* 0x0000007402047220 */ /* 0x040fe40000410000 */
[----:B------:R-:W-:Y:S02]  /*cbf0*/  FMUL.FTZ R5, R2, R117 ;  /* 0x0000007502057220 */ /* 0x000fe40000410000 */
[C---:B------:R-:W-:Y:S02]  /*cc00*/  FMUL.FTZ R6, R0.reuse, R118 ;  /* 0x0000007600067220 */ /* 0x040fe40000410000 */
[----:B------:R-:W-:Y:S02]  /*cc10*/  FMUL.FTZ R7, R0, R119 ;  /* 0x0000007700077220 */ /* 0x000fe40000410000 */
[C---:B------:R-:W-:Y:S01]  /*cc20*/  FFMA.FTZ R12, R2.reuse, R225, R128 ;  /* 0x000000e1020c7223 */ /* 0x040fe20000010080 */
[C---:B------:R-:W-:Y:S01]  /*cc30*/  F2FP.BF16.PACK_AB R128, R141.reuse, R128 ;  /* 0x000000808d80723e */ /* 0x040fe200000010ff */
[----:B------:R-:W-:Y:S01]  /*cc40*/  LDSM.16.MT88.4 R116, [R186+0x800] ;  /* 0x00080000ba74783b */ /* 0x000fe20000004200 */
[----:B------:R-:W-:Y:S02]  /*cc50*/  FMUL.FTZ R68, R2, R68 ;  /* 0x0000004402447220 */ /* 0x000fe40000410000 */
[----:B------:R-:W-:Y:S01]  /*cc60*/  FADD.FTZ R25, R141, R12 ;  /* 0x0000000c8d197221 */ /* 0x000fe20000010000 */
[----:B------:R-:W-:Y:S01]  /*cc70*/  F2FP.BF16.PACK_AB R12, R44, R37 ;  /* 0x000000252c0c723e */ /* 0x000fe200000010ff */
[----:B------:R-:W-:Y:S01]  /*cc80*/  MUFU.EX2 R141, R21 ;  /* 0x00000015008d7308 */ /* 0x000fe20000000800 */
[C---:B---3--:R-:W-:Y:S05]  /*cc90*/  HMMA.16816.F32.BF16 R4, R128.reuse, R132, R4 ;  /* 0x000000848004723c */ /* 0x048fea0000041804 */
[----:B------:R-:W-:Y:S02]  /*cca0*/  FMUL.FTZ R69, R2, R69 ;  /* 0x0000004502457220 */ /* 0x000fe40000410000 */
[C---:B------:R-:W-:Y:S01]  /*ccb0*/  FMUL.FTZ R70, R0.reuse, R70 ;  /* 0x0000004600467220 */ /* 0x040fe20000410000 */
[C---:B------:R-:W-:Y:S04]  /*ccc0*/  HMMA.16816.F32.BF16 R8, R128.reuse, R134, R8 ;  /* 0x000000868008723c */ /* 0x040fe80000041808 */
[----:B------:R-:W-:Y:S02]  /*ccd0*/  FMUL.FTZ R71, R0, R71 ;  /* 0x0000004700477220 */ /* 0x000fe40000410000 */
[C---:B------:R-:W-:Y:S02]  /*cce0*/  FMUL.FTZ R72, R2.reuse, R72 ;  /* 0x0000004802487220 */ /* 0x040fe40000410000 */
[----:B------:R-:W-:Y:S04]  /*ccf0*/  FMUL.FTZ R73, R2, R73 ;  /* 0x0000004902497220 */ /* 0x000fe80000410000 */
[C---:B------:R-:W-:Y:S02]  /*cd00*/  FMUL.FTZ R74, R0.reuse, R74 ;  /* 0x0000004a004a7220 */ /* 0x040fe40000410000 */
[----:B------:R-:W-:Y:S01]  /*cd10*/  FMUL.FTZ R75, R0, R75 ;  /* 0x0000004b004b7220 */ /* 0x000fe20000410000 */
[C---:B-1----:R-:W-:Y:S03]  /*cd20*/  HMMA.16816.F32.BF16 R68, R128.reuse, R112, R68 ;  /* 0x000000708044723c */ /* 0x042fe60000041844 */
[C---:B------:R-:W-:Y:S02]  /*cd30*/  FMUL.FTZ R76, R2.reuse, R76 ;  /* 0x0000004c024c7220 */ /* 0x040fe40000410000 */
[----:B------:R-:W-:Y:S02]  /*cd40*/  FMUL.FTZ R77, R2, R77 ;  /* 0x0000004d024d7220 */ /* 0x000fe40000410000 */
[C---:B------:R-:W-:Y:S01]  /*cd50*/  FMUL.FTZ R78, R0.reuse, R78 ;  /* 0x0000004e004e7220 */ /* 0x040fe20000410000 */
[C---:B------:R-:W-:Y:S01]  /*cd60*/  HMMA.16816.F32.BF16 R72, R128.reuse, R114, R72 ;  /* 0x000000728048723c */ /* 0x040fe20000041848 */
[----:B------:R-:W1:Y:S03]  /*cd70*/  LDSM.16.MT88.4 R112, [R185] ;  /* 0x00000000b970783b */ /* 0x000e660000004200 */
[----:B------:R-:W-:Y:S02]  /*cd80*/  FMUL.FTZ R79, R0, R79 ;  /* 0x0000004f004f7220 */ /* 0x000fe40000410000 */
[C---:B------:R-:W-:Y:S02]  /*cd90*/  FMUL.FTZ R80, R2.reuse, R80 ;  /* 0x0000005002507220 */ /* 0x040fe40000410000 */
[----:B------:R-:W-:Y:S04]  /*cda0*/  FMUL.FTZ R81, R2, R81 ;  /* 0x0000005102517220 */ /* 0x000fe80000410000 */
[C---:B------:R-:W-:Y:S02]  /*cdb0*/  FMUL.FTZ R82, R0.reuse, R82 ;  /* 0x0000005200527220 */ /* 0x040fe40000410000 */
[----:B------:R-:W-:Y:S02]  /*cdc0*/  FMUL.FTZ R83, R0, R83 ;  /* 0x0000005300537220 */ /* 0x000fe40000410000 */
        /* <DEDUP_REMOVED lines=12> */
[C---:B------:R-:W-:Y:S01]  /*ce90*/  FMUL.FTZ R96, R2.reuse, R96 ;  /* 0x0000006002607220 */ /* 0x040fe20000410000 */
[C---:B-1----:R-:W-:Y:S03]  /*cea0*/  HMMA.16816.F32.BF16 R76, R128.reuse, R112, R76 ;  /* 0x00000070804c723c */ /* 0x042fe6000004184c */
[----:B------:R-:W-:Y:S02]  /*ceb0*/  FMUL.FTZ R97, R2, R97 ;  /* 0x0000006102617220 */ /* 0x000fe40000410000 */
[C---:B------:R-:W-:Y:S02]  /*cec0*/  FMUL.FTZ R98, R0.reuse, R98 ;  /* 0x0000006200627220 */ /* 0x040fe40000410000 */
[----:B------:R-:W-:Y:S01]  /*ced0*/  FMUL.FTZ R99, R0, R99 ;  /* 0x0000006300637220 */ /* 0x000fe20000410000 */
[C---:B------:R-:W-:Y:S01]  /*cee0*/  HMMA.16816.F32.BF16 R80, R128.reuse, R114, R80 ;  /* 0x000000728050723c */ /* 0x040fe20000041850 */
[----:B------:R-:W1:Y:S03]  /*cef0*/  LDSM.16.MT88.4 R112, [R189] ;  /* 0x00000000bd70783b */ /* 0x000e660000004200 */
        /* <DEDUP_REMOVED lines=16> */
[C---:B------:R-:W-:Y:S02]  /*d000*/  FMUL.FTZ R54, R0.reuse, R54 ;  /* 0x0000003600367220 */ /* 0x040fe40000410000 */
[C---:B------:R-:W-:Y:S01]  /*d010*/  FMUL.FTZ R55, R0.reuse, R55 ;  /* 0x0000003700377220 */ /* 0x040fe20000410000 */
[C---:B-1----:R-:W-:Y:S03]  /*d020*/  HMMA.16816.F32.BF16 R84, R128.reuse, R112, R84 ;  /* 0x000000708054723c */ /* 0x042fe60000041854 */
[C---:B------:R-:W-:Y:S02]  /*d030*/  FMUL.FTZ R58, R0.reuse, R58 ;  /* 0x0000003a003a7220 */ /* 0x040fe40000410000 */
[C---:B------:R-:W-:Y:S02]  /*d040*/  FMUL.FTZ R59, R0.reuse, R59 ;  /* 0x0000003b003b7220 */ /* 0x040fe40000410000 */
[C---:B------:R-:W-:Y:S01]  /*d050*/  FMUL.FTZ R62, R0.reuse, R62 ;  /* 0x0000003e003e7220 */ /* 0x040fe20000410000 */
[C---:B------:R-:W-:Y:S01]  /*d060*/  HMMA.16816.F32.BF16 R88, R128.reuse, R114, R88 ;  /* 0x000000728058723c */ /* 0x040fe20000041858 */
[----:B------:R-:W1:Y:S03]  /*d070*/  LDSM.16.MT88.4 R112, [R184+0x3000] ;  /* 0x00300000b870783b */ /* 0x000e660000004200 */
[C---:B------:R-:W-:Y:S02]  /*d080*/  FMUL.FTZ R63, R0.reuse, R63 ;  /* 0x0000003f003f7220 */ /* 0x040fe40000410000 */
[C---:B------:R-:W-:Y:S02]  /*d090*/  FMUL.FTZ R66, R0.reuse, R66 ;  /* 0x0000004200427220 */ /* 0x040fe40000410000 */
[----:B------:R-:W-:Y:S04]  /*d0a0*/  FMUL.FTZ R67, R0, R67 ;  /* 0x0000004300437220 */ /* 0x000fe80000410000 */
[--C-:B------:R-:W-:Y:S01]  /*d0b0*/  FFMA.FTZ R2, R14, c[0x0][0x2d0], -R136.reuse ;  /* 0x0000b4000e027a23 */ /* 0x100fe20000010888 */
[----:B------:R-:W-:Y:S03]  /*d0c0*/  F2FP.BF16.PACK_AB R14, R151, R150 ;  /* 0x00000096970e723e */ /* 0x000fe600000010ff */
[----:B------:R2:W-:Y:S02]  /*d0d0*/  MUFU.EX2 R36, R2 ;  /* 0x0000000200247308 */ /* 0x0005e40000000800 */
[--C-:B--2---:R-:W-:Y:S01]  /*d0e0*/  FFMA.FTZ R2, R15, c[0x0][0x2d0], -R136.reuse ;  /* 0x0000b4000f027a23 */ /* 0x104fe20000010888 */
[C---:B-1----:R-:W-:Y:S07]  /*d0f0*/  HMMA.16816.F32.BF16 R92, R128.reuse, R112, R92 ;  /* 0x00000070805c723c */ /* 0x042fee000004185c */
[----:B------:R1:W2:Y:S01]  /*d100*/  MUFU.EX2 R40, R2 ;  /* 0x0000000200287308 */ /* 0x0002a20000000800 */
[C---:B------:R-:W-:Y:S01]  /*d110*/  HMMA.16816.F32.BF16 R96, R128.reuse, R114, R96 ;  /* 0x000000728060723c */ /* 0x040fe20000041860 */
[----:B------:R-:W3:Y:S03]  /*d120*/  LDSM.16.MT88.4 R112, [R186+0x3000] ;  /* 0x00300000ba70783b */ /* 0x000ee60000004200 */
[----:B-1----:R-:W-:Y:S01]  /*d130*/  FFMA.FTZ R2, R18, c[0x0][0x2d0], -R136 ;  /* 0x0000b40012027a23 */ /* 0x002fe20000010888 */
[----:B--2---:R-:W-:Y:S04]  /*d140*/  F2FP.BF16.PACK_AB R13, R40, R36 ;  /* 0x00000024280d723e */ /* 0x004fe800000010ff */
[----:B------:R1:W-:Y:S01]  /*d150*/  MUFU.EX2 R135, R2 ;  /* 0x0000000200877308 */ /* 0x0003e20000000800 */
[C---:B---3--:R-:W-:Y:S03]  /*d160*/  HMMA.16816.F32.BF16 R100, R128.reuse, R112, R100 ;  /* 0x000000708064723c */ /* 0x048fe60000041864 */
[----:B-1----:R-:W-:Y:S05]  /*d170*/  FFMA.FTZ R2, R0, R226, R140 ;  /* 0x000000e200027223 */ /* 0x002fea000001008c */
[C---:B------:R-:W-:Y:S01]  /*d180*/  HMMA.16816.F32.BF16 R104, R128.reuse, R114, R104 ;  /* 0x000000728068723c */ /* 0x040fe20000041868 */
[----:B------:R-:W1:Y:S01]  /*d190*/  LDSM.16.MT88.4 R112, [R185+0x3000] ;  /* 0x00300000b970783b */ /* 0x000e620000004200 */
[----:B------:R-:W-:Y:S02]  /*d1a0*/  MUFU.EX2 R140, R29 ;  /* 0x0000001d008c7308 */ /* 0x000fe40000000800 */
[----:B------:R-:W-:Y:S02]  /*d1b0*/  FFMA.FTZ R0, R19, c[0x0][0x2d0], -R136 ;  /* 0x0000b40013007a23 */ /* 0x000fe40000010888 */
[----:B------:R-:W-:Y:S02]  /*d1c0*/  FADD.FTZ R24, R17, R2 ;  /* 0x0000000211187221 */ /* 0x000fe40000010000 */
[----:B------:R-:W-:Y:S01]  /*d1d0*/  FADD.FTZ R2, R148, R25 ;  /* 0x0000001994027221 */ /* 0x000fe20000010000 */
[----:B------:R-:W-:Y:S03]  /*d1e0*/  LDSM.16.MT88.4 R16, [R185+0x800] ;  /* 0x00080000b910783b */ /* 0x000fe60000004200 */
[----:B------:R2:W3:Y:S02]  /*d1f0*/  MUFU.EX2 R178, R0 ;  /* 0x0000000000b27308 */ /* 0x0004e40000000800 */
[--C-:B--2---:R-:W-:Y:S01]  /*d200*/  FFMA.FTZ R0, R22, c[0x0][0x2d0], -R136.reuse ;  /* 0x0000b40016007a23 */ /* 0x104fe20000010888 */
[----:B---3--:R-:W-:Y:S01]  /*d210*/  F2FP.BF16.PACK_AB R15, R178, R135 ;  /* 0x00000087b20f723e */ /* 0x008fe200000010ff */
[C---:B-1----:R-:W-:Y:S08]  /*d220*/  HMMA.16816.F32.BF16 R52, R128.reuse, R112, R52 ;  /* 0x000000708034723c */ /* 0x042ff00000041834 */
[C---:B------:R-:W-:Y:S01]  /*d230*/  HMMA.16816.F32.BF16 R56, R128.reuse, R114, R56 ;  /* 0x000000728038723c */ /* 0x040fe20000041838 */
[----:B------:R-:W1:Y:S07]  /*d240*/  LDSM.16.MT88.4 R112, [R187+0x3000] ;  /* 0x00300000bb70783b */ /* 0x000e6e0000004200 */
[C---:B-1----:R-:W-:Y:S08]  /*d250*/  HMMA.16816.F32.BF16 R60, R128.reuse, R112, R60 ;  /* 0x00000070803c723c */ /* 0x042ff0000004183c */
[----:B------:R-:W-:Y:S01]  /*d260*/  HMMA.16816.F32.BF16 R64, R128, R114, R64 ;  /* 0x000000728040723c */ /* 0x000fe20000041840 */
[----:B------:R-:W1:Y:S01]  /*d270*/  LDSM.16.MT88.4 R112, [R184+0x800] ;  /* 0x00080000b870783b */ /* 0x000e620000004200 */
[----:B------:R-:W-:Y:S10]  /*d280*/  MUFU.EX2 R129, R143 ;  /* 0x0000008f00817308 */ /* 0x000ff40000000800 */
[----:B------:R-:W-:Y:S10]  /*d290*/  MUFU.EX2 R130, R142 ;  /* 0x0000008e00827308 */ /* 0x000ff40000000800 */
[----:B------:R-:W-:Y:S10]  /*d2a0*/  MUFU.EX2 R128, R41 ;  /* 0x0000002900807308 */ /* 0x000ff40000000800 */
[----:B------:R-:W-:Y:S01]  /*d2b0*/  MUFU.EX2 R41, R147 ;  /* 0x0000009300297308 */ /* 0x000fe20000000800 */
[C---:B-1----:R-:W-:Y:S08]  /*d2c0*/  HMMA.16816.F32.BF16 R4, R12.reuse, R112, R4 ;  /* 0x000000700c04723c */ /* 0x042ff00000041804 */
[C---:B------:R-:W-:Y:S01]  /*d2d0*/  HMMA.16816.F32.BF16 R8, R12.reuse, R114, R8 ;  /* 0x000000720c08723c */ /* 0x040fe20000041808 */
[----:B------:R-:W1:Y:S07]  /*d2e0*/  LDSM.16.MT88.4 R112, [R187+0x800] ;  /* 0x00080000bb70783b */ /* 0x000e6e0000004200 */
[C---:B------:R-:W-:Y:S01]  /*d2f0*/  HMMA.16816.F32.BF16 R68, R12.reuse, R116, R68 ;  /* 0x000000740c44723c */ /* 0x040fe20000041844 */
[----:B------:R2:W-:Y:S07]  /*d300*/  MUFU.EX2 R117, R0 ;  /* 0x0000000000757308 */ /* 0x0005ee0000000800 */
[C---:B------:R-:W-:Y:S03]  /*d310*/  HMMA.16816.F32.BF16 R72, R12.reuse, R118, R72 ;  /* 0x000000760c48723c */ /* 0x040fe60000041848 */
[----:B------:R-:W-:Y:S05]  /*d320*/  MUFU.EX2 R116, R138 ;  /* 0x0000008a00747308 */ /* 0x000fea0000000800 */
[C---:B------:R-:W-:Y:S05]  /*d330*/  HMMA.16816.F32.BF16 R76, R12.reuse, R16, R76 ;  /* 0x000000100c4c723c */ /* 0x040fea000004184c */
[----:B------:R-:W3:Y:S03]  /*d340*/  MUFU.EX2 R118, R137 ;  /* 0x0000008900767308 */ /* 0x000ee60000000800 */
[C---:B------:R-:W-:Y:S01]  /*d350*/  HMMA.16816.F32.BF16 R80, R12.reuse, R18, R80 ;  /* 0x000000120c50723c */ /* 0x040fe20000041850 */
[----:B------:R-:W4:Y:S03]  /*d360*/  LDSM.16.MT88.4 R16, [R184+0x3800] ;  /* 0x00380000b810783b */ /* 0x000f260000004200 */
[--C-:B--2---:R-:W-:Y:S03]  /*d370*/  FFMA.FTZ R0, R23, c[0x0][0x2d0], -R136.reuse ;  /* 0x0000b40017007a23 */ /* 0x104fe60000010888 */
[----:B------:R-:W-:Y:S01]  /*d380*/  MUFU.EX2 R138, R32 ;  /* 0x00000020008a7308 */ /* 0x000fe20000000800 */
[C---:B-1----:R-:W-:Y:S01]  /*d390*/  HMMA.16816.F32.BF16 R84, R12.reuse, R112, R84 ;  /* 0x000000700c54723c */ /* 0x042fe20000041854 */
[----:B------:R-:W-:Y:S07]  /*d3a0*/  LDSM.16.MT88.4 R20, [R186+0x1000] ;  /* 0x00100000ba14783b */ /* 0x000fee0000004200 */
[C---:B------:R-:W-:Y:S01]  /*d3b0*/  HMMA.16816.F32.BF16 R88, R12.reuse, R114, R88 ;  /* 0x000000720c58723c */ /* 0x040fe20000041858 */
[----:B------:R-:W1:Y:S01]  /*d3c0*/  LDSM.16.MT88.4 R112, [R186+0x3800] ;  /* 0x00380000ba70783b */ /* 0x000e620000004200 */
[----:B------:R2:W5:Y:S10]  /*d3d0*/  MUFU.EX2 R119, R0 ;  /* 0x0000000000777308 */ /* 0x0005740000000800 */
[----:B------:R-:W-:Y:S01]  /*d3e0*/  MUFU.EX2 R137, R33 ;  /* 0x0000002100897308 */ /* 0x000fe20000000800 */
[C---:B----4-:R-:W-:Y:S03]  /*d3f0*/  HMMA.16816.F32.BF16 R92, R12.reuse, R16, R92 ;  /* 0x000000100c5c723c */ /* 0x050fe6000004185c */
[--C-:B--2---:R-:W-:Y:S06]  /*d400*/  FFMA.FTZ R0, R26, c[0x0][0x2d0], -R136.reuse ;  /* 0x0000b4001a007a23 */ /* 0x104fec0000010888 */
[----:B------:R2:W-:Y:S01]  /*d410*/  MUFU.EX2 R177, R0 ;  /* 0x0000000000b17308 */ /* 0x0005e20000000800 */
[C---:B------:R-:W-:Y:S01]  /*d420*/  HMMA.16816.F32.BF16 R96, R12.reuse, R18, R96 ;  /* 0x000000120c60723c */ /* 0x040fe20000041860 */
[----:B------:R-:W4:Y:S07]  /*d430*/  LDSM.16.MT88.4 R16, [R185+0x3800] ;  /* 0x00380000b910783b */ /* 0x000f2e0000004200 */
[C---:B-1----:R-:W-:Y:S08]  /*d440*/  HMMA.16816.F32.BF16 R100, R12.reuse, R112, R100 ;  /* 0x000000700c64723c */ /* 0x042ff00000041864 */
[C---:B------:R-:W-:Y:S01]  /*d450*/  HMMA.16816.F32.BF16 R104, R12.reuse, R114, R104 ;  /* 0x000000720c68723c */ /* 0x040fe20000041868 */
[----:B------:R-:W1:Y:S03]  /*d460*/  LDSM.16.MT88.4 R112, [R187+0x3800] ;  /* 0x00380000bb70783b */ /* 0x000e660000004200 */
[----:B--2---:R-:W-:Y:S04]  /*d470*/  FFMA.FTZ R0, R27, c[0x0][0x2d0], -R136 ;  /* 0x0000b4001b007a23 */ /* 0x004fe80000010888 */
[----:B------:R2:W1:Y:S01]  /*d480*/  MUFU.EX2 R176, R0 ;  /* 0x0000000000b07308 */ /* 0x0004620000000800 */
[C---:B----4-:R-:W-:Y:S08]  /*d490*/  HMMA.16816.F32.BF16 R52, R12.reuse, R16, R52 ;  /* 0x000000100c34723c */ /* 0x050ff00000041834 */
[C---:B------:R-:W-:Y:S01]  /*d4a0*/  HMMA.16816.F32.BF16 R56, R12.reuse, R18, R56 ;  /* 0x000000120c38723c */ /* 0x040fe20000041838 */
[----:B------:R-:W4:Y:S03]  /*d4b0*/  LDSM.16.MT88.4 R16, [R184+0x1000] ;  /* 0x00100000b810783b */ /* 0x000f260000004200 */
[----:B--2---:R-:W-:Y:S02]  /*d4c0*/  FADD.FTZ R0, R28, R24 ;  /* 0x000000181c007221 */ /* 0x004fe40000010000 */
[----:B------:R-:W-:Y:S02]  /*d4d0*/  FADD.FTZ R28, R149, R2 ;  /* 0x00000002951c7221 */ /* 0x000fe40000010000 */
[----:B------:R-:W-:Y:S01]  /*d4e0*/  FADD.FTZ R2, R45, R0 ;  /* 0x000000002d027221 */ /* 0x000fe20000010000 */
[C---:B-1----:R-:W-:Y:S01]  /*d4f0*/  HMMA.16816.F32.BF16 R60, R12.reuse, R112, R60 ;  /* 0x000000700c3c723c */ /* 0x042fe2000004183c */
[----:B------:R-:W1:Y:S02]  /*d500*/  LDSM.16.MT88.4 R24, [R185+0x1000] ;  /* 0x00100000b918783b */ /* 0x000e640000004200 */
[----:B------:R-:W-:Y:S02]  /*d510*/  FFMA.FTZ R0, R30, c[0x0][0x2d0], -R136 ;  /* 0x0000b4001e007a23 */ /* 0x000fe40000010888 */
[----:B------:R-:W-:Y:S02]  /*d520*/  FADD.FTZ R28, R37, R28 ;  /* 0x0000001c251c7221 */ /* 0x000fe40000010000 */
[----:B------:R2:W-:Y:S01]  /*d530*/  MUFU.EX2 R134, R0 ;  /* 0x0000000000867308 */ /* 0x0005e20000000800 */
[----:B------:R-:W-:Y:S01]  /*d540*/  HMMA.16816.F32.BF16 R64, R12, R114, R64 ;  /* 0x000000720c40723c */ /* 0x000fe20000041840 */
[----:B------:R-:W-:Y:S03]  /*d550*/  LDSM.16.MT88.4 R112, [R184+0x2800] ;  /* 0x00280000b870783b */ /* 0x000fe60000004200 */
[----:B------:R-:W-:Y:S02]  /*d560*/  FADD.FTZ R32, R44, R28 ;  /* 0x0000001c2c207221 */ /* 0x000fe40000010000 */
[----:B------:R-:W-:Y:S01]  /*d570*/  FADD.FTZ R2, R36, R2 ;  /* 0x0000000224027221 */ /* 0x000fe20000010000 */
[----:B---3--:R-:W-:Y:S01]  /*d580*/  F2FP.BF16.PACK_AB R12, R118, R116 ;  /* 0x00000074760c723e */ /* 0x008fe200000010ff */
[----:B------:R-:W-:Y:S01]  /*d590*/  FFMA.FTZ R36, R47, c[0x0][0x2d0], -R136 ;  /* 0x0000b4002f247a23 */ /* 0x000fe20000010888 */
[----:B------:R-:W-:Y:S01]  /*d5a0*/  F2FP.BF16.PACK_AB R14, R179, R141 ;  /* 0x0000008db30e723e */ /* 0x000fe200000010ff */
[----:B------:R3:W-:Y:S02]  /*d5b0*/  MUFU.EX2 R44, R110 ;  /* 0x0000006e002c7308 */ /* 0x0007e40000000800 */
[----:B-----5:R-:W-:Y:S01]  /*d5c0*/  F2FP.BF16.PACK_AB R13, R119, R117 ;  /* 0x00000075770d723e */ /* 0x020fe200000010ff */
[----:B------:R-:W-:Y:S01]  /*d5d0*/  FADD.FTZ R33, R40, R2 ;  /* 0x0000000228217221 */ /* 0x000fe20000010000 */
[----:B------:R-:W-:Y:S01]  /*d5e0*/  F2FP.BF16.PACK_AB R15, R176, R177 ;  /* 0x000000b1b00f723e */ /* 0x000fe200000010ff */
[--C-:B------:R-:W-:Y:S02]  /*d5f0*/  FFMA.FTZ R2, R46, c[0x0][0x2d0], -R136.reuse ;  /* 0x0000b4002e027a23 */ /* 0x100fe40000010888 */
[--C-:B------:R-:W-:Y:S03]  /*d600*/  FFMA.FTZ R37, R50, c[0x0][0x2d0], -R136.reuse ;  /* 0x0000b40032257a23 */ /* 0x100fe60000010888 */
[----:B------:R-:W-:Y:S01]  /*d610*/  MUFU.EX2 R40, R2 ;  /* 0x0000000200287308 */ /* 0x000fe20000000800 */
[--C-:B--2---:R-:W-:Y:S01]  /*d620*/  FFMA.FTZ R0, R31, c[0x0][0x2d0], -R136.reuse ;  /* 0x0000b4001f007a23 */ /* 0x104fe20000010888 */
[C---:B----4-:R-:W-:Y:S01]  /*d630*/  HMMA.16816.F32.BF16 R4, R12.reuse, R16, R4 ;  /* 0x000000100c04723c */ /* 0x050fe20000041804 */
[----:B------:R-:W-:Y:S07]  /*d640*/  LDSM.16.MT88.4 R28, [R185+0x1800] ;  /* 0x00180000b91c783b */ /* 0x000fee0000004200 */
[----:B------:R2:W4:Y:S01]  /*d650*/  MUFU.EX2 R133, R0 ;  /* 0x0000000000857308 */ /* 0x0005220000000800 */
[C---:B------:R-:W-:Y:S01]  /*d660*/  HMMA.16816.F32.BF16 R8, R12.reuse, R18, R8 ;  /* 0x000000120c08723c */ /* 0x040fe20000041808 */
[----:B------:R-:W5:Y:S02]  /*d670*/  LDSM.16.MT88.4 R16, [R187+0x1000] ;  /* 0x00100000bb10783b */ /* 0x000f640000004200 */
[----:B---3--:R-:W-:Y:S05]  /*d680*/  MOV R110, R109 ;  /* 0x0000006d006e7202 */ /* 0x008fea0000000f00 */
[C---:B------:R-:W-:Y:S01]  /*d690*/  HMMA.16816.F32.BF16 R68, R12.reuse, R20, R68 ;  /* 0x000000140c44723c */ /* 0x040fe20000041844 */
[----:B------:R-:W-:Y:S07]  /*d6a0*/  MUFU.EX2 R36, R36 ;  /* 0x0000002400247308 */ /* 0x000fee0000000800 */
[C---:B------:R-:W-:Y:S01]  /*d6b0*/  HMMA.16816.F32.BF16 R72, R12.reuse, R22, R72 ;  /* 0x000000160c48723c */ /* 0x040fe20000041848 */
[----:B------:R-:W3:Y:S02]  /*d6c0*/  LDSM.16.MT88.4 R20, [R184+0x4000] ;  /* 0x00400000b814783b */ /* 0x000ee40000004200 */
[----:B------:R-:W-:Y:S01]  /*d6d0*/  MUFU.EX2 R37, R37 ;  /* 0x0000002500257308 */ /* 0x000fe20000000800 */
[--C-:B--2---:R-:W-:Y:S04]  /*d6e0*/  FFMA.FTZ R0, R34, c[0x0][0x2d0], -R136.reuse ;  /* 0x0000b40022007a23 */ /* 0x104fe80000010888 */
[C---:B-1----:R-:W-:Y:S05]  /*d6f0*/  HMMA.16816.F32.BF16 R76, R12.reuse, R24, R76 ;  /* 0x000000180c4c723c */ /* 0x042fea000004184c */
[----:B------:R1:W-:Y:S03]  /*d700*/  MUFU.EX2 R132, R0 ;  /* 0x0000000000847308 */ /* 0x0003e60000000800 */
[C---:B------:R-:W-:Y:S01]  /*d710*/  HMMA.16816.F32.BF16 R80, R12.reuse, R26, R80 ;  /* 0x0000001a0c50723c */ /* 0x040fe20000041850 */
[----:B------:R-:W2:Y:S07]  /*d720*/  LDSM.16.MT88.4 R24, [R186+0x4000] ;  /* 0x00400000ba18783b */ /* 0x000eae0000004200 */
[C---:B-----5:R-:W-:Y:S08]  /*d730*/  HMMA.16816.F32.BF16 R84, R12.reuse, R16, R84 ;  /* 0x000000100c54723c */ /* 0x060ff00000041854 */
[C---:B------:R-:W-:Y:S01]  /*d740*/  HMMA.16816.F32.BF16 R88, R12.reuse, R18, R88 ;  /* 0x000000120c58723c */ /* 0x040fe20000041858 */
[----:B------:R-:W5:Y:S03]  /*d750*/  LDSM.16.MT88.4 R16, [R185+0x4000] ;  /* 0x00400000b910783b */ /* 0x000f660000004200 */
[--C-:B-1----:R-:W-:Y:S04]  /*d760*/  FFMA.FTZ R0, R35, c[0x0][0x2d0], -R136.reuse ;  /* 0x0000b40023007a23 */ /* 0x102fe80000010888 */
[C---:B---3--:R-:W-:Y:S01]  /*d770*/  HMMA.16816.F32.BF16 R92, R12.reuse, R20, R92 ;  /* 0x000000140c5c723c */ /* 0x048fe2000004185c */
[----:B------:R1:W3:Y:S07]  /*d780*/  MUFU.EX2 R131, R0 ;  /* 0x0000000000837308 */ /* 0x0002ee0000000800 */
[C---:B------:R-:W-:Y:S01]  /*d790*/  HMMA.16816.F32.BF16 R96, R12.reuse, R22, R96 ;  /* 0x000000160c60723c */ /* 0x040fe20000041860 */
[----:B------:R-:W3:Y:S07]  /*d7a0*/  LDSM.16.MT88.4 R20, [R187+0x4000] ;  /* 0x00400000bb14783b */ /* 0x000eee0000004200 */
[C---:B--2---:R-:W-:Y:S08]  /*d7b0*/  HMMA.16816.F32.BF16 R100, R12.reuse, R24, R100 ;  /* 0x000000180c64723c */ /* 0x044ff00000041864 */
[C---:B------:R-:W-:Y:S01]  /*d7c0*/  HMMA.16816.F32.BF16 R104, R12.reuse, R26, R104 ;  /* 0x0000001a0c68723c */ /* 0x040fe20000041868 */
[----:B------:R-:W2:Y:S03]  /*d7d0*/  LDSM.16.MT88.4 R24, [R184+0x1800] ;  /* 0x00180000b818783b */ /* 0x000ea60000004200 */
[----:B-1----:R-:W-:Y:S02]  /*d7e0*/  FFMA.FTZ R0, R38, c[0x0][0x2d0], -R136 ;  /* 0x0000b40026007a23 */ /* 0x002fe40000010888 */
[----:B------:R-:W-:Y:S02]  /*d7f0*/  FADD.FTZ R38, R135, R33 ;  /* 0x0000002187267221 */ /* 0x000fe40000010000 */
[----:B------:R1:W1:Y:S01]  /*d800*/  MUFU.EX2 R108, R0 ;  /* 0x00000000006c7308 */ /* 0x0002620000000800 */
[C---:B-----5:R-:W-:Y:S03]  /*d810*/  HMMA.16816.F32.BF16 R52, R12.reuse, R16, R52 ;  /* 0x000000100c34723c */ /* 0x060fe60000041834 */
[----:B------:R-:W-:Y:S04]  /*d820*/  FADD.FTZ R2, R178, R38 ;  /* 0x00000026b2027221 */ /* 0x000fe80000010000 */
[----:B------:R-:W-:Y:S01]  /*d830*/  FADD.FTZ R2, R117, R2 ;  /* 0x0000000275027221 */ /* 0x000fe20000010000 */
[C---:B------:R-:W-:Y:S01]  /*d840*/  HMMA.16816.F32.BF16 R56, R12.reuse, R18, R56 ;  /* 0x000000120c38723c */ /* 0x040fe20000041838 */
[----:B------:R-:W5:Y:S03]  /*d850*/  LDSM.16.MT88.4 R16, [R186+0x1800] ;  /* 0x00180000ba10783b */ /* 0x000f660000004200 */
[----:B------:R-:W-:Y:S04]  /*d860*/  FADD.FTZ R2, R119, R2 ;  /* 0x0000000277027221 */ /* 0x000fe80000010000 */
[C---:B---3--:R-:W-:Y:S04]  /*d870*/  HMMA.16816.F32.BF16 R60, R12.reuse, R20, R60 ;  /* 0x000000140c3c723c */ /* 0x048fe8000004183c */
[----:B------:R-:W-:Y:S02]  /*d880*/  FADD.FTZ R2, R177, R2 ;  /* 0x00000002b1027221 */ /* 0x000fe40000010000 */
[--C-:B-1----:R-:W-:Y:S02]  /*d890*/  FFMA.FTZ R0, R39, c[0x0][0x2d0], -R136.reuse ;  /* 0x0000b40027007a23 */ /* 0x102fe40000010888 */
[----:B------:R-:W-:Y:S01]  /*d8a0*/  HMMA.16816.F32.BF16 R64, R12, R22, R64 ;  /* 0x000000160c40723c */ /* 0x000fe20000041840 */
[----:B------:R-:W1:Y:S01]  /*d8b0*/  LDSM.16.MT88.4 R20, [R187+0x1800] ;  /* 0x00180000bb14783b */ /* 0x000e620000004200 */
[----:B------:R3:W1:Y:S02]  /*d8c0*/  MUFU.EX2 R49, R0 ;  /* 0x0000000000317308 */ /* 0x0006640000000800 */
[----:B------:R-:W-:Y:S02]  /*d8d0*/  FFMA.FTZ R39, R51, c[0x0][0x2d0], -R136 ;  /* 0x0000b40033277a23 */ /* 0x000fe40000010888 */
[----:B------:R-:W-:Y:S01]  /*d8e0*/  FADD.FTZ R2, R176, R2 ;  /* 0x00000002b0027221 */ /* 0x000fe20000010000 */
[----:B------:R-:W-:Y:S02]  /*d8f0*/  F2FP.BF16.PACK_AB R12, R140, R139 ;  /* 0x0000008b8c0c723e */ /* 0x000fe400000010ff */
[----:B------:R-:W-:Y:S03]  /*d900*/  F2FP.BF16.PACK_AB R14, R137, R138 ;  /* 0x0000008a890e723e */ /* 0x000fe600000010ff */
[----:B----4-:R-:W-:Y:S01]  /*d910*/  F2FP.BF16.PACK_AB R13, R133, R134 ;  /* 0x00000086850d723e */ /* 0x010fe200000010ff */
[----:B------:R-:W-:Y:S01]  /*d920*/  MUFU.EX2 R39, R39 ;  /* 0x0000002700277308 */ /* 0x000fe20000000800 */
[----:B------:R-:W-:Y:S01]  /*d930*/  F2FP.BF16.PACK_AB R15, R131, R132 ;  /* 0x00000084830f723e */ /* 0x000fe200000010ff */
[----:B------:R-:W-:Y:S04]  /*d940*/  FADD.FTZ R2, R134, R2 ;  /* 0x0000000286027221 */ /* 0x000fe80000010000 */
[----:B------:R-:W-:Y:S02]  /*d950*/  FADD.FTZ R2, R133, R2 ;  /* 0x0000000285027221 */ /* 0x000fe40000010000 */
[C---:B--2---:R-:W-:Y:S03]  /*d960*/  HMMA.16816.F32.BF16 R4, R12.reuse, R24, R4 ;  /* 0x000000180c04723c */ /* 0x044fe60000041804 */
[----:B------:R-:W-:Y:S02]  /*d970*/  FADD.FTZ R2, R132, R2 ;  /* 0x0000000284027221 */ /* 0x000fe40000010000 */
[----:B---3--:R-:W-:Y:S03]  /*d980*/  FFMA.FTZ R0, R42, c[0x0][0x2d0], -R136 ;  /* 0x0000b4002a007a23 */ /* 0x008fe60000010888 */
[C---:B------:R-:W-:Y:S01]  /*d990*/  HMMA.16816.F32.BF16 R8, R12.reuse, R26, R8 ;  /* 0x0000001a0c08723c */ /* 0x040fe20000041808 */
[----:B------:R-:W2:Y:S01]  /*d9a0*/  LDSM.16.MT88.4 R24, [R184+0x4800] ;  /* 0x00480000b818783b */ /* 0x000ea20000004200 */
[----:B------:R3:W4:Y:S02]  /*d9b0*/  MUFU.EX2 R48, R0 ;  /* 0x0000000000307308 */ /* 0x0007240000000800 */
[----:B------:R-:W-:Y:S04]  /*d9c0*/  FADD.FTZ R2, R131, R2 ;  /* 0x0000000283027221 */ /* 0x000fe80000010000 */
[C---:B-----5:R-:W-:Y:S04]  /*d9d0*/  HMMA.16816.F32.BF16 R68, R12.reuse, R16, R68 ;  /* 0x000000100c44723c */ /* 0x060fe80000041844 */
[----:B------:R-:W-:Y:S01]  /*d9e0*/  MUFU.EX2 R42, R146 ;  /* 0x00000092002a7308 */ /* 0x000fe20000000800 */
[----:B------:R-:W-:Y:S03]  /*d9f0*/  FADD.FTZ R2, R108, R2 ;  /* 0x000000026c027221 */ /* 0x000fe60000010000 */
[C---:B------:R-:W-:Y:S01]  /*da00*/  HMMA.16816.F32.BF16 R72, R12.reuse, R18, R72 ;  /* 0x000000120c48723c */ /* 0x040fe20000041848 */
[----:B------:R-:W5:Y:S03]  /*da10*/  LDSM.16.MT88.4 R16, [R186+0x4800] ;  /* 0x00480000ba10783b */ /* 0x000f660000004200 */
[----:B-1----:R-:W-:Y:S04]  /*da20*/  FADD.FTZ R2, R49, R2 ;  /* 0x0000000231027221 */ /* 0x002fe80000010000 */
[C---:B------:R-:W-:Y:S04]  /*da30*/  HMMA.16816.F32.BF16 R76, R12.reuse, R28, R76 ;  /* 0x0000001c0c4c723c */ /* 0x040fe8000004184c */
[----:B---3--:R-:W-:Y:S02]  /*da40*/  FFMA.FTZ R0, R43, c[0x0][0x2d0], -R136 ;  /* 0x0000b4002b007a23 */ /* 0x008fe40000010888 */
[----:B------:R-:W-:Y:S01]  /*da50*/  MUFU.EX2 R43, R145 ;  /* 0x00000091002b7308 */ /* 0x000fe20000000800 */
[----:B----4-:R-:W-:Y:S01]  /*da60*/  FADD.FTZ R2, R48, R2 ;  /* 0x0000000230027221 */ /* 0x010fe20000010000 */
[C---:B------:R-:W-:Y:S01]  /*da70*/  HMMA.16816.F32.BF16 R80, R12.reuse, R30, R80 ;  /* 0x0000001e0c50723c */ /* 0x040fe20000041850 */
[----:B------:R-:W1:Y:S07]  /*da80*/  LDSM.16.MT88.4 R28, [R185+0x4800] ;  /* 0x00480000b91c783b */ /* 0x000e6e0000004200 */
[C---:B------:R-:W-:Y:S01]  /*da90*/  HMMA.16816.F32.BF16 R84, R12.reuse, R20, R84 ;  /* 0x000000140c54723c */ /* 0x040fe20000041854 */
[----:B------:R3:W4:Y:S07]  /*daa0*/  MUFU.EX2 R45, R0 ;  /* 0x00000000002d7308 */ /* 0x00072e0000000800 */
[C---:B------:R-:W-:Y:S01]  /*dab0*/  HMMA.16816.F32.BF16 R88, R12.reuse, R22, R88 ;  /* 0x000000160c58723c */ /* 0x040fe20000041858 */
[----:B------:R-:W4:Y:S07]  /*dac0*/  LDSM.16.MT88.4 R20, [R187+0x4800] ;  /* 0x00480000bb14783b */ /* 0x000f2e0000004200 */
[C---:B--2---:R-:W-:Y:S08]  /*dad0*/  HMMA.16816.F32.BF16 R92, R12.reuse, R24, R92 ;  /* 0x000000180c5c723c */ /* 0x044ff0000004185c */
[C---:B------:R-:W-:Y:S01]  /*dae0*/  HMMA.16816.F32.BF16 R96, R12.reuse, R26, R96 ;  /* 0x0000001a0c60723c */ /* 0x040fe20000041860 */
[----:B------:R-:W-:Y:S03]  /*daf0*/  LDSM.16.MT88.4 R24, [R186+0x2000] ;  /* 0x00200000ba18783b */ /* 0x000fe60000004200 */
[----:B---3--:R-:W-:Y:S04]  /*db00*/  FADD.FTZ R0, R150, R32 ;  /* 0x0000002096007221 */ /* 0x008fe80000010000 */
[C---:B-----5:R-:W-:Y:S01]  /*db10*/  HMMA.16816.F32.BF16 R100, R12.reuse, R16, R100 ;  /* 0x000000100c64723c */ /* 0x060fe20000041864 */
[----:B------:R-:W-:Y:S03]  /*db20*/  LDSM.16.MT88.4 R32, [R187+0x2000] ;  /* 0x00200000bb20783b */ /* 0x000fe60000004200 */
[----:B------:R-:W-:Y:S04]  /*db30*/  FADD.FTZ R0, R151, R0 ;  /* 0x0000000097007221 */ /* 0x000fe80000010000 */
[C---:B------:R-:W-:Y:S01]  /*db40*/  HMMA.16816.F32.BF16 R104, R12.reuse, R18, R104 ;  /* 0x000000120c68723c */ /* 0x040fe20000041868 */
[----:B------:R-:W2:Y:S03]  /*db50*/  LDSM.16.MT88.4 R16, [R184+0x2000] ;  /* 0x00200000b810783b */ /* 0x000ea60000004200 */
[----:B------:R-:W-:Y:S04]  /*db60*/  FADD.FTZ R0, R116, R0 ;  /* 0x0000000074007221 */ /* 0x000fe80000010000 */
[C---:B-1----:R-:W-:Y:S04]  /*db70*/  HMMA.16816.F32.BF16 R52, R12.reuse, R28, R52 ;  /* 0x0000001c0c34723c */ /* 0x042fe80000041834 */
[----:B------:R-:W-:Y:S04]  /*db80*/  FADD.FTZ R0, R118, R0 ;  /* 0x0000000076007221 */ /* 0x000fe80000010000 */
[C---:B------:R-:W-:Y:S01]  /*db90*/  HMMA.16816.F32.BF16 R56, R12.reuse, R30, R56 ;  /* 0x0000001e0c38723c */ /* 0x040fe20000041838 */
[----:B------:R-:W1:Y:S03]  /*dba0*/  LDSM.16.MT88.4 R28, [R185+0x2000] ;  /* 0x00200000b91c783b */ /* 0x000e660000004200 */
[----:B------:R-:W-:Y:S04]  /*dbb0*/  FADD.FTZ R0, R141, R0 ;  /* 0x000000008d007221 */ /* 0x000fe80000010000 */
[C---:B----4-:R-:W-:Y:S04]  /*dbc0*/  HMMA.16816.F32.BF16 R60, R12.reuse, R20, R60 ;  /* 0x000000140c3c723c */ /* 0x050fe8000004183c */
[----:B------:R-:W-:Y:S04]  /*dbd0*/  FADD.FTZ R0, R179, R0 ;  /* 0x00000000b3007221 */ /* 0x000fe80000010000 */
[----:B------:R-:W-:Y:S01]  /*dbe0*/  HMMA.16816.F32.BF16 R64, R12, R22, R64 ;  /* 0x000000160c40723c */ /* 0x000fe20000041840 */
[----:B------:R-:W-:Y:S03]  /*dbf0*/  LDSM.16.MT88.4 R20, [R186+0x5000] ;  /* 0x00500000ba14783b */ /* 0x000fe60000004200 */
[----:B------:R-:W-:Y:S03]  /*dc00*/  FADD.FTZ R0, R139, R0 ;  /* 0x000000008b007221 */ /* 0x000fe60000010000 */
[----:B------:R-:W-:Y:S01]  /*dc10*/  F2FP.BF16.PACK_AB R12, R129, R111 ;  /* 0x0000006f810c723e */ /* 0x000fe200000010ff */
[----:B------:R-:W-:Y:S01]  /*dc20*/  FADD.FTZ R0, R140, R0 ;  /* 0x000000008c007221 */ /* 0x000fe20000010000 */
[----:B------:R-:W-:Y:S03]  /*dc30*/  F2FP.BF16.PACK_AB R14, R128, R130 ;  /* 0x00000082800e723e */ /* 0x000fe600000010ff */
[----:B------:R-:W-:Y:S01]  /*dc40*/  F2FP.BF16.PACK_AB R13, R49, R108 ;  /* 0x0000006c310d723e */ /* 0x000fe200000010ff */
[----:B------:R-:W-:Y:S01]  /*dc50*/  FADD.FTZ R0, R138, R0 ;  /* 0x000000008a007221 */ /* 0x000fe20000010000 */
[----:B------:R-:W-:Y:S03]  /*dc60*/  F2FP.BF16.PACK_AB R15, R45, R48 ;  /* 0x000000302d0f723e */ /* 0x000fe600000010ff */
[----:B------:R-:W-:Y:S04]  /*dc70*/  FADD.FTZ R0, R137, R0 ;  /* 0x0000000089007221 */ /* 0x000fe80000010000 */
[C---:B--2---:R-:W-:Y:S03]  /*dc80*/  HMMA.16816.F32.BF16 R4, R12.reuse, R16, R4 ;  /* 0x000000100c04723c */ /* 0x044fe60000041804 */
[----:B------:R-:W-:Y:S01]  /*dc90*/  FADD.FTZ R0, R111, R0 ;  /* 0x000000006f007221 */ /* 0x000fe20000010000 */
[----:B------:R-:W-:Y:S03]  /*dca0*/  MOV R111, R3 ;  /* 0x00000003006f7202 */ /* 0x000fe60000000f00 */
[----:B------:R-:W-:Y:S01]  /*dcb0*/  FADD.FTZ R0, R129, R0 ;  /* 0x0000000081007221 */ /* 0x000fe20000010000 */
[C---:B------:R-:W-:Y:S01]  /*dcc0*/  HMMA.16816.F32.BF16 R8, R12.reuse, R18, R8 ;  /* 0x000000120c08723c */ /* 0x040fe20000041808 */
[----:B------:R-:W2:Y:S03]  /*dcd0*/  LDSM.16.MT88.4 R16, [R184+0x5000] ;  /* 0x00500000b810783b */ /* 0x000ea60000004200 */
[----:B------:R-:W-:Y:S04]  /*dce0*/  FADD.FTZ R0, R130, R0 ;  /* 0x0000000082007221 */ /* 0x000fe80000010000 */
[C---:B------:R-:W-:Y:S04]  /*dcf0*/  HMMA.16816.F32.BF16 R68, R12.reuse, R24, R68 ;  /* 0x000000180c44723c */ /* 0x040fe80000041844 */
[----:B------:R-:W-:Y:S04]  /*dd00*/  FADD.FTZ R0, R128, R0 ;  /* 0x0000000080007221 */ /* 0x000fe80000010000 */
[C---:B------:R-:W-:Y:S01]  /*dd10*/  HMMA.16816.F32.BF16 R72, R12.reuse, R26, R72 ;  /* 0x0000001a0c48723c */ /* 0x040fe20000041848 */
[----:B------:R-:W3:Y:S07]  /*dd20*/  LDSM.16.MT88.4 R24, [R185+0x5000] ;  /* 0x00500000b918783b */ /* 0x000eee0000004200 */
[C---:B-1----:R-:W-:Y:S08]  /*dd30*/  HMMA.16816.F32.BF16 R76, R12.reuse, R28, R76 ;  /* 0x0000001c0c4c723c */ /* 0x042ff0000004184c */
[C---:B------:R-:W-:Y:S01]  /*dd40*/  HMMA.16816.F32.BF16 R80, R12.reuse, R30, R80 ;  /* 0x0000001e0c50723c */ /* 0x040fe20000041850 */
[----:B------:R-:W1:Y:S07]  /*dd50*/  LDSM.16.MT88.4 R28, [R187+0x5000] ;  /* 0x00500000bb1c783b */ /* 0x000e6e0000004200 */
[C---:B------:R-:W-:Y:S08]  /*dd60*/  HMMA.16816.F32.BF16 R84, R12.reuse, R32, R84 ;  /* 0x000000200c54723c */ /* 0x040ff00000041854 */
[C---:B------:R-:W-:Y:S01]  /*dd70*/  HMMA.16816.F32.BF16 R88, R12.reuse, R34, R88 ;  /* 0x000000220c58723c */ /* 0x040fe20000041858 */
[----:B------:R-:W-:Y:S07]  /*dd80*/  LDSM.16.MT88.4 R32, [R184+0x5800] ;  /* 0x00580000b820783b */ /* 0x000fee0000004200 */
[C---:B--2---:R-:W-:Y:S08]  /*dd90*/  HMMA.16816.F32.BF16 R92, R12.reuse, R16, R92 ;  /* 0x000000100c5c723c */ /* 0x044ff0000004185c */
[C---:B------:R-:W-:Y:S01]  /*dda0*/  HMMA.16816.F32.BF16 R96, R12.reuse, R18, R96 ;  /* 0x000000120c60723c */ /* 0x040fe20000041860 */
[----:B------:R-:W2:Y:S07]  /*ddb0*/  LDSM.16.MT88.4 R16, [R186+0x2800] ;  /* 0x00280000ba10783b */ /* 0x000eae0000004200 */
[C---:B------:R-:W-:Y:S08]  /*ddc0*/  HMMA.16816.F32.BF16 R100, R12.reuse, R20, R100 ;  /* 0x000000140c64723c */ /* 0x040ff00000041864 */
[C---:B------:R-:W-:Y:S01]  /*ddd0*/  HMMA.16816.F32.BF16 R104, R12.reuse, R22, R104 ;  /* 0x000000160c68723c */ /* 0x040fe20000041868 */
[----:B------:R-:W4:Y:S07]  /*dde0*/  LDSM.16.MT88.4 R20, [R185+0x2800] ;  /* 0x00280000b914783b */ /* 0x000f2e0000004200 */
[C---:B---3--:R-:W-:Y:S08]  /*ddf0*/  HMMA.16816.F32.BF16 R52, R12.reuse, R24, R52 ;  /* 0x000000180c34723c */ /* 0x048ff00000041834 */
[C---:B------:R-:W-:Y:S01]  /*de00*/  HMMA.16816.F32.BF16 R56, R12.reuse, R26, R56 ;  /* 0x0000001a0c38723c */ /* 0x040fe20000041838 */
[----:B------:R-:W3:Y:S07]  /*de10*/  LDSM.16.MT88.4 R24, [R187+0x2800] ;  /* 0x00280000bb18783b */ /* 0x000eee0000004200 */
[C---:B-1----:R-:W-:Y:S08]  /*de20*/  HMMA.16816.F32.BF16 R60, R12.reuse, R28, R60 ;  /* 0x0000001c0c3c723c */ /* 0x042ff0000004183c */
[----:B------:R-:W-:Y:S01]  /*de30*/  HMMA.16816.F32.BF16 R64, R12, R30, R64 ;  /* 0x0000001e0c40723c */ /* 0x000fe20000041840 */
[----:B------:R-:W1:Y:S06]  /*de40*/  LDSM.16.MT88.4 R28, [R186+0x5800] ;  /* 0x00580000ba1c783b */ /* 0x000e6c0000004200 */
[----:B------:R-:W-:Y:S02]  /*de50*/  F2FP.BF16.PACK_AB R12, R42, R41 ;  /* 0x000000292a0c723e */ /* 0x000fe400000010ff */
[----:B------:R-:W-:Y:S03]  /*de60*/  F2FP.BF16.PACK_AB R14, R44, R43 ;  /* 0x0000002b2c0e723e */ /* 0x000fe600000010ff */
[----:B------:R-:W-:Y:S02]  /*de70*/  F2FP.BF16.PACK_AB R13, R36, R40 ;  /* 0x00000028240d723e */ /* 0x000fe400000010ff */
[----:B------:R-:W-:Y:S07]  /*de80*/  F2FP.BF16.PACK_AB R15, R39, R37 ;  /* 0x00000025270f723e */ /* 0x000fee00000010ff */
[C---:B------:R-:W-:Y:S01]  /*de90*/  HMMA.16816.F32.BF16 R116, R12.reuse, R112, R4 ;  /* 0x000000700c74723c */ /* 0x040fe20000041804 */
[----:B------:R-:W5:Y:S07]  /*dea0*/  LDSM.16.MT88.4 R4, [R185+0x5800] ;  /* 0x00580000b904783b */ /* 0x000f6e0000004200 */
[C---:B------:R-:W-:Y:S01]  /*deb0*/  HMMA.16816.F32.BF16 R112, R12.reuse, R114, R8 ;  /* 0x000000720c70723c */ /* 0x040fe20000041808 */
[----:B------:R-:W1:Y:S07]  /*dec0*/  LDSM.16.MT88.4 R8, [R187+0x5800] ;  /* 0x00580000bb08783b */ /* 0x000e6e0000004200 */
[C---:B--2---:R-:W-:Y:S08]  /*ded0*/  HMMA.16816.F32.BF16 R68, R12.reuse, R16, R68 ;  /* 0x000000100c44723c */ /* 0x044ff00000041844 */
[C---:B------:R-:W-:Y:S08]  /*dee0*/  HMMA.16816.F32.BF16 R72, R12.reuse, R18, R72 ;  /* 0x000000120c48723c */ /* 0x040ff00000041848 */
[C---:B----4-:R-:W-:Y:S08]  /*def0*/  HMMA.16816.F32.BF16 R76, R12.reuse, R20, R76 ;  /* 0x000000140c4c723c */ /* 0x050ff0000004184c */
[C---:B------:R-:W-:Y:S08]  /*df00*/  HMMA.16816.F32.BF16 R80, R12.reuse, R22, R80 ;  /* 0x000000160c50723c */ /* 0x040ff00000041850 */
[C---:B---3--:R-:W-:Y:S08]  /*df10*/  HMMA.16816.F32.BF16 R84, R12.reuse, R24, R84 ;  /* 0x000000180c54723c */ /* 0x048ff00000041854 */
[C---:B------:R-:W-:Y:S08]  /*df20*/  HMMA.16816.F32.BF16 R88, R12.reuse, R26, R88 ;  /* 0x0000001a0c58723c */ /* 0x040ff00000041858 */
[C---:B------:R-:W-:Y:S08]  /*df30*/  HMMA.16816.F32.BF16 R92, R12.reuse, R32, R92 ;  /* 0x000000200c5c723c */ /* 0x040ff0000004185c */
[C---:B------:R-:W-:Y:S08]  /*df40*/  HMMA.16816.F32.BF16 R96, R12.reuse, R34, R96 ;  /* 0x000000220c60723c */ /* 0x040ff00000041860 */
[C---:B-1----:R-:W-:Y:S08]  /*df50*/  HMMA.16816.F32.BF16 R100, R12.reuse, R28, R100 ;  /* 0x0000001c0c64723c */ /* 0x042ff00000041864 */
[C---:B------:R-:W-:Y:S08]  /*df60*/  HMMA.16816.F32.BF16 R104, R12.reuse, R30, R104 ;  /* 0x0000001e0c68723c */ /* 0x040ff00000041868 */
[C---:B-----5:R-:W-:Y:S07]  /*df70*/  HMMA.16816.F32.BF16 R52, R12.reuse, R4, R52 ;  /* 0x000000040c34723c */ /* 0x060fee0000041834 */
[----:B------:R-:W-:Y:S01]  /*df80*/  FADD.FTZ R4, R45, R2 ;  /* 0x000000022d047221 */ /* 0x000fe20000010000 */
[C---:B------:R-:W-:Y:S04]  /*df90*/  HMMA.16816.F32.BF16 R56, R12.reuse, R6, R56 ;  /* 0x000000060c38723c */ /* 0x040fe80000041838 */
[----:B------:R-:W-:Y:S02]  /*dfa0*/  FADD.FTZ R2, R41, R0 ;  /* 0x0000000029027221 */ /* 0x000fe40000010000 */
[----:B------:R-:W-:Y:S01]  /*dfb0*/  FADD.FTZ R0, R40, R4 ;  /* 0x0000000428007221 */ /* 0x000fe20000010000 */
[----:B------:R-:W-:Y:S01]  /*dfc0*/  MOV R4, R3 ;  /* 0x0000000300047202 */ /* 0x000fe20000000f00 */
[C---:B------:R-:W-:Y:S04]  /*dfd0*/  HMMA.16816.F32.BF16 R60, R12.reuse, R8, R60 ;  /* 0x000000080c3c723c */ /* 0x040fe8000004183c */
[----:B------:R-:W-:Y:S02]  /*dfe0*/  FADD.FTZ R2, R42, R2 ;  /* 0x000000022a027221 */ /* 0x000fe40000010000 */
[----:B------:R-:W-:Y:S02]  /*dff0*/  FADD.FTZ R0, R36, R0 ;  /* 0x0000000024007221 */ /* 0x000fe40000010000 */
[----:B------:R-:W-:Y:S04]  /*e000*/  HMMA.16816.F32.BF16 R64, R12, R10, R64 ;  /* 0x0000000a0c40723c */ /* 0x000fe80000041840 */
[----:B------:R-:W-:Y:S02]  /*e010*/  FADD.FTZ R2, R43, R2 ;  /* 0x000000022b027221 */ /* 0x000fe40000010000 */
[----:B------:R-:W-:Y:S02]  /*e020*/  FADD.FTZ R0, R37, R0 ;  /* 0x0000000025007221 */ /* 0x000fe40000010000 */
[----:B------:R-:W-:Y:S04]  /*e030*/  FADD.FTZ R225, R44, R2 ;  /* 0x000000022ce17221 */ /* 0x000fe80000010000 */
[----:B------:R-:W-:Y:S01]  /*e040*/  FADD.FTZ R226, R39, R0 ;  /* 0x0000000027e27221 */ /* 0x000fe20000010000 */
[----:B------:R-:W-:-:S05]  /*e050*/  @P0 BRA `(.L_x_750) ;  /* 0xffffd13000000947 */ /* 0x000fca000383ffff */
.L_x_739:
[----:B------:R-:W-:-:S13]  /*e060*/  ISETP.GE.AND P0, PT, R196, R228, PT ;  /* 0x000000e4c400720c */ /* 0x000fda0003f06270 */
[----:B------:R-:W-:Y:S05]  /*e070*/  @!P0 BRA `(.L_x_751) ;  /* 0x0000411000008947 */ /* 0x000fea0003800000 */
[----:B------:R-:W-:Y:S02]  /*e080*/  MOV R111, R4 ;  /* 0x00000004006f7202 */ /* 0x000fe40000000f00 */
[----:B------:R-:W-:Y:S02]  /*e090*/  MOV R110, R109 ;  /* 0x0000006d006e7202 */ /* 0x000fe40000000f00 */
.L_x_769:
[----:B------:R-:W-:Y:S04]  /*e0a0*/  DEPBAR.LE SB0, 0x0 ;  /* 0x000080000000791a */ /* 0x000fe80000000000 */
[----:B------:R-:W-:Y:S01]  /*e0b0*/  WARPSYNC 0xffffffff ;  /* 0xffffffff00007948 */ /* 0x000fe20003800000 */
[----:B------:R-:W-:Y:S01]  /*e0c0*/  BAR.SYNC.DEFER_BLOCKING 0x0 ;  /* 0x0000000000007b1d */ /* 0x000fe20000010000 */
[----:B------:R-:W-:Y:S01]  /*e0d0*/  SHF.R.S32.HI R0, RZ, 0x1f, R199 ;  /* 0x0000001fff007819 */ /* 0x000fe200000114c7 */
[C---:B------:R-:W-:Y:S01]  /*e0e0*/  IMAD.WIDE.U32 R2, R199.reuse, c[0x0][0x208], RZ ;  /* 0x00008200c7027a25 */ /* 0x040fe200078e00ff */
[----:B------:R-:W-:Y:S02]  /*e0f0*/  SHF.R.S32.HI R7, RZ, 0x1f, R216 ;  /* 0x0000001fff077819 */ /* 0x000fe400000114d8 */
[----:B------:R-:W-:Y:S01]  /*e100*/  SHF.R.S32.HI R6, RZ, 0x1f, R208 ;  /* 0x0000001fff067819 */ /* 0x000fe200000114d0 */
[----:B------:R-:W-:Y:S01]  /*e110*/  IMAD R0, R0, c[0x0][0x208], RZ ;  /* 0x0000820000007a24 */ /* 0x000fe200078e02ff */
[----:B------:R-:W-:Y:S01]  /*e120*/  IADD3 R188, R180, 0x5800, RZ ;  /* 0x00005800b4bc7810 */ /* 0x000fe20007ffe0ff */
[----:B------:R-:W-:Y:S01]  /*e130*/  IMAD.SHL.U32 R46, R216, 0x2, RZ ;  /* 0x00000002d82e7824 */ /* 0x000fe200078e00ff */
[C---:B------:R-:W-:Y:S01]  /*e140*/  IADD3 R177, R180.reuse, 0x5000, RZ ;  /* 0x00005000b4b17810 */ /* 0x040fe20007ffe0ff */
[----:B------:R-:W-:Y:S01]  /*e150*/  IMAD R0, R199, c[0x0][0x20c], R0 ;  /* 0x00008300c7007a24 */ /* 0x000fe200078e0200 */
[----:B------:R-:W-:Y:S01]  /*e160*/  IADD3 R176, R180, 0x4800, RZ ;  /* 0x00004800b4b07810 */ /* 0x000fe20007ffe0ff */
[----:B------:R-:W-:Y:S01]  /*e170*/  IMAD.SHL.U32 R13, R208, 0x2, RZ ;  /* 0x00000002d00d7824 */ /* 0x000fe200078e00ff */
[C---:B------:R-:W-:Y:S01]  /*e180*/  IADD3 R109, R180.reuse, 0x4000, RZ ;  /* 0x00004000b46d7810 */ /* 0x040fe20007ffe0ff */
[----:B------:R-:W-:Y:S01]  /*e190*/  IMAD.IADD R3, R3, 0x1, R0 ;  /* 0x0000000103037824 */ /* 0x000fe200078e0200 */
[----:B------:R-:W-:Y:S02]  /*e1a0*/  SHF.R.S32.HI R0, RZ, 0x1f, R198 ;  /* 0x0000001fff007819 */ /* 0x000fe400000114c6 */
[----:B------:R-:W-:Y:S01]  /*e1b0*/  IADD3 R108, R180, 0x3800, RZ ;  /* 0x00003800b46c7810 */ /* 0x000fe20007ffe0ff */
[----:B------:R-:W-:Y:S01]  /*e1c0*/  IMAD.WIDE.U32 R2, R198, c[0x0][0x218], R2 ;  /* 0x00008600c6027a25 */ /* 0x000fe200078e0002 */
[----:B------:R-:W-:Y:S02]  /*e1d0*/  SHF.L.U64.HI R21, R216, 0x1, R7 ;  /* 0x00000001d8157819 */ /* 0x000fe40000010207 */
[----:B------:R-:W-:Y:S01]  /*e1e0*/  SHF.L.U64.HI R20, R208, 0x1, R6 ;  /* 0x00000001d0147819 */ /* 0x000fe20000010206 */
[----:B------:R-:W-:Y:S01]  /*e1f0*/  IMAD R4, R0, c[0x0][0x218], RZ ;  /* 0x0000860000047a24 */ /* 0x000fe200078e02ff */
[----:B------:R-:W-:Y:S01]  /*e200*/  IADD3 R0, P0, R238, R2, RZ ;  /* 0x00000002ee007210 */ /* 0x000fe20007f1e0ff */
[----:B------:R1:W2:Y:S02]  /*e210*/  LDSM.16.M88.4 R8, [R181] ;  /* 0x00000000b508783b */ /* 0x0002a40000000200 */
[----:B------:R-:W-:Y:S02]  /*e220*/  IMAD R4, R198, c[0x0][0x21c], R4 ;  /* 0x00008700c6047a24 */ /* 0x000fe400078e0204 */
[----:B------:R1:W3:Y:S03]  /*e230*/  LDSM.16.M88.4 R16, [R181+0x800] ;  /* 0x00080000b510783b */ /* 0x0002e60000000200 */
[----:B------:R-:W-:Y:S01]  /*e240*/  IADD3.X R2, R242, R3, R4, P0, !PT ;  /* 0x00000003f2027210 */ /* 0x000fe200007fe404 */
[----:B------:R1:W4:Y:S01]  /*e250*/  LDSM.16.M88.4 R24, [R181+0x1000] ;  /* 0x00100000b518783b */ /* 0x0003220000000200 */
[C---:B------:R-:W-:Y:S03]  /*e260*/  LEA R5, P0, R0.reuse, c[0x0][0x1f8], 0x1 ;  /* 0x00007e0000057a11 */ /* 0x040fe600078008ff */
[----:B------:R1:W1:Y:S01]  /*e270*/  LDSM.16.M88.4 R32, [R181+0x1800] ;  /* 0x00180000b520783b */ /* 0x0002620000000200 */
[----:B------:R-:W-:Y:S02]  /*e280*/  LEA.HI.X R4, R0, c[0x0][0x1fc], R2, 0x1, P0 ;  /* 0x00007f0000047a11 */ /* 0x000fe400000f0c02 */
[----:B------:R-:W-:Y:S01]  /*e290*/  IADD3 R0, R180, 0x3000, RZ ;  /* 0x00003000b4007810 */ /* 0x000fe20007ffe0ff */
        /* <DEDUP_REMOVED lines=8> */
[----:B------:R-:W-:-:S05]  /*e320*/  BRA.DIV ~URZ, `(.L_x_752) ;  /* 0x0000a0327f007947 */ /* 0x000fca000b800000 */
[----:B--23--:R2:W3:Y:S02]  /*e330*/  SHFL.IDX PT, R12, R4, RZ, 0x181f ;  /* 0x00181fff040c7589 */ /* 0x00c4e400000e0000 */
.L_x_857:
[----:B------:R-:W5:Y:S01]  /*e340*/  SHFL.IDX PT, R2, R5, 0x2, 0x181f ;  /* 0x00581f0005027f89 */ /* 0x000f6200000e0000 */
[----:B------:R-:W-:Y:S01]  /*e350*/  ISETP.GE.AND P2, PT, R208, c[0x0][0x1d4], PT ;  /* 0x00007500d0007a0c */ /* 0x000fe20003f46270 */
[----:B------:R-:W-:Y:S01]  /*e360*/  BSSY B0, `(.L_x_753) ;  /* 0x00000f3000007945 */ /* 0x000fe20003800000 */
[----:B------:R-:W-:Y:S02]  /*e370*/  ISETP.GE.AND P3, PT, R216, c[0x0][0x1d4], PT ;  /* 0x00007500d8007a0c */ /* 0x000fe40003f66270 */
[----:B------:R-:W-:Y:S02]  /*e380*/  SEL R195, RZ, 0x10, P2 ;  /* 0x00000010ffc37807 */ /* 0x000fe40001000000 */
[----:B------:R-:W2:Y:S01]  /*e390*/  SHFL.IDX PT, R3, R4, 0x2, 0x181f ;  /* 0x00581f0004037f89 */ /* 0x000ea200000e0000 */
[----:B------:R-:W-:Y:S02]  /*e3a0*/  SEL R29, RZ, 0x10, P3 ;  /* 0x00000010ff1d7807 */ /* 0x000fe40001800000 */
[----:B------:R-:W-:Y:S04]  /*e3b0*/  IADD3 R6, -R195, 0x10, RZ ;  /* 0x00000010c3067810 */ /* 0x000fe80007ffe1ff */
[----:B------:R-:W-:Y:S01]  /*e3c0*/  LOP3.LUT R6, R6, 0xf, RZ, 0xc0, !PT ;  /* 0x0000000f06067812 */ /* 0x000fe200078ec0ff */
[----:B------:R-:W-:Y:S03]  /*e3d0*/  SHFL.IDX PT, R28, R5, 0x1, 0x181f ;  /* 0x00381f00051c7f89 */ /* 0x000fe600000e0000 */
[-C--:B-----5:R-:W-:Y:S02]  /*e3e0*/  IADD3 R38, P1, P0, R6, R2.reuse, R13 ;  /* 0x0000000206267210 */ /* 0x0a0fe4000783e00d */
[----:B------:R-:W-:Y:S04]  /*e3f0*/  IADD3 R6, -R29, 0x10, RZ ;  /* 0x000000101d067810 */ /* 0x000fe80007ffe1ff */
[----:B------:R-:W-:Y:S02]  /*e400*/  LOP3.LUT R6, R6, 0xf, RZ, 0xc0, !PT ;  /* 0x0000000f06067812 */ /* 0x000fe400078ec0ff */
[-C--:B--2---:R-:W-:Y:S02]  /*e410*/  IADD3.X R39, RZ, R3.reuse, R20, P1, P0 ;  /* 0x00000003ff277210 */ /* 0x084fe40000fe0414 */
[----:B------:R-:W-:Y:S02]  /*e420*/  IADD3 R44, P1, P0, R6, R2, R46 ;  /* 0x00000002062c7210 */ /* 0x000fe4000783e02e */
[----:B------:R-:W2:Y:S02]  /*e430*/  SHFL.IDX PT, R2, R5, RZ, 0x181f ;  /* 0x00181fff05027589 */ /* 0x000ea400000e0000 */
[--C-:B------:R-:W-:Y:S02]  /*e440*/  IADD3.X R45, RZ, R3, R21.reuse, P1, P0 ;  /* 0x00000003ff2d7210 */ /* 0x100fe40000fe0415 */
[----:B------:R-:W-:Y:S03]  /*e450*/  ISETP.NE.U32.AND P1, PT, R195, RZ, PT ;  /* 0x000000ffc300720c */ /* 0x000fe60003f25070 */
[----:B------:R5:W4:Y:S01]  /*e460*/  SHFL.IDX PT, R3, R4, 0x1, 0x181f ;  /* 0x00381f0004037f89 */ /* 0x000b2200000e0000 */
[-C--:B--2---:R-:W-:Y:S05]  /*e470*/  IADD3 R22, P0, R2, R13.reuse, RZ ;  /* 0x0000000d02167210 */ /* 0x084fea0007f1e0ff */
[--C-:B---3--:R-:W-:Y:S01]  /*e480*/  IMAD.X R23, R12, 0x1, R20.reuse, P0 ;  /* 0x000000010c177824 */ /* 0x108fe200000e0614 */
[C---:B-----5:R-:W-:Y:S03]  /*e490*/  HMMA.16816.F32.BF16 R4, R120.reuse, R8, RZ ;  /* 0x000000087804723c */ /* 0x060fe600000418ff */
[-C--:B------:R-:W-:Y:S01]  /*e4a0*/  IADD3 R30, P0, R2, R46.reuse, RZ ;  /* 0x0000002e021e7210 */ /* 0x080fe20007f1e0ff */
[----:B------:R2:W-:Y:S04]  /*e4b0*/  LDGSTS.E.BYPASS.LTC128B.128 [R197+0x100], [R22.64], !P2 ;  /* 0x0010000016c57fae */ /* 0x0005e8000d101d46 */
[C---:B------:R-:W-:Y:S01]  /*e4c0*/  HMMA.16816.F32.BF16 R8, R120.reuse, R10, RZ ;  /* 0x0000000a7808723c */ /* 0x040fe200000418ff */
[--C-:B------:R-:W-:Y:S03]  /*e4d0*/  IMAD.X R31, R12, 0x1, R21.reuse, P0 ;  /* 0x000000010c1f7824 */ /* 0x100fe600000e0615 */
[C---:B------:R-:W-:Y:S02]  /*e4e0*/  IADD3 R36, P0, R28.reuse, R13, RZ ;  /* 0x0000000d1c247210 */ /* 0x040fe40007f1e0ff */
[----:B------:R3:W-:Y:S02]  /*e4f0*/  LDGSTS.E.BYPASS.LTC128B.128 [R197+0x3100], [R30.64], !P3 ;  /* 0x031000001ec57fae */ /* 0x0007e4000d901d46 */
[C---:B------:R-:W-:Y:S01]  /*e500*/  HMMA.16816.F32.BF16 R12, R120.reuse, R16, RZ ;  /* 0x00000010780c723c */ /* 0x040fe200000418ff */
[C---:B----4-:R-:W-:Y:S03]  /*e510*/  IMAD.X R37, R3.reuse, 0x1, R20, P0 ;  /* 0x0000000103257824 */ /* 0x050fe600000e0614 */
[----:B------:R-:W-:Y:S02]  /*e520*/  IADD3 R2, P0, R28, R46, RZ ;  /* 0x0000002e1c027210 */ /* 0x000fe40007f1e0ff */
[----:B------:R4:W-:Y:S02]  /*e530*/  LDGSTS.E.BYPASS.LTC128B.128 [R197+0x1100], [R36.64], !P2 ;  /* 0x0110000024c57fae */ /* 0x0009e4000d101d46 */
[C---:B------:R-:W-:Y:S01]  /*e540*/  HMMA.16816.F32.BF16 R16, R120.reuse, R18, RZ ;  /* 0x000000127810723c */ /* 0x040fe200000418ff */
[----:B------:R-:W-:Y:S01]  /*e550*/  IMAD.X R3, R3, 0x1, R21, P0 ;  /* 0x0000000103037824 */ /* 0x000fe200000e0615 */
[----:B------:R-:W-:Y:S04]  /*e560*/  ISETP.NE.U32.AND P0, PT, R29, RZ, PT ;  /* 0x000000ff1d00720c */ /* 0x000fe80003f05070 */
[----:B------:R1:W-:Y:S02]  /*e570*/  LDGSTS.E.BYPASS.LTC128B.128 [R197+0x4100], [R2.64], !P3 ;  /* 0x0410000002c57fae */ /* 0x0003e4000d901d46 */
[C---:B--2---:R-:W-:Y:S05]  /*e580*/  HMMA.16816.F32.BF16 R20, R120.reuse, R24, RZ ;  /* 0x000000187814723c */ /* 0x044fea00000418ff */
[----:B------:R4:W-:Y:S03]  /*e590*/  LDGSTS.E.BYPASS.LTC128B.128.ZFILL [R197+0x2100], [R38.64], P1 ;  /* 0x0210000026c57fae */ /* 0x0009e60008941d46 */
[C---:B------:R-:W-:Y:S04]  /*e5a0*/  HMMA.16816.F32.BF16 R24, R120.reuse, R26, RZ ;  /* 0x0000001a7818723c */ /* 0x040fe800000418ff */
[----:B------:R2:W-:Y:S01]  /*e5b0*/  LDGSTS.E.BYPASS.LTC128B.128.ZFILL [R197+0x5100], [R44.64], P0 ;  /* 0x051000002cc57fae */ /* 0x0005e20008141d46 */
[----:B------:R-:W-:Y:S03]  /*e5c0*/  ISETP.GT.AND P0, PT, R196, R228, PT ;  /* 0x000000e4c400720c */ /* 0x000fe60003f04270 */
[C---:B-1-3--:R-:W-:Y:S03]  /*e5d0*/  HMMA.16816.F32.BF16 R28, R120.reuse, R32, RZ ;  /* 0x00000020781c723c */ /* 0x04afe600000418ff */
[----:B------:R-:W0:Y:S05]  /*e5e0*/  LDGDEPBAR ;  /* 0x00000000000079af */ /* 0x000e2a0000000000 */
[C---:B------:R-:W-:Y:S08]  /*e5f0*/  HMMA.16816.F32.BF16 R32, R120.reuse, R34, RZ ;  /* 0x000000227820723c */ /* 0x040ff000000418ff */
[C---:B----4-:R-:W-:Y:S08]  /*e600*/  HMMA.16816.F32.BF16 R36, R120.reuse, R40, RZ ;  /* 0x000000287824723c */ /* 0x050ff000000418ff */
[C---:B------:R-:W-:Y:S08]  /*e610*/  HMMA.16816.F32.BF16 R40, R120.reuse, R42, RZ ;  /* 0x0000002a7828723c */ /* 0x040ff000000418ff */
[C---:B--2---:R-:W-:Y:S08]  /*e620*/  HMMA.16816.F32.BF16 R44, R120.reuse, R48, RZ ;  /* 0x00000030782c723c */ /* 0x044ff000000418ff */
        /* <DEDUP_REMOVED lines=17> */
[----:B------:R-:W-:Y:S01]  /*e740*/  HMMA.16816.F32.BF16 R48, R124, R150, R48 ;  /* 0x000000967c30723c */ /* 0x000fe20000041830 */
[----:B------:R-:W-:Y:S07]  /*e750*/  LDSM.16.M88.4 R148, [R109] ;  /* 0x000000006d94783b */ /* 0x000fee0000000200 */
        /* <DEDUP_REMOVED lines=41> */
[----:B------:R-:W4:Y:S07]  /*e9f0*/  LDSM.16.M88.4 R140, [R0] ;  /* 0x00000000008c783b */ /* 0x000f2e0000000200 */
[C---:B-----5:R-:W-:Y:S08]  /*ea00*/  HMMA.16816.F32.BF16 R20, R160.reuse, R144, R20 ;  /* 0x00000090a014723c */ /* 0x060ff00000041814 */
[C---:B------:R-:W-:Y:S01]  /*ea10*/  HMMA.16816.F32.BF16 R24, R160.reuse, R146, R24 ;  /* 0x00000092a018723c */ /* 0x040fe20000041818 */
[----:B------:R-:W5:Y:S07]  /*ea20*/  LDSM.16.M88.4 R144, [R108] ;  /* 0x000000006c90783b */ /* 0x000f6e0000000200 */
[C---:B-1----:R-:W-:Y:S08]  /*ea30*/  HMMA.16816.F32.BF16 R28, R160.reuse, R128, R28 ;  /* 0x00000080a01c723c */ /* 0x042ff0000004181c */
[C---:B------:R-:W-:Y:S01]  /*ea40*/  HMMA.16816.F32.BF16 R32, R160.reuse, R130, R32 ;  /* 0x00000082a020723c */ /* 0x040fe20000041820 */
[----:B------:R-:W1:Y:S07]  /*ea50*/  LDSM.16.M88.4 R128, [R176] ;  /* 0x00000000b080783b */ /* 0x000e6e0000000200 */
[C---:B--2---:R-:W-:Y:S01]  /*ea60*/  HMMA.16816.F32.BF16 R36, R160.reuse, R132, R36 ;  /* 0x00000084a024723c */ /* 0x044fe20000041824 */
[----:B------:R-:W2:Y:S07]  /*ea70*/  LDSM.16.M88.4 R176, [R177] ;  /* 0x00000000b1b0783b */ /* 0x000eae0000000200 */
[C---:B------:R-:W-:Y:S01]  /*ea80*/  HMMA.16816.F32.BF16 R40, R160.reuse, R134, R40 ;  /* 0x00000086a028723c */ /* 0x040fe20000041828 */
[----:B------:R-:W1:Y:S07]  /*ea90*/  LDSM.16.M88.4 R132, [R188] ;  /* 0x00000000bc84783b */ /* 0x000e6e0000000200 */
[C---:B---3--:R-:W-:Y:S08]  /*eaa0*/  HMMA.16816.F32.BF16 R44, R160.reuse, R136, R44 ;  /* 0x00000088a02c723c */ /* 0x048ff0000004182c */
[----:B------:R-:W-:Y:S01]  /*eab0*/  HMMA.16816.F32.BF16 R48, R160, R138, R48 ;  /* 0x0000008aa030723c */ /* 0x000fe20000041830 */
[----:B------:R-:W-:Y:S07]  /*eac0*/  LDSM.16.M88.4 R136, [R183+0x3800] ;  /* 0x00380000b788783b */ /* 0x000fee0000000200 */
[C---:B----4-:R-:W-:Y:S08]  /*ead0*/  HMMA.16816.F32.BF16 R4, R164.reuse, R140, R4 ;  /* 0x0000008ca404723c */ /* 0x050ff00000041804 */
[C---:B------:R-:W-:Y:S01]  /*eae0*/  HMMA.16816.F32.BF16 R8, R164.reuse, R142, R8 ;  /* 0x0000008ea408723c */ /* 0x040fe20000041808 */
[----:B------:R-:W-:Y:S07]  /*eaf0*/  LDSM.16.M88.4 R140, [R183+0x4000] ;  /* 0x00400000b78c783b */ /* 0x000fee0000000200 */
[C---:B-----5:R-:W-:Y:S08]  /*eb00*/  HMMA.16816.F32.BF16 R12, R164.reuse, R144, R12 ;  /* 0x00000090a40c723c */ /* 0x060ff0000004180c */
[C---:B------:R-:W-:Y:S01]  /*eb10*/  HMMA.16816.F32.BF16 R16, R164.reuse, R146, R16 ;  /* 0x00000092a410723c */ /* 0x040fe20000041810 */
[----:B------:R-:W-:Y:S07]  /*eb20*/  LDSM.16.M88.4 R144, [R183+0x4800] ;  /* 0x00480000b790783b */ /* 0x000fee0000000200 */
[C---:B------:R-:W-:Y:S08]  /*eb30*/  HMMA.16816.F32.BF16 R20, R164.reuse, R148, R20 ;  /* 0x00000094a414723c */ /* 0x040ff00000041814 */
        /* <DEDUP_REMOVED lines=8> */
[C---:B------:R-:W-:Y:S08]  /*ebc0*/  HMMA.16816.F32.BF16 R44, R164.reuse, R132, R44 ;  /* 0x00000084a42c723c */ /* 0x040ff0000004182c */
[----:B------:R-:W-:Y:S01]  /*ebd0*/  HMMA.16816.F32.BF16 R48, R164, R134, R48 ;  /* 0x00000086a430723c */ /* 0x000fe20000041830 */
[----:B------:R-:W-:Y:S07]  /*ebe0*/  LDSM.16.M88.4 R132, [R182+0x800] ;  /* 0x00080000b684783b */ /* 0x000fee0000000200 */
[C---:B-1----:R-:W-:Y:S08]  /*ebf0*/  HMMA.16816.F32.BF16 R4, R168.reuse, R128, R4 ;  /* 0x00000080a804723c */ /* 0x042ff00000041804 */
        /* <DEDUP_REMOVED lines=13> */
[----:B------:R-:W3:Y:S01]  /*ecd0*/  LDSM.16.M88.4 R148, [R182+0x2800] ;  /* 0x00280000b694783b */ /* 0x000ee20000000200 */
[----:B------:R-:W-:Y:S06]  /*ece0*/  DEPBAR.LE SB0, 0x0 ;  /* 0x000080000000791a */ /* 0x000fec0000000000 */
[C---:B--2---:R-:W-:Y:S01]  /*ecf0*/  HMMA.16816.F32.BF16 R44, R168.reuse, R176, R44 ;  /* 0x000000b0a82c723c */ /* 0x044fe2000004182c */
[----:B------:R-:W-:Y:S07]  /*ed00*/  BAR.SYNC.DEFER_BLOCKING 0x0 ;  /* 0x0000000000007b1d */ /* 0x000fee0000010000 */
[----:B------:R-:W-:Y:S08]  /*ed10*/  HMMA.16816.F32.BF16 R48, R168, R178, R48 ;  /* 0x000000b2a830723c */ /* 0x000ff00000041830 */
[C---:B-1----:R-:W-:Y:S08]  /*ed20*/  HMMA.16816.F32.BF16 R4, R172.reuse, R128, R4 ;  /* 0x00000080ac04723c */ /* 0x042ff00000041804 */
[C---:B------:R-:W-:Y:S08]  /*ed30*/  HMMA.16816.F32.BF16 R8, R172.reuse, R130, R8 ;  /* 0x00000082ac08723c */ /* 0x040ff00000041808 */
[C---:B------:R-:W-:Y:S08]  /*ed40*/  HMMA.16816.F32.BF16 R12, R172.reuse, R132, R12 ;  /* 0x00000084ac0c723c */ /* 0x040ff0000004180c */
        /* <DEDUP_REMOVED lines=12> */
[----:B------:R-:W-:Y:S01]  /*ee10*/  SHF.R.S32.HI R129, RZ, 0x1f, R208 ;  /* 0x0000001fff817819 */ /* 0x000fe200000114d0 */
[----:B------:R-:W-:Y:S02]  /*ee20*/  IMAD R200, R227, 0x20, R244 ;  /* 0x00000020e3c87824 */ /* 0x000fe400078e02f4 */
[----:B------:R-:W-:Y:S01]  /*ee30*/  IMAD R2, R196, 0x60, R233 ;  /* 0x00000060c4027824 */ /* 0x000fe200078e02e9 */
[----:B------:R-:W-:Y:S01]  /*ee40*/  ISETP.NE.AND P5, PT, R201, 0x1, PT ;  /* 0x00000001c900780c */ /* 0x000fe20003fa5270 */
[----:B------:R-:W-:Y:S01]  /*ee50*/  IMAD.MOV.U32 R198, RZ, RZ, RZ ;  /* 0x000000ffffc67224 */ /* 0x000fe200078e00ff */
[----:B------:R-:W-:Y:S01]  /*ee60*/  ISETP.GT.AND P4, PT, R200, 0x5f, PT ;  /* 0x0000005fc800780c */ /* 0x000fe20003f84270 */
[----:B------:R-:W-:Y:S01]  /*ee70*/  IMAD.SHL.U32 R134, R216, 0x2, RZ ;  /* 0x00000002d8867824 */ /* 0x000fe200078e00ff */
[----:B------:R-:W-:Y:S01]  /*ee80*/  IADD3 R2, R2, -0x60, R200 ;  /* 0xffffffa002027810 */ /* 0x000fe20007ffe0c8 */
[----:B------:R-:W-:Y:S01]  /*ee90*/  IMAD.SHL.U32 R133, R208, 0x2, RZ ;  /* 0x00000002d0857824 */ /* 0x000fe200078e00ff */
[----:B------:R-:W-:Y:S03]  /*eea0*/  SHF.R.S32.HI R200, RZ, 0x1f, R216 ;  /* 0x0000001fffc87819 */ /* 0x000fe600000114d8 */
[----:B------:R-:W-:Y:S01]  /*eeb0*/  IMAD.MOV.U32 R0, RZ, RZ, R2 ;  /* 0x000000ffff007224 */ /* 0x000fe200078e0002 */
[----:B------:R-:W-:Y:S03]  /*eec0*/  SHF.L.U64.HI R128, R216, 0x1, R200 ;  /* 0x00000001d8807819 */ /* 0x000fe600000102c8 */
        /* <DEDUP_REMOVED lines=25> */
.L_x_858:
[----:B------:R-:W-:-:S05]  /*f060*/  BRA.DIV ~URZ, `(.L_x_756) ;  /* 0x000093d27f007947 */ /* 0x000fca000b800000 */
[----:B------:R-:W3:Y:S01]  /*f070*/  SHFL.IDX PT, R2, R108, RZ, 0x181f ;  /* 0x00181fff6c027589 */ /* 0x000ee200000e0000 */
[C---:B------:R-:W-:Y:S02]  /*f080*/  IADD3 R3, -R195.reuse, 0x10, RZ ;  /* 0x00000010c3037810 */ /* 0x040fe40007ffe1ff */
[----:B------:R-:W-:Y:S02]  /*f090*/  ISETP.NE.U32.AND P2, PT, R195, RZ, PT ;  /* 0x000000ffc300720c */ /* 0x000fe40003f45070 */
[----:B------:R-:W-:Y:S04]  /*f0a0*/  LOP3.LUT R132, R3, 0xf, RZ, 0xc0, !PT ;  /* 0x0000000f03847812 */ /* 0x000fe800078ec0ff */
[----:B---3--:R-:W-:Y:S04]  /*f0b0*/  IADD3 R130, P1, P0, R132, R2, R133 ;  /* 0x0000000284827210 */ /* 0x008fe8000783e085 */
[----:B--2---:R-:W-:Y:S02]  /*f0c0*/  IADD3.X R131, RZ, R129, R109, P1, P0 ;  /* 0x00000081ff837210 */ /* 0x004fe40000fe046d */
[----:B------:R-:W-:Y:S03]  /*f0d0*/  IADD3 R2, P0, R2, R134, RZ ;  /* 0x0000008602027210 */ /* 0x000fe60007f1e0ff */
[----:B------:R-:W-:Y:S01]  /*f0e0*/  @!PT LDS RZ, [RZ] ;  /* 0x00000000fffff984 */ /* 0x000fe20000000800 */
[----:B------:R-:W-:Y:S01]  /*f0f0*/  @!PT LDS RZ, [RZ] ;  /* 0x00000000fffff984 */ /* 0x000fe20000000800 */
[----:B------:R2:W-:Y:S02]  /*f100*/  LDGSTS.E.BYPASS.LTC128B.128.ZFILL [R197+0x8100], [R130.64], P2 ;  /* 0x0810000082c57fae */ /* 0x0005e40009141d46 */
[--C-:B------:R-:W-:Y:S02]  /*f110*/  IMAD.X R3, R129, 0x1, R128.reuse, P0 ;  /* 0x0000000181037824 */ /* 0x100fe400000e0680 */
[----:B------:R-:W-:Y:S04]  /*f120*/  SHFL.IDX PT, R129, R0, 0x1, 0x181f ;  /* 0x00381f0000817f89 */ /* 0x000fe800000e0000 */
[----:B------:R3:W-:Y:S04]  /*f130*/  LDGSTS.E.BYPASS.LTC128B.128 [R197+0xb100], [R2.64], !P3 ;  /* 0x0b10000002c57fae */ /* 0x0007e8000d901d46 */
[----:B-1----:R-:W-:Y:S04]  /*f140*/  SHFL.IDX PT, R0, R0, 0x2, 0x181f ;  /* 0x00581f0000007f89 */ /* 0x002fe800000e0000 */
[----:B--2---:R-:W3:Y:S02]  /*f150*/  SHFL.IDX PT, R130, R108, 0x1, 0x181f ;  /* 0x00381f006c827f89 */ /* 0x004ee400000e0000 */
[----:B---3--:R-:W-:Y:S04]  /*f160*/  IADD3 R2, P1, P0, R132, R130, R133 ;  /* 0x0000008284027210 */ /* 0x008fe8000783e085 */
[----:B------:R-:W-:Y:S02]  /*f170*/  IADD3.X R3, RZ, R129, R109, P1, P0 ;  /* 0x00000081ff037210 */ /* 0x000fe40000fe046d */
[----:B------:R-:W-:Y:S03]  /*f180*/  IADD3 R130, P0, R130, R134, RZ ;  /* 0x0000008682827210 */ /* 0x000fe60007f1e0ff */
[----:B------:R1:W-:Y:S02]  /*f190*/  LDGSTS.E.BYPASS.LTC128B.128.ZFILL [R197+0x9100], [R2.64], P2 ;  /* 0x0910000002c57fae */ /* 0x0003e40009141d46 */
[----:B------:R-:W-:Y:S05]  /*f1a0*/  IMAD.X R131, R129, 0x1, R128, P0 ;  /* 0x0000000181837824 */ /* 0x000fea00000e0680 */
[----:B------:R2:W-:Y:S04]  /*f1b0*/  LDGSTS.E.BYPASS.LTC128B.128 [R197+0xc100], [R130.64], !P3 ;  /* 0x0c10000082c57fae */ /* 0x0005e8000d901d46 */
[----:B-1----:R2:W1:Y:S02]  /*f1c0*/  SHFL.IDX PT, R2, R108, 0x2, 0x181f ;  /* 0x00581f006c027f89 */ /* 0x00246400000e0000 */
.L_x_859:
[----:B------:R-:W-:Y:S04]  /*f1d0*/  IADD3 R3, -R195, 0x10, RZ ;  /* 0x00000010c3037810 */ /* 0x000fe80007ffe1ff */
[----:B------:R-:W-:Y:S04]  /*f1e0*/  LOP3.LUT R3, R3, 0xf, RZ, 0xc0, !PT ;  /* 0x0000000f03037812 */ /* 0x000fe800078ec0ff */
[----:B-12---:R-:W-:Y:S04]  /*f1f0*/  IADD3 R108, P1, P0, R3, R2, R133 ;  /* 0x00000002036c7210 */ /* 0x006fe8000783e085 */
[----:B------:R-:W-:Y:S02]  /*f200*/  IADD3.X R109, RZ, R0, R109, P1, P0 ;  /* 0x00000000ff6d7210 */ /* 0x000fe40000fe046d */
[----:B------:R-:W-:Y:S02]  /*f210*/  ISETP.NE.U32.AND P0, PT, R195, RZ, PT ;  /* 0x000000ffc300720c */ /* 0x000fe40003f05070 */
[----:B------:R-:W-:Y:S05]  /*f220*/  IADD3 R2, P1, R2, R134, RZ ;  /* 0x0000008602027210 */ /* 0x000fea0007f3e0ff */
[----:B------:R-:W-:Y:S06]  /*f230*/  IMAD.X R3, R0, 0x1, R128, P1 ;  /* 0x0000000100037824 */ /* 0x000fec00008e0680 */
[----:B------:R-:W-:Y:S01]  /*f240*/  @!PT LDS RZ, [RZ] ;  /* 0x00000000fffff984 */ /* 0x000fe20000000800 */
[----:B------:R-:W-:Y:S01]  /*f250*/  @!PT LDS RZ, [RZ] ;  /* 0x00000000fffff984 */ /* 0x000fe20000000800 */
[----:B------:R-:W-:Y:S01]  /*f260*/  @!PT LDS RZ, [RZ] ;  /* 0x00000000fffff984 */ /* 0x000fe20000000800 */
[----:B------:R1:W-:Y:S04]  /*f270*/  LDGSTS.E.BYPASS.LTC128B.128.ZFILL [R197+0xa100], [R108.64], P0 ;  /* 0x0a1000006cc57fae */ /* 0x0003e80008141d46 */
[----:B------:R1:W-:Y:S02]  /*f280*/  LDGSTS.E.BYPASS.LTC128B.128 [R197+0xd100], [R2.64], !P3 ;  /* 0x0d10000002c57fae */ /* 0x0003e4000d901d46 */
.L_x_754:
[----:B------:R-:W-:Y:S05]  /*f290*/  BSYNC B0 ;  /* 0x0000000000007941 */ /* 0x000fea0003800000 */
.L_x_753:
        /* <DEDUP_REMOVED lines=13> */
.L_x_860:
        /* <DEDUP_REMOVED lines=18> */
.L_x_760:
[----:B------:R-:W-:Y:S04]  /*f490*/  MOV R130, c[0x0][0x32c] ;  /* 0x0000cb0000827a02 */ /* 0x000fe80000000f00 */
[----:B------:R-:W-:Y:S11]  /*f4a0*/  ISETP.NE.AND P0, PT, R130, 0x1, PT ;  /* 0x000000018200780c */ /* 0x000ff60003f05270 */
[----:B------:R-:W-:Y:S02]  /*f4b0*/  @!UPT UIADD3 URZ, URZ, URZ, URZ ;  /* 0x0000003f3f3ff290 */ /* 0x000fe4000fffe03f */
[----:B------:R-:W-:Y:S05]  /*f4c0*/  @P0 IMAD.HI.U32 R130, R3, c[0x0][0x330], RZ ;  /* 0x0000cc0003820a27 */ /* 0x000fea00078e00ff */
[----:B------:R-:W-:Y:S02]  /*f4d0*/  @P0 SHF.R.U32.HI R3, RZ, c[0x0][0x334], R130 ;  /* 0x0000cd00ff030a19 */ /* 0x000fe40000011682 */
.L_x_761:
[----:B------:R-:W-:Y:S05]  /*f4e0*/  BSYNC B0 ;  /* 0x0000000000007941 */ /* 0x000fea0003800000 */
.L_x_759:
[----:B------:R-:W-:Y:S04]  /*f4f0*/  IMAD.IADD R130, R108, 0x1, -R231 ;  /* 0x000000016c827824 */ /* 0x000fe800078e0ae7 */
[----:B------:R-:W-:Y:S05]  /*f500*/  IMAD R3, R3, c[0x0][0x32c], R130 ;  /* 0x0000cb0003037a24 */ /* 0x000fea00078e0282 */
[----:B------:R-:W-:Y:S02]  /*f510*/  IADD3 R130, R3, c[0x0][0x32c], RZ ;  /* 0x0000cb0003827a10 */ /* 0x000fe40007ffe0ff */
[----:B------:R-:W-:Y:S02]  /*f520*/  IMNMX R0, R0, R3, !PT ;  /* 0x0000000300007217 */ /* 0x000fe40007800200 */
[----:B------:R-:W-:Y:S02]  /*f530*/  IMNMX R2, R2, R130, PT ;  /* 0x0000008202027217 */ /* 0x000fe40003800200 */
.L_x_758:
        /* <DEDUP_REMOVED lines=135> */
.L_x_861:
        /* <DEDUP_REMOVED lines=17> */
.L_x_765:
[----:B------:R-:W-:Y:S04]  /*fec0*/  MOV R4, c[0x0][0x32c] ;  /* 0x0000cb0000047a02 */ /* 0x000fe80000000f00 */
[----:B------:R-:W-:Y:S11]  /*fed0*/  ISETP.NE.AND P0, PT, R4, 0x1, PT ;  /* 0x000000010400780c */ /* 0x000ff60003f05270 */
[----:B------:R-:W-:Y:S02]  /*fee0*/  @!UPT UIADD3 URZ, URZ, URZ, URZ ;  /* 0x0000003f3f3ff290 */ /* 0x000fe4000fffe03f */
[----:B------:R-:W-:Y:S05]  /*fef0*/  @P0 IMAD.HI.U32 R4, R3, c[0x0][0x330], RZ ;  /* 0x0000cc0003040a27 */ /* 0x000fea00078e00ff */
[----:B------:R-:W-:Y:S02]  /*ff00*/  @P0 SHF.R.U32.HI R3, RZ, c[0x0][0x334], R4 ;  /* 0x0000cd00ff030a19 */ /* 0x000fe40000011604 */
.L_x_766:
[----:B------:R-:W-:Y:S05]  /*ff10*/  BSYNC B0 ;  /* 0x0000000000007941 */ /* 0x000fea0003800000 */
.L_x_764:
[----:B------:R-:W-:Y:S04]  /*ff20*/  IMAD.IADD R4, R108, 0x1, -R231 ;  /* 0x000000016c047824 */ /* 0x000fe800078e0ae7 */
[----:B------:R-:W-:Y:S05]  /*ff30*/  IMAD R3, R3, c[0x0][0x32c], R4 ;  /* 0x0000cb0003037a24 */ /* 0x000fea00078e0204 */
[----:B------:R-:W-:Y:S02]  /*ff40*/  IADD3 R4, R3, c[0x0][0x32c], RZ ;  /* 0x0000cb0003047a10 */ /* 0x000fe40007ffe0ff */
[----:B------:R-:W-:Y:S02]  /*ff50*/  IMNMX R0, R0, R3, !PT ;  /* 0x0000000300007217 */ /* 0x000fe40007800200 */
[----:B------:R-:W-:Y:S02]  /*ff60*/  IMNMX R2, R2, R4, PT ;  /* 0x0000000402027217 */ /* 0x000fe40003800200 */
.L_x_763:
        /* <DEDUP_REMOVED lines=126> */
[----:B------:R-:W-:Y:S02]  /*10750*/  ISETP.LT.OR P1, PT, R2, 0x59, P2 ;  /* 0x000000590200780c */ /* 0x000fe40001721670 */
        /* <DEDUP_REMOVED lines=13> */
.L_x_862:
[----:B---34-:R-:W-:Y:S01]  /*10830*/  FMNMX.FTZ R108, R108, R0, !PT ;  /* 0x000000006c6c7209 */ /* 0x018fe20007810000 */
[----:B------:R-:W-:-:S05]  /*10840*/  BRA.DIV ~URZ, `(.L_x_768) ;  /* 0x000080627f007947 */ /* 0x000fca000b800000 */
[----:B------:R-:W-:Y:S04]  /*10850*/  SHFL.BFLY PT, R0, R4, 0x2, 0x1f ;  /* 0x0c401f0004007f89 */ /* 0x000fe800000e0000 */
[----:B------:R-:W3:Y:S02]  /*10860*/  SHFL.BFLY PT, R2, R108, 0x1, 0x1f ;  /* 0x0c201f006c027f89 */ /* 0x000ee400000e0000 */
[----:B-123--:R-:W-:Y:S02]  /*10870*/  FMNMX.FTZ R109, R108, R2, !PT ;  /* 0x000000026c6d7209 */ /* 0x00efe40007810000 */
[----:B------:R-:W-:Y:S05]  /*10880*/  FMNMX.FTZ R4, R4, R0, !PT ;  /* 0x0000000004047209 */ /* 0x000fea0007810000 */
[----:B------:R1:W2:Y:S02]  /*10890*/  SHFL.BFLY PT, R0, R4, 0x1, 0x1f ;  /* 0x0c201f0004007f89 */ /* 0x0002a400000e0000 */
.L_x_863:
[C---:B------:R-:W-:Y:S01]  /*108a0*/  FMUL.FTZ R2, R109.reuse, c[0x0][0x2d0] ;  /* 0x0000b4006d027a20 */ /* 0x040fe20000410000 */
[----:B------:R-:W-:Y:S01]  /*108b0*/  FSETP.NEU.FTZ.AND P0, PT, R109, -INF , PT ;  /* 0xff8000006d00780b */ /* 0x000fe20003f1d000 */
[----:B------:R-:W-:Y:S01]  /*108c0*/  WARPSYNC 0xffffffff ;  /* 0xffffffff00007948 */ /* 0x000fe20003800000 */
[----:B--2---:R-:W-:Y:S01]  /*108d0*/  FMNMX.FTZ R3, R0, R4, !PT ;  /* 0x0000000400037209 */ /* 0x004fe20007810000 */
[----:B------:R-:W2:Y:S01]  /*108e0*/  LDSM.16.MT88.4 R16, [R184] ;  /* 0x00000000b810783b */ /* 0x000ea20000004200 */
[----:B------:R-:W-:Y:S03]  /*108f0*/  FSEL R24, R2, RZ, P0 ;  /* 0x000000ff02187208 */ /* 0x000fe60000000000 */
[----:B-1----:R-:W-:Y:S02]  /*10900*/  FMUL.FTZ R4, R3, c[0x0][0x2d0] ;  /* 0x0000b40003047a20 */ /* 0x002fe40000410000 */
        /* <DEDUP_REMOVED lines=17> */
[--C-:B-1----:R-:W-:Y:S05]  /*10a20*/  FFMA.FTZ R2, R131, c[0x0][0x2d0], -R24.reuse ;  /* 0x0000b40083027a23 */ /* 0x102fea0000010818 */
[----:B------:R1:W3:Y:S10]  /*10a30*/  MUFU.EX2 R130, R2 ;  /* 0x0000000200827308 */ /* 0x0002f40000000800 */
[----:B------:R-:W-:Y:S10]  /*10a40*/  MUFU.EX2 R136, R35 ;  /* 0x0000002300887308 */ /* 0x000ff40000000800 */
[----:B------:R-:W-:Y:S01]  /*10a50*/  MUFU.EX2 R137, R34 ;  /* 0x0000002200897308 */ /* 0x000fe20000000800 */
[--C-:B-1----:R-:W-:Y:S02]  /*10a60*/  FFMA.FTZ R2, R5, c[0x0][0x2d0], -R24.reuse ;  /* 0x0000b40005027a23 */ /* 0x102fe40000010818 */
[----:B------:R-:W-:Y:S07]  /*10a70*/  FFMA.FTZ R5, R9, c[0x0][0x2d0], -R24 ;  /* 0x0000b40009057a23 */ /* 0x000fee0000010818 */
[----:B------:R1:W-:Y:S10]  /*10a80*/  MUFU.EX2 R179, R2 ;  /* 0x0000000200b37308 */ /* 0x0003f40000000800 */
[----:B------:R-:W4:Y:S01]  /*10a90*/  MUFU.EX2 R188, R5 ;  /* 0x0000000500bc7308 */ /* 0x000f220000000800 */
[----:B-1----:R-:W-:Y:S02]  /*10aa0*/  FSEL R2, R109, RZ, P0 ;  /* 0x000000ff6d027208 */ /* 0x002fe40000000000 */
[----:B------:R-:W-:Y:S03]  /*10ab0*/  FSETP.NEU.FTZ.AND P0, PT, R3, -INF , PT ;  /* 0xff8000000300780b */ /* 0x000fe60003f1d000 */
[----:B------:R-:W-:Y:S01]  /*10ac0*/  FADD.FTZ R0, -R2, R110 ;  /* 0x0000006e02007221 */ /* 0x000fe20000010100 */
[----:B------:R-:W-:Y:S03]  /*10ad0*/  FSEL R32, R4, RZ, P0 ;  /* 0x000000ff04207208 */ /* 0x000fe60000000000 */
[----:B------:R-:W-:Y:S01]  /*10ae0*/  FMUL.FTZ R0, R0, c[0x0][0x2d0] ;  /* 0x0000b40000007a20 */ /* 0x000fe20000410000 */
[----:B---3--:R-:W-:Y:S01]  /*10af0*/  F2FP.BF16.PACK_AB R12, R130, R10 ;  /* 0x0000000a820c723e */ /* 0x008fe200000010ff */
[--C-:B------:R-:W-:Y:S01]  /*10b00*/  FFMA.FTZ R4, R6, c[0x0][0x2d0], -R32.reuse ;  /* 0x0000b40006047a23 */ /* 0x100fe20000010820 */
[----:B----4-:R-:W-:Y:S01]  /*10b10*/  F2FP.BF16.PACK_AB R14, R188, R179 ;  /* 0x000000b3bc0e723e */ /* 0x010fe200000010ff */
[----:B------:R1:W3:Y:S01]  /*10b20*/  MUFU.EX2 R2, R0 ;  /* 0x0000000000027308 */ /* 0x0002e20000000800 */
[--C-:B------:R-:W-:Y:S02]  /*10b30*/  FFMA.FTZ R36, R47, c[0x0][0x2d0], -R32.reuse ;  /* 0x0000b4002f247a23 */ /* 0x100fe40000010820 */
[--C-:B------:R-:W-:Y:S07]  /*10b40*/  FFMA.FTZ R37, R46, c[0x0][0x2d0], -R32.reuse ;  /* 0x0000b4002e257a23 */ /* 0x100fee0000010820 */
[----:B------:R4:W-:Y:S10]  /*10b50*/  MUFU.EX2 R27, R4 ;  /* 0x00000004001b7308 */ /* 0x0009f40000000800 */
[----:B------:R-:W-:Y:S01]  /*10b60*/  MUFU.EX2 R37, R37 ;  /* 0x0000002500257308 */ /* 0x000fe20000000800 */
[----:B-1----:R-:W-:Y:S02]  /*10b70*/  FFMA.FTZ R0, R8, c[0x0][0x2d0], -R32 ;  /* 0x0000b40008007a23 */ /* 0x002fe40000010820 */
[C---:B---3--:R-:W-:Y:S02]  /*10b80*/  FMUL.FTZ R5, R2.reuse, R117 ;  /* 0x0000007502057220 */ /* 0x048fe40000410000 */
[C---:B------:R-:W-:Y:S05]  /*10b90*/  FFMA.FTZ R29, R2.reuse, R225, R10 ;  /* 0x000000e1021d7223 */ /* 0x040fea000001000a */
[----:B------:R-:W1:Y:S01]  /*10ba0*/  MUFU.EX2 R131, R0 ;  /* 0x0000000000837308 */ /* 0x000e620000000800 */
[C---:B------:R-:W-:Y:S02]  /*10bb0*/  FMUL.FTZ R8, R2.reuse, R112 ;  /* 0x0000007002087220 */ /* 0x040fe40000410000 */
[C---:B------:R-:W-:Y:S02]  /*10bc0*/  FMUL.FTZ R9, R2.reuse, R113 ;  /* 0x0000007102097220 */ /* 0x040fe40000410000 */
[--C-:B----4-:R-:W-:Y:S02]  /*10bd0*/  FFMA.FTZ R4, R11, c[0x0][0x2d0], -R32.reuse ;  /* 0x0000b4000b047a23 */ /* 0x110fe40000010820 */
[C---:B------:R-:W-:Y:S02]  /*10be0*/  FMUL.FTZ R68, R2.reuse, R68 ;  /* 0x0000004402447220 */ /* 0x040fe40000410000 */
[C---:B------:R-:W-:Y:S01]  /*10bf0*/  FMUL.FTZ R69, R2.reuse, R69 ;  /* 0x0000004502457220 */ /* 0x040fe20000410000 */
[----:B------:R3:W-:Y:S01]  /*10c00*/  MUFU.EX2 R195, R4 ;  /* 0x0000000400c37308 */ /* 0x0007e20000000800 */
[C---:B------:R-:W-:Y:S02]  /*10c10*/  FMUL.FTZ R72, R2.reuse, R72 ;  /* 0x0000004802487220 */ /* 0x040fe40000410000 */
[C---:B------:R-:W-:Y:S02]  /*10c20*/  FMUL.FTZ R73, R2.reuse, R73 ;  /* 0x0000004902497220 */ /* 0x040fe40000410000 */
[C---:B------:R-:W-:Y:S02]  /*10c30*/  FMUL.FTZ R76, R2.reuse, R76 ;  /* 0x0000004c024c7220 */ /* 0x040fe40000410000 */
[C---:B------:R-:W-:Y:S02]  /*10c40*/  FMUL.FTZ R77, R2.reuse, R77 ;  /* 0x0000004d024d7220 */ /* 0x040fe40000410000 */
[C---:B------:R-:W-:Y:S01]  /*10c50*/  FMUL.FTZ R80, R2.reuse, R80 ;  /* 0x0000005002507220 */ /* 0x040fe20000410000 */
[----:B------:R-:W-:Y:S01]  /*10c60*/  MUFU.EX2 R117, R26 ;  /* 0x0000001a00757308 */ /* 0x000fe20000000800 */
[C---:B------:R-:W-:Y:S02]  /*10c70*/  FMUL.FTZ R81, R2.reuse, R81 ;  /* 0x0000005102517220 */ /* 0x040fe40000410000 */
[C---:B------:R-:W-:Y:S01]  /*10c80*/  FMUL.FTZ R84, R2.reuse, R84 ;  /* 0x0000005402547220 */ /* 0x040fe20000410000 */
[----:B-1----:R-:W-:Y:S01]  /*10c90*/  F2FP.BF16.PACK_AB R13, R131, R27 ;  /* 0x0000001b830d723e */ /* 0x002fe200000010ff */
[----:B------:R-:W-:Y:S02]  /*10ca0*/  FFMA.FTZ R0, R7, c[0x0][0x2d0], -R32 ;  /* 0x0000b40007007a23 */ /* 0x000fe40000010820 */
[C---:B------:R-:W-:Y:S02]  /*10cb0*/  FMUL.FTZ R85, R2.reuse, R85 ;  /* 0x0000005502557220 */ /* 0x040fe40000410000 */
[C---:B------:R-:W-:Y:S01]  /*10cc0*/  FMUL.FTZ R88, R2.reuse, R88 ;  /* 0x0000005802587220 */ /* 0x040fe20000410000 */
[----:B------:R1:W4:Y:S01]  /*10cd0*/  MUFU.EX2 R178, R0 ;  /* 0x0000000000b27308 */ /* 0x0003220000000800 */
[C---:B------:R-:W-:Y:S02]  /*10ce0*/  FMUL.FTZ R89, R2.reuse, R89 ;  /* 0x0000005902597220 */ /* 0x040fe40000410000 */
[C---:B------:R-:W-:Y:S02]  /*10cf0*/  FMUL.FTZ R92, R2.reuse, R92 ;  /* 0x0000005c025c7220 */ /* 0x040fe40000410000 */
[C---:B---3--:R-:W-:Y:S02]  /*10d00*/  FMUL.FTZ R4, R2.reuse, R116 ;  /* 0x0000007402047220 */ /* 0x048fe40000410000 */
[C---:B------:R-:W-:Y:S02]  /*10d10*/  FMUL.FTZ R93, R2.reuse, R93 ;  /* 0x0000005d025d7220 */ /* 0x040fe40000410000 */
[C---:B------:R-:W-:Y:S02]  /*10d20*/  FMUL.FTZ R96, R2.reuse, R96 ;  /* 0x0000006002607220 */ /* 0x040fe40000410000 */
[C---:B------:R-:W-:Y:S02]  /*10d30*/  FMUL.FTZ R97, R2.reuse, R97 ;  /* 0x0000006102617220 */ /* 0x040fe40000410000 */
[C---:B------:R-:W-:Y:S02]  /*10d40*/  FMUL.FTZ R100, R2.reuse, R100 ;  /* 0x0000006402647220 */ /* 0x040fe40000410000 */
[C---:B------:R-:W-:Y:S02]  /*10d50*/  FMUL.FTZ R101, R2.reuse, R101 ;  /* 0x0000006502657220 */ /* 0x040fe40000410000 */
[C---:B------:R-:W-:Y:S02]  /*10d60*/  FMUL.FTZ R104, R2.reuse, R104 ;  /* 0x0000006802687220 */ /* 0x040fe40000410000 */
[C---:B------:R-:W-:Y:S02]  /*10d70*/  FMUL.FTZ R105, R2.reuse, R105 ;  /* 0x0000006902697220 */ /* 0x040fe40000410000 */
[C---:B------:R-:W-:Y:S02]  /*10d80*/  FMUL.FTZ R52, R2.reuse, R52 ;  /* 0x0000003402347220 */ /* 0x040fe40000410000 */
[C---:B------:R-:W-:Y:S01]  /*10d90*/  FMUL.FTZ R53, R2.reuse, R53 ;  /* 0x0000003502357220 */ /* 0x040fe20000410000 */
[----:B-1----:R-:W-:Y:S01]  /*10da0*/  FSEL R0, R3, RZ, P0 ;  /* 0x000000ff03007208 */ /* 0x002fe20000000000 */
[C---:B------:R-:W-:Y:S01]  /*10db0*/  FMUL.FTZ R56, R2.reuse, R56 ;  /* 0x0000003802387220 */ /* 0x040fe20000410000 */
[----:B----4-:R-:W-:Y:S01]  /*10dc0*/  F2FP.BF16.PACK_AB R15, R195, R178 ;  /* 0x000000b2c30f723e */ /* 0x010fe200000010ff */
[----:B------:R-:W-:Y:S01]  /*10dd0*/  FMUL.FTZ R57, R2, R57 ;  /* 0x0000003902397220 */ /* 0x000fe20000410000 */
[----:B------:R-:W-:Y:S01]  /*10de0*/  ISETP.GT.AND P0, PT, R196, R228, PT ;  /* 0x000000e4c400720c */ /* 0x000fe20003f04270 */
[----:B------:R-:W-:Y:S02]  /*10df0*/  FADD.FTZ R0, -R0, R111 ;  /* 0x0000006f00007221 */ /* 0x000fe40000010100 */
[----:B------:R-:W-:Y:S02]  /*10e00*/  FMUL.FTZ R60, R2, R60 ;  /* 0x0000003c023c7220 */ /* 0x000fe40000410000 */
[----:B------:R-:W-:Y:S02]  /*10e10*/  FMUL.FTZ R0, R0, c[0x0][0x2d0] ;  /* 0x0000b40000007a20 */ /* 0x000fe40000410000 */
[C---:B------:R-:W-:Y:S02]  /*10e20*/  FMUL.FTZ R61, R2.reuse, R61 ;  /* 0x0000003d023d7220 */ /* 0x040fe40000410000 */
[C---:B------:R-:W-:Y:S02]  /*10e30*/  FMUL.FTZ R64, R2.reuse, R64 ;  /* 0x0000004002407220 */ /* 0x040fe40000410000 */
[----:B------:R-:W1:Y:S01]  /*10e40*/  MUFU.EX2 R0, R0 ;  /* 0x0000000000007308 */ /* 0x000e620000000800 */
[----:B------:R-:W-:Y:S02]  /*10e50*/  FMUL.FTZ R65, R2, R65 ;  /* 0x0000004102417220 */ /* 0x000fe40000410000 */
[--C-:B------:R-:W-:Y:S07]  /*10e60*/  FFMA.FTZ R2, R135, c[0x0][0x2d0], -R24.reuse ;  /* 0x0000b40087027a23 */ /* 0x100fee0000010818 */
[----:B------:R3:W-:Y:S01]  /*10e70*/  MUFU.EX2 R110, R2 ;  /* 0x00000002006e7308 */ /* 0x0007e20000000800 */
[C---:B-1----:R-:W-:Y:S02]  /*10e80*/  FMUL.FTZ R6, R0.reuse, R118 ;  /* 0x0000007600067220 */ /* 0x042fe40000410000 */
[C---:B------:R-:W-:Y:S02]  /*10e90*/  FMUL.FTZ R7, R0.reuse, R119 ;  /* 0x0000007700077220 */ /* 0x040fe40000410000 */
[C---:B------:R-:W-:Y:S02]  /*10ea0*/  FFMA.FTZ R27, R0.reuse, R226, R27 ;  /* 0x000000e2001b7223 */ /* 0x040fe4000001001b */
[C---:B------:R-:W-:Y:S02]  /*10eb0*/  FMUL.FTZ R10, R0.reuse, R114 ;  /* 0x00000072000a7220 */ /* 0x040fe40000410000 */
[C---:B------:R-:W-:Y:S01]  /*10ec0*/  FMUL.FTZ R11, R0.reuse, R115 ;  /* 0x00000073000b7220 */ /* 0x040fe20000410000 */
[C---:B--2---:R-:W-:Y:S05]  /*10ed0*/  HMMA.16816.F32.BF16 R4, R12.reuse, R16, R4 ;  /* 0x000000100c04723c */ /* 0x044fea0000041804 */
[C---:B------:R-:W-:Y:S02]  /*10ee0*/  FMUL.FTZ R70, R0.reuse, R70 ;  /* 0x0000004600467220 */ /* 0x040fe40000410000 */
[C---:B------:R-:W-:Y:S01]  /*10ef0*/  FMUL.FTZ R71, R0.reuse, R71 ;  /* 0x0000004700477220 */ /* 0x040fe20000410000 */
[C---:B------:R-:W-:Y:S01]  /*10f00*/  HMMA.16816.F32.BF16 R8, R12.reuse, R18, R8 ;  /* 0x000000120c08723c */ /* 0x040fe20000041808 */
[----:B------:R-:W1:Y:S03]  /*10f10*/  LDSM.16.MT88.4 R16, [R186] ;  /* 0x00000000ba10783b */ /* 0x000e660000004200 */
[C---:B------:R-:W-:Y:S02]  /*10f20*/  FMUL.FTZ R74, R0.reuse, R74 ;  /* 0x0000004a004a7220 */ /* 0x040fe40000410000 */
[C---:B------:R-:W-:Y:S02]  /*10f30*/  FMUL.FTZ R75, R0.reuse, R75 ;  /* 0x0000004b004b7220 */ /* 0x040fe40000410000 */
[C---:B------:R-:W-:Y:S04]  /*10f40*/  FMUL.FTZ R78, R0.reuse, R78 ;  /* 0x0000004e004e7220 */ /* 0x040fe80000410000 */
        /* <DEDUP_REMOVED lines=11> */
[--C-:B---3--:R-:W-:Y:S02]  /*11000*/  FFMA.FTZ R2, R134, c[0x0][0x2d0], -R24.reuse ;  /* 0x0000b40086027a23 */ /* 0x108fe40000010818 */
[C---:B------:R-:W-:Y:S02]  /*11010*/  FMUL.FTZ R102, R0.reuse, R102 ;  /* 0x0000006600667220 */ /* 0x040fe40000410000 */
[----:B------:R2:W-:Y:S01]  /*11020*/  MUFU.EX2 R112, R2 ;  /* 0x0000000200707308 */ /* 0x0005e20000000800 */
[C---:B------:R-:W-:Y:S01]  /*11030*/  FMUL.FTZ R103, R0.reuse, R103 ;  /* 0x0000006700677220 */ /* 0x040fe20000410000 */
[C---:B-1----:R-:W-:Y:S03]  /*11040*/  HMMA.16816.F32.BF16 R68, R12.reuse, R16, R68 ;  /* 0x000000100c44723c */ /* 0x042fe60000041844 */
[C---:B------:R-:W-:Y:S02]  /*11050*/  FMUL.FTZ R106, R0.reuse, R106 ;  /* 0x0000006a006a7220 */ /* 0x040fe40000410000 */
        /* <DEDUP_REMOVED lines=8> */
[----:B--2---:R-:W-:Y:S02]  /*110e0*/  FFMA.FTZ R2, R133, c[0x0][0x2d0], -R24 ;  /* 0x0000b40085027a23 */ /* 0x004fe40000010818 */
[C---:B------:R-:W-:Y:S02]  /*110f0*/  FMUL.FTZ R63, R0.reuse, R63 ;  /* 0x0000003f003f7220 */ /* 0x040fe40000410000 */
[----:B------:R2:W-:Y:S01]  /*11100*/  MUFU.EX2 R115, R2 ;  /* 0x0000000200737308 */ /* 0x0005e20000000800 */
[C---:B------:R-:W-:Y:S02]  /*11110*/  FMUL.FTZ R66, R0.reuse, R66 ;  /* 0x0000004200427220 */ /* 0x040fe40000410000 */
[----:B------:R-:W-:Y:S02]  /*11120*/  FMUL.FTZ R67, R0, R67 ;  /* 0x0000004300437220 */ /* 0x000fe40000410000 */
[----:B------:R-:W-:Y:S05]  /*11130*/  FFMA.FTZ R0, R28, c[0x0][0x2d0], -R32 ;  /* 0x0000b4001c007a23 */ /* 0x000fea0000010820 */
[----:B------:R3:W-:Y:S01]  /*11140*/  MUFU.EX2 R200, R0 ;  /* 0x0000000000c87308 */ /* 0x0007e20000000800 */
[C---:B-1----:R-:W-:Y:S03]  /*11150*/  HMMA.16816.F32.BF16 R76, R12.reuse, R16, R76 ;  /* 0x000000100c4c723c */ /* 0x042fe6000004184c */
[--C-:B--2---:R-:W-:Y:S06]  /*11160*/  FFMA.FTZ R2, R132, c[0x0][0x2d0], -R24.reuse ;  /* 0x0000b40084027a23 */ /* 0x104fec0000010818 */
[----:B------:R1:W-:Y:S01]  /*11170*/  MUFU.EX2 R201, R2 ;  /* 0x0000000200c97308 */ /* 0x0003e20000000800 */
[C---:B------:R-:W-:Y:S01]  /*11180*/  HMMA.16816.F32.BF16 R80, R12.reuse, R18, R80 ;  /* 0x000000120c50723c */ /* 0x040fe20000041850 */
[----:B------:R-:W2:Y:S02]  /*11190*/  LDSM.16.MT88.4 R16, [R189] ;  /* 0x00000000bd10783b */ /* 0x000ea40000004200 */
[----:B---3--:R-:W-:Y:S06]  /*111a0*/  FFMA.FTZ R0, R143, c[0x0][0x2d0], -R24 ;  /* 0x0000b4008f007a23 */ /* 0x008fec0000010818 */
[----:B------:R3:W-:Y:S03]  /*111b0*/  MUFU.EX2 R143, R0 ;  /* 0x00000000008f7308 */ /* 0x0007e60000000800 */
[--C-:B-1----:R-:W-:Y:S07]  /*111c0*/  FFMA.FTZ R2, R20, c[0x0][0x2d0], -R32.reuse ;  /* 0x0000b40014027a23 */ /* 0x102fee0000010820 */
[----:B------:R1:W4:Y:S01]  /*111d0*/  MUFU.EX2 R111, R2 ;  /* 0x00000002006f7308 */ /* 0x0003220000000800 */
[--C-:B---3--:R-:W-:Y:S09]  /*111e0*/  FFMA.FTZ R0, R44, c[0x0][0x2d0], -R32.reuse ;  /* 0x0000b4002c007a23 */ /* 0x108ff20000010820 */
[----:B------:R3:W-:Y:S01]  /*111f0*/  MUFU.EX2 R116, R0 ;  /* 0x0000000000747308 */ /* 0x0007e20000000800 */
[C---:B--2---:R-:W-:Y:S09]  /*11200*/  HMMA.16816.F32.BF16 R84, R12.reuse, R16, R84 ;  /* 0x000000100c54723c */ /* 0x044ff20000041854 */
[----:B------:R-:W-:Y:S01]  /*11210*/  MUFU.EX2 R44, R50 ;  /* 0x00000032002c7308 */ /* 0x000fe20000000800 */
[C---:B------:R-:W-:Y:S01]  /*11220*/  HMMA.16816.F32.BF16 R88, R12.reuse, R18, R88 ;  /* 0x000000120c58723c */ /* 0x040fe20000041858 */
[----:B------:R-:W2:Y:S02]  /*11230*/  LDSM.16.MT88.4 R16, [R184+0x3000] ;  /* 0x00300000b810783b */ /* 0x000ea40000004200 */
[--C-:B-1----:R-:W-:Y:S06]  /*11240*/  FFMA.FTZ R2, R21, c[0x0][0x2d0], -R32.reuse ;  /* 0x0000b40015027a23 */ /* 0x102fec0000010820 */
[----:B------:R1:W5:Y:S01]  /*11250*/  MUFU.EX2 R114, R2 ;  /* 0x0000000200727308 */ /* 0x0003620000000800 */
[----:B------:R-:W-:Y:S02]  /*11260*/  LDSM.16.MT88.4 R20, [R186+0x800] ;  /* 0x00080000ba14783b */ /* 0x000fe40000004200 */
[--C-:B---3--:R-:W-:Y:S07]  /*11270*/  FFMA.FTZ R0, R45, c[0x0][0x2d0], -R32.reuse ;  /* 0x0000b4002d007a23 */ /* 0x108fee0000010820 */
[----:B------:R3:W-:Y:S10]  /*11280*/  MUFU.EX2 R118, R0 ;  /* 0x0000000000767308 */ /* 0x0007f40000000800 */
[----:B------:R-:W-:Y:S01]  /*11290*/  MUFU.EX2 R45, R40 ;  /* 0x00000028002d7308 */ /* 0x000fe20000000800 */
[----:B-1----:R-:W-:Y:S02]  /*112a0*/  FFMA.FTZ R2, R25, c[0x0][0x2d0], -R32 ;  /* 0x0000b40019027a23 */ /* 0x002fe40000010820 */
[----:B------:R-:W-:Y:S07]  /*112b0*/  FFMA.FTZ R25, R145, c[0x0][0x2d0], -R24 ;  /* 0x0000b40091197a23 */ /* 0x000fee0000010818 */
[----:B------:R1:W1:Y:S01]  /*112c0*/  MUFU.EX2 R113, R2 ;  /* 0x0000000200717308 */ /* 0x0002620000000800 */
[C---:B--2---:R-:W-:Y:S03]  /*112d0*/  HMMA.16816.F32.BF16 R92, R12.reuse, R16, R92 ;  /* 0x000000100c5c723c */ /* 0x044fe6000004185c */
[----:B---3--:R-:W-:Y:S06]  /*112e0*/  FFMA.FTZ R0, R48, c[0x0][0x2d0], -R32 ;  /* 0x0000b40030007a23 */ /* 0x008fec0000010820 */
[----:B------:R-:W2:Y:S01]  /*112f0*/  MUFU.EX2 R119, R25 ;  /* 0x0000001900777308 */ /* 0x000ea20000000800 */
[C---:B------:R-:W-:Y:S01]  /*11300*/  HMMA.16816.F32.BF16 R96, R12.reuse, R18, R96 ;  /* 0x000000120c60723c */ /* 0x040fe20000041860 */
[----:B------:R-:W3:Y:S08]  /*11310*/  LDSM.16.MT88.4 R16, [R186+0x3000] ;  /* 0x00300000ba10783b */ /* 0x000ef00000004200 */
[----:B------:R2:W-:Y:S03]  /*11320*/  MUFU.EX2 R141, R0 ;  /* 0x00000000008d7308 */ /* 0x0005e60000000800 */
[----:B-1----:R-:W-:Y:S02]  /*11330*/  FFMA.FTZ R2, R144, c[0x0][0x2d0], -R24 ;  /* 0x0000b40090027a23 */ /* 0x002fe40000010818 */
[----:B------:R-:W-:Y:S05]  /*11340*/  FADD.FTZ R24, R130, R29 ;  /* 0x0000001d82187221 */ /* 0x000fea0000010000 */
[----:B------:R1:W1:Y:S10]  /*11350*/  MUFU.EX2 R142, R2 ;  /* 0x00000002008e7308 */ /* 0x0002740000000800 */
[----:B------:R4:W-:Y:S01]  /*11360*/  MUFU.EX2 R130, R39 ;  /* 0x0000002700827308 */ /* 0x0009e20000000800 */
[----:B--2---:R-:W-:Y:S09]  /*11370*/  FFMA.FTZ R0, R49, c[0x0][0x2d0], -R32 ;  /* 0x0000b40031007a23 */ /* 0x004ff20000010820 */
[----:B------:R2:W2:Y:S01]  /*11380*/  MUFU.EX2 R140, R0 ;  /* 0x00000000008c7308 */ /* 0x0004a20000000800 */
[C---:B---3--:R-:W-:Y:S03]  /*11390*/  HMMA.16816.F32.BF16 R100, R12.reuse, R16, R100 ;  /* 0x000000100c64723c */ /* 0x048fe60000041864 */
[----:B-1----:R-:W-:Y:S04]  /*113a0*/  FADD.FTZ R2, R131, R27 ;  /* 0x0000001b83027221 */ /* 0x002fe80000010000 */
[----:B------:R-:W-:Y:S01]  /*113b0*/  FADD.FTZ R28, R178, R2 ;  /* 0x00000002b21c7221 */ /* 0x000fe20000010000 */
[C---:B------:R-:W-:Y:S01]  /*113c0*/  HMMA.16816.F32.BF16 R104, R12.reuse, R18, R104 ;  /* 0x000000120c68723c */ /* 0x040fe20000041868 */
[----:B------:R-:W1:Y:S01]  /*113d0*/  LDSM.16.MT88.4 R16, [R185+0x3000] ;  /* 0x00300000b910783b */ /* 0x000e620000004200 */
[----:B------:R3:W-:Y:S02]  /*113e0*/  MUFU.EX2 R131, R38 ;  /* 0x0000002600837308 */ /* 0x0007e40000000800 */
[----:B------:R-:W-:Y:S02]  /*113f0*/  FADD.FTZ R28, R195, R28 ;  /* 0x0000001cc31c7221 */ /* 0x000fe40000010000 */
[----:B----4-:R-:W-:Y:S02]  /*11400*/  FFMA.FTZ R39, R43, c[0x0][0x2d0], -R32 ;  /* 0x0000b4002b277a23 */ /* 0x010fe40000010820 */
[----:B------:R-:W-:Y:S02]  /*11410*/  FADD.FTZ R33, R111, R28 ;  /* 0x0000001c6f217221 */ /* 0x000fe40000010000 */
[----:B------:R-:W-:Y:S02]  /*11420*/  LDSM.16.MT88.4 R28, [R185+0x1800] ;  /* 0x00180000b91c783b */ /* 0x000fe40000004200 */
[----:B------:R-:W-:Y:S01]  /*11430*/  MUFU.EX2 R43, R51 ;  /* 0x00000033002b7308 */ /* 0x000fe20000000800 */
[----:B--2---:R-:W-:Y:S05]  /*11440*/  FADD.FTZ R0, R179, R24 ;  /* 0x00000018b3007221 */ /* 0x004fea0000010000 */
[----:B------:R-:W-:Y:S01]  /*11450*/  LDSM.16.MT88.4 R24, [R185+0x1000] ;  /* 0x00100000b918783b */ /* 0x000fe20000004200 */
[----:B------:R-:W-:Y:S02]  /*11460*/  FADD.FTZ R2, R188, R0 ;  /* 0x00000000bc027221 */ /* 0x000fe40000010000 */
[----:B------:R-:W-:Y:S01]  /*11470*/  FFMA.FTZ R0, R128, c[0x0][0x2d0], -R32 ;  /* 0x0000b40080007a23 */ /* 0x000fe20000010820 */
[----:B------:R-:W-:Y:S01]  /*11480*/  MUFU.EX2 R40, R36 ;  /* 0x0000002400287308 */ /* 0x000fe20000000800 */
[----:B------:R-:W-:Y:S04]  /*11490*/  FADD.FTZ R2, R110, R2 ;  /* 0x000000026e027221 */ /* 0x000fe80000010000 */
[C---:B------:R-:W-:Y:S02]  /*114a0*/  FADD.FTZ R34, R112.reuse, R2 ;  /* 0x0000000270227221 */ /* 0x040fe40000010000 */
[----:B------:R-:W-:Y:S02]  /*114b0*/  FFMA.FTZ R2, R177, c[0x0][0x2d0], -R32 ;  /* 0x0000b400b1027a23 */ /* 0x000fe40000010820 */
[----:B---3--:R-:W-:Y:S01]  /*114c0*/  FADD.FTZ R38, R115, R34 ;  /* 0x0000002273267221 */ /* 0x008fe20000010000 */
[----:B------:R2:W3:Y:S01]  /*114d0*/  MUFU.EX2 R135, R0 ;  /* 0x0000000000877308 */ /* 0x0004e20000000800 */
[C---:B-1----:R-:W-:Y:S09]  /*114e0*/  HMMA.16816.F32.BF16 R52, R12.reuse, R16, R52 ;  /* 0x000000100c34723c */ /* 0x042ff20000041834 */
[----:B------:R-:W-:Y:S01]  /*114f0*/  MUFU.EX2 R128, R42 ;  /* 0x0000002a00807308 */ /* 0x000fe20000000800 */
[C---:B------:R-:W-:Y:S01]  /*11500*/  HMMA.16816.F32.BF16 R56, R12.reuse, R18, R56 ;  /* 0x000000120c38723c */ /* 0x040fe20000041838 */
[----:B------:R-:W1:Y:S08]  /*11510*/  LDSM.16.MT88.4 R16, [R187+0x3000] ;  /* 0x00300000bb10783b */ /* 0x000e700000004200 */
[----:B------:R-:W-:Y:S03]  /*11520*/  MUFU.EX2 R42, R108 ;  /* 0x0000006c002a7308 */ /* 0x000fe60000000800 */
[--C-:B--2---:R-:W-:Y:S07]  /*11530*/  FFMA.FTZ R0, R129, c[0x0][0x2d0], -R32.reuse ;  /* 0x0000b40081007a23 */ /* 0x104fee0000010820 */
[----:B------:R2:W4:Y:S10]  /*11540*/  MUFU.EX2 R134, R0 ;  /* 0x0000000000867308 */ /* 0x0005340000000800 */
[----:B------:R-:W-:Y:S10]  /*11550*/  MUFU.EX2 R129, R41 ;  /* 0x0000002900817308 */ /* 0x000ff40000000800 */
[----:B------:R3:W-:Y:S01]  /*11560*/  MUFU.EX2 R41, R2 ;  /* 0x0000000200297308 */ /* 0x0007e20000000800 */
[----:B--2---:R-:W-:Y:S01]  /*11570*/  FFMA.FTZ R0, R147, c[0x0][0x2d0], -R32 ;  /* 0x0000b40093007a23 */ /* 0x004fe20000010820 */
[C---:B-1----:R-:W-:Y:S08]  /*11580*/  HMMA.16816.F32.BF16 R60, R12.reuse, R16, R60 ;  /* 0x000000100c3c723c */ /* 0x042ff0000004183c */
[----:B------:R1:W2:Y:S01]  /*11590*/  MUFU.EX2 R133, R0 ;  /* 0x0000000000857308 */ /* 0x0002a20000000800 */
[----:B------:R-:W-:Y:S01]  /*115a0*/  HMMA.16816.F32.BF16 R64, R12, R18, R64 ;  /* 0x000000120c40723c */ /* 0x000fe20000041840 */
[----:B------:R-:W2:Y:S08]  /*115b0*/  LDSM.16.MT88.4 R16, [R184+0x800] ;  /* 0x00080000b810783b */ /* 0x000eb00000004200 */
[----:B------:R-:W-:Y:S03]  /*115c0*/  MUFU.EX2 R39, R39 ;  /* 0x0000002700277308 */ /* 0x000fe60000000800 */
[----:B------:R-:W-:Y:S01]  /*115d0*/  F2FP.BF16.PACK_AB R12, R112, R110 ;  /* 0x0000006e700c723e */ /* 0x000fe200000010ff */
[C---:B---3--:R-:W-:Y:S01]  /*115e0*/  FADD.FTZ R2, R201.reuse, R38 ;  /* 0x00000026c9027221 */ /* 0x048fe20000010000 */
[----:B------:R-:W-:Y:S02]  /*115f0*/  F2FP.BF16.PACK_AB R14, R201, R115 ;  /* 0x00000073c90e723e */ /* 0x000fe400000010ff */
[----:B-----5:R-:W-:Y:S01]  /*11600*/  F2FP.BF16.PACK_AB R13, R114, R111 ;  /* 0x0000006f720d723e */ /* 0x020fe200000010ff */
[----:B------:R-:W-:Y:S01]  /*11610*/  FADD.FTZ R2, R117, R2 ;  /* 0x0000000275027221 */ /* 0x000fe20000010000 */
[----:B------:R-:W-:Y:S03]  /*11620*/  F2FP.BF16.PACK_AB R15, R200, R113 ;  /* 0x00000071c80f723e */ /* 0x000fe600000010ff */
[----:B------:R-:W-:Y:S02]  /*11630*/  FADD.FTZ R2, R119, R2 ;  /* 0x0000000277027221 */ /* 0x000fe40000010000 */
[--C-:B-1----:R-:W-:Y:S04]  /*11640*/  FFMA.FTZ R0, R148, c[0x0][0x2d0], -R32.reuse ;  /* 0x0000b40094007a23 */ /* 0x102fe80000010820 */
[----:B------:R1:W3:Y:S01]  /*11650*/  MUFU.EX2 R132, R0 ;  /* 0x0000000000847308 */ /* 0x0002e20000000800 */
[C---:B--2---:R-:W-:Y:S03]  /*11660*/  HMMA.16816.F32.BF16 R4, R12.reuse, R16, R4 ;  /* 0x000000100c04723c */ /* 0x044fe60000041804 */
[--C-:B-1----:R-:W-:Y:S05]  /*11670*/  FFMA.FTZ R0, R149, c[0x0][0x2d0], -R32.reuse ;  /* 0x0000b40095007a23 */ /* 0x102fea0000010820 */
[C---:B------:R-:W-:Y:S01]  /*11680*/  HMMA.16816.F32.BF16 R8, R12.reuse, R18, R8 ;  /* 0x000000120c08723c */ /* 0x040fe20000041808 */
[----:B------:R-:W1:Y:S01]  /*11690*/  LDSM.16.MT88.4 R16, [R185+0x800] ;  /* 0x00080000b910783b */ /* 0x000e620000004200 */
[----:B------:R2:W5:Y:S06]  /*116a0*/  MUFU.EX2 R111, R0 ;  /* 0x00000000006f7308 */ /* 0x00056c0000000800 */
[C---:B------:R-:W-:Y:S08]  /*116b0*/  HMMA.16816.F32.BF16 R68, R12.reuse, R20, R68 ;  /* 0x000000140c44723c */ /* 0x040ff00000041844 */
[C---:B------:R-:W-:Y:S01]  /*116c0*/  HMMA.16816.F32.BF16 R72, R12.reuse, R22, R72 ;  /* 0x000000160c48723c */ /* 0x040fe20000041848 */
[----:B------:R-:W3:Y:S03]  /*116d0*/  LDSM.16.MT88.4 R20, [R187+0x800] ;  /* 0x00080000bb14783b */ /* 0x000ee60000004200 */
[--C-:B--2---:R-:W-:Y:S04]  /*116e0*/  FFMA.FTZ R0, R150, c[0x0][0x2d0], -R32.reuse ;  /* 0x0000b40096007a23 */ /* 0x104fe80000010820 */
[----:B------:R2:W2:Y:S01]  /*116f0*/  MUFU.EX2 R110, R0 ;  /* 0x00000000006e7308 */ /* 0x0004a20000000800 */
[C---:B-1----:R-:W-:Y:S08]  /*11700*/  HMMA.16816.F32.BF16 R76, R12.reuse, R16, R76 ;  /* 0x000000100c4c723c */ /* 0x042ff0000004184c */
[C---:B------:R-:W-:Y:S01]  /*11710*/  HMMA.16816.F32.BF16 R80, R12.reuse, R18, R80 ;  /* 0x000000120c50723c */ /* 0x040fe20000041850 */
[----:B------:R-:W1:Y:S03]  /*11720*/  LDSM.16.MT88.4 R16, [R184+0x3800] ;  /* 0x00380000b810783b */ /* 0x000e660000004200 */
[--C-:B--2---:R-:W-:Y:S04]  /*11730*/  FFMA.FTZ R0, R151, c[0x0][0x2d0], -R32.reuse ;  /* 0x0000b40097007a23 */ /* 0x104fe80000010820 */
[C---:B---3--:R-:W-:Y:S01]  /*11740*/  HMMA.16816.F32.BF16 R84, R12.reuse, R20, R84 ;  /* 0x000000140c54723c */ /* 0x048fe20000041854 */
[----:B------:R2:W3:Y:S07]  /*11750*/  MUFU.EX2 R49, R0 ;  /* 0x0000000000317308 */ /* 0x0004ee0000000800 */
[C---:B------:R-:W-:Y:S01]  /*11760*/  HMMA.16816.F32.BF16 R88, R12.reuse, R22, R88 ;  /* 0x000000160c58723c */ /* 0x040fe20000041858 */
[----:B------:R-:W3:Y:S03]  /*11770*/  LDSM.16.MT88.4 R20, [R186+0x3800] ;  /* 0x00380000ba14783b */ /* 0x000ee60000004200 */
[----:B--2---:R-:W-:Y:S04]  /*11780*/  FFMA.FTZ R0, R176, c[0x0][0x2d0], -R32 ;  /* 0x0000b400b0007a23 */ /* 0x004fe80000010820 */
[----:B------:R2:W2:Y:S01]  /*11790*/  MUFU.EX2 R48, R0 ;  /* 0x0000000000307308 */ /* 0x0004a20000000800 */
[C---:B-1----:R-:W-:Y:S08]  /*117a0*/  HMMA.16816.F32.BF16 R92, R12.reuse, R16, R92 ;  /* 0x000000100c5c723c */ /* 0x042ff0000004185c */
[C---:B------:R-:W-:Y:S01]  /*117b0*/  HMMA.16816.F32.BF16 R96, R12.reuse, R18, R96 ;  /* 0x000000120c60723c */ /* 0x040fe20000041860 */
[----:B------:R-:W1:Y:S07]  /*117c0*/  LDSM.16.MT88.4 R16, [R185+0x3800] ;  /* 0x00380000b910783b */ /* 0x000e6e0000004200 */
[C---:B---3--:R-:W-:Y:S04]  /*117d0*/  HMMA.16816.F32.BF16 R100, R12.reuse, R20, R100 ;  /* 0x000000140c64723c */ /* 0x048fe80000041864 */
[----:B--2---:R-:W-:Y:S04]  /*117e0*/  FADD.FTZ R0, R114, R33 ;  /* 0x0000002172007221 */ /* 0x004fe80000010000 */
[C---:B------:R-:W-:Y:S01]  /*117f0*/  HMMA.16816.F32.BF16 R104, R12.reuse, R22, R104 ;  /* 0x000000160c68723c */ /* 0x040fe20000041868 */
[----:B------:R-:W2:Y:S03]  /*11800*/  LDSM.16.MT88.4 R20, [R187+0x3800] ;  /* 0x00380000bb14783b */ /* 0x000ea60000004200 */
[----:B------:R-:W-:Y:S04]  /*11810*/  FADD.FTZ R0, R113, R0 ;  /* 0x0000000071007221 */ /* 0x000fe80000010000 */
[----:B------:R-:W-:Y:S01]  /*11820*/  FADD.FTZ R0, R200, R0 ;  /* 0x00000000c8007221 */ /* 0x000fe20000010000 */
[----:B------:R-:W-:Y:S03]  /*11830*/  LDSM.16.MT88.4 R32, [R187+0x2000] ;  /* 0x00200000bb20783b */ /* 0x000fe60000004200 */
[----:B------:R-:W-:Y:S04]  /*11840*/  FADD.FTZ R0, R116, R0 ;  /* 0x0000000074007221 */ /* 0x000fe80000010000 */
[----:B------:R-:W-:Y:S01]  /*11850*/  FADD.FTZ R36, R118, R0 ;  /* 0x0000000076247221 */ /* 0x000fe20000010000 */
[----:B------:R-:W-:Y:S01]  /*11860*/  LDSM.16.MT88.4 R112, [R184+0x2800] ;  /* 0x00280000b870783b */ /* 0x000fe20000004200 */
[----:B------:R-:W-:Y:S02]  /*11870*/  FADD.FTZ R0, R142, R2 ;  /* 0x000000028e007221 */ /* 0x000fe40000010000 */
[----:B------:R-:W-:Y:S02]  /*11880*/  FADD.FTZ R2, R141, R36 ;  /* 0x000000248d027221 */ /* 0x000fe40000010000 */
[----:B------:R-:W-:Y:S02]  /*11890*/  FADD.FTZ R0, R143, R0 ;  /* 0x000000008f007221 */ /* 0x000fe40000010000 */
[----:B------:R-:W-:Y:S01]  /*118a0*/  FADD.FTZ R2, R140, R2 ;  /* 0x000000028c027221 */ /* 0x000fe20000010000 */
[C---:B-1----:R-:W-:Y:S03]  /*118b0*/  HMMA.16816.F32.BF16 R52, R12.reuse, R16, R52 ;  /* 0x000000100c34723c */ /* 0x042fe60000041834 */
[----:B------:R-:W-:Y:S02]  /*118c0*/  FADD.FTZ R0, R138, R0 ;  /* 0x000000008a007221 */ /* 0x000fe40000010000 */
[----:B------:R-:W-:Y:S02]  /*118d0*/  FADD.FTZ R2, R135, R2 ;  /* 0x0000000287027221 */ /* 0x000fe40000010000 */
[----:B------:R-:W-:Y:S01]  /*118e0*/  FADD.FTZ R0, R139, R0 ;  /* 0x000000008b007221 */ /* 0x000fe20000010000 */
[C---:B------:R-:W-:Y:S01]  /*118f0*/  HMMA.16816.F32.BF16 R56, R12.reuse, R18, R56 ;  /* 0x000000120c38723c */ /* 0x040fe20000041838 */
[----:B------:R-:W1:Y:S03]  /*11900*/  LDSM.16.MT88.4 R16, [R184+0x1000] ;  /* 0x00100000b810783b */ /* 0x000e660000004200 */
[----:B----4-:R-:W-:Y:S02]  /*11910*/  FADD.FTZ R2, R134, R2 ;  /* 0x0000000286027221 */ /* 0x010fe40000010000 */
[----:B------:R-:W-:Y:S02]  /*11920*/  FADD.FTZ R0, R137, R0 ;  /* 0x0000000089007221 */ /* 0x000fe40000010000 */
[C---:B--2---:R-:W-:Y:S04]  /*11930*/  HMMA.16816.F32.BF16 R60, R12.reuse, R20, R60 ;  /* 0x000000140c3c723c */ /* 0x044fe8000004183c */
[----:B------:R-:W-:Y:S02]  /*11940*/  FADD.FTZ R2, R133, R2 ;  /* 0x0000000285027221 */ /* 0x000fe40000010000 */
[----:B------:R-:W-:Y:S02]  /*11950*/  FADD.FTZ R0, R136, R0 ;  /* 0x0000000088007221 */ /* 0x000fe40000010000 */
[----:B------:R-:W-:Y:S01]  /*11960*/  HMMA.16816.F32.BF16 R64, R12, R22, R64 ;  /* 0x000000160c40723c */ /* 0x000fe20000041840 */
[----:B------:R-:W2:Y:S03]  /*11970*/  LDSM.16.MT88.4 R20, [R186+0x1000] ;  /* 0x00100000ba14783b */ /* 0x000ea60000004200 */
[----:B------:R-:W-:Y:S02]  /*11980*/  FADD.FTZ R2, R132, R2 ;  /* 0x0000000284027221 */ /* 0x000fe40000010000 */
[----:B------:R-:W-:Y:S01]  /*11990*/  FADD.FTZ R0, R128, R0 ;  /* 0x0000000080007221 */ /* 0x000fe20000010000 */
[----:B------:R-:W-:Y:S01]  /*119a0*/  F2FP.BF16.PACK_AB R12, R119, R117 ;  /* 0x00000075770c723e */ /* 0x000fe200000010ff */
[----:B-----5:R-:W-:Y:S01]  /*119b0*/  FADD.FTZ R2, R111, R2 ;  /* 0x000000026f027221 */ /* 0x020fe20000010000 */
[----:B------:R-:W-:Y:S03]  /*119c0*/  F2FP.BF16.PACK_AB R14, R143, R142 ;  /* 0x0000008e8f0e723e */ /* 0x000fe600000010ff */
[----:B------:R-:W-:Y:S01]  /*119d0*/  F2FP.BF16.PACK_AB R13, R118, R116 ;  /* 0x00000074760d723e */ /* 0x000fe200000010ff */
[----:B------:R-:W-:Y:S01]  /*119e0*/  FADD.FTZ R0, R130, R0 ;  /* 0x0000000082007221 */ /* 0x000fe20000010000 */
[----:B------:R-:W-:Y:S01]  /*119f0*/  F2FP.BF16.PACK_AB R15, R140, R141 ;  /* 0x0000008d8c0f723e */ /* 0x000fe200000010ff */
[----:B------:R-:W-:Y:S02]  /*11a00*/  FADD.FTZ R2, R110, R2 ;  /* 0x000000026e027221 */ /* 0x000fe40000010000 */
[----:B------:R-:W-:Y:S02]  /*11a10*/  FADD.FTZ R0, R131, R0 ;  /* 0x0000000083007221 */ /* 0x000fe40000010000 */
[----:B------:R-:W-:Y:S02]  /*11a20*/  FADD.FTZ R2, R49, R2 ;  /* 0x0000000231027221 */ /* 0x000fe40000010000 */
[----:B------:R-:W-:Y:S01]  /*11a30*/  FADD.FTZ R0, R129, R0 ;  /* 0x0000000081007221 */ /* 0x000fe20000010000 */
        /* <DEDUP_REMOVED lines=21> */
[C---:B--2---:R-:W-:Y:S08]  /*11b90*/  HMMA.16816.F32.BF16 R60, R12.reuse, R20, R60 ;  /* 0x000000140c3c723c */ /* 0x044ff0000004183c */
[----:B------:R-:W-:Y:S01]  /*11ba0*/  HMMA.16816.F32.BF16 R64, R12, R22, R64 ;  /* 0x000000160c40723c */ /* 0x000fe20000041840 */
[----:B------:R-:W2:Y:S06]  /*11bb0*/  LDSM.16.MT88.4 R20, [R187+0x1800] ;  /* 0x00180000bb14783b */ /* 0x000eac0000004200 */
[----:B------:R-:W-:Y:S02]  /*11bc0*/  F2FP.BF16.PACK_AB R12, R139, R138 ;  /* 0x0000008a8b0c723e */ /* 0x000fe400000010ff */
[----:B------:R-:W-:Y:S03]  /*11bd0*/  F2FP.BF16.PACK_AB R14, R136, R137 ;  /* 0x00000089880e723e */ /* 0x000fe600000010ff */
[----:B------:R-:W-:Y:S02]  /*11be0*/  F2FP.BF16.PACK_AB R13, R134, R135 ;  /* 0x00000087860d723e */ /* 0x000fe400000010ff */
[----:B------:R-:W-:Y:S07]  /*11bf0*/  F2FP.BF16.PACK_AB R15, R132, R133 ;  /* 0x00000085840f723e */ /* 0x000fee00000010ff */
        /* <DEDUP_REMOVED lines=27> */
[----:B------:R-:W-:Y:S02]  /*11db0*/  F2FP.BF16.PACK_AB R15, R48, R49 ;  /* 0x00000031300f723e */ /* 0x000fe400000010ff */
[----:B------:R-:W-:Y:S02]  /*11dc0*/  MOV R110, R109 ;  /* 0x0000006d006e7202 */ /* 0x000fe40000000f00 */
[----:B------:R-:W-:Y:S03]  /*11dd0*/  MOV R111, R3 ;  /* 0x00000003006f7202 */ /* 0x000fe60000000f00 */
        /* <DEDUP_REMOVED lines=22> */
[----:B------:R-:W-:Y:S01]  /*11f40*/  HMMA.16816.F32.BF16 R64, R12, R30, R64 ;  /* 0x0000001e0c40723c */ /* 0x000fe20000041840 */
[----:B------:R-:W3:Y:S06]  /*11f50*/  LDSM.16.MT88.4 R28, [R186+0x5800] ;  /* 0x00580000ba1c783b */ /* 0x000eec0000004200 */
[----:B------:R-:W-:Y:S02]  /*11f60*/  F2FP.BF16.PACK_AB R12, R43, R42 ;  /* 0x0000002a2b0c723e */ /* 0x000fe400000010ff */
[----:B------:R-:W-:Y:S03]  /*11f70*/  F2FP.BF16.PACK_AB R14, R45, R44 ;  /* 0x0000002c2d0e723e */ /* 0x000fe600000010ff */
[----:B------:R-:W-:Y:S02]  /*11f80*/  F2FP.BF16.PACK_AB R13, R40, R41 ;  /* 0x00000029280d723e */ /* 0x000fe400000010ff */
[----:B------:R-:W-:Y:S07]  /*11f90*/  F2FP.BF16.PACK_AB R15, R39, R37 ;  /* 0x00000025270f723e */ /* 0x000fee00000010ff */
[C---:B------:R-:W-:Y:S01]  /*11fa0*/  HMMA.16816.F32.BF16 R116, R12.reuse, R112, R4 ;  /* 0x000000700c74723c */ /* 0x040fe20000041804 */
[----:B------:R-:W5:Y:S07]  /*11fb0*/  LDSM.16.MT88.4 R4, [R185+0x5800] ;  /* 0x00580000b904783b */ /* 0x000f6e0000004200 */
[C---:B------:R-:W-:Y:S01]  /*11fc0*/  HMMA.16816.F32.BF16 R112, R12.reuse, R114, R8 ;  /* 0x000000720c70723c */ /* 0x040fe20000041808 */
[----:B------:R-:W3:Y:S07]  /*11fd0*/  LDSM.16.MT88.4 R8, [R187+0x5800] ;  /* 0x00580000bb08783b */ /* 0x000eee0000004200 */
[C---:B-1----:R-:W-:Y:S08]  /*11fe0*/  HMMA.16816.F32.BF16 R68, R12.reuse, R16, R68 ;  /* 0x000000100c44723c */ /* 0x042ff00000041844 */
[C---:B------:R-:W-:Y:S08]  /*11ff0*/  HMMA.16816.F32.BF16 R72, R12.reuse, R18, R72 ;  /* 0x000000120c48723c */ /* 0x040ff00000041848 */
[C---:B----4-:R-:W-:Y:S08]  /*12000*/  HMMA.16816.F32.BF16 R76, R12.reuse, R20, R76 ;  /* 0x000000140c4c723c */ /* 0x050ff0000004184c */
[C---:B------:R-:W-:Y:S08]  /*12010*/  HMMA.16816.F32.BF16 R80, R12.reuse, R22, R80 ;  /* 0x000000160c50723c */ /* 0x040ff00000041850 */
[C---:B--2---:R-:W-:Y:S08]  /*12020*/  HMMA.16816.F32.BF16 R84, R12.reuse, R24, R84 ;  /* 0x000000180c54723c */ /* 0x044ff00000041854 */
[C---:B------:R-:W-:Y:S08]  /*12030*/  HMMA.16816.F32.BF16 R88, R12.reuse, R26, R88 ;  /* 0x0000001a0c58723c */ /* 0x040ff00000041858 */
[C---:B------:R-:W-:Y:S08]  /*12040*/  HMMA.16816.F32.BF16 R92, R12.reuse, R32, R92 ;  /* 0x000000200c5c723c */ /* 0x040ff0000004185c */
[C---:B------:R-:W-:Y:S08]  /*12050*/  HMMA.16816.F32.BF16 R96, R12.reuse, R34, R96 ;  /* 0x000000220c60723c */ /* 0x040ff00000041860 */
[C---:B---3--:R-:W-:Y:S08]  /*12060*/  HMMA.16816.F32.BF16 R100, R12.reuse, R28, R100 ;  /* 0x0000001c0c64723c */ /* 0x048ff00000041864 */
[C---:B------:R-:W-:Y:S08]  /*12070*/  HMMA.16816.F32.BF16 R104, R12.reuse, R30, R104 ;  /* 0x0000001e0c68723c */ /* 0x040ff00000041868 */
[C---:B-----5:R-:W-:Y:S07]  /*12080*/  HMMA.16816.F32.BF16 R52, R12.reuse, R4, R52 ;  /* 0x000000040c34723c */ /* 0x060fee0000041834 */
[----:B------:R-:W-:Y:S01]  /*12090*/  FADD.FTZ R4, R48, R2 ;  /* 0x0000000230047221 */ /* 0x000fe20000010000 */
[C---:B------:R-:W-:Y:S04]  /*120a0*/  HMMA.16816.F32.BF16 R56, R12.reuse, R6, R56 ;  /* 0x000000060c38723c */ /* 0x040fe80000041838 */
[----:B------:R-:W-:Y:S02]  /*120b0*/  FADD.FTZ R2, R42, R0 ;  /* 0x000000002a027221 */ /* 0x000fe40000010000 */
[----:B------:R-:W-:Y:S02]  /*120c0*/  FADD.FTZ R0, R41, R4 ;  /* 0x0000000429007221 */ /* 0x000fe40000010000 */
[C---:B------:R-:W-:Y:S04]  /*120d0*/  HMMA.16816.F32.BF16 R60, R12.reuse, R8, R60 ;  /* 0x000000080c3c723c */ /* 0x040fe8000004183c */
[----:B------:R-:W-:Y:S02]  /*120e0*/  FADD.FTZ R2, R43, R2 ;  /* 0x000000022b027221 */ /* 0x000fe40000010000 */
[----:B------:R-:W-:Y:S02]  /*120f0*/  FADD.FTZ R0, R40, R0 ;  /* 0x0000000028007221 */ /* 0x000fe40000010000 */
[----:B------:R-:W-:Y:S04]  /*12100*/  HMMA.16816.F32.BF16 R64, R12, R10, R64 ;  /* 0x0000000a0c40723c */ /* 0x000fe80000041840 */
[----:B------:R-:W-:Y:S02]  /*12110*/  FADD.FTZ R4, R44, R2 ;  /* 0x000000022c047221 */ /* 0x000fe40000010000 */
[----:B------:R-:W-:Y:S01]  /*12120*/  FADD.FTZ R2, R37, R0 ;  /* 0x0000000025027221 */ /* 0x000fe20000010000 */
[----:B------:R-:W-:Y:S01]  /*12130*/  IADD3 R0, R196, -0x1, RZ ;  /* 0xffffffffc4007810 */ /* 0x000fe20007ffe0ff */
[----:B------:R-:W-:Y:S01]  /*12140*/  FADD.FTZ R225, R45, R4 ;  /* 0x000000042de17221 */ /* 0x000fe20000010000 */
[----:B------:R-:W-:Y:S03]  /*12150*/  MOV R4, R3 ;  /* 0x0000000300047202 */ /* 0x000fe60000000f00 */
[----:B------:R-:W-:Y:S01]  /*12160*/  MOV R196, R0 ;  /* 0x0000000000c47202 */ /* 0x000fe20000000f00 */
[----:B------:R-:W-:Y:S01]  /*12170*/  FADD.FTZ R226, R39, R2 ;  /* 0x0000000227e27221 */ /* 0x000fe20000010000 */
[----:B------:R-:W-:-:S05]  /*12180*/  @P0 BRA `(.L_x_769) ;  /* 0xffffbf1000000947 */ /* 0x000fca000383ffff */
.L_x_751:
[----:B------:R-:W-:Y:S05]  /*12190*/  BRA.DIV ~URZ, `(.L_x_770) ;  /* 0x000067f27f007947 */ /* 0x000fea000b800000 */
[----:B------:R1:W2:Y:S02]  /*121a0*/  SHFL.BFLY PT, R0, R225, 0x2, 0x1f ;  /* 0x0c401f00e1007f89 */ /* 0x0002a400000e0000 */
.L_x_864:
[----:B--2---:R-:W-:Y:S01]  /*121b0*/  FADD.FTZ R5, R0, R225 ;  /* 0x000000e100057221 */ /* 0x004fe20000010000 */
[----:B------:R-:W-:Y:S05]  /*121c0*/  BRA.DIV ~URZ, `(.L_x_771) ;  /* 0x000068127f007947 */ /* 0x000fea000b800000 */
[----:B------:R-:W2:Y:S04]  /*121d0*/  SHFL.BFLY PT, R0, R226, 0x2, 0x1f ;  /* 0x0c401f00e2007f89 */ /* 0x000ea800000e0000 */
[----:B------:R-:W3:Y:S01]  /*121e0*/  SHFL.BFLY PT, R2, R5, 0x1, 0x1f ;  /* 0x0c201f0005027f89 */ /* 0x000ee200000e0000 */
[----:B--2---:R-:W-:-:S02]  /*121f0*/  FADD.FTZ R6, R0, R226 ;  /* 0x000000e200067221 */ /* 0x004fc40000010000 */
[----:B---3--:R-:W-:-:S03]  /*12200*/  FADD.FTZ R5, R5, R2 ;  /* 0x0000000205057221 */ /* 0x008fc60000010000 */
[----:B------:R2:W3:Y:S04]  /*12210*/  SHFL.BFLY PT, R3, R6, 0x1, 0x1f ;  /* 0x0c201f0006037f89 */ /* 0x0004e800000e0000 */
.L_x_865:
[----:B------:R-:W-:Y:S01]  /*12220*/  FSETP.NE.FTZ.AND P1, PT, R5, RZ, PT ;  /* 0x000000ff0500720b */ /* 0x000fe20003f35000 */
[----:B---3--:R-:W-:Y:S01]  /*12230*/  FADD.FTZ R3, R3, R6 ;  /* 0x0000000603037221 */ /* 0x008fe20000010000 */
[----:B------:R-:W-:Y:S02]  /*12240*/  MOV R2, RZ ;  /* 0x000000ff00027202 */ /* 0x000fe40000000f00 */
[----:B------:R-:W-:Y:S02]  /*12250*/  MOV R0, RZ ;  /* 0x000000ff00007202 */ /* 0x000fe40000000f00 */
[----:B------:R-:W-:Y:S02]  /*12260*/  FSETP.NE.FTZ.AND P0, PT, R3, RZ, PT ;  /* 0x000000ff0300720b */ /* 0x000fe40003f15000 */
[----:B------:R-:W-:Y:S02]  /*12270*/  MOV R23, 0xff800000 ;  /* 0xff80000000177802 */ /* 0x000fe40000000f00 */
[----:B------:R-:W-:-:S03]  /*12280*/  MOV R22, 0xff800000 ;  /* 0xff80000000167802 */ /* 0x000fc60000000f00 */
[----:B------:R-:W3:Y:S08]  /*12290*/  @P1 MUFU.LG2 R7, R5 ;  /* 0x0000000500071308 */ /* 0x000ef00000000c00 */
[----:B------:R4:W5:Y:S01]  /*122a0*/  @P1 MUFU.RCP R2, R5 ;  /* 0x0000000500021308 */ /* 0x0009620000001000 */
[----:B---3--:R-:W-:-:S07]  /*122b0*/  @P1 FMUL.FTZ R7, R7, 0.69314718246459960938 ;  /* 0x3f31721807071820 */ /* 0x008fce0000410000 */
[----:B------:R-:W3:Y:S01]  /*122c0*/  @P0 MUFU.RCP R0, R3 ;  /* 0x0000000300000308 */ /* 0x000ee20000001000 */
[----:B----4-:R-:W-:Y:S01]  /*122d0*/  @P1 MOV R5, 0x3f317218 ;  /* 0x3f31721800051802 */ /* 0x010fe20000000f00 */
[C---:B-----5:R-:W-:Y:S02]  /*122e0*/  FMUL.FTZ R28, R2.reuse, R68 ;  /* 0x00000044021c7220 */ /* 0x060fe40000410000 */
[C---:B------:R-:W-:Y:S02]  /*122f0*/  FMUL.FTZ R29, R2.reuse, R69 ;  /* 0x00000045021d7220 */ /* 0x040fe40000410000 */
[----:B------:R-:W-:Y:S02]  /*12300*/  @P1 FMUL.FTZ R5, R5, c[0x0][0x2d0] ;  /* 0x0000b40005051a20 */ /* 0x000fe40000410000 */
[C---:B------:R-:W-:Y:S02]  /*12310*/  FMUL.FTZ R30, R2.reuse, R72 ;  /* 0x00000048021e7220 */ /* 0x040fe40000410000 */
        /* <DEDUP_REMOVED lines=31> */
[----:B------:R4:W5:Y:S01]  /*12510*/  @P0 MUFU.LG2 R2, R3 ;  /* 0x0000000300020308 */ /* 0x0009620000000c00 */
[C---:B---3--:R-:W-:Y:S02]  /*12520*/  FMUL.FTZ R52, R0.reuse, R82 ;  /* 0x0000005200347220 */ /* 0x048fe40000410000 */
[----:B------:R-:W-:-:S02]  /*12530*/  FMUL.FTZ R53, R0, R83 ;  /* 0x0000005300357220 */ /* 0x000fc40000410000 */
[C---:B------:R-:W-:Y:S02]  /*12540*/  FMUL.FTZ R82, R0.reuse, R86 ;  /* 0x0000005600527220 */ /* 0x040fe40000410000 */
[C---:B------:R-:W-:Y:S02]  /*12550*/  FMUL.FTZ R83, R0.reuse, R87 ;  /* 0x0000005700537220 */ /* 0x040fe40000410000 */
[C---:B------:R-:W-:Y:S02]  /*12560*/  FMUL.FTZ R50, R0.reuse, R70 ;  /* 0x0000004600327220 */ /* 0x040fe40000410000 */
[C---:B------:R-:W-:Y:S02]  /*12570*/  FMUL.FTZ R51, R0.reuse, R71 ;  /* 0x0000004700337220 */ /* 0x040fe40000410000 */
[C---:B------:R-:W-:Y:S02]  /*12580*/  FMUL.FTZ R84, R0.reuse, R74 ;  /* 0x0000004a00547220 */ /* 0x040fe40000410000 */
[----:B------:R-:W-:Y:S01]  /*12590*/  FMUL.FTZ R85, R0, R75 ;  /* 0x0000004b00557220 */ /* 0x000fe20000410000 */
[----:B----4-:R-:W-:Y:S01]  /*125a0*/  @P0 MOV R3, 0x3f317218 ;  /* 0x3f31721800030802 */ /* 0x010fe20000000f00 */
[----:B-----5:R-:W-:-:S02]  /*125b0*/  @P0 FMUL.FTZ R2, R2, 0.69314718246459960938 ;  /* 0x3f31721802020820 */ /* 0x020fc40000410000 */
        /* <DEDUP_REMOVED lines=27> */
.L_x_692:
[----:B------:R-:W3:Y:S01]  /*12770*/  S2R R2, SR_TID.X ;  /* 0x0000000000027919 */ /* 0x000ee20000002100 */
[----:B------:R-:W-:Y:S01]  /*12780*/  BSSY B0, `(.L_x_772) ;  /* 0x0000010000007945 */ /* 0x000fe20003800000 */
[----:B---3--:R-:W-:-:S13]  /*12790*/  LOP3.LUT P0, RZ, R2, 0xff, RZ, 0xc0, !PT ;  /* 0x000000ff02ff7812 */ /* 0x008fda000780c0ff */
[----:B------:R-:W-:Y:S05]  /*127a0*/  @P0 BRA `(.L_x_773) ;  /* 0x000000d000000947 */ /* 0x000fea0003800000 */
[----:B------:R-:W3:Y:S01]  /*127b0*/  S2R R4, SR_LANEID ;  /* 0x0000000000047919 */ /* 0x000ee20000000000 */
[----:B------:R-:W-:Y:S01]  /*127c0*/  VOTEU.ANY UR4, UPT, PT ;  /* 0x0000000000047886 */ /* 0x000fe200038e0100 */
[----:B------:R-:W-:Y:S01]  /*127d0*/  IMAD.MOV.U32 R5, RZ, RZ, c[0x0][0x564] ;  /* 0x00015900ff057624 */ /* 0x000fe200078e00ff */
[----:B------:R-:W3:Y:S08]  /*127e0*/  FLO.U32 R3, UR4 ;  /* 0x0000000400037d00 */ /* 0x000ef000080e0000 */
[----:B------:R-:W4:Y:S01]  /*127f0*/  POPC R2, UR4 ;  /* 0x0000000400027d09 */ /* 0x000f220008000000 */
[----:B---3--:R-:W-:Y:S01]  /*12800*/  ISETP.EQ.U32.AND P0, PT, R3, R4, PT ;  /* 0x000000040300720c */ /* 0x008fe20003f02070 */
[----:B------:R-:W-:-:S12]  /*12810*/  IMAD.MOV.U32 R4, RZ, RZ, c[0x0][0x560] ;  /* 0x00015800ff047624 */ /* 0x000fd800078e00ff */
[----:B----4-:R3:W4:Y:S04]  /*12820*/  @P0 ATOMG.E.ADD.STRONG.GPU PT, R2, [R4.64], R2 ;  /* 0x00000002040209a8 */ /* 0x01072800081ee1c6 */
[----:B---3--:R-:W3:Y:S04]  /*12830*/  S2R R4, SR_LTMASK ;  /* 0x0000000000047919 */ /* 0x008ee80000003900 */
[----:B----4-:R3:W4:Y:S02]  /*12840*/  SHFL.IDX PT, R3, R2, R3, 0x1f ;  /* 0x00001f0302037589 */ /* 0x01072400000e0000 */
[----:B---3--:R-:W-:-:S06]  /*12850*/  LOP3.LUT R2, R4, UR4, RZ, 0xc0, !PT ;  /* 0x0000000404027c12 */ /* 0x008fcc000f8ec0ff */
[----:B------:R-:W4:Y:S02]  /*12860*/  POPC R2, R2 ;  /* 0x0000000200027309 */ /* 0x000f240000000000 */
[----:B----4-:R-:W-:-:S06]  /*12870*/  IADD3 R248, R3, c[0x0][0xc], R2 ;  /* 0x0000030003f87a10 */ /* 0x010fcc0007ffe002 */
.L_x_773:
[----:B------:R-:W-:Y:S05]  /*12880*/  BSYNC B0 ;  /* 0x0000000000007941 */ /* 0x000fea0003800000 */
.L_x_772:
[----:B------:R-:W-:Y:S01]  /*12890*/  PRMT R0, R0, 0x9910, RZ ;  /* 0x0000991000007816 */ /* 0x000fe200000000ff */
[----:B------:R-:W-:Y:S01]  /*128a0*/  BSSY B1, `(.L_x_774) ;  /* 0x00002d9000017945 */ /* 0x000fe20003800000 */
[----:B------:R-:W-:Y:S02]  /*128b0*/  IMAD.MOV.U32 R62, RZ, RZ, R248 ;  /* 0x000000ffff3e7224 */ /* 0x000fe400078e00f8 */
[----:B------:R-:W-:-:S13]  /*128c0*/  ISETP.NE.AND P0, PT, R0, RZ, PT ;  /* 0x000000ff0000720c */ /* 0x000fda0003f05270 */
[----:B------:R-:W-:Y:S05]  /*128d0*/  @!P0 BRA `(.L_x_775) ;  /* 0x0000220000008947 */ /* 0x000fea0003800000 */
[----:B------:R-:W3:Y:S04]  /*128e0*/  LDL R12, [R1] ;  /* 0x00000000010c7983 */ /* 0x000ee80000100800 */
[----:B------:R-:W4:Y:S04]  /*128f0*/  LDL R5, [R1+0x4] ;  /* 0x0000040001057983 */ /* 0x000f280000100800 */
[----:B--2---:R-:W2:Y:S04]  /*12900*/  LDL R11, [R1+0xc] ;  /* 0x00000c00010b7983 */ /* 0x004ea80000100800 */
[----:B------:R-:W2:Y:S04]  /*12910*/  LDL R10, [R1+0x8] ;  /* 0x00000800010a7983 */ /* 0x000ea80000100800 */
[----:B------:R-:W2:Y:S04]  /*12920*/  LDL R9, [R1+0x1c] ;  /* 0x00001c0001097983 */ /* 0x000ea80000100800 */
[----:B------:R-:W2:Y:S04]  /*12930*/  LDL R7, [R1+0x14] ;  /* 0x0000140001077983 */ /* 0x000ea80000100800 */
[----:B------:R-:W2:Y:S04]  /*12940*/  LDL R6, [R1+0x18] ;  /* 0x0000180001067983 */ /* 0x000ea80000100800 */
[----:B------:R-:W2:Y:S01]  /*12950*/  LDL R8, [R1+0x10] ;  /* 0x0000100001087983 */ /* 0x000ea20000100800 */
[----:B------:R-:W-:Y:S01]  /*12960*/  WARPSYNC 0xffffffff ;  /* 0xffffffff00007948 */ /* 0x000fe20003800000 */
[----:B------:R-:W-:Y:S01]  /*12970*/  F2FP.BF16.PACK_AB R0, R109, R108 ;  /* 0x0000006c6d00723e */ /* 0x000fe200000010ff */
[----:B------:R-:W-:Y:S01]  /*12980*/  IMAD.MOV.U32 R15, RZ, RZ, c[0x0][0x388] ;  /* 0x0000e200ff0f7624 */ /* 0x000fe200078e00ff */
[----:B------:R-:W-:Y:S01]  /*12990*/  BAR.SYNC.DEFER_BLOCKING 0x1, 0x100 ;  /* 0x0044000000007b1d */ /* 0x000fe20000010000 */
[----:B------:R-:W-:-:S02]  /*129a0*/  F2FP.BF16.PACK_AB R2, R81, R80 ;  /* 0x000000505102723e */ /* 0x000fc400000010ff */
[----:B------:R-:W-:Y:S02]  /*129b0*/  F2FP.BF16.PACK_AB R3, R27, R26 ;  /* 0x0000001a1b03723e */ /* 0x000fe400000010ff */
[----:B------:R-:W-:Y:S02]  /*129c0*/  F2FP.BF16.PACK_AB R4, R53, R52 ;  /* 0x000000343504723e */ /* 0x000fe400000010ff */
[----:B------:R-:W-:Y:S02]  /*129d0*/  ISETP.NE.U32.AND P0, PT, RZ, c[0x0][0x508], PT ;  /* 0x00014200ff007a0c */ /* 0x000fe40003f05070 */
[----:B------:R-:W-:Y:S02]  /*129e0*/  ISETP.NE.U32.AND P2, PT, RZ, c[0x0][0x500], PT ;  /* 0x00014000ff007a0c */ /* 0x000fe40003f45070 */
[----:B------:R-:W-:Y:S02]  /*129f0*/  ISETP.NE.AND.EX P1, PT, RZ, c[0x0][0x50c], PT, P0 ;  /* 0x00014300ff007a0c */ /* 0x000fe40003f25300 */
[----:B------:R-:W-:Y:S01]  /*12a00*/  ISETP.NE.AND.EX P2, PT, RZ, c[0x0][0x504], PT, P2 ;  /* 0x00014100ff007a0c */ /* 0x000fe20003f45320 */
[----:B---3--:R3:W-:Y:S04]  /*12a10*/  STS [R12], R0 ;  /* 0x000000000c007388 */ /* 0x0087e80000000800 */
[----:B------:R1:W-:Y:S04]  /*12a20*/  STS [R12+0x400], R2 ;  /* 0x000400020c007388 */ /* 0x0003e80000000800 */
[----:B----4-:R4:W-:Y:S01]  /*12a30*/  STS [R5], R3 ;  /* 0x0000000305007388 */ /* 0x0109e20000000800 */
[----:B---3--:R-:W-:-:S02]  /*12a40*/  F2FP.BF16.PACK_AB R0, R61, R60 ;  /* 0x0000003c3d00723e */ /* 0x008fc400000010ff */
[----:B-1----:R-:W-:-:S03]  /*12a50*/  F2FP.BF16.PACK_AB R2, R29, R28 ;  /* 0x0000001c1d02723e */ /* 0x002fc600000010ff */
        /* <DEDUP_REMOVED lines=21> */
[----:B------:R3:W-:Y:S04]  /*12bb0*/  STS [R8], R4 ;  /* 0x0000000408007388 */ /* 0x0007e80000000800 */
[----:B------:R4:W-:Y:S01]  /*12bc0*/  STS [R8+0x400], R2 ;  /* 0x0004000208007388 */ /* 0x0009e20000000800 */
[----:B-1----:R-:W-:Y:S02]  /*12bd0*/  F2FP.BF16.PACK_AB R0, R69, R68 ;  /* 0x000000444500723e */ /* 0x002fe400000010ff */
[----:B--2---:R-:W-:-:S03]  /*12be0*/  F2FP.BF16.PACK_AB R3, R41, R40 ;  /* 0x000000282903723e */ /* 0x004fc600000010ff */
[----:B------:R1:W-:Y:S01]  /*12bf0*/  STS [R12+0x4000], R0 ;  /* 0x004000000c007388 */ /* 0x0003e20000000800 */
[----:B---3--:R-:W-:Y:S02]  /*12c00*/  F2FP.BF16.PACK_AB R4, R57, R56 ;  /* 0x000000383904723e */ /* 0x008fe400000010ff */
[----:B----4-:R-:W-:-:S03]  /*12c10*/  F2FP.BF16.PACK_AB R2, R71, R70 ;  /* 0x000000464702723e */ /* 0x010fc600000010ff */
[----:B------:R2:W-:Y:S04]  /*12c20*/  STS [R12+0x4400], R4 ;  /* 0x004400040c007388 */ /* 0x0005e80000000800 */
[----:B------:R3:W-:Y:S04]  /*12c30*/  STS [R5+0x4000], R3 ;  /* 0x0040000305007388 */ /* 0x0007e80000000800 */
[----:B------:R4:W-:Y:S01]  /*12c40*/  STS [R5+0x4400], R2 ;  /* 0x0044000205007388 */ /* 0x0009e20000000800 */
[----:B-1----:R-:W-:-:S05]  /*12c50*/  F2FP.BF16.PACK_AB R0, R43, R42 ;  /* 0x0000002a2b00723e */ /* 0x002fca00000010ff */
[----:B------:R1:W-:Y:S01]  /*12c60*/  STS [R11+0x4000], R0 ;  /* 0x004000000b007388 */ /* 0x0003e20000000800 */
[----:B--2---:R-:W-:Y:S02]  /*12c70*/  F2FP.BF16.PACK_AB R4, R75, R74 ;  /* 0x0000004a4b04723e */ /* 0x004fe400000010ff */
[----:B---3--:R-:W-:-:S03]  /*12c80*/  F2FP.BF16.PACK_AB R3, R89, R88 ;  /* 0x000000585903723e */ /* 0x008fc600000010ff */
[----:B------:R2:W-:Y:S01]  /*12c90*/  STS [R11+0x4400], R4 ;  /* 0x004400040b007388 */ /* 0x0005e20000000800 */
[----:B----4-:R-:W-:Y:S02]  /*12ca0*/  F2FP.BF16.PACK_AB R5, R45, R44 ;  /* 0x0000002c2d05723e */ /* 0x010fe400000010ff */
[----:B------:R-:W-:-:S03]  /*12cb0*/  F2FP.BF16.PACK_AB R2, R77, R76 ;  /* 0x0000004c4d02723e */ /* 0x000fc600000010ff */
[----:B------:R-:W-:Y:S04]  /*12cc0*/  STS [R10+0x4000], R5 ;  /* 0x004000050a007388 */ /* 0x000fe80000000800 */
[----:B------:R3:W-:Y:S04]  /*12cd0*/  STS [R10+0x4400], R3 ;  /* 0x004400030a007388 */ /* 0x0007e80000000800 */
[----:B------:R4:W-:Y:S01]  /*12ce0*/  STS [R9+0x4000], R2 ;  /* 0x0040000209007388 */ /* 0x0009e20000000800 */
[----:B-1----:R-:W-:-:S05]  /*12cf0*/  F2FP.BF16.PACK_AB R0, R87, R86 ;  /* 0x000000565700723e */ /* 0x002fca00000010ff */
[----:B------:R1:W-:Y:S01]  /*12d00*/  STS [R9+0x4400], R0 ;  /* 0x0044000009007388 */ /* 0x0003e20000000800 */
[----:B--2---:R-:W-:-:S05]  /*12d10*/  F2FP.BF16.PACK_AB R4, R73, R72 ;  /* 0x000000484904723e */ /* 0x004fca00000010ff */
[----:B------:R2:W-:Y:S01]  /*12d20*/  STS [R7+0x4000], R4 ;  /* 0x0040000407007388 */ /* 0x0005e20000000800 */
[----:B---3--:R-:W-:Y:S02]  /*12d30*/  F2FP.BF16.PACK_AB R3, R59, R58 ;  /* 0x0000003a3b03723e */ /* 0x008fe400000010ff */
[----:B----4-:R-:W-:-:S03]  /*12d40*/  F2FP.BF16.PACK_AB R2, R47, R46 ;  /* 0x0000002e2f02723e */ /* 0x010fc600000010ff */
[----:B------:R3:W-:Y:S04]  /*12d50*/  STS [R7+0x4400], R3 ;  /* 0x0044000307007388 */ /* 0x0007e80000000800 */
[----:B------:R4:W-:Y:S01]  /*12d60*/  STS [R6+0x4000], R2 ;  /* 0x0040000206007388 */ /* 0x0009e20000000800 */
[----:B-1----:R-:W-:-:S05]  /*12d70*/  F2FP.BF16.PACK_AB R0, R55, R54 ;  /* 0x000000363700723e */ /* 0x002fca00000010ff */
[----:B------:R1:W-:Y:S01]  /*12d80*/  STS [R6+0x4400], R0 ;  /* 0x0044000006007388 */ /* 0x0003e20000000800 */
[----:B--2---:R-:W-:Y:S01]  /*12d90*/  IMAD.MOV.U32 R4, RZ, RZ, 0x4 ;  /* 0x00000004ff047424 */ /* 0x004fe200078e00ff */
[----:B---3--:R-:W-:Y:S01]  /*12da0*/  F2FP.BF16.PACK_AB R3, R25, R24 ;  /* 0x000000181903723e */ /* 0x008fe200000010ff */
[----:B----4-:R-:W-:-:S04]  /*12db0*/  IMAD.MOV.U32 R2, RZ, RZ, RZ ;  /* 0x000000ffff027224 */ /* 0x010fc800078e00ff */
[----:B------:R2:W-:Y:S01]  /*12dc0*/  STS [R8+0x4000], R3 ;  /* 0x0040000308007388 */ /* 0x0005e20000000800 */
[----:B-1----:R-:W-:Y:S01]  /*12dd0*/  F2FP.BF16.PACK_AB R0, R49, R48 ;  /* 0x000000303100723e */ /* 0x002fe200000010ff */
[----:B------:R-:W-:-:S04]  /*12de0*/  @P1 IMAD.WIDE R6, R251, R4, c[0x0][0x508] ;  /* 0x00014200fb061625 */ /* 0x000fc800078e0204 */
[----:B------:R1:W-:Y:S01]  /*12df0*/  STS [R8+0x4400], R0 ;  /* 0x0044000008007388 */ /* 0x0003e20000000800 */
[----:B------:R-:W-:-:S03]  /*12e00*/  IMAD.WIDE R4, R251, R4, c[0x0][0x500] ;  /* 0x00014000fb047625 */ /* 0x000fc600078e0204 */
[----:B------:R-:W-:Y:S06]  /*12e10*/  BAR.SYNC.DEFER_BLOCKING 0x1, 0x100 ;  /* 0x0044000000007b1d */ /* 0x000fec0000010000 */
[----:B------:R1:W5:Y:S04]  /*12e20*/  @P1 LDG.E R15, [R6.64] ;  /* 0x00000006060f1981 */ /* 0x000368000c1e1900 */
[----:B------:R1:W5:Y:S01]  /*12e30*/  @P2 LDG.E R2, [R4.64] ;  /* 0x0000000604022981 */ /* 0x000362000c1e1900 */
[----:B------:R-:W-:-:S04]  /*12e40*/  ISETP.NE.AND P0, PT, R246, RZ, PT ;  /* 0x000000fff600720c */ /* 0x000fc80003f05270 */
[----:B--2---:R-:W-:Y:S01]  /*12e50*/  SEL R3, R246, c[0x0][0x3d4], P0 ;  /* 0x0000f500f6037a07 */ /* 0x004fe20000000000 */
[----:B------:R-:W-:Y:S05]  /*12e60*/  @P1 BRA `(.L_x_776) ;  /* 0x0000004000001947 */ /* 0x000fea0003800000 */
[----:B------:R-:W-:Y:S05]  /*12e70*/  @!P2 BRA `(.L_x_776) ;  /* 0x000000300000a947 */ /* 0x000fea0003800000 */
[----:B-1----:R1:W2:Y:S04]  /*12e80*/  LDG.E R0, [R4.64] ;  /* 0x0000000604007981 */ /* 0x0022a8000c1e1900 */
[----:B-1----:R-:W2:Y:S02]  /*12e90*/  LDG.E R4, [R4.64+0x4] ;  /* 0x0000040604047981 */ /* 0x002ea4000c1e1900 */
[----:B--2--5:R-:W-:Y:S02]  /*12ea0*/  IADD3 R15, -R0, R4, RZ ;  /* 0x00000004000f7210 */ /* 0x024fe40007ffe1ff */
.L_x_776:
[----:B------:R-:W2:Y:S01]  /*12eb0*/  LDL R66, [R1+0x24] ;  /* 0x0000240001427983 */ /* 0x000ea20000100800 */
[----:B------:R-:W-:Y:S01]  /*12ec0*/  IMAD.MOV.U32 R9, RZ, RZ, 0x368 ;  /* 0x00000368ff097424 */ /* 0x000fe200078e00ff */
[----:B------:R-:W-:Y:S01]  /*12ed0*/  ISETP.GT.AND P2, PT, R3, 0x1, PT ;  /* 0x000000010300780c */ /* 0x000fe20003f44270 */
[----:B-1----:R-:W-:Y:S01]  /*12ee0*/  IMAD.MOV.U32 R0, RZ, RZ, c[0x0][0x4e8] ;  /* 0x00013a00ff007624 */ /* 0x002fe200078e00ff */
[----:B------:R-:W-:Y:S01]  /*12ef0*/  ISETP.NE.U32.AND P0, PT, RZ, c[0x0][0x500], PT ;  /* 0x00014000ff007a0c */ /* 0x000fe20003f05070 */
[----:B------:R-:W-:Y:S01]  /*12f00*/  IMAD.IADD R11, R245, 0x1, R243 ;  /* 0x00000001f50b7824 */ /* 0x000fe200078e02f3 */
[----:B------:R-:W-:Y:S01]  /*12f10*/  SEL R9, R9, 0x328, P2 ;  /* 0x0000032809097807 */ /* 0x000fe20001000000 */
[----:B------:R-:W1:Y:S01]  /*12f20*/  S2R R67, SR_TID.X ;  /* 0x0000000000437919 */ /* 0x000e620000002100 */
[----:B------:R-:W-:-:S02]  /*12f30*/  ISETP.NE.AND P3, PT, R0, 0x1, PT ;  /* 0x000000010000780c */ /* 0x000fc40003f65270 */
[----:B------:R-:W3:Y:S01]  /*12f40*/  LDC.64 R6, c[0x0][R9+0x170] ;  /* 0x00005c0009067b82 */ /* 0x000ee20000000a00 */
[----:B------:R-:W-:Y:S02]  /*12f50*/  ISETP.NE.AND.EX P0, PT, RZ, c[0x0][0x504], PT, P0 ;  /* 0x00014100ff007a0c */ /* 0x000fe40003f05300 */
[----:B------:R-:W-:Y:S02]  /*12f60*/  SHF.R.S32.HI R3, RZ, 0x1f, R251 ;  /* 0x0000001fff037819 */ /* 0x000fe400000114fb */
[----:B------:R-:W-:Y:S02]  /*12f70*/  SEL R0, R251, RZ, !P0 ;  /* 0x000000fffb007207 */ /* 0x000fe40004000000 */
[----:B------:R-:W-:Y:S01]  /*12f80*/  SEL R4, R3, RZ, !P0 ;  /* 0x000000ff03047207 */ /* 0x000fe20004000000 */
[----:B------:R-:W4:Y:S01]  /*12f90*/  LDC.64 R16, c[0x0][R9+0x168] ;  /* 0x00005a0009107b82 */ /* 0x000f220000000a00 */
[----:B------:R-:W-:Y:S02]  /*12fa0*/  LOP3.LUT R10, R250, 0xffff, RZ, 0xc0, !PT ;  /* 0x0000fffffa0a7812 */ /* 0x000fe400078ec0ff */
[----:B------:R-:W-:-:S05]  /*12fb0*/  @P3 IMAD.HI.U32 R8, R11, c[0x0][0x4ec], RZ ;  /* 0x00013b000b083a27 */ /* 0x000fca00078e00ff */
[----:B------:R3:W4:Y:S01]  /*12fc0*/  LDC.64 R18, c[0x0][R9+0x178] ;  /* 0x00005e0009127b82 */ /* 0x0007220000000a00 */
[----:B-1----:R-:W-:-:S07]  /*12fd0*/  SHF.R.S32.HI R63, RZ, 0x1f, R67 ;  /* 0x0000001fff3f7819 */ /* 0x002fce0000011443 */
[----:B------:R1:W1:Y:S01]  /*12fe0*/  LDC.64 R20, c[0x0][R9+0x160] ;  /* 0x0000580009147b82 */ /* 0x0002620000000a00 */
[----:B------:R-:W-:-:S04]  /*12ff0*/  LEA.HI R63, R63, R67, RZ, 0x5 ;  /* 0x000000433f3f7211 */ /* 0x000fc800078f28ff */
[----:B------:R-:W-:-:S05]  /*13000*/  LOP3.LUT R63, R63, 0xffffffe0, RZ, 0xc0, !PT ;  /* 0xffffffe03f3f7812 */ /* 0x000fca00078ec0ff */
[----:B------:R-:W-:Y:S02]  /*13010*/  IMAD.IADD R63, R67, 0x1, -R63 ;  /* 0x00000001433f7824 */ /* 0x000fe400078e0a3f */
[----:B---3--:R-:W-:-:S04]  /*13020*/  IMAD R3, R7, R0, RZ ;  /* 0x0000000007037224 */ /* 0x008fc800078e02ff */
[C---:B------:R-:W-:Y:S02]  /*13030*/  IMAD R12, R6.reuse, R4, R3 ;  /* 0x00000004060c7224 */ /* 0x040fe400078e0203 */
[----:B------:R-:W-:-:S04]  /*13040*/  IMAD.WIDE.U32 R4, R6, R0, RZ ;  /* 0x0000000006047225 */ /* 0x000fc800078e00ff */
[----:B----4-:R-:W-:-:S04]  /*13050*/  IMAD.WIDE.U32 R6, R16, R10, RZ ;  /* 0x0000000a10067225 */ /* 0x010fc800078e00ff */
[----:B------:R-:W-:Y:S01]  /*13060*/  IMAD.MOV.U32 R3, RZ, RZ, R11 ;  /* 0x000000ffff037224 */ /* 0x000fe200078e000b */
[----:B------:R-:W-:Y:S01]  /*13070*/  @P3 SHF.R.U32.HI R3, RZ, c[0x0][0x4f0], R8 ;  /* 0x00013c00ff033a19 */ /* 0x000fe20000011608 */
[----:B-1----:R-:W-:Y:S01]  /*13080*/  IMAD R9, R17, R10, RZ ;  /* 0x0000000a11097224 */ /* 0x002fe200078e02ff */
[----:B------:R-:W-:Y:S01]  /*13090*/  SEL R8, R247, RZ, P2 ;  /* 0x000000fff7087207 */ /* 0x000fe20001000000 */
[----:B------:R-:W-:Y:S01]  /*130a0*/  IMAD.IADD R13, R5, 0x1, R12 ;  /* 0x00000001050d7824 */ /* 0x000fe200078e020c */
[--C-:B-----5:R-:W-:Y:S01]  /*130b0*/  IADD3 R14, P1, P0, R4, R6, R2.reuse ;  /* 0x00000006040e7210 */ /* 0x120fe2000783e002 */
[----:B------:R-:W-:Y:S01]  /*130c0*/  IMAD.IADD R4, R7, 0x1, R9 ;  /* 0x0000000107047824 */ /* 0x000fe200078e0209 */
[----:B------:R-:W-:Y:S01]  /*130d0*/  SHF.R.S32.HI R12, RZ, 0x1f, R2 ;  /* 0x0000001fff0c7819 */ /* 0x000fe20000011402 */
[----:B------:R-:W-:Y:S02]  /*130e0*/  IMAD R9, R19, R8, RZ ;  /* 0x0000000813097224 */ /* 0x000fe400078e02ff */
[----:B------:R-:W-:Y:S01]  /*130f0*/  IMAD.MOV R5, RZ, RZ, -R3 ;  /* 0x000000ffff057224 */ /* 0x000fe200078e0a03 */
[----:B------:R-:W-:Y:S01]  /*13100*/  IADD3.X R13, R13, R4, R12, P1, P0 ;  /* 0x000000040d0d7210 */ /* 0x000fe20000fe040c */
[----:B------:R-:W-:-:S04]  /*13110*/  IMAD.WIDE.U32 R6, R18, R8, RZ ;  /* 0x0000000812067225 */ /* 0x000fc800078e00ff */
        /* <DEDUP_REMOVED lines=11> */
[----:B------:R-:W-:Y:S02]  /*131d0*/  IMAD.MOV.U32 R7, RZ, RZ, c[0x0][0x4ac] ;  /* 0x00012b00ff077624 */ /* 0x000fe400078e00ff */
[----:B------:R-:W-:Y:S01]  /*131e0*/  IMAD.IADD R5, R5, 0x1, R3 ;  /* 0x0000000105057824 */ /* 0x000fe200078e0203 */
[----:B------:R-:W-:Y:S01]  /*131f0*/  LEA R3, P0, R4, R6, 0x2 ;  /* 0x0000000604037211 */ /* 0x000fe200078010ff */
[----:B------:R-:W-:Y:S01]  /*13200*/  IMAD R9, R15, c[0x0][0x4e8], RZ ;  /* 0x00013a000f097a24 */ /* 0x000fe200078e02ff */
[----:B------:R-:W-:-:S03]  /*13210*/  SEL R7, R7, c[0x0][0x454], P2 ;  /* 0x0001150007077a07 */ /* 0x000fc60001000000 */
[----:B------:R-:W-:Y:S01]  /*13220*/  SHFL.IDX PT, R6, R3, RZ, 0x1c1f ;  /* 0x001c1fff03067589 */ /* 0x000fe200000e0000 */
[----:B------:R-:W-:Y:S02]  /*13230*/  LEA.HI.X R5, R4, R7, R5, 0x2, P0 ;  /* 0x0000000704057211 */ /* 0x000fe400000f1405 */
[----:B------:R-:W-:Y:S01]  /*13240*/  LOP3.LUT P0, RZ, R63, 0x3, RZ, 0xc0, !PT ;  /* 0x000000033fff7812 */ /* 0x000fe2000780c0ff */
[----:B------:R2:W-:Y:S04]  /*13250*/  SHFL.IDX PT, R4, R3, 0x1, 0x1c1f ;  /* 0x003c1f0003047f89 */ /* 0x0005e800000e0000 */
[----:B------:R-:W1:Y:S04]  /*13260*/  SHFL.IDX PT, R7, R5, RZ, 0x1c1f ;  /* 0x001c1fff05077589 */ /* 0x000e6800000e0000 */
[----:B------:R-:W3:Y:S01]  /*13270*/  SHFL.IDX PT, R5, R5, 0x1, 0x1c1f ;  /* 0x003c1f0005057f89 */ /* 0x000ee200000e0000 */
[----:B--2---:R-:W-:-:S05]  /*13280*/  IMAD.IADD R3, R66, 0x1, R243 ;  /* 0x0000000142037824 */ /* 0x004fca00078e02f3 */
        /* <DEDUP_REMOVED lines=11> */
[C---:B-1----:R-:W-:Y:S01]  /*13340*/  IMAD.WIDE.U32 R4, R2.reuse, c[0x0][0x3a0], RZ ;  /* 0x0000e80002047a25 */ /* 0x042fe200078e00ff */
[----:B------:R-:W-:Y:S01]  /*13350*/  SHF.R.S32.HI R7, RZ, 0x1f, R0 ;  /* 0x0000001fff077819 */ /* 0x000fe20000011400 */
[----:B------:R1:W2:Y:S01]  /*13360*/  LDS.128 R16, [R197+0x80] ;  /* 0x00008000c5107984 */ /* 0x0002a20000000c00 */
[----:B------:R-:W-:Y:S01]  /*13370*/  IADD3 R6, R63, R243, RZ ;  /* 0x000000f33f067210 */ /* 0x000fe20007ffe0ff */
[----:B------:R-:W-:-:S02]  /*13380*/  IMAD R2, R2, c[0x0][0x3a4], R12 ;  /* 0x0000e90002027a24 */ /* 0x000fc400078e020c */
[----:B------:R1:W3:Y:S03]  /*13390*/  LDS.128 R24, [R197+0x1080] ;  /* 0x00108000c5187984 */ /* 0x0002e60000000c00 */
[----:B------:R-:W-:Y:S01]  /*133a0*/  IADD3 R3, R5, R2, RZ ;  /* 0x0000000205037210 */ /* 0x000fe20007ffe0ff */
[----:B------:R1:W4:Y:S01]  /*133b0*/  LDS.128 R32, [R197+0x2080] ;  /* 0x00208000c5207984 */ /* 0x0003220000000c00 */
[----:B------:R-:W-:-:S03]  /*133c0*/  MOV R2, R4 ;  /* 0x0000000400027202 */ /* 0x000fc60000000f00 */
[----:B------:R1:W1:Y:S02]  /*133d0*/  LDS.128 R36, [R197+0x3080] ;  /* 0x00308000c5247984 */ /* 0x0002640000000c00 */
[----:B------:R-:W-:Y:S01]  /*133e0*/  IMAD.WIDE.U32 R4, R10, c[0x0][0x3e8], R2 ;  /* 0x0000fa000a047a25 */ /* 0x000fe200078e0002 */
[----:B------:R-:W-:Y:S01]  /*133f0*/  MOV R2, R6 ;  /* 0x0000000600027202 */ /* 0x000fe20000000f00 */
[----:B------:R1:W1:Y:S02]  /*13400*/  LDS.128 R12, [R197+0x4080] ;  /* 0x00408000c50c7984 */ /* 0x0002640000000c00 */
[----:B------:R-:W-:Y:S02]  /*13410*/  IMAD R3, R7, c[0x0][0x3f0], RZ ;  /* 0x0000fc0007037a24 */ /* 0x000fe400078e02ff */
[----:B------:R-:W-:Y:S01]  /*13420*/  @P3 IMAD.HI.U32 R7, R6, c[0x0][0x4ec], RZ ;  /* 0x00013b0006073a27 */ /* 0x000fe200078e00ff */
[----:B------:R1:W1:Y:S03]  /*13430*/  LDS.128 R20, [R197+0x5080] ;  /* 0x00508000c5147984 */ /* 0x0002660000000c00 */
[----:B------:R-:W-:Y:S01]  /*13440*/  IMAD R5, R10, c[0x0][0x3ec], R5 ;  /* 0x0000fb000a057a24 */ /* 0x000fe200078e0205 */
[----:B------:R1:W1:Y:S01]  /*13450*/  LDS.128 R28, [R197+0x6080] ;  /* 0x00608000c51c7984 */ /* 0x0002620000000c00 */
[----:B------:R-:W-:Y:S01]  /*13460*/  @P3 SHF.R.U32.HI R2, RZ, c[0x0][0x4f0], R7 ;  /* 0x00013c00ff023a19 */ /* 0x000fe20000011607 */
[----:B------:R-:W-:-:S02]  /*13470*/  IMAD R7, R0, c[0x0][0x3f4], R3 ;  /* 0x0000fd0000077a24 */ /* 0x000fc400078e0203 */
[----:B------:R1:W1:Y:S01]  /*13480*/  LDS.128 R40, [R197+0x7080] ;  /* 0x00708000c5287984 */ /* 0x0002620000000c00 */
[----:B------:R-:W-:Y:S01]  /*13490*/  IMAD.WIDE.U32 R4, R0, c[0x0][0x3f0], R4 ;  /* 0x0000fc0000047a25 */ /* 0x000fe200078e0004 */
[----:B------:R-:W-:Y:S02]  /*134a0*/  SHF.R.S32.HI R3, RZ, 0x1f, R2 ;  /* 0x0000001fff037819 */ /* 0x000fe40000011402 */
[----:B------:R-:W-:Y:S02]  /*134b0*/  IADD3 R0, -R2, RZ, RZ ;  /* 0x000000ff02007210 */ /* 0x000fe40007ffe1ff */
[----:B------:R-:W-:Y:S01]  /*134c0*/  IADD3 R5, R5, R7, RZ ;  /* 0x0000000705057210 */ /* 0x000fe20007ffe0ff */
[----:B------:R-:W-:Y:S02]  /*134d0*/  IMAD R3, R3, c[0x0][0x3e0], RZ ;  /* 0x0000f80003037a24 */ /* 0x000fe400078e02ff */
[----:B------:R-:W-:Y:S02]  /*134e0*/  IMAD R0, R0, c[0x0][0x4e8], R6 ;  /* 0x00013a0000007a24 */ /* 0x000fe400078e0206 */
[----:B------:R-:W-:-:S02]  /*134f0*/  IMAD R6, R2, c[0x0][0x3e4], R3 ;  /* 0x0000f90002067a24 */ /* 0x000fc400078e0203 */
        /* <DEDUP_REMOVED lines=11> */
.L_x_866:
[----:B------:R-:W-:Y:S05]  /*135b0*/  BRA.DIV ~URZ, `(.L_x_779) ;  /* 0x000055927f007947 */ /* 0x000fea000b800000 */
[----:B------:R4:W2:Y:S02]  /*135c0*/  SHFL.IDX PT, R0, R8, RZ, 0x181f ;  /* 0x00181fff08007589 */ /* 0x0008a400000e0000 */
.L_x_867:
[----:B------:R-:W-:Y:S01]  /*135d0*/  IADD3 R6, R244, R243, RZ ;  /* 0x000000f3f4067210 */ /* 0x000fe20007ffe0ff */
[----:B------:R-:W-:Y:S03]  /*135e0*/  BSSY B0, `(.L_x_780) ;  /* 0x000000d000007945 */ /* 0x000fe60003800000 */
[----:B------:R-:W-:-:S13]  /*135f0*/  ISETP.GE.AND P0, PT, R6, R9, PT ;  /* 0x000000090600720c */ /* 0x000fda0003f06270 */
[----:B------:R-:W-:Y:S05]  /*13600*/  @P0 BRA `(.L_x_781) ;  /* 0x000000a000000947 */ /* 0x000fea0003800000 */
[----:B------:R-:W-:Y:S02]  /*13610*/  ISETP.GE.AND P1, PT, R208, c[0x0][0x3c8], PT ;  /* 0x0000f200d0007a0c */ /* 0x000fe40003f26270 */
[----:B------:R-:W-:Y:S02]  /*13620*/  ISETP.GE.AND P0, PT, R216, c[0x0][0x3c8], PT ;  /* 0x0000f200d8007a0c */ /* 0x000fe40003f06270 */
[----:B------:R-:W-:Y:S02]  /*13630*/  SHF.R.S32.HI R44, RZ, 0x1f, R208 ;  /* 0x0000001fff2c7819 */ /* 0x000fe400000114d0 */
[----:B------:R-:W-:-:S07]  /*13640*/  SHF.R.S32.HI R11, RZ, 0x1f, R216 ;  /* 0x0000001fff0b7819 */ /* 0x000fce00000114d8 */
[-C--:B--2---:R-:W-:Y:S02]  /*13650*/  @!P1 LEA R4, P3, R208, R0.reuse, 0x1 ;  /* 0x00000000d0049211 */ /* 0x084fe400078608ff */
[----:B------:R-:W-:Y:S02]  /*13660*/  @!P0 LEA R2, P2, R216, R0, 0x1 ;  /* 0x00000000d8028211 */ /* 0x000fe400078408ff */
[-C--:B---3--:R-:W-:Y:S02]  /*13670*/  @!P1 LEA.HI.X R5, R208, R10.reuse, R44, 0x1, P3 ;  /* 0x0000000ad0059211 */ /* 0x088fe400018f0c2c */
[----:B------:R-:W-:-:S03]  /*13680*/  @!P0 LEA.HI.X R3, R216, R10, R11, 0x1, P2 ;  /* 0x0000000ad8038211 */ /* 0x000fc600010f0c0b */
[----:B------:R2:W-:Y:S04]  /*13690*/  @!P1 ST.E.128 [R4.64], R16 ;  /* 0x0000001004009985 */ /* 0x0005e8000c101d06 */
[----:B-1----:R2:W-:Y:S02]  /*136a0*/  @!P0 ST.E.128 [R2.64], R12 ;  /* 0x0000000c02008985 */ /* 0x0025e4000c101d06 */
.L_x_781:
[----:B------:R-:W-:Y:S05]  /*136b0*/  BSYNC B0 ;  /* 0x0000000000007941 */ /* 0x000fea0003800000 */
.L_x_780:
[----:B------:R-:W-:Y:S05]  /*136c0*/  BRA.DIV ~URZ, `(.L_x_782) ;  /* 0x000054f27f007947 */ /* 0x000fea000b800000 */
[----:B---3--:R3:W4:Y:S04]  /*136d0*/  SHFL.IDX PT, R10, R7, 0x1, 0x181f ;  /* 0x00381f00070a7f89 */ /* 0x00872800000e0000 */
[----:B--2---:R3:W2:Y:S02]  /*136e0*/  SHFL.IDX PT, R0, R8, 0x1, 0x181f ;  /* 0x00381f0008007f89 */ /* 0x0046a400000e0000 */
.L_x_868:
        /* <DEDUP_REMOVED lines=8> */
[-C--:B--2---:R-:W-:Y:S02]  /*13770*/  @!P1 LEA R4, P3, R208, R0.reuse, 0x1 ;  /* 0x00000000d0049211 */ /* 0x084fe400078608ff */
[----:B------:R-:W-:Y:S02]  /*13780*/  @!P0 LEA R2, P2, R216, R0, 0x1 ;  /* 0x00000000d8028211 */ /* 0x000fe400078408ff */
[-C--:B----4-:R-:W-:Y:S02]  /*13790*/  @!P1 LEA.HI.X R5, R208, R10.reuse, R12, 0x1, P3 ;  /* 0x0000000ad0059211 */ /* 0x090fe400018f0c0c */
[----:B------:R-:W-:-:S03]  /*137a0*/  @!P0 LEA.HI.X R3, R216, R10, R11, 0x1, P2 ;  /* 0x0000000ad8038211 */ /* 0x000fc600010f0c0b */
[----:B------:R1:W-:Y:S04]  /*137b0*/  @!P1 ST.E.128 [R4.64], R24 ;  /* 0x0000001804009985 */ /* 0x0003e8000c101d06 */
[----:B------:R1:W-:Y:S02]  /*137c0*/  @!P0 ST.E.128 [R2.64], R20 ;  /* 0x0000001402008985 */ /* 0x0003e4000c101d06 */
.L_x_784:
[----:B------:R-:W-:Y:S05]  /*137d0*/  BSYNC B0 ;  /* 0x0000000000007941 */ /* 0x000fea0003800000 */
.L_x_783:
[----:B------:R-:W-:Y:S05]  /*137e0*/  BRA.DIV ~URZ, `(.L_x_785) ;  /* 0x000054a27f007947 */ /* 0x000fea000b800000 */
[----:B----4-:R4:W3:Y:S02]  /*137f0*/  SHFL.IDX PT, R10, R7, 0x2, 0x181f ;  /* 0x00581f00070a7f89 */ /* 0x0108e400000e0000 */
.L_x_869:
[----:B------:R-:W-:Y:S05]  /*13800*/  BRA.DIV ~URZ, `(.L_x_786) ;  /* 0x000054f27f007947 */ /* 0x000fea000b800000 */
[----:B--2---:R2:W4:Y:S02]  /*13810*/  SHFL.IDX PT, R0, R8, 0x2, 0x181f ;  /* 0x00581f0008007f89 */ /* 0x00452400000e0000 */
.L_x_870:
        /* <DEDUP_REMOVED lines=8> */
[-C--:B----4-:R-:W-:Y:S02]  /*138a0*/  @!P1 LEA R4, P3, R208, R0.reuse, 0x1 ;  /* 0x00000000d0049211 */ /* 0x090fe400078608ff */
[----:B------:R-:W-:Y:S02]  /*138b0*/  @!P0 LEA R2, P2, R216, R0, 0x1 ;  /* 0x00000000d8028211 */ /* 0x000fe400078408ff */
[-C--:B---3--:R-:W-:Y:S02]  /*138c0*/  @!P1 LEA.HI.X R5, R208, R10.reuse, R12, 0x1, P3 ;  /* 0x0000000ad0059211 */ /* 0x088fe400018f0c0c */
[----:B------:R-:W-:-:S03]  /*138d0*/  @!P0 LEA.HI.X R3, R216, R10, R11, 0x1, P2 ;  /* 0x0000000ad8038211 */ /* 0x000fc600010f0c0b */
[----:B------:R1:W-:Y:S04]  /*138e0*/  @!P1 ST.E.128 [R4.64], R32 ;  /* 0x0000002004009985 */ /* 0x0003e8000c101d06 */
[----:B------:R1:W-:Y:S02]  /*138f0*/  @!P0 ST.E.128 [R2.64], R28 ;  /* 0x0000001c02008985 */ /* 0x0003e4000c101d06 */
.L_x_788:
[----:B------:R-:W-:Y:S05]  /*13900*/  BSYNC B0 ;  /* 0x0000000000007941 */ /* 0x000fea0003800000 */
.L_x_787:
[----:B------:R-:W-:Y:S05]  /*13910*/  BRA.DIV ~URZ, `(.L_x_789) ;  /* 0x000054527f007947 */ /* 0x000fea000b800000 */
[----:B---34-:R-:W3:Y:S04]  /*13920*/  SHFL.IDX PT, R7, R7, 0x3, 0x181f ;  /* 0x00781f0007077f89 */ /* 0x018ee800000e0000 */
[----:B------:R4:W1:Y:S02]  /*13930*/  SHFL.IDX PT, R0, R8, 0x3, 0x181f ;  /* 0x00781f0008007f89 */ /* 0x00086400000e0000 */
.L_x_871:
        /* <DEDUP_REMOVED lines=15> */
.L_x_777:
[----:B------:R-:W-:Y:S02]  /*13a30*/  IMAD R12, R12, c[0x0][0x408], RZ ;  /* 0x000102000c0c7a24 */ /* 0x000fe400078e02ff */
[----:B-1----:R-:W-:-:S04]  /*13a40*/  IMAD.WIDE.U32 R4, R2, c[0x0][0x408], RZ ;  /* 0x0001020002047a25 */ /* 0x002fc800078e00ff */
[----:B------:R-:W-:-:S05]  /*13a50*/  IMAD R2, R2, c[0x0][0x40c], R12 ;  /* 0x0001030002027a24 */ /* 0x000fca00078e020c */
[----:B------:R-:W-:Y:S02]  /*13a60*/  IADD3 R3, R5, R2, RZ ;  /* 0x0000000205037210 */ /* 0x000fe40007ffe0ff */
[----:B------:R-:W-:Y:S02]  /*13a70*/  MOV R2, R4 ;  /* 0x0000000400027202 */ /* 0x000fe40000000f00 */
[----:B------:R-:W-:-:S03]  /*13a80*/  SHF.R.S32.HI R5, RZ, 0x1f, R0 ;  /* 0x0000001fff057819 */ /* 0x000fc60000011400 */
[----:B------:R-:W-:-:S04]  /*13a90*/  IMAD.WIDE.U32 R2, R10, c[0x0][0x438], R2 ;  /* 0x00010e000a027a25 */ /* 0x000fc800078e0002 */
[----:B------:R-:W-:Y:S02]  /*13aa0*/  IMAD R4, R5, c[0x0][0x440], RZ ;  /* 0x0001100005047a24 */ /* 0x000fe400078e02ff */
        /* <DEDUP_REMOVED lines=8> */
[----:B------:R-:W-:Y:S01]  /*13b30*/  IADD3 R4, -R0, RZ, RZ ;  /* 0x000000ff00047210 */ /* 0x000fe20007ffe1ff */
[----:B------:R-:W-:-:S04]  /*13b40*/  IMAD.WIDE.U32 R2, R247, c[0x0][0x448], R2 ;  /* 0x00011200f7027a25 */ /* 0x000fc800078e0002 */
[----:B------:R-:W-:Y:S02]  /*13b50*/  IMAD R5, R5, c[0x0][0x430], RZ ;  /* 0x00010c0005057a24 */ /* 0x000fe400078e02ff */
[----:B------:R-:W-:Y:S02]  /*13b60*/  IMAD R3, R247, c[0x0][0x44c], R3 ;  /* 0x00011300f7037a24 */ /* 0x000fe400078e0203 */
        /* <DEDUP_REMOVED lines=13> */
.L_x_872:
[----:B------:R-:W-:Y:S05]  /*13c40*/  BRA.DIV ~URZ, `(.L_x_792) ;  /* 0x000052627f007947 */ /* 0x000fea000b800000 */
[----:B------:R3:W4:Y:S02]  /*13c50*/  SHFL.IDX PT, R0, R12, RZ, 0x1c1f ;  /* 0x001c1fff0c007589 */ /* 0x00072400000e0000 */
.L_x_873:
[----:B------:R-:W-:Y:S01]  /*13c60*/  BSSY B0, `(.L_x_793) ;  /* 0x000006e000007945 */ /* 0x000fe20003800000 */
[----:B------:R-:W-:Y:S05]  /*13c70*/  @P0 BRA `(.L_x_794) ;  /* 0x000006c000000947 */ /* 0x000fea0003800000 */
[C---:B------:R-:W-:Y:S02]  /*13c80*/  IADD3 R9, R231.reuse, 0x8, RZ ;  /* 0x00000008e7097810 */ /* 0x040fe40007ffe0ff */
[----:B------:R-:W-:Y:S02]  /*13c90*/  ISETP.GE.AND P1, PT, R231, c[0x0][0x3c8], PT ;  /* 0x0000f200e7007a0c */ /* 0x000fe40003f26270 */
[----:B------:R-:W-:Y:S02]  /*13ca0*/  ISETP.GE.AND P0, PT, R9, c[0x0][0x3c8], PT ;  /* 0x0000f20009007a0c */ /* 0x000fe40003f06270 */
[C---:B------:R-:W-:Y:S02]  /*13cb0*/  IADD3 R10, R231.reuse, 0x10, RZ ;  /* 0x00000010e70a7810 */ /* 0x040fe40007ffe0ff */
[----:B------:R-:W-:-:S02]  /*13cc0*/  IADD3 R8, R231, 0x18, RZ ;  /* 0x00000018e7087810 */ /* 0x000fc40007ffe0ff */
[----:B------:R-:W-:Y:S02]  /*13cd0*/  IADD3 R11, R231, 0x8, RZ ;  /* 0x00000008e70b7810 */ /* 0x000fe40007ffe0ff */
[----:B------:R-:W-:Y:S02]  /*13ce0*/  ISETP.GE.AND P3, PT, R10, c[0x0][0x3c8], PT ;  /* 0x0000f2000a007a0c */ /* 0x000fe40003f66270 */
[----:B------:R-:W-:Y:S01]  /*13cf0*/  ISETP.GE.AND P4, PT, R8, c[0x0][0x3c8], PT ;  /* 0x0000f20008007a0c */ /* 0x000fe20003f86270 */
[----:B----4-:R-:W-:Y:S01]  /*13d00*/  @!P1 IMAD.MOV.U32 R6, RZ, RZ, R0 ;  /* 0x000000ffff069224 */ /* 0x010fe200078e0000 */
[----:B------:R-:W-:Y:S01]  /*13d10*/  SHF.R.S32.HI R11, RZ, 0x1f, R11 ;  /* 0x0000001fff0b7819 */ /* 0x000fe2000001140b */
[----:B--2---:R-:W-:Y:S01]  /*13d20*/  @!P1 IMAD.MOV.U32 R7, RZ, RZ, R4 ;  /* 0x000000ffff079224 */ /* 0x004fe200078e0004 */
[----:B------:R-:W-:Y:S02]  /*13d30*/  @!P0 LEA R2, P2, R9, R0, 0x2 ;  /* 0x0000000009028211 */ /* 0x000fe400078410ff */
[C---:B------:R-:W-:Y:S01]  /*13d40*/  IADD3 R15, R231.reuse, 0x20, RZ ;  /* 0x00000020e70f7810 */ /* 0x040fe20007ffe0ff */
[----:B------:R-:W-:Y:S01]  /*13d50*/  @!P1 IMAD.WIDE R6, R231, 0x4, R6 ;  /* 0x00000004e7069825 */ /* 0x000fe200078e0206 */
[----:B------:R-:W-:-:S02]  /*13d60*/  @!P0 LEA.HI.X R3, R9, R4, R11, 0x2, P2 ;  /* 0x0000000409038211 */ /* 0x000fc400010f140b */
[C---:B------:R-:W-:Y:S02]  /*13d70*/  IADD3 R9, R231.reuse, 0x28, RZ ;  /* 0x00000028e7097810 */ /* 0x040fe40007ffe0ff */
[----:B------:R-:W-:Y:S01]  /*13d80*/  IADD3 R14, R231, 0x10, RZ ;  /* 0x00000010e70e7810 */ /* 0x000fe20007ffe0ff */
[----:B------:R2:W-:Y:S01]  /*13d90*/  @!P1 ST.E.64 [R6.64], R108 ;  /* 0x0000006c06009985 */ /* 0x0005e2000c101b06 */
[----:B------:R-:W-:Y:S02]  /*13da0*/  ISETP.GE.AND P2, PT, R15, c[0x0][0x3c8], PT ;  /* 0x0000f2000f007a0c */ /* 0x000fe40003f46270 */
[----:B------:R-:W-:Y:S01]  /*13db0*/  IADD3 R11, R231, 0x18, RZ ;  /* 0x00000018e70b7810 */ /* 0x000fe20007ffe0ff */
[----:B------:R4:W-:Y:S01]  /*13dc0*/  @!P0 ST.E.64 [R2.64], R26 ;  /* 0x0000001a02008985 */ /* 0x0009e2000c101b06 */
[----:B------:R-:W-:Y:S02]  /*13dd0*/  ISETP.GE.AND P1, PT, R9, c[0x0][0x3c8], PT ;  /* 0x0000f20009007a0c */ /* 0x000fe40003f26270 */
[----:B------:R-:W-:-:S02]  /*13de0*/  SHF.R.S32.HI R14, RZ, 0x1f, R14 ;  /* 0x0000001fff0e7819 */ /* 0x000fc4000001140e */
[----:B------:R-:W-:Y:S02]  /*13df0*/  SHF.R.S32.HI R11, RZ, 0x1f, R11 ;  /* 0x0000001fff0b7819 */ /* 0x000fe4000001140b */
[C---:B------:R-:W-:Y:S02]  /*13e00*/  IADD3 R16, R231.reuse, 0x20, RZ ;  /* 0x00000020e7107810 */ /* 0x040fe40007ffe0ff */
[C---:B------:R-:W-:Y:S02]  /*13e10*/  IADD3 R17, R231.reuse, 0x40, RZ ;  /* 0x00000040e7117810 */ /* 0x040fe40007ffe0ff */
[----:B------:R-:W-:Y:S02]  /*13e20*/  SHF.R.S32.HI R16, RZ, 0x1f, R16 ;  /* 0x0000001fff107819 */ /* 0x000fe40000011410 */
[----:B------:R-:W-:Y:S02]  /*13e30*/  SHF.R.S32.HI R17, RZ, 0x1f, R17 ;  /* 0x0000001fff117819 */ /* 0x000fe40000011411 */
[----:B------:R-:W-:-:S04]  /*13e40*/  IADD3 R18, R231, 0x68, RZ ;  /* 0x00000068e7127810 */ /* 0x000fc80007ffe0ff */
[----:B------:R-:W-:Y:S02]  /*13e50*/  SHF.R.S32.HI R18, RZ, 0x1f, R18 ;  /* 0x0000001fff127819 */ /* 0x000fe40000011412 */
[-C--:B--2---:R-:W-:Y:S02]  /*13e60*/  @!P3 LEA R6, P5, R10, R0.reuse, 0x2 ;  /* 0x000000000a06b211 */ /* 0x084fe400078a10ff */
[----:B----4-:R-:W-:Y:S02]  /*13e70*/  @!P4 LEA R2, P0, R8, R0, 0x2 ;  /* 0x000000000802c211 */ /* 0x010fe400078010ff */
[-C--:B------:R-:W-:Y:S02]  /*13e80*/  @!P3 LEA.HI.X R7, R10, R4.reuse, R14, 0x2, P5 ;  /* 0x000000040a07b211 */ /* 0x080fe400028f140e */
[----:B------:R-:W-:Y:S02]  /*13e90*/  @!P4 LEA.HI.X R3, R8, R4, R11, 0x2, P0 ;  /* 0x000000040803c211 */ /* 0x000fe400000f140b */
[C---:B------:R-:W-:Y:S01]  /*13ea0*/  IADD3 R10, R231.reuse, 0x30, RZ ;  /* 0x00000030e70a7810 */ /* 0x040fe20007ffe0ff */
[----:B------:R2:W-:Y:S01]  /*13eb0*/  @!P3 ST.E.64 [R6.64], R28 ;  /* 0x0000001c0600b985 */ /* 0x0005e2000c101b06 */
[----:B------:R-:W-:-:S02]  /*13ec0*/  IADD3 R8, R231, 0x38, RZ ;  /* 0x00000038e7087810 */ /* 0x000fc40007ffe0ff */
[C---:B------:R-:W-:Y:S01]  /*13ed0*/  IADD3 R11, R231.reuse, 0x28, RZ ;  /* 0x00000028e70b7810 */ /* 0x040fe20007ffe0ff */
[----:B------:R4:W-:Y:S01]  /*13ee0*/  @!P4 ST.E.64 [R2.64], R30 ;  /* 0x0000001e0200c985 */ /* 0x0009e2000c101b06 */
[----:B------:R-:W-:Y:S02]  /*13ef0*/  ISETP.GE.AND P3, PT, R10, c[0x0][0x3c8], PT ;  /* 0x0000f2000a007a0c */ /* 0x000fe40003f66270 */
[----:B------:R-:W-:Y:S02]  /*13f00*/  ISETP.GE.AND P4, PT, R8, c[0x0][0x3c8], PT ;  /* 0x0000f20008007a0c */ /* 0x000fe40003f86270 */
[----:B------:R-:W-:Y:S02]  /*13f10*/  SHF.R.S32.HI R11, RZ, 0x1f, R11 ;  /* 0x0000001fff0b7819 */ /* 0x000fe4000001140b */
[----:B------:R-:W-:Y:S02]  /*13f20*/  IADD3 R14, R231, 0x40, RZ ;  /* 0x00000040e70e7810 */ /* 0x000fe40007ffe0ff */
[----:B--2---:R-:W-:-:S02]  /*13f30*/  @!P2 LEA R6, P5, R15, R0, 0x2 ;  /* 0x000000000f06a211 */ /* 0x004fc400078a10ff */
[----:B----4-:R-:W-:Y:S02]  /*13f40*/  @!P1 LEA R2, P0, R9, R0, 0x2 ;  /* 0x0000000009029211 */ /* 0x010fe400078010ff */
[-C--:B------:R-:W-:Y:S02]  /*13f50*/  @!P2 LEA.HI.X R7, R15, R4.reuse, R16, 0x2, P5 ;  /* 0x000000040f07a211 */ /* 0x080fe400028f1410 */
[----:B------:R-:W-:Y:S02]  /*13f60*/  @!P1 LEA.HI.X R3, R9, R4, R11, 0x2, P0 ;  /* 0x0000000409039211 */ /* 0x000fe400000f140b */
[C---:B------:R-:W-:Y:S01]  /*13f70*/  IADD3 R15, R231.reuse, 0x48, RZ ;  /* 0x00000048e70f7810 */ /* 0x040fe20007ffe0ff */
[----:B------:R2:W-:Y:S01]  /*13f80*/  @!P2 ST.E.64 [R6.64], R32 ;  /* 0x000000200600a985 */ /* 0x0005e2000c101b06 */
[C---:B------:R-:W-:Y:S02]  /*13f90*/  IADD3 R16, R231.reuse, 0x30, RZ ;  /* 0x00000030e7107810 */ /* 0x040fe40007ffe0ff */
[----:B------:R-:W-:Y:S01]  /*13fa0*/  IADD3 R9, R231, 0x38, RZ ;  /* 0x00000038e7097810 */ /* 0x000fe20007ffe0ff */
[----:B------:R4:W-:Y:S01]  /*13fb0*/  @!P1 ST.E.64 [R2.64], R34 ;  /* 0x0000002202009985 */ /* 0x0009e2000c101b06 */
[----:B------:R-:W-:-:S02]  /*13fc0*/  ISETP.GE.AND P1, PT, R15, c[0x0][0x3c8], PT ;  /* 0x0000f2000f007a0c */ /* 0x000fc40003f26270 */
[----:B------:R-:W-:Y:S02]  /*13fd0*/  ISETP.GE.AND P2, PT, R14, c[0x0][0x3c8], PT ;  /* 0x0000f2000e007a0c */ /* 0x000fe40003f46270 */
[----:B------:R-:W-:Y:S02]  /*13fe0*/  SHF.R.S32.HI R16, RZ, 0x1f, R16 ;  /* 0x0000001fff107819 */ /* 0x000fe40000011410 */
[----:B------:R-:W-:Y:S02]  /*13ff0*/  SHF.R.S32.HI R9, RZ, 0x1f, R9 ;  /* 0x0000001fff097819 */ /* 0x000fe40000011409 */
[----:B------:R-:W-:-:S04]  /*14000*/  IADD3 R11, R231, 0x50, RZ ;  /* 0x00000050e70b7810 */ /* 0x000fc80007ffe0ff */
[----:B------:R-:W-:Y:S02]  /*14010*/  ISETP.GE.AND P6, PT, R11, c[0x0][0x3c8], PT ;  /* 0x0000f2000b007a0c */ /* 0x000fe40003fc6270 */
[-C--:B--2---:R-:W-:Y:S02]  /*14020*/  @!P3 LEA R6, P5, R10, R0.reuse, 0x2 ;  /* 0x000000000a06b211 */ /* 0x084fe400078a10ff */
[----:B----4-:R-:W-:Y:S02]  /*14030*/  @!P4 LEA R2, P0, R8, R0, 0x2 ;  /* 0x000000000802c211 */ /* 0x010fe400078010ff */
[-C--:B------:R-:W-:Y:S02]  /*14040*/  @!P3 LEA.HI.X R7, R10, R4.reuse, R16, 0x2, P5 ;  /* 0x000000040a07b211 */ /* 0x080fe400028f1410 */
[----:B------:R-:W-:Y:S02]  /*14050*/  @!P4 LEA.HI.X R3, R8, R4, R9, 0x2, P0 ;  /* 0x000000040803c211 */ /* 0x000fe400000f1409 */
[C---:B------:R-:W-:Y:S01]  /*14060*/  IADD3 R16, R231.reuse, 0x48, RZ ;  /* 0x00000048e7107810 */ /* 0x040fe20007ffe0ff */
[----:B------:R2:W-:Y:S01]  /*14070*/  @!P3 ST.E.64 [R6.64], R36 ;  /* 0x000000240600b985 */ /* 0x0005e2000c101b06 */
[----:B------:R-:W-:-:S02]  /*14080*/  IADD3 R10, R231, 0x58, RZ ;  /* 0x00000058e70a7810 */ /* 0x000fc40007ffe0ff */
[----:B------:R-:W-:Y:S01]  /*14090*/  SHF.R.S32.HI R16, RZ, 0x1f, R16 ;  /* 0x0000001fff107819 */ /* 0x000fe20000011410 */
[----:B------:R4:W-:Y:S01]  /*140a0*/  @!P4 ST.E.64 [R2.64], R38 ;  /* 0x000000260200c985 */ /* 0x0009e2000c101b06 */
[----:B------:R-:W-:Y:S02]  /*140b0*/  @!P2 LEA R8, P0, R14, R0, 0x2 ;  /* 0x000000000e08a211 */ /* 0x000fe400078010ff */
[----:B------:R-:W-:Y:S02]  /*140c0*/  ISETP.GE.AND P5, PT, R10, c[0x0][0x3c8], PT ;  /* 0x0000f2000a007a0c */ /* 0x000fe40003fa6270 */
[----:B------:R-:W-:Y:S02]  /*140d0*/  @!P2 LEA.HI.X R9, R14, R4, R17, 0x2, P0 ;  /* 0x000000040e09a211 */ /* 0x000fe400000f1411 */
[C---:B------:R-:W-:Y:S02]  /*140e0*/  IADD3 R14, R231.reuse, 0x60, RZ ;  /* 0x00000060e70e7810 */ /* 0x040fe40007ffe0ff */
[----:B------:R-:W-:Y:S01]  /*140f0*/  IADD3 R17, R231, 0x68, RZ ;  /* 0x00000068e7117810 */ /* 0x000fe20007ffe0ff */
[----:B------:R-:W-:Y:S01]  /*14100*/  @!P2 ST.E.64 [R8.64], R68 ;  /* 0x000000440800a985 */ /* 0x000fe2000c101b06 */
[----:B------:R-:W-:-:S02]  /*14110*/  ISETP.GE.AND P4, PT, R14, c[0x0][0x3c8], PT ;  /* 0x0000f2000e007a0c */ /* 0x000fc40003f86270 */
[----:B------:R-:W-:Y:S02]  /*14120*/  ISETP.GE.AND P2, PT, R17, c[0x0][0x3c8], PT ;  /* 0x0000f20011007a0c */ /* 0x000fe40003f46270 */
[-C--:B--2---:R-:W-:Y:S02]  /*14130*/  @!P6 LEA R6, P0, R11, R0.reuse, 0x2 ;  /* 0x000000000b06e211 */ /* 0x084fe400078010ff */
[----:B----4-:R-:W-:-:S04]  /*14140*/  @!P1 LEA R2, P3, R15, R0, 0x2 ;  /* 0x000000000f029211 */ /* 0x010fc800078610ff */
[-C--:B------:R-:W-:Y:S02]  /*14150*/  @!P1 LEA.HI.X R3, R15, R4.reuse, R16, 0x2, P3 ;  /* 0x000000040f039211 */ /* 0x080fe400018f1410 */
[C---:B------:R-:W-:Y:S02]  /*14160*/  IADD3 R16, R231.reuse, 0x50, RZ ;  /* 0x00000050e7107810 */ /* 0x040fe40007ffe0ff */
[----:B------:R-:W-:Y:S01]  /*14170*/  IADD3 R15, R231, 0x70, RZ ;  /* 0x00000070e70f7810 */ /* 0x000fe20007ffe0ff */
[----:B------:R2:W-:Y:S01]  /*14180*/  @!P1 ST.E.64 [R2.64], R40 ;  /* 0x0000002802009985 */ /* 0x0005e2000c101b06 */
[----:B------:R-:W-:Y:S02]  /*14190*/  SHF.R.S32.HI R16, RZ, 0x1f, R16 ;  /* 0x0000001fff107819 */ /* 0x000fe40000011410 */
[----:B------:R-:W-:Y:S02]  /*141a0*/  ISETP.GE.AND P1, PT, R15, c[0x0][0x3c8], PT ;  /* 0x0000f2000f007a0c */ /* 0x000fe40003f26270 */
[----:B------:R-:W-:-:S02]  /*141b0*/  @!P6 LEA.HI.X R7, R11, R4, R16, 0x2, P0 ;  /* 0x000000040b07e211 */ /* 0x000fc400000f1410 */
[C---:B------:R-:W-:Y:S02]  /*141c0*/  IADD3 R11, R231.reuse, 0x58, RZ ;  /* 0x00000058e70b7810 */ /* 0x040fe40007ffe0ff */
[----:B------:R-:W-:Y:S01]  /*141d0*/  IADD3 R16, R231, 0x60, RZ ;  /* 0x00000060e7107810 */ /* 0x000fe20007ffe0ff */
[----:B------:R4:W-:Y:S01]  /*141e0*/  @!P6 ST.E.64 [R6.64], R42 ;  /* 0x0000002a0600e985 */ /* 0x0009e2000c101b06 */
[----:B------:R-:W-:Y:S02]  /*141f0*/  SHF.R.S32.HI R11, RZ, 0x1f, R11 ;  /* 0x0000001fff0b7819 */ /* 0x000fe4000001140b */
[----:B------:R-:W-:Y:S02]  /*14200*/  ISETP.GE.AND P0, PT, R252, c[0x0][0x3c8], PT ;  /* 0x0000f200fc007a0c */ /* 0x000fe40003f06270 */
[----:B------:R-:W-:Y:S02]  /*14210*/  SHF.R.S32.HI R16, RZ, 0x1f, R16 ;  /* 0x0000001fff107819 */ /* 0x000fe40000011410 */
[----:B--2---:R-:W-:-:S04]  /*14220*/  @!P5 LEA R2, P3, R10, R0, 0x2 ;  /* 0x000000000a02d211 */ /* 0x004fc800078610ff */
[----:B------:R-:W-:Y:S02]  /*14230*/  @!P5 LEA.HI.X R3, R10, R4, R11, 0x2, P3 ;  /* 0x000000040a03d211 */ /* 0x000fe400018f140b */
[CC--:B------:R-:W-:Y:S02]  /*14240*/  @!P4 LEA R10, P6, R14.reuse, R0.reuse, 0x2 ;  /* 0x000000000e0ac211 */ /* 0x0c0fe400078c10ff */
[----:B------:R-:W-:Y:S01]  /*14250*/  @!P2 LEA R8, P3, R17, R0, 0x2 ;  /* 0x000000001108a211 */ /* 0x000fe200078610ff */
[----:B------:R2:W-:Y:S01]  /*14260*/  @!P5 ST.E.64 [R2.64], R44 ;  /* 0x0000002c0200d985 */ /* 0x0005e2000c101b06 */
[----:B------:R-:W-:Y:S02]  /*14270*/  @!P4 LEA.HI.X R11, R14, R4, R16, 0x2, P6 ;  /* 0x000000040e0bc211 */ /* 0x000fe400030f1410 */
[----:B------:R-:W-:Y:S02]  /*14280*/  IADD3 R16, R231, 0x70, RZ ;  /* 0x00000070e7107810 */ /* 0x000fe40007ffe0ff */
[----:B----4-:R-:W-:Y:S01]  /*14290*/  @!P1 LEA R6, P5, R15, R0, 0x2 ;  /* 0x000000000f069211 */ /* 0x010fe200078a10ff */
[----:B------:R4:W-:Y:S01]  /*142a0*/  @!P4 ST.E.64 [R10.64], R76 ;  /* 0x0000004c0a00c985 */ /* 0x0009e2000c101b06 */
[----:B------:R-:W-:-:S02]  /*142b0*/  SHF.R.S32.HI R16, RZ, 0x1f, R16 ;  /* 0x0000001fff107819 */ /* 0x000fc40000011410 */
[-C--:B------:R-:W-:Y:S02]  /*142c0*/  @!P2 LEA.HI.X R9, R17, R4.reuse, R18, 0x2, P3 ;  /* 0x000000041109a211 */ /* 0x080fe400018f1412 */
[----:B------:R-:W-:Y:S02]  /*142d0*/  SHF.R.S32.HI R14, RZ, 0x1f, R252 ;  /* 0x0000001fff0e7819 */ /* 0x000fe400000114fc */
[----:B------:R-:W-:Y:S01]  /*142e0*/  @!P1 LEA.HI.X R7, R15, R4, R16, 0x2, P5 ;  /* 0x000000040f079211 */ /* 0x000fe200028f1410 */
[----:B------:R4:W-:Y:S04]  /*142f0*/  @!P2 ST.E.64 [R8.64], R72 ;  /* 0x000000480800a985 */ /* 0x0009e8000c101b06 */
[----:B------:R4:W-:Y:S01]  /*14300*/  @!P1 ST.E.64 [R6.64], R46 ;  /* 0x0000002e06009985 */ /* 0x0009e2000c101b06 */
[----:B--2---:R-:W-:-:S04]  /*14310*/  @!P0 LEA R2, P3, R252, R0, 0x2 ;  /* 0x00000000fc028211 */ /* 0x004fc800078610ff */
[----:B------:R-:W-:-:S05]  /*14320*/  @!P0 LEA.HI.X R3, R252, R4, R14, 0x2, P3 ;  /* 0x00000004fc038211 */ /* 0x000fca00018f140e */
[----:B------:R4:W-:Y:S04]  /*14330*/  @!P0 ST.E.64 [R2.64], R24 ;  /* 0x0000001802008985 */ /* 0x0009e8000c101b06 */
.L_x_794:
[----:B------:R-:W-:Y:S05]  /*14340*/  BSYNC B0 ;  /* 0x0000000000007941 */ /* 0x000fea0003800000 */
.L_x_793:
[----:B------:R-:W-:Y:S05]  /*14350*/  BRA.DIV ~URZ, `(.L_x_795) ;  /* 0x00004bc27f007947 */ /* 0x000fea000b800000 */
[----:B--2---:R2:W1:Y:S04]  /*14360*/  SHFL.IDX PT, R4, R5, 0x1, 0x1c1f ;  /* 0x003c1f0005047f89 */ /* 0x00446800000e0000 */
[----:B----4-:R2:W4:Y:S02]  /*14370*/  SHFL.IDX PT, R0, R12, 0x1, 0x1c1f ;  /* 0x003c1f000c007f89 */ /* 0x01052400000e0000 */
.L_x_874:
[----:B------:R-:W-:-:S13]  /*14380*/  ISETP.NE.AND P0, PT, R13, RZ, PT ;  /* 0x000000ff0d00720c */ /* 0x000fda0003f05270 */
[----:B------:R-:W-:Y:S05]  /*14390*/  @P0 BRA `(.L_x_790) ;  /* 0x0000129000000947 */ /* 0x000fea0003800000 */
[C---:B------:R-:W-:Y:S02]  /*143a0*/  IADD3 R14, R231.reuse, 0x8, RZ ;  /* 0x00000008e70e7810 */ /* 0x040fe40007ffe0ff */
[C---:B------:R-:W-:Y:S02]  /*143b0*/  ISETP.GE.AND P2, PT, R231.reuse, c[0x0][0x3c8], PT ;  /* 0x0000f200e7007a0c */ /* 0x040fe40003f46270 */
[----:B------:R-:W-:Y:S02]  /*143c0*/  ISETP.GE.AND P1, PT, R14, c[0x0][0x3c8], PT ;  /* 0x0000f2000e007a0c */ /* 0x000fe40003f26270 */
[C---:B------:R-:W-:Y:S02]  /*143d0*/  IADD3 R11, R231.reuse, 0x10, RZ ;  /* 0x00000010e70b7810 */ /* 0x040fe40007ffe0ff */
[----:B------:R-:W-:Y:S02]  /*143e0*/  IADD3 R15, R231, 0x20, RZ ;  /* 0x00000020e70f7810 */ /* 0x000fe40007ffe0ff */
[----:B------:R-:W-:-:S02]  /*143f0*/  ISETP.GE.AND P0, PT, R11, c[0x0][0x3c8], PT ;  /* 0x0000f2000b007a0c */ /* 0x000fc40003f06270 */
[----:B------:R-:W-:Y:S02]  /*14400*/  IADD3 R16, R231, 0x8, RZ ;  /* 0x00000008e7107810 */ /* 0x000fe40007ffe0ff */
[----:B------:R-:W-:Y:S01]  /*14410*/  ISETP.GE.AND P4, PT, R15, c[0x0][0x3c8], PT ;  /* 0x0000f2000f007a0c */ /* 0x000fe20003f86270 */
[----:B----4-:R-:W-:Y:S01]  /*14420*/  @!P2 IMAD.MOV.U32 R8, RZ, RZ, R0 ;  /* 0x000000ffff08a224 */ /* 0x010fe200078e0000 */
[----:B------:R-:W-:Y:S01]  /*14430*/  SHF.R.S32.HI R16, RZ, 0x1f, R16 ;  /* 0x0000001fff107819 */ /* 0x000fe20000011410 */
[----:B-1----:R-:W-:Y:S01]  /*14440*/  @!P2 IMAD.MOV.U32 R9, RZ, RZ, R4 ;  /* 0x000000ffff09a224 */ /* 0x002fe200078e0004 */
[C---:B------:R-:W-:Y:S02]  /*14450*/  @!P1 LEA R6, P3, R14.reuse, R0, 0x2 ;  /* 0x000000000e069211 */ /* 0x040fe400078610ff */
[C---:B--23--:R-:W-:Y:S01]  /*14460*/  IADD3 R12, R231.reuse, 0x10, RZ ;  /* 0x00000010e70c7810 */ /* 0x04cfe20007ffe0ff */
[----:B------:R-:W-:Y:S01]  /*14470*/  @!P2 IMAD.WIDE R8, R231, 0x4, R8 ;  /* 0x00000004e708a825 */ /* 0x000fe200078e0208 */
[----:B------:R-:W-:-:S02]  /*14480*/  @!P1 LEA.HI.X R7, R14, R4, R16, 0x2, P3 ;  /* 0x000000040e079211 */ /* 0x000fc400018f1410 */
[----:B------:R-:W-:Y:S02]  /*14490*/  IADD3 R5, R231, 0x18, RZ ;  /* 0x00000018e7057810 */ /* 0x000fe40007ffe0ff */
[----:B------:R-:W-:Y:S01]  /*144a0*/  @!P0 LEA R2, P6, R11, R0, 0x2 ;  /* 0x000000000b028211 */ /* 0x000fe200078c10ff */
[----:B------:R1:W-:Y:S01]  /*144b0*/  @!P2 ST.E.64 [R8.64], R80 ;  /* 0x000000500800a985 */ /* 0x0003e2000c101b06 */
[----:B------:R-:W-:Y:S02]  /*144c0*/  SHF.R.S32.HI R12, RZ, 0x1f, R12 ;  /* 0x0000001fff0c7819 */ /* 0x000fe4000001140c */
[----:B------:R-:W-:Y:S01]  /*144d0*/  ISETP.GE.AND P5, PT, R5, c[0x0][0x3c8], PT ;  /* 0x0000f20005007a0c */ /* 0x000fe20003fa6270 */
[----:B------:R2:W-:Y:S01]  /*144e0*/  @!P1 ST.E.64 [R6.64], R60 ;  /* 0x0000003c06009985 */ /* 0x0005e2000c101b06 */
[----:B------:R-:W-:Y:S02]  /*144f0*/  @!P0 LEA.HI.X R3, R11, R4, R12, 0x2, P6 ;  /* 0x000000040b038211 */ /* 0x000fe400030f140c */
[----:B------:R-:W-:-:S02]  /*14500*/  IADD3 R14, R231, 0x18, RZ ;  /* 0x00000018e70e7810 */ /* 0x000fc40007ffe0ff */
[C---:B------:R-:W-:Y:S01]  /*14510*/  IADD3 R10, R231.reuse, 0x28, RZ ;  /* 0x00000028e70a7810 */ /* 0x040fe20007ffe0ff */
[----:B------:R3:W-:Y:S01]  /*14520*/  @!P0 ST.E.64 [R2.64], R50 ;  /* 0x0000003202008985 */ /* 0x0007e2000c101b06 */
[C---:B------:R-:W-:Y:S02]  /*14530*/  IADD3 R12, R231.reuse, 0x38, RZ ;  /* 0x00000038e70c7810 */ /* 0x040fe40007ffe0ff */
[----:B------:R-:W-:Y:S02]  /*14540*/  SHF.R.S32.HI R14, RZ, 0x1f, R14 ;  /* 0x0000001fff0e7819 */ /* 0x000fe4000001140e */
[----:B------:R-:W-:Y:S02]  /*14550*/  IADD3 R16, R231, 0x20, RZ ;  /* 0x00000020e7107810 */ /* 0x000fe40007ffe0ff */
[----:B------:R-:W-:Y:S02]  /*14560*/  ISETP.GE.AND P3, PT, R10, c[0x0][0x3c8], PT ;  /* 0x0000f2000a007a0c */ /* 0x000fe40003f66270 */
[----:B------:R-:W-:-:S02]  /*14570*/  ISETP.GE.AND P1, PT, R12, c[0x0][0x3c8], PT ;  /* 0x0000f2000c007a0c */ /* 0x000fc40003f26270 */
[----:B------:R-:W-:Y:S02]  /*14580*/  SHF.R.S32.HI R16, RZ, 0x1f, R16 ;  /* 0x0000001fff107819 */ /* 0x000fe40000011410 */
[C---:B------:R-:W-:Y:S02]  /*14590*/  IADD3 R11, R231.reuse, 0x30, RZ ;  /* 0x00000030e70b7810 */ /* 0x040fe40007ffe0ff */
[----:B------:R-:W-:Y:S02]  /*145a0*/  IADD3 R13, R231, 0x38, RZ ;  /* 0x00000038e70d7810 */ /* 0x000fe40007ffe0ff */
[----:B------:R-:W-:Y:S02]  /*145b0*/  ISETP.GE.AND P2, PT, R11, c[0x0][0x3c8], PT ;  /* 0x0000f2000b007a0c */ /* 0x000fe40003f46270 */
[----:B-1----:R-:W-:Y:S02]  /*145c0*/  @!P5 LEA R8, P0, R5, R0, 0x2 ;  /* 0x000000000508d211 */ /* 0x002fe400078010ff */
[----:B------:R-:W-:-:S02]  /*145d0*/  SHF.R.S32.HI R13, RZ, 0x1f, R13 ;  /* 0x0000001fff0d7819 */ /* 0x000fc4000001140d */
[----:B--2---:R-:W-:Y:S02]  /*145e0*/  @!P4 LEA R6, P6, R15, R0, 0x2 ;  /* 0x000000000f06c211 */ /* 0x004fe400078c10ff */
[----:B------:R-:W-:Y:S02]  /*145f0*/  @!P5 LEA.HI.X R9, R5, R4, R14, 0x2, P0 ;  /* 0x000000040509d211 */ /* 0x000fe400000f140e */
[C---:B------:R-:W-:Y:S02]  /*14600*/  IADD3 R14, R231.reuse, 0x28, RZ ;  /* 0x00000028e70e7810 */ /* 0x040fe40007ffe0ff */
[----:B------:R-:W-:Y:S01]  /*14610*/  IADD3 R5, R231, 0x40, RZ ;  /* 0x00000040e7057810 */ /* 0x000fe20007ffe0ff */
[----:B------:R1:W-:Y:S01]  /*14620*/  @!P5 ST.E.64 [R8.64], R84 ;  /* 0x000000540800d985 */ /* 0x0003e2000c101b06 */
[----:B------:R-:W-:-:S05]  /*14630*/  SHF.R.S32.HI R14, RZ, 0x1f, R14 ;  /* 0x0000001fff0e7819 */ /* 0x000fca000001140e */
[----:B---3--:R-:W-:-:S04]  /*14640*/  P2R R2, PR, RZ, 0x40 ;  /* 0x00000040ff027803 */ /* 0x008fc80000000000 */
[----:B------:R-:W-:Y:S02]  /*14650*/  ISETP.NE.AND P0, PT, R2, RZ, PT ;  /* 0x000000ff0200720c */ /* 0x000fe40003f05270 */
[C---:B------:R-:W-:Y:S02]  /*14660*/  @!P3 LEA R2, P6, R10.reuse, R0, 0x2 ;  /* 0x000000000a02b211 */ /* 0x040fe400078c10ff */
[-C--:B------:R-:W-:Y:S02]  /*14670*/  @!P4 LEA.HI.X R7, R15, R4.reuse, R16, 0x2, P0 ;  /* 0x000000040f07c211 */ /* 0x080fe400000f1410 */
[----:B------:R-:W-:Y:S02]  /*14680*/  @!P3 LEA.HI.X R3, R10, R4, R14, 0x2, P6 ;  /* 0x000000040a03b211 */ /* 0x000fe400030f140e */
[----:B------:R-:W-:Y:S01]  /*14690*/  ISETP.GE.AND P0, PT, R5, c[0x0][0x3c8], PT ;  /* 0x0000f20005007a0c */ /* 0x000fe20003f06270 */
[----:B------:R2:W-:Y:S01]  /*146a0*/  @!P4 ST.E.64 [R6.64], R64 ;  /* 0x000000400600c985 */ /* 0x0005e2000c101b06 */
[----:B------:R-:W-:-:S02]  /*146b0*/  IADD3 R15, R231, 0x30, RZ ;  /* 0x00000030e70f7810 */ /* 0x000fc40007ffe0ff */
[C---:B------:R-:W-:Y:S01]  /*146c0*/  IADD3 R14, R231.reuse, 0x48, RZ ;  /* 0x00000048e70e7810 */ /* 0x040fe20007ffe0ff */
[----:B------:R3:W-:Y:S01]  /*146d0*/  @!P3 ST.E.64 [R2.64], R52 ;  /* 0x000000340200b985 */ /* 0x0007e2000c101b06 */
[----:B------:R-:W-:Y:S02]  /*146e0*/  SHF.R.S32.HI R15, RZ, 0x1f, R15 ;  /* 0x0000001fff0f7819 */ /* 0x000fe4000001140f */
[----:B------:R-:W-:Y:S02]  /*146f0*/  ISETP.GE.AND P5, PT, R14, c[0x0][0x3c8], PT ;  /* 0x0000f2000e007a0c */ /* 0x000fe40003fa6270 */
[----:B------:R-:W-:Y:S02]  /*14700*/  IADD3 R10, R231, 0x50, RZ ;  /* 0x00000050e70a7810 */ /* 0x000fe40007ffe0ff */
[----:B-1----:R-:W-:Y:S02]  /*14710*/  @!P2 LEA R8, P3, R11, R0, 0x2 ;  /* 0x000000000b08a211 */ /* 0x002fe400078610ff */
[----:B------:R-:W-:-:S02]  /*14720*/  IADD3 R16, R231, 0x48, RZ ;  /* 0x00000048e7107810 */ /* 0x000fc40007ffe0ff */
[----:B------:R-:W-:Y:S02]  /*14730*/  @!P2 LEA.HI.X R9, R11, R4, R15, 0x2, P3 ;  /* 0x000000040b09a211 */ /* 0x000fe400018f140f */
[C---:B------:R-:W-:Y:S02]  /*14740*/  IADD3 R11, R231.reuse, 0x40, RZ ;  /* 0x00000040e70b7810 */ /* 0x040fe40007ffe0ff */
[----:B------:R-:W-:Y:S01]  /*14750*/  SHF.R.S32.HI R16, RZ, 0x1f, R16 ;  /* 0x0000001fff107819 */ /* 0x000fe20000011410 */
[----:B------:R-:W-:Y:S01]  /*14760*/  @!P2 ST.E.64 [R8.64], R82 ;  /* 0x000000520800a985 */ /* 0x000fe2000c101b06 */
[----:B------:R-:W-:Y:S02]  /*14770*/  SHF.R.S32.HI R11, RZ, 0x1f, R11 ;  /* 0x0000001fff0b7819 */ /* 0x000fe4000001140b */
[----:B------:R-:W-:-:S04]  /*14780*/  IADD3 R15, R231, 0x60, RZ ;  /* 0x00000060e70f7810 */ /* 0x000fc80007ffe0ff */
[----:B------:R-:W-:Y:S02]  /*14790*/  ISETP.GE.AND P2, PT, R15, c[0x0][0x3c8], PT ;  /* 0x0000f2000f007a0c */ /* 0x000fe40003f46270 */
[-C--:B--2---:R-:W-:Y:S02]  /*147a0*/  @!P1 LEA R6, P4, R12, R0.reuse, 0x2 ;  /* 0x000000000c069211 */ /* 0x084fe400078810ff */
[----:B---3--:R-:W-:-:S11]  /*147b0*/  @!P0 LEA R2, P6, R5, R0, 0x2 ;  /* 0x0000000005028211 */ /* 0x008fd600078c10ff */
[----:B------:R-:W-:Y:S02]  /*147c0*/  P2R R3, PR, RZ, 0x10 ;  /* 0x00000010ff037803 */ /* 0x000fe40000000000 */
[----:B------:R-:W-:Y:S02]  /*147d0*/  ISETP.GE.AND P4, PT, R10, c[0x0][0x3c8], PT ;  /* 0x0000f2000a007a0c */ /* 0x000fe40003f86270 */
[----:B------:R-:W-:Y:S02]  /*147e0*/  ISETP.NE.AND P3, PT, R3, RZ, PT ;  /* 0x000000ff0300720c */ /* 0x000fe40003f65270 */
[-C--:B------:R-:W-:Y:S02]  /*147f0*/  @!P0 LEA.HI.X R3, R5, R4.reuse, R11, 0x2, P6 ;  /* 0x0000000405038211 */ /* 0x080fe400030f140b */
[----:B------:R-:W-:Y:S02]  /*14800*/  @!P1 LEA.HI.X R7, R12, R4, R13, 0x2, P3 ;  /* 0x000000040c079211 */ /* 0x000fe400018f140d */
[----:B------:R-:W-:-:S02]  /*14810*/  IADD3 R12, R231, 0x58, RZ ;  /* 0x00000058e70c7810 */ /* 0x000fc40007ffe0ff */
[C---:B------:R-:W-:Y:S01]  /*14820*/  IADD3 R11, R231.reuse, 0x50, RZ ;  /* 0x00000050e70b7810 */ /* 0x040fe20007ffe0ff */
[----:B------:R1:W-:Y:S01]  /*14830*/  @!P1 ST.E.64 [R6.64], R78 ;  /* 0x0000004e06009985 */ /* 0x0003e2000c101b06 */
[----:B------:R-:W-:Y:S02]  /*14840*/  ISETP.GE.AND P3, PT, R12, c[0x0][0x3c8], PT ;  /* 0x0000f2000c007a0c */ /* 0x000fe40003f66270 */
[----:B------:R-:W-:Y:S01]  /*14850*/  SHF.R.S32.HI R11, RZ, 0x1f, R11 ;  /* 0x0000001fff0b7819 */ /* 0x000fe2000001140b */
[----:B------:R2:W-:Y:S01]  /*14860*/  @!P0 ST.E.64 [R2.64], R56 ;  /* 0x0000003802008985 */ /* 0x0005e2000c101b06 */
[C---:B------:R-:W-:Y:S02]  /*14870*/  IADD3 R13, R231.reuse, 0x68, RZ ;  /* 0x00000068e70d7810 */ /* 0x040fe40007ffe0ff */
[----:B------:R-:W-:Y:S02]  /*14880*/  IADD3 R5, R231, 0x70, RZ ;  /* 0x00000070e7057810 */ /* 0x000fe40007ffe0ff */
[----:B------:R-:W-:-:S02]  /*14890*/  ISETP.GE.AND P1, PT, R13, c[0x0][0x3c8], PT ;  /* 0x0000f2000d007a0c */ /* 0x000fc40003f26270 */
[----:B-1----:R-:W-:-:S04]  /*148a0*/  @!P5 LEA R6, P0, R14, R0, 0x2 ;  /* 0x000000000e06d211 */ /* 0x002fc800078010ff */
[----:B------:R-:W-:Y:S02]  /*148b0*/  @!P5 LEA.HI.X R7, R14, R4, R16, 0x2, P0 ;  /* 0x000000040e07d211 */ /* 0x000fe400000f1410 */
[C---:B--2---:R-:W-:Y:S02]  /*148c0*/  @!P4 LEA R2, P6, R10.reuse, R0, 0x2 ;  /* 0x000000000a02c211 */ /* 0x044fe400078c10ff */
[----:B------:R-:W-:Y:S01]  /*148d0*/  IADD3 R14, R231, 0x58, RZ ;  /* 0x00000058e70e7810 */ /* 0x000fe20007ffe0ff */
[----:B------:R-:W-:Y:S01]  /*148e0*/  @!P5 ST.E.64 [R6.64], R70 ;  /* 0x000000460600d985 */ /* 0x000fe2000c101b06 */
[----:B------:R-:W-:Y:S02]  /*148f0*/  @!P4 LEA.HI.X R3, R10, R4, R11, 0x2, P6 ;  /* 0x000000040a03c211 */ /* 0x000fe400030f140b */
[----:B------:R-:W-:Y:S02]  /*14900*/  @!P3 LEA R10, P5, R12, R0, 0x2 ;  /* 0x000000000c0ab211 */ /* 0x000fe400078a10ff */
[----:B------:R-:W-:Y:S01]  /*14910*/  ISETP.GE.AND P0, PT, R5, c[0x0][0x3c8], PT ;  /* 0x0000f20005007a0c */ /* 0x000fe20003f06270 */
[----:B------:R1:W-:Y:S01]  /*14920*/  @!P4 ST.E.64 [R2.64], R74 ;  /* 0x0000004a0200c985 */ /* 0x0003e2000c101b06 */
[----:B------:R-:W-:-:S02]  /*14930*/  SHF.R.S32.HI R14, RZ, 0x1f, R14 ;  /* 0x0000001fff0e7819 */ /* 0x000fc4000001140e */
[----:B------:R-:W-:Y:S02]  /*14940*/  IADD3 R16, R231, 0x60, RZ ;  /* 0x00000060e7107810 */ /* 0x000fe40007ffe0ff */
[----:B------:R-:W-:Y:S02]  /*14950*/  @!P2 LEA R8, P6, R15, R0, 0x2 ;  /* 0x000000000f08a211 */ /* 0x000fe400078c10ff */
[----:B------:R-:W-:-:S04]  /*14960*/  SHF.R.S32.HI R16, RZ, 0x1f, R16 ;  /* 0x0000001fff107819 */ /* 0x000fc80000011410 */
[----:B------:R-:W-:Y:S02]  /*14970*/  @!P2 LEA.HI.X R9, R15, R4, R16, 0x2, P6 ;  /* 0x000000040f09a211 */ /* 0x000fe400030f1410 */
[----:B-1----:R-:W-:Y:S02]  /*14980*/  P2R R2, PR, RZ, 0x20 ;  /* 0x00000020ff027803 */ /* 0x002fe40000000000 */
[----:B------:R-:W-:Y:S02]  /*14990*/  @!P1 LEA R6, P5, R13, R0, 0x2 ;  /* 0x000000000d069211 */ /* 0x000fe400078a10ff */
[----:B------:R-:W-:-:S04]  /*149a0*/  ISETP.NE.AND P4, PT, R2, RZ, PT ;  /* 0x000000ff0200720c */ /* 0x000fc80003f85270 */
[----:B------:R-:W-:Y:S02]  /*149b0*/  @!P3 LEA.HI.X R11, R12, R4, R14, 0x2, P4 ;  /* 0x000000040c0bb211 */ /* 0x000fe400020f140e */
[C---:B------:R-:W-:Y:S02]  /*149c0*/  IADD3 R14, R231.reuse, 0x68, RZ ;  /* 0x00000068e70e7810 */ /* 0x040fe40007ffe0ff */
[----:B------:R-:W-:Y:S01]  /*149d0*/  IADD3 R12, R231, 0x70, RZ ;  /* 0x00000070e70c7810 */ /* 0x000fe20007ffe0ff */
[----:B------:R1:W-:Y:S01]  /*149e0*/  @!P3 ST.E.64 [R10.64], R88 ;  /* 0x000000580a00b985 */ /* 0x0003e2000c101b06 */
[----:B------:R-:W-:Y:S02]  /*149f0*/  SHF.R.S32.HI R14, RZ, 0x1f, R14 ;  /* 0x0000001fff0e7819 */ /* 0x000fe4000001140e */
[----:B------:R-:W-:Y:S01]  /*14a00*/  SHF.R.S32.HI R12, RZ, 0x1f, R12 ;  /* 0x0000001fff0c7819 */ /* 0x000fe2000001140c */
[----:B------:R1:W-:Y:S01]  /*14a10*/  @!P2 ST.E.64 [R8.64], R86 ;  /* 0x000000560800a985 */ /* 0x0003e2000c101b06 */
[----:B------:R-:W-:-:S02]  /*14a20*/  @!P0 LEA R2, P4, R5, R0, 0x2 ;  /* 0x0000000005028211 */ /* 0x000fc400078810ff */
[-C--:B------:R-:W-:Y:S02]  /*14a30*/  @!P1 LEA.HI.X R7, R13, R4.reuse, R14, 0x2, P5 ;  /* 0x000000040d079211 */ /* 0x080fe400028f140e */
[----:B------:R-:W-:-:S03]  /*14a40*/  @!P0 LEA.HI.X R3, R5, R4, R12, 0x2, P4 ;  /* 0x0000000405038211 */ /* 0x000fc600020f140c */
[----:B------:R1:W-:Y:S04]  /*14a50*/  @!P1 ST.E.64 [R6.64], R58 ;  /* 0x0000003a06009985 */ /* 0x0003e8000c101b06 */
[----:B------:R1:W-:Y:S01]  /*14a60*/  @!P0 ST.E.64 [R2.64], R54 ;  /* 0x0000003602008985 */ /* 0x0003e2000c101b06 */
[----:B------:R-:W-:-:S13]  /*14a70*/  ISETP.GE.AND P0, PT, R252, c[0x0][0x3c8], PT ;  /* 0x0000f200fc007a0c */ /* 0x000fda0003f06270 */
[----:B------:R-:W-:Y:S05]  /*14a80*/  @P0 BRA `(.L_x_790) ;  /* 0x00000ba000000947 */ /* 0x000fea0003800000 */
[----:B------:R-:W-:Y:S02]  /*14a90*/  SHF.R.S32.HI R5, RZ, 0x1f, R252 ;  /* 0x0000001fff057819 */ /* 0x000fe400000114fc */
[----:B-1----:R-:W-:-:S04]  /*14aa0*/  LEA R2, P0, R252, R0, 0x2 ;  /* 0x00000000fc027211 */ /* 0x002fc800078010ff */
[----:B------:R-:W-:-:S05]  /*14ab0*/  LEA.HI.X R3, R252, R4, R5, 0x2, P0 ;  /* 0x00000004fc037211 */ /* 0x000fca00000f1405 */
[----:B------:R1:W-:Y:S01]  /*14ac0*/  ST.E.64 [R2.64], R48 ;  /* 0x0000003002007985 */ /* 0x0003e2000c101b06 */
[----:B------:R-:W-:Y:S05]  /*14ad0*/  BRA `(.L_x_790) ;  /* 0x00000b5000007947 */ /* 0x000fea0003800000 */
.L_x_775:
[----:B------:R-:W-:Y:S01]  /*14ae0*/  ISETP.NE.U32.AND P0, PT, RZ, c[0x0][0x508], PT ;  /* 0x00014200ff007a0c */ /* 0x000fe20003f05070 */
[----:B------:R-:W-:Y:S01]  /*14af0*/  IMAD.MOV.U32 R4, RZ, RZ, 0x4 ;  /* 0x00000004ff047424 */ /* 0x000fe200078e00ff */
[----:B------:R-:W-:Y:S01]  /*14b00*/  ISETP.NE.U32.AND P2, PT, RZ, c[0x0][0x500], PT ;  /* 0x00014000ff007a0c */ /* 0x000fe20003f45070 */
[----:B------:R-:W-:Y:S01]  /*14b10*/  IMAD.MOV.U32 R20, RZ, RZ, c[0x0][0x388] ;  /* 0x0000e200ff147624 */ /* 0x000fe200078e00ff */
[----:B------:R-:W-:Y:S01]  /*14b20*/  ISETP.NE.AND.EX P0, PT, RZ, c[0x0][0x50c], PT, P0 ;  /* 0x00014300ff007a0c */ /* 0x000fe20003f05300 */
[----:B--2---:R-:W-:Y:S01]  /*14b30*/  IMAD.MOV.U32 R6, RZ, RZ, RZ ;  /* 0x000000ffff067224 */ /* 0x004fe200078e00ff */
[----:B------:R-:W-:Y:S01]  /*14b40*/  ISETP.NE.AND.EX P2, PT, RZ, c[0x0][0x504], PT, P2 ;  /* 0x00014100ff007a0c */ /* 0x000fe20003f45320 */
[----:B------:R-:W-:-:S10]  /*14b50*/  IMAD.WIDE R2, R251, R4, c[0x0][0x500] ;  /* 0x00014000fb027625 */ /* 0x000fd400078e0204 */
[----:B------:R-:W-:Y:S02]  /*14b60*/  @P0 IMAD.WIDE R4, R251, R4, c[0x0][0x508] ;  /* 0x00014200fb040625 */ /* 0x000fe400078e0204 */
[----:B------:R2:W5:Y:S04]  /*14b70*/  @P2 LDG.E R6, [R2.64] ;  /* 0x0000000602062981 */ /* 0x000568000c1e1900 */
[----:B------:R2:W5:Y:S01]  /*14b80*/  @P0 LDG.E R20, [R4.64] ;  /* 0x0000000604140981 */ /* 0x000562000c1e1900 */
[----:B------:R-:W-:-:S04]  /*14b90*/  ISETP.NE.AND P1, PT, R246, RZ, PT ;  /* 0x000000fff600720c */ /* 0x000fc80003f25270 */
[----:B------:R-:W-:Y:S01]  /*14ba0*/  SEL R19, R246, c[0x0][0x3d4], P1 ;  /* 0x0000f500f6137a07 */ /* 0x000fe20000800000 */
[----:B------:R-:W-:Y:S05]  /*14bb0*/  @P0 BRA `(.L_x_796) ;  /* 0x0000004000000947 */ /* 0x000fea0003800000 */
[----:B------:R-:W-:Y:S05]  /*14bc0*/  @!P2 BRA `(.L_x_796) ;  /* 0x000000300000a947 */ /* 0x000fea0003800000 */
[----:B------:R3:W4:Y:S04]  /*14bd0*/  LDG.E R0, [R2.64] ;  /* 0x0000000602007981 */ /* 0x000728000c1e1900 */
[----:B--23--:R-:W4:Y:S02]  /*14be0*/  LDG.E R2, [R2.64+0x4] ;  /* 0x0000040602027981 */ /* 0x00cf24000c1e1900 */
[----:B----45:R-:W-:Y:S02]  /*14bf0*/  IADD3 R20, -R0, R2, RZ ;  /* 0x0000000200147210 */ /* 0x030fe40007ffe1ff */
.L_x_796:
[----:B--2---:R-:W2:Y:S01]  /*14c00*/  S2R R2, SR_TID.X ;  /* 0x0000000000027919 */ /* 0x004ea20000002100 */
[----:B------:R-:W-:Y:S01]  /*14c10*/  SHF.R.S32.HI R0, RZ, 0x1f, R251 ;  /* 0x0000001fff007819 */ /* 0x000fe200000114fb */
[----:B------:R-:W-:Y:S01]  /*14c20*/  BSSY B0, `(.L_x_797) ;  /* 0x0000036000007945 */ /* 0x000fe20003800000 */
[----:B------:R-:W-:-:S02]  /*14c30*/  LOP3.LUT R15, R250, 0xffff, RZ, 0xc0, !PT ;  /* 0x0000fffffa0f7812 */ /* 0x000fc400078ec0ff */
[----:B-----5:R-:W-:Y:S02]  /*14c40*/  SHF.R.S32.HI R18, RZ, 0x1f, R6 ;  /* 0x0000001fff127819 */ /* 0x020fe40000011406 */
[----:B------:R-:W-:Y:S02]  /*14c50*/  SEL R16, R251, RZ, !P2 ;  /* 0x000000fffb107207 */ /* 0x000fe40005000000 */
[----:B------:R-:W-:Y:S02]  /*14c60*/  SEL R21, R0, RZ, !P2 ;  /* 0x000000ff00157207 */ /* 0x000fe40005000000 */
[----:B--2---:R-:W-:-:S13]  /*14c70*/  ISETP.GT.AND P0, PT, R2, 0x7f, PT ;  /* 0x0000007f0200780c */ /* 0x004fda0003f04270 */
[----:B------:R-:W-:Y:S05]  /*14c80*/  @P0 BRA `(.L_x_798) ;  /* 0x000002f000000947 */ /* 0x000fea0003800000 */
[----:B------:R-:W-:Y:S01]  /*14c90*/  IMAD R0, R20, c[0x0][0x4e8], RZ ;  /* 0x00013a0014007a24 */ /* 0x000fe200078e02ff */
[----:B------:R-:W-:-:S04]  /*14ca0*/  IADD3 R14, R243, R2, RZ ;  /* 0x00000002f30e7210 */ /* 0x000fc80007ffe0ff */
[----:B------:R-:W-:-:S13]  /*14cb0*/  ISETP.GE.AND P0, PT, R14, R0, PT ;  /* 0x000000000e00720c */ /* 0x000fda0003f06270 */
[----:B------:R-:W-:Y:S05]  /*14cc0*/  @P0 BRA `(.L_x_798) ;  /* 0x000002b000000947 */ /* 0x000fea0003800000 */
[----:B------:R-:W-:Y:S01]  /*14cd0*/  IMAD.MOV.U32 R0, RZ, RZ, 0x368 ;  /* 0x00000368ff007424 */ /* 0x000fe200078e00ff */
[----:B------:R-:W-:-:S04]  /*14ce0*/  ISETP.GT.AND P2, PT, R19, 0x1, PT ;  /* 0x000000011300780c */ /* 0x000fc80003f44270 */
[----:B------:R-:W-:-:S04]  /*14cf0*/  SEL R0, R0, 0x328, P2 ;  /* 0x0000032800007807 */ /* 0x000fc80001000000 */
[----:B------:R2:W3:Y:S08]  /*14d00*/  LDC.64 R8, c[0x0][R0+0x170] ;  /* 0x00005c0000087b82 */ /* 0x0004f00000000a00 */
[----:B------:R2:W4:Y:S08]  /*14d10*/  LDC.64 R4, c[0x0][R0+0x168] ;  /* 0x00005a0000047b82 */ /* 0x0005300000000a00 */
[----:B------:R2:W5:Y:S08]  /*14d20*/  LDC.64 R12, c[0x0][R0+0x178] ;  /* 0x00005e00000c7b82 */ /* 0x0005700000000a00 */
[----:B------:R2:W1:Y:S02]  /*14d30*/  LDC.64 R10, c[0x0][R0+0x160] ;  /* 0x00005800000a7b82 */ /* 0x0004640000000a00 */
[----:B--2---:R-:W-:-:S02]  /*14d40*/  IMAD.MOV.U32 R0, RZ, RZ, c[0x0][0x4e8] ;  /* 0x00013a00ff007624 */ /* 0x004fc400078e00ff */
[-C--:B---3--:R-:W-:Y:S02]  /*14d50*/  IMAD R7, R9, R16.reuse, RZ ;  /* 0x0000001009077224 */ /* 0x088fe400078e02ff */
[----:B------:R-:W-:Y:S01]  /*14d60*/  IMAD.WIDE.U32 R2, R8, R16, RZ ;  /* 0x0000001008027225 */ /* 0x000fe200078e00ff */
[----:B------:R-:W-:Y:S02]  /*14d70*/  ISETP.NE.AND P0, PT, R0, 0x1, PT ;  /* 0x000000010000780c */ /* 0x000fe40003f05270 */
[----:B------:R-:W-:Y:S01]  /*14d80*/  MOV R0, R14 ;  /* 0x0000000e00007202 */ /* 0x000fe20000000f00 */
[----:B------:R-:W-:Y:S01]  /*14d90*/  IMAD R8, R8, R21, R7 ;  /* 0x0000001508087224 */ /* 0x000fe200078e0207 */
[----:B------:R-:W-:Y:S01]  /*14da0*/  SEL R7, R247, RZ, P2 ;  /* 0x000000fff7077207 */ /* 0x000fe20001000000 */
[-C--:B----4-:R-:W-:Y:S02]  /*14db0*/  IMAD R9, R5, R15.reuse, RZ ;  /* 0x0000000f05097224 */ /* 0x090fe400078e02ff */
[----:B------:R-:W-:Y:S01]  /*14dc0*/  IMAD.WIDE.U32 R4, R4, R15, RZ ;  /* 0x0000000f04047225 */ /* 0x000fe200078e00ff */
[----:B------:R-:W-:-:S03]  /*14dd0*/  IADD3 R3, R3, R8, RZ ;  /* 0x0000000803037210 */ /* 0x000fc60007ffe0ff */
[----:B------:R-:W-:Y:S02]  /*14de0*/  IMAD.IADD R9, R5, 0x1, R9 ;  /* 0x0000000105097824 */ /* 0x000fe400078e0209 */
[----:B------:R-:W-:-:S04]  /*14df0*/  @P0 IMAD.HI.U32 R17, R14, c[0x0][0x4ec], RZ ;  /* 0x00013b000e110a27 */ /* 0x000fc800078e00ff */
[-C--:B-----5:R-:W-:Y:S01]  /*14e00*/  IMAD R8, R13, R7.reuse, RZ ;  /* 0x000000070d087224 */ /* 0x0a0fe200078e02ff */
[----:B------:R-:W-:Y:S02]  /*14e10*/  @P0 SHF.R.U32.HI R0, RZ, c[0x0][0x4f0], R17 ;  /* 0x00013c00ff000a19 */ /* 0x000fe40000011611 */
[----:B------:R-:W-:Y:S01]  /*14e20*/  IADD3 R17, P1, P0, R2, R4, R6 ;  /* 0x0000000402117210 */ /* 0x000fe2000783e006 */
[----:B------:R-:W-:-:S03]  /*14e30*/  IMAD.WIDE.U32 R4, R12, R7, RZ ;  /* 0x000000070c047225 */ /* 0x000fc600078e00ff */
[----:B------:R-:W-:Y:S01]  /*14e40*/  IADD3.X R9, R3, R9, R18, P1, P0 ;  /* 0x0000000903097210 */ /* 0x000fe20000fe0412 */
[----:B------:R-:W-:Y:S01]  /*14e50*/  IMAD.MOV R2, RZ, RZ, -R0 ;  /* 0x000000ffff027224 */ /* 0x000fe200078e0a00 */
[----:B------:R-:W-:Y:S01]  /*14e60*/  IADD3 R5, R5, R8, RZ ;  /* 0x0000000805057210 */ /* 0x000fe20007ffe0ff */
[----:B------:R-:W-:Y:S01]  /*14e70*/  IMAD.MOV.U32 R8, RZ, RZ, c[0x0][0x4a8] ;  /* 0x00012a00ff087624 */ /* 0x000fe200078e00ff */
[----:B------:R-:W-:Y:S01]  /*14e80*/  IADD3 R4, P1, P0, R0, R17, R4 ;  /* 0x0000001100047210 */ /* 0x000fe2000783e004 */
[----:B------:R-:W-:Y:S01]  /*14e90*/  IMAD R2, R2, c[0x0][0x4e8], R14 ;  /* 0x00013a0002027a24 */ /* 0x000fe200078e020e */
[----:B------:R-:W-:-:S03]  /*14ea0*/  SHF.R.S32.HI R3, RZ, 0x1f, R0 ;  /* 0x0000001fff037819 */ /* 0x000fc60000011400 */
[----:B-1----:R-:W-:Y:S01]  /*14eb0*/  IMAD R0, R11, R2, RZ ;  /* 0x000000020b007224 */ /* 0x002fe200078e02ff */
[----:B------:R-:W-:Y:S02]  /*14ec0*/  SHF.R.S32.HI R7, RZ, 0x1f, R2 ;  /* 0x0000001fff077819 */ /* 0x000fe40000011402 */
        /* <DEDUP_REMOVED lines=11> */
.L_x_798:
[----:B------:R-:W-:Y:S05]  /*14f80*/  BSYNC B0 ;  /* 0x0000000000007941 */ /* 0x000fea0003800000 */
.L_x_797:
        /* <DEDUP_REMOVED lines=8> */
[----:B------:R-:W-:-:S03]  /*15010*/  IADD3 R4, R4, R243, RZ ;  /* 0x000000f304047210 */ /* 0x000fc60007ffe0ff */
        /* <DEDUP_REMOVED lines=26> */
.L_x_875:
[----:B------:R-:W-:Y:S05]  /*151c0*/  BRA.DIV ~URZ, `(.L_x_800) ;  /* 0x00003e927f007947 */ /* 0x000fea000b800000 */
[----:B------:R3:W4:Y:S02]  /*151d0*/  SHFL.IDX PT, R0, R10, RZ, 0x181f ;  /* 0x00181fff0a007589 */ /* 0x00072400000e0000 */
.L_x_876:
[----:B------:R-:W-:Y:S01]  /*151e0*/  IMAD R8, R20, c[0x0][0x4e8], RZ ;  /* 0x00013a0014087a24 */ /* 0x000fe200078e02ff */
        /* <DEDUP_REMOVED lines=10> */
[-C--:B--2---:R-:W-:Y:S02]  /*15290*/  @!P1 LEA.HI.X R5, R208, R9.reuse, R12, 0x1, P3 ;  /* 0x00000009d0059211 */ /* 0x084fe400018f0c0c */
[----:B------:R-:W-:-:S03]  /*152a0*/  @!P0 LEA.HI.X R3, R216, R9, R11, 0x1, P2 ;  /* 0x00000009d8038211 */ /* 0x000fc600010f0c0b */
[----:B------:R2:W-:Y:S04]  /*152b0*/  @!P1 ST.E.128 [R4.64], RZ ;  /* 0x000000ff04009985 */ /* 0x0005e8000c101d06 */
[----:B------:R2:W-:Y:S02]  /*152c0*/  @!P0 ST.E.128 [R2.64], RZ ;  /* 0x000000ff02008985 */ /* 0x0005e4000c101d06 */
.L_x_802:
[----:B------:R-:W-:Y:S05]  /*152d0*/  BSYNC B0 ;  /* 0x0000000000007941 */ /* 0x000fea0003800000 */
.L_x_801:
[----:B------:R-:W-:Y:S05]  /*152e0*/  BRA.DIV ~URZ, `(.L_x_803) ;  /* 0x00003de27f007947 */ /* 0x000fea000b800000 */
[----:B--2---:R2:W1:Y:S04]  /*152f0*/  SHFL.IDX PT, R9, R7, 0x1, 0x181f ;  /* 0x00381f0007097f89 */ /* 0x00446800000e0000 */
[----:B----4-:R2:W4:Y:S02]  /*15300*/  SHFL.IDX PT, R0, R10, 0x1, 0x181f ;  /* 0x00381f000a007f89 */ /* 0x01052400000e0000 */
.L_x_877:
        /* <DEDUP_REMOVED lines=10> */
[-C--:B-1----:R-:W-:Y:S02]  /*153b0*/  @!P1 LEA.HI.X R5, R208, R9.reuse, R12, 0x1, P3 ;  /* 0x00000009d0059211 */ /* 0x082fe400018f0c0c */
[----:B------:R-:W-:-:S03]  /*153c0*/  @!P0 LEA.HI.X R3, R216, R9, R11, 0x1, P2 ;  /* 0x00000009d8038211 */ /* 0x000fc600010f0c0b */
[----:B------:R1:W-:Y:S04]  /*153d0*/  @!P1 ST.E.128 [R4.64], RZ ;  /* 0x000000ff04009985 */ /* 0x0003e8000c101d06 */
[----:B------:R1:W-:Y:S02]  /*153e0*/  @!P0 ST.E.128 [R2.64], RZ ;  /* 0x000000ff02008985 */ /* 0x0003e4000c101d06 */
.L_x_805:
[----:B------:R-:W-:Y:S05]  /*153f0*/  BSYNC B0 ;  /* 0x0000000000007941 */ /* 0x000fea0003800000 */
.L_x_804:
[----:B------:R-:W-:Y:S05]  /*15400*/  BRA.DIV ~URZ, `(.L_x_806) ;  /* 0x00003d927f007947 */ /* 0x000fea000b800000 */
[----:B-1----:R1:W2:Y:S02]  /*15410*/  SHFL.IDX PT, R9, R7, 0x2, 0x181f ;  /* 0x00581f0007097f89 */ /* 0x0022a400000e0000 */
.L_x_878:
[----:B------:R-:W-:Y:S05]  /*15420*/  BRA.DIV ~URZ, `(.L_x_807) ;  /* 0x00003de27f007947 */ /* 0x000fea000b800000 */
[----:B----4-:R4:W1:Y:S02]  /*15430*/  SHFL.IDX PT, R0, R10, 0x2, 0x181f ;  /* 0x00581f000a007f89 */ /* 0x01086400000e0000 */
.L_x_879:
        /* <DEDUP_REMOVED lines=8> */
[-C--:B-1----:R-:W-:Y:S02]  /*154c0*/  @!P1 LEA R4, P3, R208, R0.reuse, 0x1 ;  /* 0x00000000d0049211 */ /* 0x082fe400078608ff */
[----:B------:R-:W-:Y:S02]  /*154d0*/  @!P0 LEA R2, P2, R216, R0, 0x1 ;  /* 0x00000000d8028211 */ /* 0x000fe400078408ff */
[-C--:B--2---:R-:W-:Y:S02]  /*154e0*/  @!P1 LEA.HI.X R5, R208, R9.reuse, R12, 0x1, P3 ;  /* 0x00000009d0059211 */ /* 0x084fe400018f0c0c */
[----:B------:R-:W-:-:S03]  /*154f0*/  @!P0 LEA.HI.X R3, R216, R9, R11, 0x1, P2 ;  /* 0x00000009d8038211 */ /* 0x000fc600010f0c0b */
[----:B------:R1:W-:Y:S04]  /*15500*/  @!P1 ST.E.128 [R4.64], RZ ;  /* 0x000000ff04009985 */ /* 0x0003e8000c101d06 */
[----:B------:R1:W-:Y:S02]  /*15510*/  @!P0 ST.E.128 [R2.64], RZ ;  /* 0x000000ff02008985 */ /* 0x0003e4000c101d06 */
.L_x_809:
[----:B------:R-:W-:Y:S05]  /*15520*/  BSYNC B0 ;  /* 0x0000000000007941 */ /* 0x000fea0003800000 */
.L_x_808:
[----:B------:R-:W-:Y:S05]  /*15530*/  BRA.DIV ~URZ, `(.L_x_810) ;  /* 0x00003d427f007947 */ /* 0x000fea000b800000 */
[----:B-12---:R-:W1:Y:S04]  /*15540*/  SHFL.IDX PT, R7, R7, 0x3, 0x181f ;  /* 0x00781f0007077f89 */ /* 0x006e6800000e0000 */
[----:B------:R2:W3:Y:S02]  /*15550*/  SHFL.IDX PT, R0, R10, 0x3, 0x181f ;  /* 0x00781f000a007f89 */ /* 0x0004e400000e0000 */
.L_x_880:
[----:B------:R-:W-:-:S04]  /*15560*/  IADD3 R6, R6, 0x60, RZ ;  /* 0x0000006006067810 */ /* 0x000fc80007ffe0ff */
[----:B------:R-:W-:-:S13]  /*15570*/  ISETP.GE.AND P0, PT, R6, R8, PT ;  /* 0x000000080600720c */ /* 0x000fda0003f06270 */
[----:B------:R-:W-:Y:S05]  /*15580*/  @P0 BRA `(.L_x_790) ;  /* 0x000000a000000947 */ /* 0x000fea0003800000 */
[----:B------:R-:W-:Y:S02]  /*15590*/  ISETP.GE.AND P1, PT, R208, c[0x0][0x3c8], PT ;  /* 0x0000f200d0007a0c */ /* 0x000fe40003f26270 */
[----:B------:R-:W-:Y:S02]  /*155a0*/  ISETP.GE.AND P0, PT, R216, c[0x0][0x3c8], PT ;  /* 0x0000f200d8007a0c */ /* 0x000fe40003f06270 */
[----:B--234-:R-:W-:Y:S02]  /*155b0*/  SHF.R.S32.HI R10, RZ, 0x1f, R208 ;  /* 0x0000001fff0a7819 */ /* 0x01cfe400000114d0 */
[----:B------:R-:W-:-:S07]  /*155c0*/  SHF.R.S32.HI R9, RZ, 0x1f, R216 ;  /* 0x0000001fff097819 */ /* 0x000fce00000114d8 */
[-C--:B------:R-:W-:Y:S02]  /*155d0*/  @!P1 LEA R4, P3, R208, R0.reuse, 0x1 ;  /* 0x00000000d0049211 */ /* 0x080fe400078608ff */
[----:B------:R-:W-:Y:S02]  /*155e0*/  @!P0 LEA R2, P2, R216, R0, 0x1 ;  /* 0x00000000d8028211 */ /* 0x000fe400078408ff */
[-C--:B-1----:R-:W-:Y:S02]  /*155f0*/  @!P1 LEA.HI.X R5, R208, R7.reuse, R10, 0x1, P3 ;  /* 0x00000007d0059211 */ /* 0x082fe400018f0c0a */
[----:B------:R-:W-:-:S03]  /*15600*/  @!P0 LEA.HI.X R3, R216, R7, R9, 0x1, P2 ;  /* 0x00000007d8038211 */ /* 0x000fc600010f0c09 */
[----:B------:R1:W-:Y:S04]  /*15610*/  @!P1 ST.E.128 [R4.64], RZ ;  /* 0x000000ff04009985 */ /* 0x0003e8000c101d06 */
[----:B------:R1:W-:Y:S02]  /*15620*/  @!P0 ST.E.128 [R2.64], RZ ;  /* 0x000000ff02008985 */ /* 0x0003e4000c101d06 */
.L_x_790:
[----:B------:R-:W-:Y:S05]  /*15630*/  BSYNC B1 ;  /* 0x0000000000017941 */ /* 0x000fea0003800000 */
.L_x_774:
[----:B-1-34-:R-:W3:Y:S02]  /*15640*/  LDL R0, [R1+0x20] ;  /* 0x0000200001007983 */ /* 0x01aee40000100800 */
[----:B---3--:R-:W-:-:S13]  /*15650*/  ISETP.NE.AND P0, PT, R0, RZ, PT ;  /* 0x000000ff0000720c */ /* 0x008fda0003f05270 */
[----:B------:R-:W-:Y:S01]  /*15660*/  @P0 WARPSYNC 0xffffffff ;  /* 0xffffffff00000948 */ /* 0x000fe20003800000 */
[----:B------:R-:W-:Y:S06]  /*15670*/  @P0 BAR.SYNC.DEFER_BLOCKING 0x5, 0x100 ;  /* 0x0144000000000b1d */ /* 0x000fec0000010000 */
[----:B------:R-:W1:Y:S04]  /*15680*/  @P0 LDS.128 R248, [0xe100] ;  /* 0x00e10000fff80984 */ /* 0x000e680000000c00 */
[----:B------:R-:W-:Y:S06]  /*15690*/  @P0 BAR.ARV 0x4, 0x100 ;  /* 0x0104000000000b1d */ /* 0x000fec0000002000 */
[----:B------:R-:W-:Y:S05]  /*156a0*/  @P0 BRA `(.L_x_811) ;  /* 0x00000f6000000947 */ /* 0x000fea0003800000 */
[----:B------:R-:W3:Y:S01]  /*156b0*/  S2R R0, SR_TID.X ;  /* 0x0000000000007919 */ /* 0x000ee20000002100 */
[----:B------:R-:W-:Y:S01]  /*156c0*/  IMAD.MOV.U32 R7, RZ, RZ, RZ ;  /* 0x000000ffff077224 */ /* 0x000fe200078e00ff */
[----:B--23--:R-:W-:-:S04]  /*156d0*/  LOP3.LUT R12, R0, 0x1f, RZ, 0xc0, !PT ;  /* 0x0000001f000c7812 */ /* 0x00cfc800078ec0ff */
[----:B------:R-:W-:Y:S01]  /*156e0*/  ISETP.NE.AND P6, PT, R12, 0x1f, PT ;  /* 0x0000001f0c00780c */ /* 0x000fe20003fc5270 */
[----:B------:R-:W-:Y:S10]  /*156f0*/  BRA.DIV ~URZ, `(.L_x_812) ;  /* 0x00003c527f007947 */ /* 0x000ff4000b800000 */
[----:B------:R2:W3:Y:S02]  /*15700*/  SHFL.IDX PT, R9, R62, RZ, 0x1f ;  /* 0x00001fff3e097589 */ /* 0x0004e400000e0000 */
.L_x_881:
[----:B------:R-:W-:Y:S05]  /*15710*/  BRA.DIV ~URZ, `(.L_x_813) ;  /* 0x00003ca27f007947 */ /* 0x000fea000b800000 */
[----:B------:R4:W2:Y:S02]  /*15720*/  SHFL.IDX PT, R8, R62, 0x1, 0x1f ;  /* 0x00201f003e087f89 */ /* 0x0008a400000e0000 */
.L_x_882:
[----:B-1----:R-:W-:Y:S02]  /*15730*/  IMAD.IADD R0, R251, 0x1, R12 ;  /* 0x00000001fb007824 */ /* 0x002fe400078e020c */
        /* <DEDUP_REMOVED lines=16> */
[----:B------:R1:W4:Y:S02]  /*15840*/  SHFL.UP PT, R4, R0, 0x1, RZ ;  /* 0x0420000000047989 */ /* 0x00032400000e00ff */
.L_x_883:
[----:B----4-:R-:W-:-:S04]  /*15850*/  SEL R4, R4, RZ, P5 ;  /* 0x000000ff04047207 */ /* 0x010fc80002800000 */
        /* <DEDUP_REMOVED lines=14> */
[----:B------:R1:W4:Y:S02]  /*15940*/  SHFL.IDX PT, R0, R4, 0x1f, 0x1f ;  /* 0x03e01f0004007f89 */ /* 0x00032400000e0000 */
.L_x_884:
[----:B----4-:R-:W-:Y:S01]  /*15950*/  IMAD R0, R0, c[0x0][0x538], RZ ;  /* 0x00014e0000007a24 */ /* 0x010fe200078e02ff */
[----:B------:R-:W-:Y:S04]  /*15960*/  BSSY B1, `(.L_x_816) ;  /* 0x00000c5000017945 */ /* 0x000fe80003800000 */
[----:B--2---:R-:W-:-:S04]  /*15970*/  IADD3 R8, R0, R8, RZ ;  /* 0x0000000800087210 */ /* 0x004fc80007ffe0ff */
[----:B---3--:R-:W-:-:S13]  /*15980*/  ISETP.GT.AND P0, PT, R8, R9, PT ;  /* 0x000000090800720c */ /* 0x008fda0003f04270 */
[----:B------:R-:W-:Y:S05]  /*15990*/  @P0 BRA `(.L_x_817) ;  /* 0x0000024000000947 */ /* 0x000fea0003800000 */
.L_x_821:
        /* <DEDUP_REMOVED lines=16> */
.L_x_885:
        /* <DEDUP_REMOVED lines=16> */
.L_x_886:
[----:B--2---:R-:W-:-:S05]  /*15ba0*/  IMAD R0, R0, c[0x0][0x538], RZ ;  /* 0x00014e0000007a24 */ /* 0x004fca00078e02ff */
[----:B------:R-:W-:-:S04]  /*15bb0*/  IADD3 R8, R0, R8, RZ ;  /* 0x0000000800087210 */ /* 0x000fc80007ffe0ff */
[----:B------:R-:W-:-:S13]  /*15bc0*/  ISETP.GT.AND P0, PT, R8, R9, PT ;  /* 0x000000090800720c */ /* 0x000fda0003f04270 */
[----:B-1----:R-:W-:Y:S05]  /*15bd0*/  @!P0 BRA `(.L_x_821) ;  /* 0xfffffdc000008947 */ /* 0x002fea000383ffff */
.L_x_817:
[----:B------:R-:W-:-:S05]  /*15be0*/  IADD3 R8, -R0, R8, RZ ;  /* 0x0000000800087210 */ /* 0x000fca0007ffe1ff */
[----:B------:R-:W-:-:S05]  /*15bf0*/  IMAD R0, R4, c[0x0][0x538], R8 ;  /* 0x00014e0004007a24 */ /* 0x000fca00078e0208 */
[----:B------:R-:W-:Y:S01]  /*15c00*/  ISETP.GT.AND P0, PT, R0, R9, PT ;  /* 0x000000090000720c */ /* 0x000fe20003f04270 */
[----:B------:R-:W-:-:S12]  /*15c10*/  BRA.DIV ~URZ, `(.L_x_822) ;  /* 0x00003c027f007947 */ /* 0x000fd8000b800000 */
[----:B------:R-:W-:-:S04]  /*15c20*/  VOTE.ANY R5, PT, !P0 ;  /* 0x0000000000057806 */ /* 0x000fc800040e0100 */
.L_x_887:
[----:B------:R-:W2:Y:S02]  /*15c30*/  POPC R0, R5 ;  /* 0x0000000500007309 */ /* 0x000ea40000000000 */
[----:B--2---:R-:W-:Y:S01]  /*15c40*/  IADD3 R251, R0, R251, RZ ;  /* 0x000000fb00fb7210 */ /* 0x004fe20007ffe0ff */
[----:B------:R-:W-:Y:S05]  /*15c50*/  BRA.DIV ~URZ, `(.L_x_823) ;  /* 0x00003c127f007947 */ /* 0x000fea000b800000 */
[----:B------:R2:W3:Y:S04]  /*15c60*/  SHFL.IDX PT, R10, R6, R0, 0x1f ;  /* 0x00001f00060a7589 */ /* 0x0004e800000e0000 */
[----:B------:R2:W4:Y:S02]  /*15c70*/  SHFL.IDX PT, R7, R7, R0, 0x1f ;  /* 0x00001f0007077589 */ /* 0x00052400000e0000 */
.L_x_888:
[----:B------:R-:W-:Y:S01]  /*15c80*/  ISETP.NE.AND P0, PT, R5, RZ, PT ;  /* 0x000000ff0500720c */ /* 0x000fe20003f05270 */
[----:B------:R-:W-:-:S12]  /*15c90*/  BSSY B0, `(.L_x_824) ;  /* 0x0000005000007945 */ /* 0x000fd80003800000 */
[----:B------:R-:W-:Y:S05]  /*15ca0*/  @!P0 BRA `(.L_x_825) ;  /* 0x0000003000008947 */ /* 0x000fea0003800000 */
[----:B--2---:R-:W-:Y:S01]  /*15cb0*/  IADD3 R0, R0, -0x1, RZ ;  /* 0xffffffff00007810 */ /* 0x004fe20007ffe0ff */
[----:B------:R-:W-:Y:S05]  /*15cc0*/  BRA.DIV ~URZ, `(.L_x_826) ;  /* 0x00003c727f007947 */ /* 0x000fea000b800000 */
[----:B------:R2:W1:Y:S02]  /*15cd0*/  SHFL.IDX PT, R11, R4, R0, 0x1f ;  /* 0x00001f00040b7589 */ /* 0x00046400000e0000 */
.L_x_825:
[----:B------:R-:W-:Y:S05]  /*15ce0*/  BSYNC B0 ;  /* 0x0000000000007941 */ /* 0x000fea0003800000 */
.L_x_824:
[----:B----4-:R-:W-:Y:S01]  /*15cf0*/  ISETP.NE.AND P0, PT, R7, 0x1, PT ;  /* 0x000000010700780c */ /* 0x010fe20003f05270 */
[----:B-1----:R-:W-:Y:S01]  /*15d00*/  IMAD R248, R11, c[0x0][0x538], R8 ;  /* 0x00014e000bf87a24 */ /* 0x002fe200078e0208 */
[----:B------:R-:W-:Y:S04]  /*15d10*/  BSSY B0, `(.L_x_827) ;  /* 0x0000082000007945 */ /* 0x000fe80003800000 */
[----:B------:R-:W-:-:S07]  /*15d20*/  IADD3 R8, -R248, R9, RZ ;  /* 0x00000009f8087210 */ /* 0x000fce0007ffe1ff */
[----:B------:R-:W-:Y:S05]  /*15d30*/  @!P0 BRA `(.L_x_828) ;  /* 0x000003d000008947 */ /* 0x000fea0003800000 */
[-C--:B---3--:R-:W-:Y:S02]  /*15d40*/  IABS R2, R10.reuse ;  /* 0x0000000a00027213 */ /* 0x088fe40000000000 */
[----:B------:R-:W-:Y:S02]  /*15d50*/  IABS R9, R10 ;  /* 0x0000000a00097213 */ /* 0x000fe40000000000 */
[----:B--2---:R-:W1:Y:S08]  /*15d60*/  I2F.RP R0, R2 ;  /* 0x0000000200007306 */ /* 0x004e700000209400 */
[----:B-1----:R-:W1:Y:S02]  /*15d70*/  MUFU.RCP R0, R0 ;  /* 0x0000000000007308 */ /* 0x002e640000001000 */
[----:B-1----:R-:W-:-:S06]  /*15d80*/  IADD3 R0, R0, 0xffffffe, RZ ;  /* 0x0ffffffe00007810 */ /* 0x002fcc0007ffe0ff */
[----:B------:R-:W1:Y:S02]  /*15d90*/  F2I.FTZ.U32.TRUNC.NTZ R5, R0 ;  /* 0x0000000000057305 */ /* 0x000e64000021f000 */
[----:B-1----:R-:W-:Y:S01]  /*15da0*/  IMAD.MOV R3, RZ, RZ, -R5 ;  /* 0x000000ffff037224 */ /* 0x002fe200078e0a05 */
[----:B------:R-:W-:-:S03]  /*15db0*/  IABS R0, R7 ;  /* 0x0000000700007213 */ /* 0x000fc60000000000 */
[----:B------:R-:W-:Y:S01]  /*15dc0*/  IMAD.MOV.U32 R4, RZ, RZ, R3 ;  /* 0x000000ffff047224 */ /* 0x000fe200078e0003 */
[----:B------:R-:W-:Y:S01]  /*15dd0*/  IABS R3, R8 ;  /* 0x0000000800037213 */ /* 0x000fe20000000000 */
[----:B------:R-:W-:Y:S02]  /*15de0*/  IMAD.MOV.U32 R6, RZ, RZ, R0 ;  /* 0x000000ffff067224 */ /* 0x000fe400078e0000 */
[----:B------:R-:W-:Y:S02]  /*15df0*/  IMAD R0, R4, R2, RZ ;  /* 0x0000000204007224 */ /* 0x000fe400078e02ff */
[----:B------:R-:W-:Y:S01]  /*15e00*/  IMAD.MOV.U32 R4, RZ, RZ, RZ ;  /* 0x000000ffff047224 */ /* 0x000fe200078e00ff */
[----:B------:R-:W1:Y:S03]  /*15e10*/  I2F.RP R11, R6 ;  /* 0x00000006000b7306 */ /* 0x000e660000209400 */
[----:B------:R-:W-:-:S04]  /*15e20*/  IMAD.HI.U32 R5, R5, R0, R4 ;  /* 0x0000000005057227 */ /* 0x000fc800078e0004 */
[----:B------:R-:W-:-:S05]  /*15e30*/  IMAD.MOV R0, RZ, RZ, -R9 ;  /* 0x000000ffff007224 */ /* 0x000fca00078e0a09 */
[----:B------:R-:W-:Y:S01]  /*15e40*/  MOV R4, R0 ;  /* 0x0000000000047202 */ /* 0x000fe20000000f00 */
[----:B------:R-:W-:-:S04]  /*15e50*/  IMAD.HI.U32 R0, R5, R3, RZ ;  /* 0x0000000305007227 */ /* 0x000fc800078e00ff */
[----:B------:R-:W-:Y:S02]  /*15e60*/  IMAD R3, R0, R4, R3 ;  /* 0x0000000400037224 */ /* 0x000fe400078e0203 */
[----:B-1----:R-:W1:Y:S03]  /*15e70*/  MUFU.RCP R4, R11 ;  /* 0x0000000b00047308 */ /* 0x002e660000001000 */
[----:B------:R-:W-:-:S13]  /*15e80*/  ISETP.GT.U32.AND P0, PT, R2, R3, PT ;  /* 0x000000030200720c */ /* 0x000fda0003f04070 */
[----:B------:R-:W-:Y:S01]  /*15e90*/  @!P0 IMAD.IADD R3, R3, 0x1, -R2 ;  /* 0x0000000103038824 */ /* 0x000fe200078e0a02 */
[----:B-1----:R-:W-:Y:S02]  /*15ea0*/  IADD3 R4, R4, 0xffffffe, RZ ;  /* 0x0ffffffe04047810 */ /* 0x002fe40007ffe0ff */
[----:B------:R-:W-:Y:S02]  /*15eb0*/  @!P0 IADD3 R0, R0, 0x1, RZ ;  /* 0x0000000100008810 */ /* 0x000fe40007ffe0ff */
[----:B------:R-:W-:Y:S02]  /*15ec0*/  ISETP.GE.U32.AND P2, PT, R3, R2, PT ;  /* 0x000000020300720c */ /* 0x000fe40003f46070 */
[----:B------:R-:W1:Y:S01]  /*15ed0*/  F2I.FTZ.U32.TRUNC.NTZ R3, R4 ;  /* 0x0000000400037305 */ /* 0x000e62000021f000 */
[----:B------:R-:W-:Y:S02]  /*15ee0*/  LOP3.LUT R2, R8, R10, RZ, 0x3c, !PT ;  /* 0x0000000a08027212 */ /* 0x000fe400078e3cff */
[----:B------:R-:W-:-:S02]  /*15ef0*/  ISETP.NE.AND P0, PT, R10, RZ, PT ;  /* 0x000000ff0a00720c */ /* 0x000fc40003f05270 */
[----:B------:R-:W-:-:S06]  /*15f00*/  ISETP.GE.AND P1, PT, R2, RZ, PT ;  /* 0x000000ff0200720c */ /* 0x000fcc0003f26270 */
[----:B------:R-:W-:Y:S01]  /*15f10*/  @P2 IADD3 R0, R0, 0x1, RZ ;  /* 0x0000000100002810 */ /* 0x000fe20007ffe0ff */
[----:B-1----:R-:W-:-:S06]  /*15f20*/  IMAD.MOV R2, RZ, RZ, -R3 ;  /* 0x000000ffff027224 */ /* 0x002fcc00078e0a03 */
[----:B------:R-:W-:Y:S01]  /*15f30*/  @!P1 IMAD.MOV R0, RZ, RZ, -R0 ;  /* 0x000000ffff009224 */ /* 0x000fe200078e0a00 */
[----:B------:R-:W-:Y:S02]  /*15f40*/  @!P0 LOP3.LUT R0, RZ, R10, RZ, 0x33, !PT ;  /* 0x0000000aff008212 */ /* 0x000fe400078e33ff */
[----:B------:R-:W-:Y:S02]  /*15f50*/  MOV R4, R2 ;  /* 0x0000000200047202 */ /* 0x000fe40000000f00 */
[----:B------:R-:W-:Y:S02]  /*15f60*/  IABS R2, R7 ;  /* 0x0000000700027213 */ /* 0x000fe40000000000 */
[----:B------:R-:W-:Y:S01]  /*15f70*/  IABS R9, R0 ;  /* 0x0000000000097213 */ /* 0x000fe20000000000 */
[----:B------:R-:W-:Y:S02]  /*15f80*/  IMAD R4, R4, R6, RZ ;  /* 0x0000000604047224 */ /* 0x000fe400078e02ff */
[----:B------:R-:W-:-:S02]  /*15f90*/  IMAD.MOV R5, RZ, RZ, -R2 ;  /* 0x000000ffff057224 */ /* 0x000fc400078e0a02 */
[----:B------:R-:W-:-:S04]  /*15fa0*/  IMAD.MOV.U32 R2, RZ, RZ, RZ ;  /* 0x000000ffff027224 */ /* 0x000fc800078e00ff */
[----:B------:R-:W-:Y:S01]  /*15fb0*/  IMAD.HI.U32 R2, R3, R4, R2 ;  /* 0x0000000403027227 */ /* 0x000fe200078e0002 */
[----:B------:R-:W-:-:S03]  /*15fc0*/  MOV R4, R5 ;  /* 0x0000000500047202 */ /* 0x000fc60000000f00 */
[----:B------:R-:W-:-:S04]  /*15fd0*/  IMAD.MOV.U32 R3, RZ, RZ, R9 ;  /* 0x000000ffff037224 */ /* 0x000fc800078e0009 */
[----:B------:R-:W-:-:S04]  /*15fe0*/  IMAD.HI.U32 R2, R2, R3, RZ ;  /* 0x0000000302027227 */ /* 0x000fc800078e00ff */
[----:B------:R-:W-:Y:S01]  /*15ff0*/  IMAD R3, R2, R4, R3 ;  /* 0x0000000402037224 */ /* 0x000fe200078e0203 */
[----:B------:R-:W-:-:S04]  /*16000*/  IADD3 R4, -R0, RZ, RZ ;  /* 0x000000ff00047210 */ /* 0x000fc80007ffe1ff */
        /* <DEDUP_REMOVED lines=9> */
[----:B------:R-:W-:-:S05]  /*160a0*/  @!P0 LOP3.LUT R2, RZ, R7, RZ, 0x33, !PT ;  /* 0x00000007ff028212 */ /* 0x000fca00078e33ff */
[----:B------:R-:W-:-:S04]  /*160b0*/  IMAD.MOV R3, RZ, RZ, -R2 ;  /* 0x000000ffff037224 */ /* 0x000fc800078e0a02 */
[C---:B------:R-:W-:Y:S02]  /*160c0*/  IMAD R3, R7.reuse, R3, R0 ;  /* 0x0000000307037224 */ /* 0x040fe400078e0200 */
[----:B------:R-:W-:Y:S02]  /*160d0*/  IMAD R0, R7, 0x1000000, R2 ;  /* 0x0100000007007824 */ /* 0x000fe400078e0202 */
[----:B------:R-:W-:Y:S02]  /*160e0*/  IMAD R2, R10, R4, R8 ;  /* 0x000000040a027224 */ /* 0x000fe400078e0208 */
[----:B------:R-:W-:Y:S01]  /*160f0*/  IMAD R250, R3, 0x10000, R0 ;  /* 0x0001000003fa7824 */ /* 0x000fe200078e0200 */
[----:B------:R-:W-:Y:S05]  /*16100*/  BRA `(.L_x_829) ;  /* 0x0000042000007947 */ /* 0x000fea0003800000 */
.L_x_828:
[----:B------:R-:W-:-:S04]  /*16110*/  IMAD.MOV.U32 R2, RZ, RZ, 0x4 ;  /* 0x00000004ff027424 */ /* 0x000fc800078e00ff */
[----:B------:R-:W-:-:S05]  /*16120*/  IMAD.WIDE R2, R251, R2, c[0x0][0x590] ;  /* 0x00016400fb027625 */ /* 0x000fca00078e0202 */
[----:B--2---:R-:W2:Y:S02]  /*16130*/  LDG.E R4, [R2.64] ;  /* 0x0000000602047981 */ /* 0x004ea4000c1e1900 */
[----:B--23--:R-:W-:-:S05]  /*16140*/  IMAD R9, R4, R10, RZ ;  /* 0x0000000a04097224 */ /* 0x00cfca00078e02ff */
        /* <DEDUP_REMOVED lines=28> */
[----:B------:R-:W-:Y:S02]  /*16310*/  IMAD R11, R4, R2, RZ ;  /* 0x00000002040b7224 */ /* 0x000fe400078e02ff */
[----:B------:R-:W-:-:S03]  /*16320*/  IMAD.MOV R2, RZ, RZ, -R2 ;  /* 0x000000ffff027224 */ /* 0x000fc600078e0a02 */
[----:B------:R-:W-:Y:S01]  /*16330*/  IADD3 R0, -R11, c[0x0][0x538], RZ ;  /* 0x00014e000b007a10 */ /* 0x000fe20007ffe1ff */
[----:B------:R-:W-:-:S03]  /*16340*/  IMAD R6, R9, R2, R8 ;  /* 0x0000000209067224 */ /* 0x000fc600078e0208 */
[----:B------:R-:W-:Y:S02]  /*16350*/  IMNMX R0, R4, R0, PT ;  /* 0x0000000004007217 */ /* 0x000fe40003800200 */
[----:B------:R-:W-:Y:S02]  /*16360*/  IABS R2, R6 ;  /* 0x0000000600027213 */ /* 0x000fe40000000000 */
[-C--:B------:R-:W-:Y:S02]  /*16370*/  IABS R3, R0.reuse ;  /* 0x0000000000037213 */ /* 0x080fe40000000000 */
[----:B------:R-:W-:Y:S02]  /*16380*/  IABS R9, R0 ;  /* 0x0000000000097213 */ /* 0x000fe40000000000 */
[----:B------:R-:W1:Y:S01]  /*16390*/  I2F.RP R4, R3 ;  /* 0x0000000300047306 */ /* 0x000e620000209400 */
[----:B------:R-:W-:Y:S02]  /*163a0*/  MOV R7, R2 ;  /* 0x0000000200077202 */ /* 0x000fe40000000f00 */
[----:B------:R-:W-:-:S05]  /*163b0*/  IMAD.MOV R2, RZ, RZ, -R9 ;  /* 0x000000ffff027224 */ /* 0x000fca00078e0a09 */
[----:B-1----:R-:W1:Y:S02]  /*163c0*/  MUFU.RCP R4, R4 ;  /* 0x0000000400047308 */ /* 0x002e640000001000 */
[----:B-1----:R-:W-:-:S06]  /*163d0*/  IADD3 R4, R4, 0xffffffe, RZ ;  /* 0x0ffffffe04047810 */ /* 0x002fcc0007ffe0ff */
[----:B------:R-:W1:Y:S02]  /*163e0*/  F2I.FTZ.U32.TRUNC.NTZ R5, R4 ;  /* 0x0000000400057305 */ /* 0x000e64000021f000 */
[----:B-1----:R-:W-:-:S04]  /*163f0*/  IMAD.MOV R4, RZ, RZ, -R5 ;  /* 0x000000ffff047224 */ /* 0x002fc800078e0a05 */
[----:B------:R-:W-:Y:S02]  /*16400*/  IMAD R8, R4, R3, RZ ;  /* 0x0000000304087224 */ /* 0x000fe400078e02ff */
[----:B------:R-:W-:-:S04]  /*16410*/  IMAD.MOV.U32 R4, RZ, RZ, RZ ;  /* 0x000000ffff047224 */ /* 0x000fc800078e00ff */
[----:B------:R-:W-:-:S04]  /*16420*/  IMAD.HI.U32 R5, R5, R8, R4 ;  /* 0x0000000805057227 */ /* 0x000fc800078e0004 */
[----:B------:R-:W-:Y:S02]  /*16430*/  IMAD.MOV.U32 R4, RZ, RZ, R2 ;  /* 0x000000ffff047224 */ /* 0x000fe400078e0002 */
[----:B------:R-:W-:-:S04]  /*16440*/  IMAD.HI.U32 R2, R5, R7, RZ ;  /* 0x0000000705027227 */ /* 0x000fc800078e00ff */
[----:B------:R-:W-:-:S05]  /*16450*/  IMAD R4, R2, R4, R7 ;  /* 0x0000000402047224 */ /* 0x000fca00078e0207 */
[----:B------:R-:W-:-:S13]  /*16460*/  ISETP.GT.U32.AND P0, PT, R3, R4, PT ;  /* 0x000000040300720c */ /* 0x000fda0003f04070 */
[-C--:B------:R-:W-:Y:S02]  /*16470*/  @!P0 IADD3 R4, R4, -R3.reuse, RZ ;  /* 0x8000000304048210 */ /* 0x080fe40007ffe0ff */
[----:B------:R-:W-:Y:S02]  /*16480*/  @!P0 IADD3 R2, R2, 0x1, RZ ;  /* 0x0000000102028810 */ /* 0x000fe40007ffe0ff */
[----:B------:R-:W-:Y:S02]  /*16490*/  ISETP.GE.U32.AND P2, PT, R4, R3, PT ;  /* 0x000000030400720c */ /* 0x000fe40003f46070 */
[----:B------:R-:W-:Y:S02]  /*164a0*/  LOP3.LUT R3, R6, R0, RZ, 0x3c, !PT ;  /* 0x0000000006037212 */ /* 0x000fe400078e3cff */
[----:B------:R-:W-:Y:S02]  /*164b0*/  ISETP.NE.AND P0, PT, R0, RZ, PT ;  /* 0x000000ff0000720c */ /* 0x000fe40003f05270 */
[----:B------:R-:W-:Y:S01]  /*164c0*/  ISETP.GE.AND P1, PT, R3, RZ, PT ;  /* 0x000000ff0300720c */ /* 0x000fe20003f26270 */
[----:B------:R-:W-:Y:S01]  /*164d0*/  IMAD.MOV R3, RZ, RZ, -R0 ;  /* 0x000000ffff037224 */ /* 0x000fe200078e0a00 */
[----:B------:R-:W-:-:S05]  /*164e0*/  IADD3 R6, R11, 0x1000000, R6 ;  /* 0x010000000b067810 */ /* 0x000fca0007ffe006 */
[----:B------:R-:W-:-:S06]  /*164f0*/  @P2 IADD3 R2, R2, 0x1, RZ ;  /* 0x0000000102022810 */ /* 0x000fcc0007ffe0ff */
[----:B------:R-:W-:Y:S01]  /*16500*/  @!P1 IMAD.MOV R2, RZ, RZ, -R2 ;  /* 0x000000ffff029224 */ /* 0x000fe200078e0a02 */
[----:B------:R-:W-:-:S05]  /*16510*/  @!P0 LOP3.LUT R2, RZ, R0, RZ, 0x33, !PT ;  /* 0x00000000ff028212 */ /* 0x000fca00078e33ff */
[----:B------:R-:W-:Y:S02]  /*16520*/  IMAD R250, R2, R3, R6 ;  /* 0x0000000302fa7224 */ /* 0x000fe400078e0206 */
.L_x_829:
[----:B------:R-:W-:Y:S05]  /*16530*/  BSYNC B0 ;  /* 0x0000000000007941 */ /* 0x000fea0003800000 */
.L_x_827:
[----:B------:R-:W-:-:S04]  /*16540*/  LOP3.LUT R2, RZ, R2, RZ, 0x33, !PT ;  /* 0x00000002ff027212 */ /* 0x000fc800078e33ff */
[----:B------:R-:W-:Y:S01]  /*16550*/  IADD3 R249, R2, R10, RZ ;  /* 0x0000000a02f97210 */ /* 0x000fe20007ffe0ff */
[----:B------:R-:W-:Y:S05]  /*16560*/  BRA `(.L_x_830) ;  /* 0x0000004000007947 */ /* 0x000fea0003800000 */
.L_x_818:
[----:B------:R-:W-:Y:S01]  /*16570*/  IMAD.MOV.U32 R248, RZ, RZ, R9 ;  /* 0x000000fffff87224 */ /* 0x000fe200078e0009 */
[----:B------:R-:W-:Y:S01]  /*16580*/  MOV R250, RZ ;  /* 0x000000ff00fa7202 */ /* 0x000fe20000000f00 */
[----:B------:R-:W-:Y:S01]  /*16590*/  IMAD.MOV.U32 R249, RZ, RZ, RZ ;  /* 0x000000fffff97224 */ /* 0x000fe200078e00ff */
[----:B------:R-:W-:Y:S02]  /*165a0*/  MOV R251, c[0x0][0x53c] ;  /* 0x00014f0000fb7a02 */ /* 0x000fe40000000f00 */
.L_x_830:
[----:B------:R-:W-:Y:S05]  /*165b0*/  BSYNC B1 ;  /* 0x0000000000017941 */ /* 0x000fea0003800000 */
.L_x_816:
[----:B------:R-:W-:Y:S01]  /*165c0*/  WARPSYNC 0xffffffff ;  /* 0xffffffff00007948 */ /* 0x000fe20003800000 */
[----:B------:R-:W-:Y:S01]  /*165d0*/  BAR.SYNC.DEFER_BLOCKING 0x4, 0x100 ;  /* 0x0104000000007b1d */ /* 0x000fe20000010000 */
[----:B------:R-:W-:-:S13]  /*165e0*/  ISETP.NE.AND P0, PT, R12, RZ, PT ;  /* 0x000000ff0c00720c */ /* 0x000fda0003f05270 */
[----:B------:R2:W-:Y:S04]  /*165f0*/  @!P0 STS.128 [0xe100], R248 ;  /* 0x00e100f8ff008388 */ /* 0x0005e80000000c00 */
[----:B------:R-:W-:Y:S06]  /*16600*/  BAR.ARV 0x5, 0x100 ;  /* 0x0144000000007b1d */ /* 0x000fec0000002000 */
.L_x_811:
[----:B-1----:R-:W-:-:S13]  /*16610*/  ISETP.GE.AND P0, PT, R251, c[0x0][0x53c], PT ;  /* 0x00014f00fb007a0c */ /* 0x002fda0003f06270 */
[----:B--2---:R-:W-:Y:S01]  /*16620*/  @P0 CALL.REL.NOINC `(.L_x_831) ;  /* 0x0000001000000944 */ /* 0x004fe20003c00000 */
[----:B------:R-:W-:Y:S05]  /*16630*/  BRA `(.L_x_832) ;  /* 0xfffeb34000007947 */ /* 0x000fea000383ffff */
.L_x_831:
[----:B------:R-:W-:Y:S05]  /*16640*/  EXIT ;  /* 0x000000000000794d */ /* 0x000fea0003800000 */
.L_x_667:
[----:B------:R-:W-:Y:S01]  /*16650*/  IMAD.MOV.U32 R0, RZ, RZ, R5 ;  /* 0x000000ffff007224 */ /* 0x000fe200078e0005 */
[----:B------:R-:W-:Y:S02]  /*16660*/  MOV R2, 0x1 ;  /* 0x0000000100027802 */ /* 0x000fe40000000f00 */
[----:B------:R-:W-:Y:S02]  /*16670*/  MOV R3, 0x16690 ;  /* 0x0001669000037802 */ /* 0x000fe40000000f00 */
[----:B--2---:R-:W-:Y:S05]  /*16680*/  CALL.REL.NOINC `($__internal_12_$__cuda_sm70_shflsync_up_p) ;  /* 0x000033e000007944 */ /* 0x004fea0003c00000 */
[----:B------:R-:W-:Y:S01]  /*16690*/  MOV R0, R4 ;  /* 0x0000000400007202 */ /* 0x000fe20000000f00 */
[----:B------:R-:W-:Y:S05]  /*166a0*/  BRA `(.L_x_833) ;  /* 0xfffe9d9000007947 */ /* 0x000fea000383ffff */
.L_x_668:
[----:B------:R-:W-:Y:S01]  /*166b0*/  IMAD.MOV.U32 R0, RZ, RZ, R5 ;  /* 0x000000ffff007224 */ /* 0x000fe200078e0005 */
[----:B------:R-:W-:Y:S02]  /*166c0*/  MOV R2, 0x2 ;  /* 0x0000000200027802 */ /* 0x000fe40000000f00 */
[----:B------:R-:W-:Y:S02]  /*166d0*/  MOV R3, 0x166f0 ;  /* 0x000166f000037802 */ /* 0x000fe40000000f00 */
[----:B--2---:R-:W-:Y:S05]  /*166e0*/  CALL.REL.NOINC `($__internal_12_$__cuda_sm70_shflsync_up_p) ;  /* 0x0000338000007944 */ /* 0x004fea0003c00000 */
[----:B------:R-:W-:Y:S01]  /*166f0*/  SEL R0, R4, RZ, P4 ;  /* 0x000000ff04007207 */ /* 0x000fe20002000000 */
[----:B------:R-:W-:Y:S01]  /*16700*/  IMAD.MOV.U32 R2, RZ, RZ, 0x4 ;  /* 0x00000004ff027424 */ /* 0x000fe200078e00ff */
[----:B------:R-:W-:-:S03]  /*16710*/  MOV R3, 0x16740 ;  /* 0x0001674000037802 */ /* 0x000fc60000000f00 */
[----:B------:R-:W-:Y:S02]  /*16720*/  IMAD.IADD R0, R5, 0x1, R0 ;  /* 0x0000000105007824 */ /* 0x000fe400078e0200 */
[----:B------:R-:W-:Y:S05]  /*16730*/  CALL.REL.NOINC `($__internal_12_$__cuda_sm70_shflsync_up_p) ;  /* 0x0000333000007944 */ /* 0x000fea0003c00000 */
        /* <DEDUP_REMOVED lines=12> */
[----:B------:R-:W-:Y:S02]  /*16800*/  MOV R179, 0x1f ;  /* 0x0000001f00b37802 */ /* 0x000fe40000000f00 */
[----:B------:R-:W-:Y:S01]  /*16810*/  MOV R3, 0x16850 ;  /* 0x0001685000037802 */ /* 0x000fe20000000f00 */
[----:B------:R-:W-:-:S04]  /*16820*/  IMAD.IADD R4, R0, 0x1, R4 ;  /* 0x0000000100047824 */ /* 0x000fc800078e0204 */
[----:B------:R-:W-:Y:S02]  /*16830*/  IMAD.MOV.U32 R178, RZ, RZ, R4 ;  /* 0x000000ffffb27224 */ /* 0x000fe400078e0004 */
[----:B------:R-:W-:Y:S05]  /*16840*/  CALL.REL.NOINC `($__internal_11_$__cuda_sm70_shflsync_idx_p) ;  /* 0x000031c000007944 */ /* 0x000fea0003c00000 */
[----:B------:R-:W-:Y:S01]  /*16850*/  MOV R0, R179 ;  /* 0x000000b300007202 */ /* 0x000fe20000000f00 */
[----:B------:R-:W-:Y:S05]  /*16860*/  BRA `(.L_x_834) ;  /* 0xfffe9cd000007947 */ /* 0x000fea000383ffff */
.L_x_670:
[----:B------:R-:W-:Y:S02]  /*16870*/  SEL R0, RZ, 0x1, P0 ;  /* 0x00000001ff007807 */ /* 0x000fe40000000000 */
[----:B------:R-:W-:Y:S02]  /*16880*/  MOV R2, 0x168a0 ;  /* 0x000168a000027802 */ /* 0x000fe40000000f00 */
[----:B--2---:R-:W-:Y:S05]  /*16890*/  CALL.REL.NOINC `($__internal_13_$__cuda_sm70_votesync_ballot) ;  /* 0x0000324000007944 */ /* 0x004fea0003c00000 */
[----:B------:R-:W-:Y:S01]  /*168a0*/  MOV R6, R0 ;  /* 0x0000000000067202 */ /* 0x000fe20000000f00 */
[----:B------:R-:W-:Y:S05]  /*168b0*/  BRA `(.L_x_835) ;  /* 0xfffe9d1000007947 */ /* 0x000fea000383ffff */
.L_x_671:
[----:B------:R-:W-:Y:S01]  /*168c0*/  IMAD.MOV.U32 R178, RZ, RZ, R9 ;  /* 0x000000ffffb27224 */ /* 0x000fe200078e0009 */
[----:B------:R-:W-:Y:S01]  /*168d0*/  MOV R2, R0 ;  /* 0x0000000000027202 */ /* 0x000fe20000000f00 */
[----:B------:R-:W-:Y:S01]  /*168e0*/  IMAD.MOV.U32 R179, RZ, RZ, 0x1f ;  /* 0x0000001fffb37424 */ /* 0x000fe200078e00ff */
[----:B------:R-:W-:Y:S02]  /*168f0*/  MOV R3, 0x16910 ;  /* 0x0001691000037802 */ /* 0x000fe40000000f00 */
[----:B------:R-:W-:Y:S05]  /*16900*/  CALL.REL.NOINC `($__internal_11_$__cuda_sm70_shflsync_idx_p) ;  /* 0x0000310000007944 */ /* 0x000fea0003c00000 */
[----:B------:R-:W-:Y:S01]  /*16910*/  IMAD.MOV.U32 R12, RZ, RZ, R179 ;  /* 0x000000ffff0c7224 */ /* 0x000fe200078e00b3 */
[----:B------:R-:W-:Y:S01]  /*16920*/  MOV R178, R8 ;  /* 0x0000000800b27202 */ /* 0x000fe20000000f00 */
[----:B------:R-:W-:Y:S01]  /*16930*/  IMAD.MOV.U32 R5, RZ, RZ, RZ ;  /* 0x000000ffff057224 */ /* 0x000fe200078e00ff */
[----:B------:R-:W-:Y:S01]  /*16940*/  MOV R2, R0 ;  /* 0x0000000000027202 */ /* 0x000fe20000000f00 */
[----:B------:R-:W-:Y:S01]  /*16950*/  IMAD.MOV.U32 R179, RZ, RZ, 0x1f ;  /* 0x0000001fffb37424 */ /* 0x000fe200078e00ff */
[----:B------:R-:W-:-:S02]  /*16960*/  MOV R3, 0x16980 ;  /* 0x0001698000037802 */ /* 0x000fc40000000f00 */
[----:B------:R-:W-:Y:S05]  /*16970*/  CALL.REL.NOINC `($__internal_11_$__cuda_sm70_shflsync_idx_p) ;  /* 0x0000309000007944 */ /* 0x000fea0003c00000 */
[----:B------:R-:W-:Y:S01]  /*16980*/  MOV R9, R179 ;  /* 0x000000b300097202 */ /* 0x000fe20000000f00 */
[----:B------:R-:W-:Y:S05]  /*16990*/  BRA `(.L_x_836) ;  /* 0xfffe9c9000007947 */ /* 0x000fea000383ffff */
.L_x_674:
[----:B------:R-:W-:Y:S01]  /*169a0*/  IMAD.MOV.U32 R178, RZ, RZ, R4 ;  /* 0x000000ffffb27224 */ /* 0x000fe200078e0004 */
[----:B------:R-:W-:Y:S01]  /*169b0*/  MOV R2, R0 ;  /* 0x0000000000027202 */ /* 0x000fe20000000f00 */
[----:B------:R-:W-:Y:S01]  /*169c0*/  IMAD.MOV.U32 R179, RZ, RZ, 0x1f ;  /* 0x0000001fffb37424 */ /* 0x000fe200078e00ff */
[----:B------:R-:W-:-:S02]  /*169d0*/  MOV R3, 0x169f0 ;  /* 0x000169f000037802 */ /* 0x000fc40000000f00 */
[----:B--23--:R-:W-:Y:S05]  /*169e0*/  CALL.REL.NOINC `($__internal_11_$__cuda_sm70_shflsync_idx_p) ;  /* 0x0000302000007944 */ /* 0x00cfea0003c00000 */
[----:B------:R-:W-:Y:S01]  /*169f0*/  MOV R5, R179 ;  /* 0x000000b300057202 */ /* 0x000fe20000000f00 */
[----:B------:R-:W-:Y:S05]  /*16a00*/  BRA `(.L_x_673) ;  /* 0xfffe9c8000007947 */ /* 0x000fea000383ffff */
.L_x_695:
[----:B------:R-:W-:Y:S01]  /*16a10*/  IMAD.MOV.U32 R178, RZ, RZ, R0 ;  /* 0x000000ffffb27224 */ /* 0x000fe200078e0000 */
[----:B------:R-:W-:Y:S01]  /*16a20*/  MOV R2, RZ ;  /* 0x000000ff00027202 */ /* 0x000fe20000000f00 */
[----:B------:R-:W-:Y:S01]  /*16a30*/  IMAD.MOV.U32 R179, RZ, RZ, 0x181f ;  /* 0x0000181fffb37424 */ /* 0x000fe200078e00ff */
[----:B------:R-:W-:-:S02]  /*16a40*/  MOV R3, 0x16a60 ;  /* 0x00016a6000037802 */ /* 0x000fc40000000f00 */
[----:B------:R-:W-:Y:S05]  /*16a50*/  CALL.REL.NOINC `($__internal_11_$__cuda_sm70_shflsync_idx_p) ;  /* 0x00002fb000007944 */ /* 0x000fea0003c00000 */
[----:B------:R-:W-:Y:S01]  /*16a60*/  MOV R9, R179 ;  /* 0x000000b300097202 */ /* 0x000fe20000000f00 */
[----:B------:R-:W-:Y:S05]  /*16a70*/  BRA `(.L_x_837) ;  /* 0xfffed51000007947 */ /* 0x000fea000383ffff */
.L_x_696:
[----:B------:R-:W-:Y:S01]  /*16a80*/  IMAD.MOV.U32 R178, RZ, RZ, R7 ;  /* 0x000000ffffb27224 */ /* 0x000fe200078e0007 */
[----:B------:R-:W-:Y:S01]  /*16a90*/  MOV R2, RZ ;  /* 0x000000ff00027202 */ /* 0x000fe20000000f00 */
[----:B------:R-:W-:Y:S01]  /*16aa0*/  IMAD.MOV.U32 R179, RZ, RZ, 0x181f ;  /* 0x0000181fffb37424 */ /* 0x000fe200078e00ff */
[----:B------:R-:W-:-:S02]  /*16ab0*/  MOV R3, 0x16ad0 ;  /* 0x00016ad000037802 */ /* 0x000fc40000000f00 */
[----:B-12---:R-:W-:Y:S05]  /*16ac0*/  CALL.REL.NOINC `($__internal_11_$__cuda_sm70_shflsync_idx_p) ;  /* 0x00002f4000007944 */ /* 0x006fea0003c00000 */
[----:B------:R-:W-:Y:S01]  /*16ad0*/  IADD3 R10, P2, R179, R200, RZ ;  /* 0x000000c8b30a7210 */ /* 0x000fe20007f5e0ff */
[----:B------:R-:W-:Y:S01]  /*16ae0*/  IMAD.MOV.U32 R178, RZ, RZ, R0 ;  /* 0x000000ffffb27224 */ /* 0x000fe200078e0000 */
[----:B------:R-:W-:-:S02]  /*16af0*/  ISETP.GE.AND P1, PT, R208, c[0x0][0x1d4], PT ;  /* 0x00007500d0007a0c */ /* 0x000fc40003f26270 */
[----:B------:R-:W-:Y:S01]  /*16b00*/  ISETP.GE.AND P0, PT, R216, c[0x0][0x1d4], PT ;  /* 0x00007500d8007a0c */ /* 0x000fe20003f06270 */
[----:B------:R-:W-:Y:S01]  /*16b10*/  IMAD.X R11, R9, 0x1, R5, P2 ;  /* 0x00000001090b7824 */ /* 0x000fe200010e0605 */
[----:B------:R-:W-:Y:S01]  /*16b20*/  IADD3 R2, P2, R179, R202, RZ ;  /* 0x000000cab3027210 */ /* 0x000fe20007f5e0ff */
[----:B------:R-:W-:-:S04]  /*16b30*/  IMAD.MOV.U32 R179, RZ, RZ, 0x181f ;  /* 0x0000181fffb37424 */ /* 0x000fc800078e00ff */
[----:B------:R-:W-:-:S04]  /*16b40*/  IMAD.X R3, R9, 0x1, R6, P2 ;  /* 0x0000000109037824 */ /* 0x000fc800010e0606 */
[----:B------:R-:W-:Y:S01]  /*16b50*/  @!PT LDS RZ, [RZ] ;  /* 0x00000000fffff984 */ /* 0x000fe20000000800 */
[----:B------:R-:W-:Y:S01]  /*16b60*/  @!PT LDS RZ, [RZ] ;  /* 0x00000000fffff984 */ /* 0x000fe20000000800 */
[----:B------:R-:W-:Y:S01]  /*16b70*/  @!PT LDS RZ, [RZ] ;  /* 0x00000000fffff984 */ /* 0x000fe20000000800 */
[----:B------:R1:W-:Y:S04]  /*16b80*/  LDGSTS.E.BYPASS.LTC128B.128 [R197+0x8100], [R10.64], !P1 ;  /* 0x081000000ac57fae */ /* 0x0003e8000c901d46 */
[----:B------:R2:W-:Y:S01]  /*16b90*/  LDGSTS.E.BYPASS.LTC128B.128 [R197+0xb100], [R2.64], !P0 ;  /* 0x0b10000002c57fae */ /* 0x0005e2000c101d46 */
[----:B-1----:R-:W-:Y:S02]  /*16ba0*/  SEL R11, RZ, 0x10, P1 ;  /* 0x00000010ff0b7807 */ /* 0x002fe40000800000 */
[----:B------:R-:W-:Y:S01]  /*16bb0*/  SEL R10, RZ, 0x10, P0 ;  /* 0x00000010ff0a7807 */ /* 0x000fe20000000000 */
[----:B--2---:R-:W-:Y:S01]  /*16bc0*/  IMAD.MOV.U32 R2, RZ, RZ, 0x1 ;  /* 0x00000001ff027424 */ /* 0x004fe200078e00ff */
[----:B------:R-:W-:Y:S02]  /*16bd0*/  MOV R3, 0x16bf0 ;  /* 0x00016bf000037802 */ /* 0x000fe40000000f00 */
[----:B------:R-:W-:Y:S05]  /*16be0*/  CALL.REL.NOINC `($__internal_11_$__cuda_sm70_shflsync_idx_p) ;  /* 0x00002e2000007944 */ /* 0x000fea0003c00000 */
[----:B------:R-:W-:Y:S01]  /*16bf0*/  IMAD.MOV.U32 R12, RZ, RZ, R179 ;  /* 0x000000ffff0c7224 */ /* 0x000fe200078e00b3 */
[----:B------:R-:W-:Y:S01]  /*16c00*/  MOV R2, 0x1 ;  /* 0x0000000100027802 */ /* 0x000fe20000000f00 */
[----:B------:R-:W-:Y:S01]  /*16c10*/  IMAD.MOV.U32 R178, RZ, RZ, R7 ;  /* 0x000000ffffb27224 */ /* 0x000fe200078e0007 */
[----:B------:R-:W-:-:S02]  /*16c20*/  MOV R179, 0x181f ;  /* 0x0000181f00b37802 */ /* 0x000fc40000000f00 */
[----:B------:R-:W-:Y:S02]  /*16c30*/  MOV R3, 0x16c50 ;  /* 0x00016c5000037802 */ /* 0x000fe40000000f00 */
[----:B------:R-:W-:Y:S05]  /*16c40*/  CALL.REL.NOINC `($__internal_11_$__cuda_sm70_shflsync_idx_p) ;  /* 0x00002dc000007944 */ /* 0x000fea0003c00000 */
[C---:B------:R-:W-:Y:S01]  /*16c50*/  IADD3 R8, -R11.reuse, 0x10, RZ ;  /* 0x000000100b087810 */ /* 0x040fe20007ffe1ff */
[----:B------:R-:W-:Y:S01]  /*16c60*/  IMAD.MOV.U32 R178, RZ, RZ, R0 ;  /* 0x000000ffffb27224 */ /* 0x000fe200078e0000 */
[----:B------:R-:W-:Y:S02]  /*16c70*/  IADD3 R2, -R10, 0x10, RZ ;  /* 0x000000100a027810 */ /* 0x000fe40007ffe1ff */
[----:B------:R-:W-:Y:S02]  /*16c80*/  LOP3.LUT R8, R8, 0xf, RZ, 0xc0, !PT ;  /* 0x0000000f08087812 */ /* 0x000fe400078ec0ff */
[----:B------:R-:W-:Y:S02]  /*16c90*/  LOP3.LUT R2, R2, 0xf, RZ, 0xc0, !PT ;  /* 0x0000000f02027812 */ /* 0x000fe400078ec0ff */
[----:B------:R-:W-:Y:S02]  /*16ca0*/  IADD3 R8, P1, P0, R8, R179, R200 ;  /* 0x000000b308087210 */ /* 0x000fe4000783e0c8 */
[----:B------:R-:W-:-:S02]  /*16cb0*/  ISETP.NE.U32.AND P2, PT, R11, RZ, PT ;  /* 0x000000ff0b00720c */ /* 0x000fc40003f45070 */
[----:B------:R-:W-:Y:S02]  /*16cc0*/  IADD3.X R9, RZ, R12, R5, P1, P0 ;  /* 0x0000000cff097210 */ /* 0x000fe40000fe0405 */
[----:B------:R-:W-:Y:S01]  /*16cd0*/  IADD3 R2, P1, P0, R2, R179, R202 ;  /* 0x000000b302027210 */ /* 0x000fe2000783e0ca */
[----:B------:R-:W-:-:S03]  /*16ce0*/  IMAD.MOV.U32 R179, RZ, RZ, 0x181f ;  /* 0x0000181fffb37424 */ /* 0x000fc600078e00ff */
[----:B------:R-:W-:Y:S02]  /*16cf0*/  IADD3.X R3, RZ, R12, R6, P1, P0 ;  /* 0x0000000cff037210 */ /* 0x000fe40000fe0406 */
[----:B------:R-:W-:-:S03]  /*16d00*/  ISETP.NE.U32.AND P0, PT, R10, RZ, PT ;  /* 0x000000ff0a00720c */ /* 0x000fc60003f05070 */
[----:B------:R-:W-:Y:S01]  /*16d10*/  @!PT LDS RZ, [RZ] ;  /* 0x00000000fffff984 */ /* 0x000fe20000000800 */
[----:B------:R-:W-:Y:S01]  /*16d20*/  @!PT LDS RZ, [RZ] ;  /* 0x00000000fffff984 */ /* 0x000fe20000000800 */
[----:B------:R-:W-:Y:S01]  /*16d30*/  @!PT LDS RZ, [RZ] ;  /* 0x00000000fffff984 */ /* 0x000fe20000000800 */
[----:B------:R1:W-:Y:S10]  /*16d40*/  LDGSTS.E.BYPASS.LTC128B.128.ZFILL [R197+0x9100], [R8.64], P2 ;  /* 0x0910000008c57fae */ /* 0x0003f40009141d46 */
[----:B------:R2:W-:Y:S02]  /*16d50*/  LDGSTS.E.BYPASS.LTC128B.128.ZFILL [R197+0xc100], [R2.64], P0 ;  /* 0x0c10000002c57fae */ /* 0x0005e40008141d46 */
[----:B--2---:R-:W-:Y:S01]  /*16d60*/  IMAD.MOV.U32 R2, RZ, RZ, 0x2 ;  /* 0x00000002ff027424 */ /* 0x004fe200078e00ff */
[----:B------:R-:W-:-:S02]  /*16d70*/  MOV R3, 0x16d90 ;  /* 0x00016d9000037802 */ /* 0x000fc40000000f00 */
[----:B-1----:R-:W-:Y:S05]  /*16d80*/  CALL.REL.NOINC `($__internal_11_$__cuda_sm70_shflsync_idx_p) ;  /* 0x00002c8000007944 */ /* 0x002fea0003c00000 */
[----:B------:R-:W-:Y:S01]  /*16d90*/  IMAD.MOV.U32 R0, RZ, RZ, R179 ;  /* 0x000000ffff007224 */ /* 0x000fe200078e00b3 */
[----:B------:R-:W-:Y:S01]  /*16da0*/  MOV R2, 0x2 ;  /* 0x0000000200027802 */ /* 0x000fe20000000f00 */
[----:B------:R-:W-:Y:S01]  /*16db0*/  IMAD.MOV.U32 R178, RZ, RZ, R7 ;  /* 0x000000ffffb27224 */ /* 0x000fe200078e0007 */
[----:B------:R-:W-:-:S02]  /*16dc0*/  MOV R179, 0x181f ;  /* 0x0000181f00b37802 */ /* 0x000fc40000000f00 */
[----:B------:R-:W-:Y:S02]  /*16dd0*/  MOV R3, 0x16df0 ;  /* 0x00016df000037802 */ /* 0x000fe40000000f00 */
[----:B------:R-:W-:Y:S05]  /*16de0*/  CALL.REL.NOINC `($__internal_11_$__cuda_sm70_shflsync_idx_p) ;  /* 0x00002c2000007944 */ /* 0x000fea0003c00000 */
[----:B------:R-:W-:Y:S01]  /*16df0*/  MOV R2, R179 ;  /* 0x000000b300027202 */ /* 0x000fe20000000f00 */
[----:B------:R-:W-:Y:S05]  /*16e00*/  BRA `(.L_x_838) ;  /* 0xfffed2e000007947 */ /* 0x000fea000383ffff */
.L_x_697:
[----:B------:R-:W-:Y:S01]  /*16e10*/  IMAD.MOV.U32 R178, RZ, RZ, R5 ;  /* 0x000000ffffb27224 */ /* 0x000fe200078e0005 */
[----:B------:R-:W-:Y:S01]  /*16e20*/  MOV R2, RZ ;  /* 0x000000ff00027202 */ /* 0x000fe20000000f00 */
[----:B------:R-:W-:Y:S01]  /*16e30*/  IMAD.MOV.U32 R179, RZ, RZ, 0x1c1f ;  /* 0x00001c1fffb37424 */ /* 0x000fe200078e00ff */
[----:B------:R-:W-:Y:S02]  /*16e40*/  MOV R3, 0x16e60 ;  /* 0x00016e6000037802 */ /* 0x000fe40000000f00 */
[----:B------:R-:W-:Y:S05]  /*16e50*/  CALL.REL.NOINC `($__internal_11_$__cuda_sm70_shflsync_idx_p) ;  /* 0x00002bb000007944 */ /* 0x000fea0003c00000 */
[----:B------:R-:W-:Y:S01]  /*16e60*/  MOV R3, R179 ;  /* 0x000000b300037202 */ /* 0x000fe20000000f00 */
[----:B------:R-:W-:Y:S05]  /*16e70*/  BRA `(.L_x_839) ;  /* 0xfffed48000007947 */ /* 0x000fea000383ffff */
.L_x_702:
[----:B------:R-:W-:Y:S01]  /*16e80*/  IMAD.MOV.U32 R178, RZ, RZ, R5 ;  /* 0x000000ffffb27224 */ /* 0x000fe200078e0005 */
[----:B------:R-:W-:Y:S01]  /*16e90*/  MOV R2, 0x1 ;  /* 0x0000000100027802 */ /* 0x000fe20000000f00 */
[----:B------:R-:W-:Y:S01]  /*16ea0*/  IMAD.MOV.U32 R179, RZ, RZ, 0x1c1f ;  /* 0x00001c1fffb37424 */ /* 0x000fe200078e00ff */
[----:B------:R-:W-:Y:S02]  /*16eb0*/  MOV R3, 0x16ed0 ;  /* 0x00016ed000037802 */ /* 0x000fe40000000f00 */
[----:B-1----:R-:W-:Y:S05]  /*16ec0*/  CALL.REL.NOINC `($__internal_11_$__cuda_sm70_shflsync_idx_p) ;  /* 0x00002b4000007944 */ /* 0x002fea0003c00000 */
[----:B------:R-:W-:Y:S01]  /*16ed0*/  MOV R3, R179 ;  /* 0x000000b300037202 */ /* 0x000fe20000000f00 */
[----:B------:R-:W-:Y:S05]  /*16ee0*/  BRA `(.L_x_840) ;  /* 0xfffede0000007947 */ /* 0x000fea000383ffff */
.L_x_707:
[----:B------:R-:W-:Y:S01]  /*16ef0*/  IMAD.MOV.U32 R108, RZ, RZ, R4 ;  /* 0x000000ffff6c7224 */ /* 0x000fe200078e0004 */
[----:B------:R-:W-:-:S02]  /*16f00*/  MOV R0, 0x2 ;  /* 0x0000000200007802 */ /* 0x000fc40000000f00 */
[----:B------:R-:W-:Y:S02]  /*16f10*/  MOV R2, 0x16f30 ;  /* 0x00016f3000027802 */ /* 0x000fe40000000f00 */
[----:B------:R-:W-:Y:S05]  /*16f20*/  CALL.REL.NOINC `($__internal_10_$__cuda_sm70_shflsync_bfly_p) ;  /* 0x00002a8000007944 */ /* 0x000fea0003c00000 */
[----:B------:R-:W-:Y:S05]  /*16f30*/  BRA `(.L_x_841) ;  /* 0xfffee7e000007947 */ /* 0x000fea000383ffff */
.L_x_708:
[----:B------:R-:W-:Y:S01]  /*16f40*/  IMAD.MOV.U32 R108, RZ, RZ, R4 ;  /* 0x000000ffff6c7224 */ /* 0x000fe200078e0004 */
[----:B------:R-:W-:Y:S02]  /*16f50*/  MOV R0, 0x1 ;  /* 0x0000000100007802 */ /* 0x000fe40000000f00 */
[----:B------:R-:W-:Y:S02]  /*16f60*/  MOV R2, 0x16f80 ;  /* 0x00016f8000027802 */ /* 0x000fe40000000f00 */
[----:B------:R-:W-:Y:S05]  /*16f70*/  CALL.REL.NOINC `($__internal_10_$__cuda_sm70_shflsync_bfly_p) ;  /* 0x00002a3000007944 */ /* 0x000fea0003c00000 */
[----:B------:R-:W-:Y:S01]  /*16f80*/  FMNMX.FTZ R109, R4, R0, !PT ;  /* 0x00000000046d7209 */ /* 0x000fe20007810000 */
[----:B------:R-:W-:Y:S01]  /*16f90*/  IMAD.MOV.U32 R108, RZ, RZ, R5 ;  /* 0x000000ffff6c7224 */ /* 0x000fe200078e0005 */
[----:B------:R-:W-:Y:S01]  /*16fa0*/  MOV R2, 0x16fd0 ;  /* 0x00016fd000027802 */ /* 0x000fe20000000f00 */
[----:B------:R-:W-:Y:S02]  /*16fb0*/  IMAD.MOV.U32 R0, RZ, RZ, 0x2 ;  /* 0x00000002ff007424 */ /* 0x000fe400078e00ff */
[----:B------:R-:W-:Y:S05]  /*16fc0*/  CALL.REL.NOINC `($__internal_10_$__cuda_sm70_shflsync_bfly_p) ;  /* 0x000029e000007944 */ /* 0x000fea0003c00000 */
[----:B------:R-:W-:Y:S01]  /*16fd0*/  FMNMX.FTZ R5, R5, R0, !PT ;  /* 0x0000000005057209 */ /* 0x000fe20007810000 */
[----:B------:R-:W-:Y:S01]  /*16fe0*/  IMAD.MOV.U32 R0, RZ, RZ, 0x1 ;  /* 0x00000001ff007424 */ /* 0x000fe200078e00ff */
[----:B------:R-:W-:-:S03]  /*16ff0*/  MOV R2, 0x17020 ;  /* 0x0001702000027802 */ /* 0x000fc60000000f00 */
[----:B------:R-:W-:Y:S02]  /*17000*/  IMAD.MOV.U32 R108, RZ, RZ, R5 ;  /* 0x000000ffff6c7224 */ /* 0x000fe400078e0005 */
[----:B------:R-:W-:Y:S05]  /*17010*/  CALL.REL.NOINC `($__internal_10_$__cuda_sm70_shflsync_bfly_p) ;  /* 0x0000299000007944 */ /* 0x000fea0003c00000 */
[----:B------:R-:W-:Y:S01]  /*17020*/  MOV R3, R0 ;  /* 0x0000000000037202 */ /* 0x000fe20000000f00 */
[----:B------:R-:W-:Y:S05]  /*17030*/  BRA `(.L_x_842) ;  /* 0xfffee75000007947 */ /* 0x000fea000383ffff */
.L_x_716:
[----:B------:R-:W-:Y:S01]  /*17040*/  MOV R2, RZ ;  /* 0x000000ff00027202 */ /* 0x000fe20000000f00 */
[----:B------:R-:W-:Y:S01]  /*17050*/  IMAD.MOV.U32 R178, RZ, RZ, R0 ;  /* 0x000000ffffb27224 */ /* 0x000fe200078e0000 */
[----:B------:R-:W-:Y:S01]  /*17060*/  MOV R3, 0x17090 ;  /* 0x0001709000037802 */ /* 0x000fe20000000f00 */
[----:B------:R-:W-:Y:S02]  /*17070*/  IMAD.MOV.U32 R179, RZ, RZ, 0x181f ;  /* 0x0000181fffb37424 */ /* 0x000fe400078e00ff */
[----:B-1--4-:R-:W-:Y:S05]  /*17080*/  CALL.REL.NOINC `($__internal_11_$__cuda_sm70_shflsync_idx_p) ;  /* 0x0000298000007944 */ /* 0x012fea0003c00000 */
[----:B------:R-:W-:Y:S01]  /*17090*/  MOV R7, R179 ;  /* 0x000000b300077202 */ /* 0x000fe20000000f00 */
[----:B------:R-:W-:-:S05]  /*170a0*/  BRA `(.L_x_843) ;  /* 0xfffeff8000007947 */ /* 0x000fca000383ffff */
.L_x_717:
[----:B------:R-:W-:Y:S01]  /*170b0*/  MOV R2, RZ ;  /* 0x000000ff00027202 */ /* 0x000fe20000000f00 */
[----:B------:R-:W-:Y:S01]  /*170c0*/  IMAD.MOV.U32 R178, RZ, RZ, R4 ;  /* 0x000000ffffb27224 */ /* 0x000fe200078e0004 */
[----:B------:R-:W-:Y:S01]  /*170d0*/  MOV R3, 0x17100 ;  /* 0x0001710000037802 */ /* 0x000fe20000000f00 */
[----:B------:R-:W-:Y:S02]  /*170e0*/  IMAD.MOV.U32 R179, RZ, RZ, 0x181f ;  /* 0x0000181fffb37424 */ /* 0x000fe400078e00ff */
[----:B-1234-:R-:W-:Y:S05]  /*170f0*/  CALL.REL.NOINC `($__internal_11_$__cuda_sm70_shflsync_idx_p) ;  /* 0x0000291000007944 */ /* 0x01efea0003c00000 */
[----:B------:R-:W-:Y:S01]  /*17100*/  ISETP.GE.AND P1, PT, R208, c[0x0][0x1d4], PT ;  /* 0x00007500d0007a0c */ /* 0x000fe20003f26270 */
[----:B------:R-:W-:Y:S01]  /*17110*/  IMAD.MOV.U32 R178, RZ, RZ, R0 ;  /* 0x000000ffffb27224 */ /* 0x000fe200078e0000 */
[----:B------:R-:W-:Y:S02]  /*17120*/  IADD3 R12, P2, R179, R14, RZ ;  /* 0x0000000eb30c7210 */ /* 0x000fe40007f5e0ff */
[----:B------:R-:W-:Y:S03]  /*17130*/  ISETP.GE.AND P0, PT, R216, c[0x0][0x1d4], PT ;  /* 0x00007500d8007a0c */ /* 0x000fe60003f06270 */
[----:B------:R-:W-:Y:S01]  /*17140*/  IMAD.X R13, R7, 0x1, R5, P2 ;  /* 0x00000001070d7824 */ /* 0x000fe200010e0605 */
        /* <DEDUP_REMOVED lines=12> */
[----:B------:R-:W-:Y:S05]  /*17210*/  CALL.REL.NOINC `($__internal_11_$__cuda_sm70_shflsync_idx_p) ;  /* 0x000027f000007944 */ /* 0x000fea0003c00000 */
[----:B------:R-:W-:Y:S01]  /*17220*/  MOV R2, 0x1 ;  /* 0x0000000100027802 */ /* 0x000fe20000000f00 */
[----:B------:R-:W-:Y:S01]  /*17230*/  IMAD.MOV.U32 R13, RZ, RZ, R179 ;  /* 0x000000ffff0d7224 */ /* 0x000fe200078e00b3 */
[----:B------:R-:W-:Y:S01]  /*17240*/  MOV R179, 0x181f ;  /* 0x0000181f00b37802 */ /* 0x000fe20000000f00 */
[----:B------:R-:W-:Y:S01]  /*17250*/  IMAD.MOV.U32 R178, RZ, RZ, R4 ;  /* 0x000000ffffb27224 */ /* 0x000fe200078e0004 */
[----:B------:R-:W-:Y:S02]  /*17260*/  MOV R3, 0x17280 ;  /* 0x0001728000037802 */ /* 0x000fe40000000f00 */
[----:B------:R-:W-:Y:S05]  /*17270*/  CALL.REL.NOINC `($__internal_11_$__cuda_sm70_shflsync_idx_p) ;  /* 0x0000279000007944 */ /* 0x000fea0003c00000 */
[C---:B------:R-:W-:Y:S01]  /*17280*/  IADD3 R2, -R7.reuse, 0x10, RZ ;  /* 0x0000001007027810 */ /* 0x040fe20007ffe1ff */
[----:B------:R-:W-:Y:S01]  /*17290*/  IMAD.MOV.U32 R178, RZ, RZ, R0 ;  /* 0x000000ffffb27224 */ /* 0x000fe200078e0000 */
[----:B------:R-:W-:Y:S02]  /*172a0*/  ISETP.NE.U32.AND P2, PT, R7, RZ, PT ;  /* 0x000000ff0700720c */ /* 0x000fe40003f45070 */
[----:B------:R-:W-:Y:S04]  /*172b0*/  LOP3.LUT R2, R2, 0xf, RZ, 0xc0, !PT ;  /* 0x0000000f02027812 */ /* 0x000fe800078ec0ff */
[----:B------:R-:W-:Y:S04]  /*172c0*/  IADD3 R2, P1, P0, R2, R179, R14 ;  /* 0x000000b302027210 */ /* 0x000fe8000783e00e */
[----:B------:R-:W-:Y:S05]  /*172d0*/  IADD3.X R3, RZ, R13, R5, P1, P0 ;  /* 0x0000000dff037210 */ /* 0x000fea0000fe0405 */
        /* <DEDUP_REMOVED lines=13> */
[----:B------:R-:W-:Y:S05]  /*173b0*/  CALL.REL.NOINC `($__internal_11_$__cuda_sm70_shflsync_idx_p) ;  /* 0x0000265000007944 */ /* 0x000fea0003c00000 */
[----:B------:R-:W-:Y:S01]  /*173c0*/  MOV R2, 0x2 ;  /* 0x0000000200027802 */ /* 0x000fe20000000f00 */
[----:B------:R-:W-:Y:S01]  /*173d0*/  IMAD.MOV.U32 R13, RZ, RZ, R179 ;  /* 0x000000ffff0d7224 */ /* 0x000fe200078e00b3 */
[----:B------:R-:W-:Y:S01]  /*173e0*/  MOV R179, 0x181f ;  /* 0x0000181f00b37802 */ /* 0x000fe20000000f00 */
[----:B------:R-:W-:Y:S01]  /*173f0*/  IMAD.MOV.U32 R178, RZ, RZ, R4 ;  /* 0x000000ffffb27224 */ /* 0x000fe200078e0004 */
[----:B------:R-:W-:Y:S02]  /*17400*/  MOV R3, 0x17420 ;  /* 0x0001742000037802 */ /* 0x000fe40000000f00 */
[----:B------:R-:W-:Y:S05]  /*17410*/  CALL.REL.NOINC `($__internal_11_$__cuda_sm70_shflsync_idx_p) ;  /* 0x000025f000007944 */ /* 0x000fea0003c00000 */
[----:B------:R-:W-:Y:S01]  /*17420*/  MOV R0, R179 ;  /* 0x000000b300007202 */ /* 0x000fe20000000f00 */
[----:B------:R-:W-:-:S05]  /*17430*/  BRA `(.L_x_844) ;  /* 0xfffefd7000007947 */ /* 0x000fca000383ffff */
.L_x_720:
[----:B------:R-:W-:Y:S01]  /*17440*/  MOV R2, RZ ;  /* 0x000000ff00027202 */ /* 0x000fe20000000f00 */
[----:B------:R-:W-:Y:S01]  /*17450*/  IMAD.MOV.U32 R178, RZ, RZ, R0 ;  /* 0x000000ffffb27224 */ /* 0x000fe200078e0000 */
[----:B------:R-:W-:Y:S01]  /*17460*/  MOV R3, 0x17490 ;  /* 0x0001749000037802 */ /* 0x000fe20000000f00 */
[----:B------:R-:W-:Y:S02]  /*17470*/  IMAD.MOV.U32 R179, RZ, RZ, 0x181f ;  /* 0x0000181fffb37424 */ /* 0x000fe400078e00ff */
[----:B------:R-:W-:Y:S05]  /*17480*/  CALL.REL.NOINC `($__internal_11_$__cuda_sm70_shflsync_idx_p) ;  /* 0x0000258000007944 */ /* 0x000fea0003c00000 */
[----:B------:R-:W-:Y:S01]  /*17490*/  MOV R129, R179 ;  /* 0x000000b300817202 */ /* 0x000fe20000000f00 */
[----:B------:R-:W-:-:S05]  /*174a0*/  BRA `(.L_x_845) ;  /* 0xffff093000007947 */ /* 0x000fca000383ffff */
.L_x_721:
[----:B------:R-:W-:Y:S01]  /*174b0*/  MOV R2, RZ ;  /* 0x000000ff00027202 */ /* 0x000fe20000000f00 */
[----:B------:R-:W-:Y:S01]  /*174c0*/  IMAD.MOV.U32 R178, RZ, RZ, R108 ;  /* 0x000000ffffb27224 */ /* 0x000fe200078e006c */
[----:B------:R-:W-:Y:S01]  /*174d0*/  MOV R3, 0x17500 ;  /* 0x0001750000037802 */ /* 0x000fe20000000f00 */
[----:B------:R-:W-:Y:S02]  /*174e0*/  IMAD.MOV.U32 R179, RZ, RZ, 0x181f ;  /* 0x0000181fffb37424 */ /* 0x000fe400078e00ff */
[----:B-12---:R-:W-:Y:S05]  /*174f0*/  CALL.REL.NOINC `($__internal_11_$__cuda_sm70_shflsync_idx_p) ;  /* 0x0000251000007944 */ /* 0x006fea0003c00000 */
        /* <DEDUP_REMOVED lines=52> */
.L_x_722:
[----:B------:R-:W-:Y:S01]  /*17840*/  MOV R2, RZ ;  /* 0x000000ff00027202 */ /* 0x000fe20000000f00 */
[----:B------:R-:W-:Y:S01]  /*17850*/  IMAD.MOV.U32 R178, RZ, RZ, R109 ;  /* 0x000000ffffb27224 */ /* 0x000fe200078e006d */
[----:B------:R-:W-:Y:S01]  /*17860*/  MOV R3, 0x17890 ;  /* 0x0001789000037802 */ /* 0x000fe20000000f00 */
[----:B------:R-:W-:Y:S02]  /*17870*/  IMAD.MOV.U32 R179, RZ, RZ, 0x1c1f ;  /* 0x00001c1fffb37424 */ /* 0x000fe400078e00ff */
[----:B------:R-:W-:Y:S05]  /*17880*/  CALL.REL.NOINC `($__internal_11_$__cuda_sm70_shflsync_idx_p) ;  /* 0x0000218000007944 */ /* 0x000fea0003c00000 */
[----:B------:R-:W-:Y:S01]  /*17890*/  MOV R3, R179 ;  /* 0x000000b300037202 */ /* 0x000fe20000000f00 */
[----:B------:R-:W-:-:S05]  /*178a0*/  BRA `(.L_x_847) ;  /* 0xffff089000007947 */ /* 0x000fca000383ffff */
.L_x_727:
[----:B------:R-:W-:Y:S01]  /*178b0*/  MOV R2, 0x1 ;  /* 0x0000000100027802 */ /* 0x000fe20000000f00 */
[----:B------:R-:W-:Y:S01]  /*178c0*/  IMAD.MOV.U32 R178, RZ, RZ, R109 ;  /* 0x000000ffffb27224 */ /* 0x000fe200078e006d */
[----:B------:R-:W-:Y:S01]  /*178d0*/  MOV R3, 0x17900 ;  /* 0x0001790000037802 */ /* 0x000fe20000000f00 */
[----:B------:R-:W-:Y:S02]  /*178e0*/  IMAD.MOV.U32 R179, RZ, RZ, 0x1c1f ;  /* 0x00001c1fffb37424 */ /* 0x000fe400078e00ff */
[----:B-1----:R-:W-:Y:S05]  /*178f0*/  CALL.REL.NOINC `($__internal_11_$__cuda_sm70_shflsync_idx_p) ;  /* 0x0000211000007944 */ /* 0x002fea0003c00000 */
[----:B------:R-:W-:Y:S01]  /*17900*/  MOV R3, R179 ;  /* 0x000000b300037202 */ /* 0x000fe20000000f00 */
[----:B------:R-:W-:-:S05]  /*17910*/  BRA `(.L_x_848) ;  /* 0xffff126000007947 */ /* 0x000fca000383ffff */
.L_x_732:
[----:B------:R-:W-:Y:S02]  /*17920*/  MOV R0, 0x2 ;  /* 0x0000000200007802 */ /* 0x000fe40000000f00 */
[----:B------:R-:W-:Y:S02]  /*17930*/  MOV R2, 0x17950 ;  /* 0x0001795000027802 */ /* 0x000fe40000000f00 */
[----:B-12---:R-:W-:Y:S05]  /*17940*/  CALL.REL.NOINC `($__internal_10_$__cuda_sm70_shflsync_bfly_p) ;  /* 0x0000206000007944 */ /* 0x006fea0003c00000 */
[----:B------:R-:W-:-:S05]  /*17950*/  BRA `(.L_x_849) ;  /* 0xffff1ca000007947 */ /* 0x000fca000383ffff */
.L_x_733:
[----:B------:R-:W-:Y:S01]  /*17960*/  MOV R0, 0x1 ;  /* 0x0000000100007802 */ /* 0x000fe20000000f00 */
[----:B---3--:R-:W-:Y:S01]  /*17970*/  IMAD.MOV.U32 R108, RZ, RZ, R4 ;  /* 0x000000ffff6c7224 */ /* 0x008fe200078e0004 */
[----:B------:R-:W-:Y:S02]  /*17980*/  MOV R2, 0x179a0 ;  /* 0x000179a000027802 */ /* 0x000fe40000000f00 */
[----:B-12---:R-:W-:Y:S05]  /*17990*/  CALL.REL.NOINC `($__internal_10_$__cuda_sm70_shflsync_bfly_p) ;  /* 0x0000201000007944 */ /* 0x006fea0003c00000 */
[----:B------:R-:W-:Y:S01]  /*179a0*/  IMAD.MOV.U32 R108, RZ, RZ, R5 ;  /* 0x000000ffff6c7224 */ /* 0x000fe200078e0005 */
[----:B------:R-:W-:Y:S01]  /*179b0*/  FMNMX.FTZ R109, R4, R0, !PT ;  /* 0x00000000046d7209 */ /* 0x000fe20007810000 */
[----:B------:R-:W-:Y:S01]  /*179c0*/  IMAD.MOV.U32 R0, RZ, RZ, 0x2 ;  /* 0x00000002ff007424 */ /* 0x000fe200078e00ff */
[----:B------:R-:W-:Y:S02]  /*179d0*/  MOV R2, 0x179f0 ;  /* 0x000179f000027802 */ /* 0x000fe40000000f00 */
[----:B------:R-:W-:Y:S05]  /*179e0*/  CALL.REL.NOINC `($__internal_10_$__cuda_sm70_shflsync_bfly_p) ;  /* 0x00001fc000007944 */ /* 0x000fea0003c00000 */
[----:B------:R-:W-:Y:S01]  /*179f0*/  FMNMX.FTZ R108, R5, R0, !PT ;  /* 0x00000000056c7209 */ /* 0x000fe20007810000 */
[----:B------:R-:W-:Y:S01]  /*17a00*/  IMAD.MOV.U32 R0, RZ, RZ, 0x1 ;  /* 0x00000001ff007424 */ /* 0x000fe200078e00ff */
[----:B------:R-:W-:Y:S02]  /*17a10*/  MOV R2, 0x17a30 ;  /* 0x00017a3000027802 */ /* 0x000fe40000000f00 */
[----:B------:R-:W-:Y:S05]  /*17a20*/  CALL.REL.NOINC `($__internal_10_$__cuda_sm70_shflsync_bfly_p) ;  /* 0x00001f8000007944 */ /* 0x000fea0003c00000 */
[----:B------:R-:W-:-:S05]  /*17a30*/  BRA `(.L_x_850) ;  /* 0xffff1c3000007947 */ /* 0x000fca000383ffff */
.L_x_742:
[----:B------:R-:W-:Y:S01]  /*17a40*/  MOV R2, RZ ;  /* 0x000000ff00027202 */ /* 0x000fe20000000f00 */
[----:B------:R-:W-:Y:S01]  /*17a50*/  IMAD.MOV.U32 R178, RZ, RZ, R0 ;  /* 0x000000ffffb27224 */ /* 0x000fe200078e0000 */
[----:B------:R-:W-:Y:S01]  /*17a60*/  MOV R3, 0x17a90 ;  /* 0x00017a9000037802 */ /* 0x000fe20000000f00 */
[----:B------:R-:W-:Y:S02]  /*17a70*/  IMAD.MOV.U32 R179, RZ, RZ, 0x181f ;  /* 0x0000181fffb37424 */ /* 0x000fe400078e00ff */
[----:B-1--4-:R-:W-:Y:S05]  /*17a80*/  CALL.REL.NOINC `($__internal_11_$__cuda_sm70_shflsync_idx_p) ;  /* 0x00001f8000007944 */ /* 0x012fea0003c00000 */
[----:B------:R-:W-:Y:S01]  /*17a90*/  MOV R7, R179 ;  /* 0x000000b300077202 */ /* 0x000fe20000000f00 */
[----:B------:R-:W-:-:S05]  /*17aa0*/  BRA `(.L_x_851) ;  /* 0xffff395000007947 */ /* 0x000fca000383ffff */
.L_x_743:
        /* <DEDUP_REMOVED lines=57> */
.L_x_746:
[----:B------:R-:W-:Y:S01]  /*17e40*/  MOV R2, RZ ;  /* 0x000000ff00027202 */ /* 0x000fe20000000f00 */
[----:B------:R-:W-:Y:S01]  /*17e50*/  IMAD.MOV.U32 R178, RZ, RZ, R0 ;  /* 0x000000ffffb27224 */ /* 0x000fe200078e0000 */
[----:B------:R-:W-:Y:S01]  /*17e60*/  MOV R3, 0x17e90 ;  /* 0x00017e9000037802 */ /* 0x000fe20000000f00 */
[----:B------:R-:W-:Y:S02]  /*17e70*/  IMAD.MOV.U32 R179, RZ, RZ, 0x181f ;  /* 0x0000181fffb37424 */ /* 0x000fe400078e00ff */
[----:B------:R-:W-:Y:S05]  /*17e80*/  CALL.REL.NOINC `($__internal_11_$__cuda_sm70_shflsync_idx_p) ;  /* 0x00001b8000007944 */ /* 0x000fea0003c00000 */
[----:B------:R-:W-:Y:S01]  /*17e90*/  MOV R129, R179 ;  /* 0x000000b300817202 */ /* 0x000fe20000000f00 */
[----:B------:R-:W-:-:S05]  /*17ea0*/  BRA `(.L_x_853) ;  /* 0xffff430000007947 */ /* 0x000fca000383ffff */
.L_x_747:
        /* <DEDUP_REMOVED lines=57> */
.L_x_748:
[----:B------:R-:W-:Y:S02]  /*18240*/  MOV R0, 0x2 ;  /* 0x0000000200007802 */ /* 0x000fe40000000f00 */
[----:B------:R-:W-:Y:S02]  /*18250*/  MOV R2, 0x18270 ;  /* 0x0001827000027802 */ /* 0x000fe40000000f00 */
[----:B------:R-:W-:Y:S05]  /*18260*/  CALL.REL.NOINC `($__internal_10_$__cuda_sm70_shflsync_bfly_p) ;  /* 0x0000174000007944 */ /* 0x000fea0003c00000 */
[----:B------:R-:W-:-:S05]  /*18270*/  BRA `(.L_x_855) ;  /* 0xffff44f000007947 */ /* 0x000fca000383ffff */
.L_x_749:
[----:B------:R-:W-:Y:S01]  /*18280*/  MOV R0, 0x1 ;  /* 0x0000000100007802 */ /* 0x000fe20000000f00 */
[----:B-1----:R-:W-:Y:S01]  /*18290*/  IMAD.MOV.U32 R108, RZ, RZ, R109 ;  /* 0x000000ffff6c7224 */ /* 0x002fe200078e006d */
[----:B------:R-:W-:Y:S02]  /*182a0*/  MOV R2, 0x182c0 ;  /* 0x000182c000027802 */ /* 0x000fe40000000f00 */
[----:B------:R-:W-:Y:S05]  /*182b0*/  CALL.REL.NOINC `($__internal_10_$__cuda_sm70_shflsync_bfly_p) ;  /* 0x000016f000007944 */ /* 0x000fea0003c00000 */
        /* <DEDUP_REMOVED lines=10> */
.L_x_752:
[----:B--23--:R-:W-:Y:S01]  /*18360*/  MOV R2, RZ ;  /* 0x000000ff00027202 */ /* 0x00cfe20000000f00 */
[----:B------:R-:W-:Y:S01]  /*18370*/  IMAD.MOV.U32 R178, RZ, RZ, R4 ;  /* 0x000000ffffb27224 */ /* 0x000fe200078e0004 */
[----:B------:R-:W-:Y:S01]  /*18380*/  MOV R3, 0x183b0 ;  /* 0x000183b000037802 */ /* 0x000fe20000000f00 */
[----:B------:R-:W-:Y:S02]  /*18390*/  IMAD.MOV.U32 R179, RZ, RZ, 0x181f ;  /* 0x0000181fffb37424 */ /* 0x000fe400078e00ff */
[----:B-1--4-:R-:W-:Y:S05]  /*183a0*/  CALL.REL.NOINC `($__internal_11_$__cuda_sm70_shflsync_idx_p) ;  /* 0x0000166000007944 */ /* 0x012fea0003c00000 */
[----:B------:R-:W-:Y:S01]  /*183b0*/  MOV R12, R179 ;  /* 0x000000b3000c7202 */ /* 0x000fe20000000f00 */
[----:B------:R-:W-:-:S05]  /*183c0*/  BRA `(.L_x_857) ;  /* 0xffff5f7000007947 */ /* 0x000fca000383ffff */
.L_x_755:
[----:B------:R-:W-:Y:S01]  /*183d0*/  MOV R2, RZ ;  /* 0x000000ff00027202 */ /* 0x000fe20000000f00 */
[----:B------:R-:W-:Y:S01]  /*183e0*/  IMAD.MOV.U32 R178, RZ, RZ, R0 ;  /* 0x000000ffffb27224 */ /* 0x000fe200078e0000 */
[----:B------:R-:W-:Y:S01]  /*183f0*/  MOV R3, 0x18420 ;  /* 0x0001842000037802 */ /* 0x000fe20000000f00 */
[----:B------:R-:W-:Y:S02]  /*18400*/  IMAD.MOV.U32 R179, RZ, RZ, 0x181f ;  /* 0x0000181fffb37424 */ /* 0x000fe400078e00ff */
[----:B------:R-:W-:Y:S05]  /*18410*/  CALL.REL.NOINC `($__internal_11_$__cuda_sm70_shflsync_idx_p) ;  /* 0x000015f000007944 */ /* 0x000fea0003c00000 */
[----:B------:R-:W-:Y:S01]  /*18420*/  MOV R129, R179 ;  /* 0x000000b300817202 */ /* 0x000fe20000000f00 */
[----:B------:R-:W-:-:S05]  /*18430*/  BRA `(.L_x_858) ;  /* 0xffff6c2000007947 */ /* 0x000fca000383ffff */
.L_x_756:
[----:B------:R-:W-:Y:S01]  /*18440*/  MOV R2, RZ ;  /* 0x000000ff00027202 */ /* 0x000fe20000000f00 */
[----:B------:R-:W-:Y:S01]  /*18450*/  IMAD.MOV.U32 R178, RZ, RZ, R108 ;  /* 0x000000ffffb27224 */ /* 0x000fe200078e006c */
[----:B------:R-:W-:Y:S01]  /*18460*/  MOV R3, 0x18490 ;  /* 0x0001849000037802 */ /* 0x000fe20000000f00 */
[----:B------:R-:W-:Y:S02]  /*18470*/  IMAD.MOV.U32 R179, RZ, RZ, 0x181f ;  /* 0x0000181fffb37424 */ /* 0x000fe400078e00ff */
[----:B-12---:R-:W-:Y:S05]  /*18480*/  CALL.REL.NOINC `($__internal_11_$__cuda_sm70_shflsync_idx_p) ;  /* 0x0000158000007944 */ /* 0x006fea0003c00000 */
[C---:B------:R-:W-:Y:S01]  /*18490*/  IADD3 R130, -R195.reuse, 0x10, RZ ;  /* 0x00000010c3827810 */ /* 0x040fe20007ffe1ff */
[----:B------:R-:W-:Y:S03]  /*184a0*/  IMAD.MOV.U32 R178, RZ, RZ, R0 ;  /* 0x000000ffffb27224 */ /* 0x000fe600078e0000 */
[----:B------:R-:W-:Y:S04]  /*184b0*/  LOP3.LUT R130, R130, 0xf, RZ, 0xc0, !PT ;  /* 0x0000000f82827812 */ /* 0x000fe800078ec0ff */
[----:B------:R-:W-:Y:S04]  /*184c0*/  IADD3 R130, P1, P0, R130, R179, R133 ;  /* 0x000000b382827210 */ /* 0x000fe8000783e085 */
[----:B------:R-:W-:Y:S02]  /*184d0*/  IADD3.X R131, RZ, R129, R109, P1, P0 ;  /* 0x00000081ff837210 */ /* 0x000fe40000fe046d */
[----:B------:R-:W-:Y:S02]  /*184e0*/  ISETP.NE.U32.AND P1, PT, R195, RZ, PT ;  /* 0x000000ffc300720c */ /* 0x000fe40003f25070 */
[----:B------:R-:W-:Y:S01]  /*184f0*/  IADD3 R2, P0, R179, R134, RZ ;  /* 0x00000086b3027210 */ /* 0x000fe20007f1e0ff */
[----:B------:R-:W-:Y:S04]  /*18500*/  IMAD.MOV.U32 R179, RZ, RZ, 0x181f ;  /* 0x0000181fffb37424 */ /* 0x000fe800078e00ff */
[----:B------:R-:W-:Y:S06]  /*18510*/  IMAD.X R3, R129, 0x1, R128, P0 ;  /* 0x0000000181037824 */ /* 0x000fec00000e0680 */
[----:B------:R-:W-:Y:S01]  /*18520*/  @!PT LDS RZ, [RZ] ;  /* 0x00000000fffff984 */ /* 0x000fe20000000800 */
[----:B------:R-:W-:Y:S01]  /*18530*/  @!PT LDS RZ, [RZ] ;  /* 0x00000000fffff984 */ /* 0x000fe20000000800 */
[----:B------:R-:W-:Y:S01]  /*18540*/  @!PT LDS RZ, [RZ] ;  /* 0x00000000fffff984 */ /* 0x000fe20000000800 */
[----:B------:R1:W-:Y:S04]  /*18550*/  LDGSTS.E.BYPASS.LTC128B.128.ZFILL [R197+0x8100], [R130.64], P1 ;  /* 0x0810000082c57fae */ /* 0x0003e80008941d46 */
[----:B------:R2:W-:Y:S02]  /*18560*/  LDGSTS.E.BYPASS.LTC128B.128 [R197+0xb100], [R2.64], !P3 ;  /* 0x0b10000002c57fae */ /* 0x0005e4000d901d46 */
[----:B--2---:R-:W-:Y:S01]  /*18570*/  MOV R3, 0x185a0 ;  /* 0x000185a000037802 */ /* 0x004fe20000000f00 */
[----:B------:R-:W-:Y:S02]  /*18580*/  IMAD.MOV.U32 R2, RZ, RZ, 0x1 ;  /* 0x00000001ff027424 */ /* 0x000fe400078e00ff */
[----:B-1----:R-:W-:Y:S05]  /*18590*/  CALL.REL.NOINC `($__internal_11_$__cuda_sm70_shflsync_idx_p) ;  /* 0x0000147000007944 */ /* 0x002fea0003c00000 */
[----:B------:R-:W-:Y:S01]  /*185a0*/  MOV R2, 0x1 ;  /* 0x0000000100027802 */ /* 0x000fe20000000f00 */
[----:B------:R-:W-:Y:S01]  /*185b0*/  IMAD.MOV.U32 R129, RZ, RZ, R179 ;  /* 0x000000ffff817224 */ /* 0x000fe200078e00b3 */
[----:B------:R-:W-:Y:S01]  /*185c0*/  MOV R179, 0x181f ;  /* 0x0000181f00b37802 */ /* 0x000fe20000000f00 */
[----:B------:R-:W-:Y:S01]  /*185d0*/  IMAD.MOV.U32 R178, RZ, RZ, R108 ;  /* 0x000000ffffb27224 */ /* 0x000fe200078e006c */
[----:B------:R-:W-:Y:S02]  /*185e0*/  MOV R3, 0x18600 ;  /* 0x0001860000037802 */ /* 0x000fe40000000f00 */
[----:B------:R-:W-:Y:S05]  /*185f0*/  CALL.REL.NOINC `($__internal_11_$__cuda_sm70_shflsync_idx_p) ;  /* 0x0000141000007944 */ /* 0x000fea0003c00000 */
        /* <DEDUP_REMOVED lines=25> */
.L_x_757:
[----:B------:R-:W-:Y:S01]  /*18790*/  MOV R2, RZ ;  /* 0x000000ff00027202 */ /* 0x000fe20000000f00 */
[----:B------:R-:W-:Y:S01]  /*187a0*/  IMAD.MOV.U32 R178, RZ, RZ, R109 ;  /* 0x000000ffffb27224 */ /* 0x000fe200078e006d */
[----:B------:R-:W-:Y:S01]  /*187b0*/  MOV R3, 0x187e0 ;  /* 0x000187e000037802 */ /* 0x000fe20000000f00 */
[----:B------:R-:W-:Y:S02]  /*187c0*/  IMAD.MOV.U32 R179, RZ, RZ, 0x1c1f ;  /* 0x00001c1fffb37424 */ /* 0x000fe400078e00ff */
[----:B------:R-:W-:Y:S05]  /*187d0*/  CALL.REL.NOINC `($__internal_11_$__cuda_sm70_shflsync_idx_p) ;  /* 0x0000123000007944 */ /* 0x000fea0003c00000 */
[----:B------:R-:W-:Y:S01]  /*187e0*/  MOV R3, R179 ;  /* 0x000000b300037202 */ /* 0x000fe20000000f00 */
[----:B------:R-:W-:-:S05]  /*187f0*/  BRA `(.L_x_860) ;  /* 0xffff6b7000007947 */ /* 0x000fca000383ffff */
.L_x_762:
[----:B------:R-:W-:Y:S01]  /*18800*/  MOV R2, 0x1 ;  /* 0x0000000100027802 */ /* 0x000fe20000000f00 */
[----:B------:R-:W-:Y:S01]  /*18810*/  IMAD.MOV.U32 R178, RZ, RZ, R109 ;  /* 0x000000ffffb27224 */ /* 0x000fe200078e006d */
[----:B------:R-:W-:Y:S01]  /*18820*/  MOV R3, 0x18850 ;  /* 0x0001885000037802 */ /* 0x000fe20000000f00 */
[----:B------:R-:W-:Y:S02]  /*18830*/  IMAD.MOV.U32 R179, RZ, RZ, 0x1c1f ;  /* 0x00001c1fffb37424 */ /* 0x000fe400078e00ff */
[----:B-1----:R-:W-:Y:S05]  /*18840*/  CALL.REL.NOINC `($__internal_11_$__cuda_sm70_shflsync_idx_p) ;  /* 0x000011c000007944 */ /* 0x002fea0003c00000 */
[----:B------:R-:W-:Y:S01]  /*18850*/  MOV R3, R179 ;  /* 0x000000b300037202 */ /* 0x000fe20000000f00 */
[----:B------:R-:W-:-:S05]  /*18860*/  BRA `(.L_x_861) ;  /* 0xffff754000007947 */ /* 0x000fca000383ffff */
.L_x_767:
[----:B------:R-:W-:Y:S02]  /*18870*/  MOV R0, 0x2 ;  /* 0x0000000200007802 */ /* 0x000fe40000000f00 */
[----:B------:R-:W-:Y:S02]  /*18880*/  MOV R2, 0x188a0 ;  /* 0x000188a000027802 */ /* 0x000fe40000000f00 */
[----:B-12---:R-:W-:Y:S05]  /*18890*/  CALL.REL.NOINC `($__internal_10_$__cuda_sm70_shflsync_bfly_p) ;  /* 0x0000111000007944 */ /* 0x006fea0003c00000 */
[----:B------:R-:W-:-:S05]  /*188a0*/  BRA `(.L_x_862) ;  /* 0xffff7f8000007947 */ /* 0x000fca000383ffff */
.L_x_768:
[----:B------:R-:W-:Y:S02]  /*188b0*/  MOV R0, 0x1 ;  /* 0x0000000100007802 */ /* 0x000fe40000000f00 */
[----:B------:R-:W-:Y:S02]  /*188c0*/  MOV R2, 0x188e0 ;  /* 0x000188e000027802 */ /* 0x000fe40000000f00 */
[----:B-12---:R-:W-:Y:S05]  /*188d0*/  CALL.REL.NOINC `($__internal_10_$__cuda_sm70_shflsync_bfly_p) ;  /* 0x000010d000007944 */ /* 0x006fea0003c00000 */
[----:B------:R-:W-:Y:S01]  /*188e0*/  FMNMX.FTZ R109, R108, R0, !PT ;  /* 0x000000006c6d7209 */ /* 0x000fe20007810000 */
[----:B------:R-:W-:Y:S01]  /*188f0*/  IMAD.MOV.U32 R108, RZ, RZ, R4 ;  /* 0x000000ffff6c7224 */ /* 0x000fe200078e0004 */
[----:B------:R-:W-:Y:S01]  /*18900*/  MOV R2, 0x18930 ;  /* 0x0001893000027802 */ /* 0x000fe20000000f00 */
[----:B------:R-:W-:Y:S02]  /*18910*/  IMAD.MOV.U32 R0, RZ, RZ, 0x2 ;  /* 0x00000002ff007424 */ /* 0x000fe400078e00ff */
[----:B------:R-:W-:Y:S05]  /*18920*/  CALL.REL.NOINC `($__internal_10_$__cuda_sm70_shflsync_bfly_p) ;  /* 0x0000108000007944 */ /* 0x000fea0003c00000 */
[----:B------:R-:W-:Y:S01]  /*18930*/  FMNMX.FTZ R4, R4, R0, !PT ;  /* 0x0000000004047209 */ /* 0x000fe20007810000 */
[----:B------:R-:W-:Y:S01]  /*18940*/  IMAD.MOV.U32 R0, RZ, RZ, 0x1 ;  /* 0x00000001ff007424 */ /* 0x000fe200078e00ff */
[----:B------:R-:W-:Y:S03]  /*18950*/  MOV R2, 0x18980 ;  /* 0x0001898000027802 */ /* 0x000fe60000000f00 */
[----:B------:R-:W-:Y:S02]  /*18960*/  IMAD.MOV.U32 R108, RZ, RZ, R4 ;  /* 0x000000ffff6c7224 */ /* 0x000fe400078e0004 */
[----:B------:R-:W-:Y:S05]  /*18970*/  CALL.REL.NOINC `($__internal_10_$__cuda_sm70_shflsync_bfly_p) ;  /* 0x0000103000007944 */ /* 0x000fea0003c00000 */
[----:B------:R-:W-:-:S05]  /*18980*/  BRA `(.L_x_863) ;  /* 0xffff7f1000007947 */ /* 0x000fca000383ffff */
.L_x_770:
[----:B------:R-:W-:Y:S01]  /*18990*/  IMAD.MOV.U32 R108, RZ, RZ, R225 ;  /* 0x000000ffff6c7224 */ /* 0x000fe200078e00e1 */
[----:B------:R-:W-:-:S02]  /*189a0*/  MOV R0, 0x2 ;  /* 0x0000000200007802 */ /* 0x000fc40000000f00 */
[----:B------:R-:W-:Y:S02]  /*189b0*/  MOV R2, 0x189d0 ;  /* 0x000189d000027802 */ /* 0x000fe40000000f00 */
[----:B------:R-:W-:Y:S05]  /*189c0*/  CALL.REL.NOINC `($__internal_10_$__cuda_sm70_shflsync_bfly_p) ;  /* 0x00000fe000007944 */ /* 0x000fea0003c00000 */
[----:B------:R-:W-:Y:S05]  /*189d0*/  BRA `(.L_x_864) ;  /* 0xffff97d000007947 */ /* 0x000fea000383ffff */
.L_x_771:
[----:B------:R-:W-:Y:S01]  /*189e0*/  IMAD.MOV.U32 R108, RZ, RZ, R5 ;  /* 0x000000ffff6c7224 */ /* 0x000fe200078e0005 */
[----:B------:R-:W-:Y:S02]  /*189f0*/  MOV R0, 0x1 ;  /* 0x0000000100007802 */ /* 0x000fe40000000f00 */
[----:B------:R-:W-:Y:S02]  /*18a00*/  MOV R2, 0x18a20 ;  /* 0x00018a2000027802 */ /* 0x000fe40000000f00 */
[----:B-1----:R-:W-:Y:S05]  /*18a10*/  CALL.REL.NOINC `($__internal_10_$__cuda_sm70_shflsync_bfly_p) ;  /* 0x00000f9000007944 */ /* 0x002fea0003c00000 */
[----:B------:R-:W-:Y:S01]  /*18a20*/  FADD.FTZ R5, R5, R0 ;  /* 0x0000000005057221 */ /* 0x000fe20000010000 */
[----:B------:R-:W-:Y:S02]  /*18a30*/  MOV R108, R226 ;  /* 0x000000e2006c7202 */ /* 0x000fe40000000f00 */
[----:B------:R-:W-:Y:S02]  /*18a40*/  MOV R0, 0x2 ;  /* 0x0000000200007802 */ /* 0x000fe40000000f00 */
[----:B------:R-:W-:Y:S02]  /*18a50*/  MOV R2, 0x18a70 ;  /* 0x00018a7000027802 */ /* 0x000fe40000000f00 */
[----:B------:R-:W-:Y:S05]  /*18a60*/  CALL.REL.NOINC `($__internal_10_$__cuda_sm70_shflsync_bfly_p) ;  /* 0x00000f4000007944 */ /* 0x000fea0003c00000 */
[----:B------:R-:W-:Y:S01]  /*18a70*/  FADD.FTZ R6, R226, R0 ;  /* 0x00000000e2067221 */ /* 0x000fe20000010000 */
[----:B------:R-:W-:Y:S02]  /*18a80*/  MOV R0, 0x1 ;  /* 0x0000000100007802 */ /* 0x000fe40000000f00 */
[----:B------:R-:W-:-:S02]  /*18a90*/  MOV R2, 0x18ac0 ;  /* 0x00018ac000027802 */ /* 0x000fc40000000f00 */
[----:B------:R-:W-:Y:S02]  /*18aa0*/  MOV R108, R6 ;  /* 0x00000006006c7202 */ /* 0x000fe40000000f00 */
[----:B------:R-:W-:Y:S05]  /*18ab0*/  CALL.REL.NOINC `($__internal_10_$__cuda_sm70_shflsync_bfly_p) ;  /* 0x00000ef000007944 */ /* 0x000fea0003c00000 */
[----:B------:R-:W-:Y:S01]  /*18ac0*/  MOV R3, R0 ;  /* 0x0000000000037202 */ /* 0x000fe20000000f00 */
[----:B------:R-:W-:Y:S05]  /*18ad0*/  BRA `(.L_x_865) ;  /* 0xffff974000007947 */ /* 0x000fea000383ffff */
.L_x_778:
[----:B--234-:R-:W-:Y:S01]  /*18ae0*/  IMAD.MOV.U32 R178, RZ, RZ, R7 ;  /* 0x000000ffffb27224 */ /* 0x01cfe200078e0007 */
[----:B------:R-:W-:Y:S01]  /*18af0*/  MOV R2, RZ ;  /* 0x000000ff00027202 */ /* 0x000fe20000000f00 */
[----:B------:R-:W-:Y:S01]  /*18b00*/  IMAD.MOV.U32 R179, RZ, RZ, 0x181f ;  /* 0x0000181fffb37424 */ /* 0x000fe200078e00ff */
[----:B------:R-:W-:Y:S02]  /*18b10*/  MOV R3, 0x18b30 ;  /* 0x00018b3000037802 */ /* 0x000fe40000000f00 */
[----:B-1----:R-:W-:Y:S05]  /*18b20*/  CALL.REL.NOINC `($__internal_11_$__cuda_sm70_shflsync_idx_p) ;  /* 0x00000ee000007944 */ /* 0x002fea0003c00000 */
[----:B------:R-:W-:Y:S01]  /*18b30*/  MOV R10, R179 ;  /* 0x000000b3000a7202 */ /* 0x000fe20000000f00 */
[----:B------:R-:W-:Y:S05]  /*18b40*/  BRA `(.L_x_866) ;  /* 0xffffaa6000007947 */ /* 0x000fea000383ffff */
.L_x_779:
[----:B------:R-:W-:Y:S01]  /*18b50*/  IMAD.MOV.U32 R178, RZ, RZ, R8 ;  /* 0x000000ffffb27224 */ /* 0x000fe200078e0008 */
[----:B------:R-:W-:Y:S01]  /*18b60*/  MOV R2, RZ ;  /* 0x000000ff00027202 */ /* 0x000fe20000000f00 */
[----:B------:R-:W-:Y:S01]  /*18b70*/  IMAD.MOV.U32 R179, RZ, RZ, 0x181f ;  /* 0x0000181fffb37424 */ /* 0x000fe200078e00ff */
[----:B------:R-:W-:Y:S02]  /*18b80*/  MOV R3, 0x18ba0 ;  /* 0x00018ba000037802 */ /* 0x000fe40000000f00 */
[----:B-123--:R-:W-:Y:S05]  /*18b90*/  CALL.REL.NOINC `($__internal_11_$__cuda_sm70_shflsync_idx_p) ;  /* 0x00000e7000007944 */ /* 0x00efea0003c00000 */
[----:B------:R-:W-:Y:S01]  /*18ba0*/  MOV R0, R179 ;  /* 0x000000b300007202 */ /* 0x000fe20000000f00 */
[----:B------:R-:W-:Y:S05]  /*18bb0*/  BRA `(.L_x_867) ;  /* 0xffffaa1000007947 */ /* 0x000fea000383ffff */
.L_x_782:
[----:B------:R-:W-:Y:S01]  /*18bc0*/  IMAD.MOV.U32 R178, RZ, RZ, R7 ;  /* 0x000000ffffb27224 */ /* 0x000fe200078e0007 */
[----:B--2---:R-:W-:Y:S01]  /*18bd0*/  MOV R2, 0x1 ;  /* 0x0000000100027802 */ /* 0x004fe20000000f00 */
[----:B------:R-:W-:Y:S01]  /*18be0*/  IMAD.MOV.U32 R179, RZ, RZ, 0x181f ;  /* 0x0000181fffb37424 */ /* 0x000fe200078e00ff */
[----:B------:R-:W-:-:S02]  /*18bf0*/  MOV R3, 0x18c10 ;  /* 0x00018c1000037802 */ /* 0x000fc40000000f00 */
[----:B-1-34-:R-:W-:Y:S05]  /*18c00*/  CALL.REL.NOINC `($__internal_11_$__cuda_sm70_shflsync_idx_p) ;  /* 0x00000e0000007944 */ /* 0x01afea0003c00000 */
        /* <DEDUP_REMOVED lines=8> */
.L_x_785:
[----:B------:R-:W-:Y:S01]  /*18c90*/  IMAD.MOV.U32 R178, RZ, RZ, R7 ;  /* 0x000000ffffb27224 */ /* 0x000fe200078e0007 */
[----:B-1----:R-:W-:Y:S01]  /*18ca0*/  MOV R2, 0x2 ;  /* 0x0000000200027802 */ /* 0x002fe20000000f00 */
[----:B------:R-:W-:Y:S01]  /*18cb0*/  IMAD.MOV.U32 R179, RZ, RZ, 0x181f ;  /* 0x0000181fffb37424 */ /* 0x000fe200078e00ff */
[----:B------:R-:W-:Y:S02]  /*18cc0*/  MOV R3, 0x18ce0 ;  /* 0x00018ce000037802 */ /* 0x000fe40000000f00 */
[----:B--234-:R-:W-:Y:S05]  /*18cd0*/  CALL.REL.NOINC `($__internal_11_$__cuda_sm70_shflsync_idx_p) ;  /* 0x00000d3000007944 */ /* 0x01cfea0003c00000 */
[----:B------:R-:W-:Y:S01]  /*18ce0*/  MOV R10, R179 ;  /* 0x000000b3000a7202 */ /* 0x000fe20000000f00 */
[----:B------:R-:W-:Y:S05]  /*18cf0*/  BRA `(.L_x_869) ;  /* 0xffffab0000007947 */ /* 0x000fea000383ffff */
.L_x_786:
[----:B------:R-:W-:Y:S01]  /*18d00*/  IMAD.MOV.U32 R178, RZ, RZ, R8 ;  /* 0x000000ffffb27224 */ /* 0x000fe200078e0008 */
[----:B-1----:R-:W-:Y:S01]  /*18d10*/  MOV R2, 0x2 ;  /* 0x0000000200027802 */ /* 0x002fe20000000f00 */
[----:B------:R-:W-:Y:S01]  /*18d20*/  IMAD.MOV.U32 R179, RZ, RZ, 0x181f ;  /* 0x0000181fffb37424 */ /* 0x000fe200078e00ff */
[----:B------:R-:W-:Y:S02]  /*18d30*/  MOV R3, 0x18d50 ;  /* 0x00018d5000037802 */ /* 0x000fe40000000f00 */
[----:B--234-:R-:W-:Y:S05]  /*18d40*/  CALL.REL.NOINC `($__internal_11_$__cuda_sm70_shflsync_idx_p) ;  /* 0x00000cc000007944 */ /* 0x01cfea0003c00000 */
[----:B------:R-:W-:Y:S01]  /*18d50*/  MOV R0, R179 ;  /* 0x000000b300007202 */ /* 0x000fe20000000f00 */
[----:B------:R-:W-:Y:S05]  /*18d60*/  BRA `(.L_x_870) ;  /* 0xffffaab000007947 */ /* 0x000fea000383ffff */
.L_x_789:
[----:B------:R-:W-:Y:S01]  /*18d70*/  IMAD.MOV.U32 R178, RZ, RZ, R7 ;  /* 0x000000ffffb27224 */ /* 0x000fe200078e0007 */
[----:B-1----:R-:W-:Y:S01]  /*18d80*/  MOV R2, 0x3 ;  /* 0x0000000300027802 */ /* 0x002fe20000000f00 */
[----:B------:R-:W-:Y:S01]  /*18d90*/  IMAD.MOV.U32 R179, RZ, RZ, 0x181f ;  /* 0x0000181fffb37424 */ /* 0x000fe200078e00ff */
[----:B------:R-:W-:-:S02]  /*18da0*/  MOV R3, 0x18dc0 ;  /* 0x00018dc000037802 */ /* 0x000fc40000000f00 */
[----:B--234-:R-:W-:Y:S05]  /*18db0*/  CALL.REL.NOINC `($__internal_11_$__cuda_sm70_shflsync_idx_p) ;  /* 0x00000c5000007944 */ /* 0x01cfea0003c00000 */
        /* <DEDUP_REMOVED lines=8> */
.L_x_791:
[----:B------:R-:W-:Y:S01]  /*18e40*/  IMAD.MOV.U32 R178, RZ, RZ, R5 ;  /* 0x000000ffffb27224 */ /* 0x000fe200078e0005 */
[----:B------:R-:W-:Y:S01]  /*18e50*/  MOV R2, RZ ;  /* 0x000000ff00027202 */ /* 0x000fe20000000f00 */
[----:B------:R-:W-:Y:S01]  /*18e60*/  IMAD.MOV.U32 R179, RZ, RZ, 0x1c1f ;  /* 0x00001c1fffb37424 */ /* 0x000fe200078e00ff */
[----:B------:R-:W-:Y:S02]  /*18e70*/  MOV R3, 0x18e90 ;  /* 0x00018e9000037802 */ /* 0x000fe40000000f00 */
[----:B------:R-:W-:Y:S05]  /*18e80*/  CALL.REL.NOINC `($__internal_11_$__cuda_sm70_shflsync_idx_p) ;  /* 0x00000b8000007944 */ /* 0x000fea0003c00000 */
[----:B------:R-:W-:Y:S01]  /*18e90*/  MOV R4, R179 ;  /* 0x000000b300047202 */ /* 0x000fe20000000f00 */
[----:B------:R-:W-:Y:S05]  /*18ea0*/  BRA `(.L_x_872) ;  /* 0xffffad9000007947 */ /* 0x000fea000383ffff */
.L_x_792:
[----:B------:R-:W-:Y:S01]  /*18eb0*/  IMAD.MOV.U32 R178, RZ, RZ, R12 ;  /* 0x000000ffffb27224 */ /* 0x000fe200078e000c */
[----:B------:R-:W-:Y:S01]  /*18ec0*/  MOV R2, RZ ;  /* 0x000000ff00027202 */ /* 0x000fe20000000f00 */
[----:B------:R-:W-:Y:S01]  /*18ed0*/  IMAD.MOV.U32 R179, RZ, RZ, 0x1c1f ;  /* 0x00001c1fffb37424 */ /* 0x000fe200078e00ff */
[----:B------:R-:W-:Y:S02]  /*18ee0*/  MOV R3, 0x18f00 ;  /* 0x00018f0000037802 */ /* 0x000fe40000000f00 */
[----:B-12---:R-:W-:Y:S05]  /*18ef0*/  CALL.REL.NOINC `($__internal_11_$__cuda_sm70_shflsync_idx_p) ;  /* 0x00000b1000007944 */ /* 0x006fea0003c00000 */
[----:B------:R-:W-:Y:S01]  /*18f00*/  MOV R0, R179 ;  /* 0x000000b300007202 */ /* 0x000fe20000000f00 */
[----:B------:R-:W-:Y:S05]  /*18f10*/  BRA `(.L_x_873) ;  /* 0xffffad4000007947 */ /* 0x000fea000383ffff */
.L_x_795:
[----:B------:R-:W-:Y:S01]  /*18f20*/  IMAD.MOV.U32 R178, RZ, RZ, R5 ;  /* 0x000000ffffb27224 */ /* 0x000fe200078e0005 */
[----:B----4-:R-:W-:Y:S01]  /*18f30*/  MOV R2, 0x1 ;  /* 0x0000000100027802 */ /* 0x010fe20000000f00 */
[----:B------:R-:W-:Y:S01]  /*18f40*/  IMAD.MOV.U32 R179, RZ, RZ, 0x1c1f ;  /* 0x00001c1fffb37424 */ /* 0x000fe200078e00ff */
[----:B------:R-:W-:-:S02]  /*18f50*/  MOV R3, 0x18f70 ;  /* 0x00018f7000037802 */ /* 0x000fc40000000f00 */
[----:B-123--:R-:W-:Y:S05]  /*18f60*/  CALL.REL.NOINC `($__internal_11_$__cuda_sm70_shflsync_idx_p) ;  /* 0x00000aa000007944 */ /* 0x00efea0003c00000 */
        /* <DEDUP_REMOVED lines=8> */
.L_x_799:
[----:B------:R-:W-:Y:S01]  /*18ff0*/  IMAD.MOV.U32 R178, RZ, RZ, R7 ;  /* 0x000000ffffb27224 */ /* 0x000fe200078e0007 */
[----:B------:R-:W-:Y:S01]  /*19000*/  MOV R2, RZ ;  /* 0x000000ff00027202 */ /* 0x000fe20000000f00 */
[----:B------:R-:W-:Y:S01]  /*19010*/  IMAD.MOV.U32 R179, RZ, RZ, 0x181f ;  /* 0x0000181fffb37424 */ /* 0x000fe200078e00ff */
[----:B------:R-:W-:Y:S02]  /*19020*/  MOV R3, 0x19040 ;  /* 0x0001904000037802 */ /* 0x000fe40000000f00 */
[----:B------:R-:W-:Y:S05]  /*19030*/  CALL.REL.NOINC `($__internal_11_$__cuda_sm70_shflsync_idx_p) ;  /* 0x000009d000007944 */ /* 0x000fea0003c00000 */
[----:B------:R-:W-:Y:S01]  /*19040*/  MOV R9, R179 ;  /* 0x000000b300097202 */ /* 0x000fe20000000f00 */
[----:B------:R-:W-:Y:S05]  /*19050*/  BRA `(.L_x_875) ;  /* 0xffffc16000007947 */ /* 0x000fea000383ffff */
.L_x_800:
[----:B------:R-:W-:Y:S01]  /*19060*/  IMAD.MOV.U32 R178, RZ, RZ, R10 ;  /* 0x000000ffffb27224 */ /* 0x000fe200078e000a */
[----:B------:R-:W-:Y:S01]  /*19070*/  MOV R2, RZ ;  /* 0x000000ff00027202 */ /* 0x000fe20000000f00 */
[----:B------:R-:W-:Y:S01]  /*19080*/  IMAD.MOV.U32 R179, RZ, RZ, 0x181f ;  /* 0x0000181fffb37424 */ /* 0x000fe200078e00ff */
[----:B------:R-:W-:Y:S02]  /*19090*/  MOV R3, 0x190b0 ;  /* 0x000190b000037802 */ /* 0x000fe40000000f00 */
[----:B-12---:R-:W-:Y:S05]  /*190a0*/  CALL.REL.NOINC `($__internal_11_$__cuda_sm70_shflsync_idx_p) ;  /* 0x0000096000007944 */ /* 0x006fea0003c00000 */
[----:B------:R-:W-:Y:S01]  /*190b0*/  MOV R0, R179 ;  /* 0x000000b300007202 */ /* 0x000fe20000000f00 */
[----:B------:R-:W-:Y:S05]  /*190c0*/  BRA `(.L_x_876) ;  /* 0xffffc11000007947 */ /* 0x000fea000383ffff */
.L_x_803:
        /* <DEDUP_REMOVED lines=13> */
.L_x_806:
[----:B------:R-:W-:Y:S01]  /*191a0*/  IMAD.MOV.U32 R178, RZ, RZ, R7 ;  /* 0x000000ffffb27224 */ /* 0x000fe200078e0007 */
[----:B-1----:R-:W-:Y:S01]  /*191b0*/  MOV R2, 0x2 ;  /* 0x0000000200027802 */ /* 0x002fe20000000f00 */
[----:B------:R-:W-:Y:S01]  /*191c0*/  IMAD.MOV.U32 R179, RZ, RZ, 0x181f ;  /* 0x0000181fffb37424 */ /* 0x000fe200078e00ff */
[----:B------:R-:W-:Y:S02]  /*191d0*/  MOV R3, 0x191f0 ;  /* 0x000191f000037802 */ /* 0x000fe40000000f00 */
[----:B--234-:R-:W-:Y:S05]  /*191e0*/  CALL.REL.NOINC `($__internal_11_$__cuda_sm70_shflsync_idx_p) ;  /* 0x0000082000007944 */ /* 0x01cfea0003c00000 */
[----:B------:R-:W-:Y:S01]  /*191f0*/  MOV R9, R179 ;  /* 0x000000b300097202 */ /* 0x000fe20000000f00 */
[----:B------:R-:W-:Y:S05]  /*19200*/  BRA `(.L_x_878) ;  /* 0xffffc21000007947 */ /* 0x000fea000383ffff */
.L_x_807:
[----:B------:R-:W-:Y:S01]  /*19210*/  IMAD.MOV.U32 R178, RZ, RZ, R10 ;  /* 0x000000ffffb27224 */ /* 0x000fe200078e000a */
[----:B------:R-:W-:Y:S01]  /*19220*/  MOV R2, 0x2 ;  /* 0x0000000200027802 */ /* 0x000fe20000000f00 */
[----:B------:R-:W-:Y:S01]  /*19230*/  IMAD.MOV.U32 R179, RZ, RZ, 0x181f ;  /* 0x0000181fffb37424 */ /* 0x000fe200078e00ff */
[----:B------:R-:W-:Y:S02]  /*19240*/  MOV R3, 0x19260 ;  /* 0x0001926000037802 */ /* 0x000fe40000000f00 */
[----:B-1234-:R-:W-:Y:S05]  /*19250*/  CALL.REL.NOINC `($__internal_11_$__cuda_sm70_shflsync_idx_p) ;  /* 0x000007b000007944 */ /* 0x01efea0003c00000 */
[----:B------:R-:W-:Y:S01]  /*19260*/  MOV R0, R179 ;  /* 0x000000b300007202 */ /* 0x000fe20000000f00 */
[----:B------:R-:W-:Y:S05]  /*19270*/  BRA `(.L_x_879) ;  /* 0xffffc1c000007947 */ /* 0x000fea000383ffff */
.L_x_810:
        /* <DEDUP_REMOVED lines=13> */
.L_x_812:
[----:B------:R-:W-:Y:S01]  /*19350*/  IMAD.MOV.U32 R178, RZ, RZ, R62 ;  /* 0x000000ffffb27224 */ /* 0x000fe200078e003e */
[----:B------:R-:W-:Y:S01]  /*19360*/  MOV R2, RZ ;  /* 0x000000ff00027202 */ /* 0x000fe20000000f00 */
[----:B------:R-:W-:Y:S01]  /*19370*/  IMAD.MOV.U32 R179, RZ, RZ, 0x1f ;  /* 0x0000001fffb37424 */ /* 0x000fe200078e00ff */
[----:B------:R-:W-:Y:S02]  /*19380*/  MOV R3, 0x193a0 ;  /* 0x000193a000037802 */ /* 0x000fe40000000f00 */
[----:B-1----:R-:W-:Y:S05]  /*19390*/  CALL.REL.NOINC `($__internal_11_$__cuda_sm70_shflsync_idx_p) ;  /* 0x0000067000007944 */ /* 0x002fea0003c00000 */
[----:B------:R-:W-:Y:S01]  /*193a0*/  MOV R9, R179 ;  /* 0x000000b300097202 */ /* 0x000fe20000000f00 */
[----:B------:R-:W-:Y:S05]  /*193b0*/  BRA `(.L_x_881) ;  /* 0xffffc35000007947 */ /* 0x000fea000383ffff */
.L_x_813:
[----:B------:R-:W-:Y:S01]  /*193c0*/  IMAD.MOV.U32 R178, RZ, RZ, R62 ;  /* 0x000000ffffb27224 */ /* 0x000fe200078e003e */
[----:B------:R-:W-:Y:S01]  /*193d0*/  MOV R2, 0x1 ;  /* 0x0000000100027802 */ /* 0x000fe20000000f00 */
[----:B------:R-:W-:Y:S01]  /*193e0*/  IMAD.MOV.U32 R179, RZ, RZ, 0x1f ;  /* 0x0000001fffb37424 */ /* 0x000fe200078e00ff */
[----:B------:R-:W-:Y:S02]  /*193f0*/  MOV R3, 0x19410 ;  /* 0x0001941000037802 */ /* 0x000fe40000000f00 */
[----:B-123--:R-:W-:Y:S05]  /*19400*/  CALL.REL.NOINC `($__internal_11_$__cuda_sm70_shflsync_idx_p) ;  /* 0x0000060000007944 */ /* 0x00efea0003c00000 */
[----:B------:R-:W-:Y:S01]  /*19410*/  MOV R8, R179 ;  /* 0x000000b300087202 */ /* 0x000fe20000000f00 */
[----:B------:R-:W-:Y:S05]  /*19420*/  BRA `(.L_x_882) ;  /* 0xffffc30000007947 */ /* 0x000fea000383ffff */
.L_x_814:
[----:B------:R-:W-:Y:S02]  /*19430*/  MOV R2, 0x1 ;  /* 0x0000000100027802 */ /* 0x000fe40000000f00 */
[----:B------:R-:W-:-:S02]  /*19440*/  MOV R3, 0x19460 ;  /* 0x0001946000037802 */ /* 0x000fc40000000f00 */
[----:B--234-:R-:W-:Y:S05]  /*19450*/  CALL.REL.NOINC `($__internal_12_$__cuda_sm70_shflsync_up_p) ;  /* 0x0000061000007944 */ /* 0x01cfea0003c00000 */
[----:B------:R-:W-:Y:S05]  /*19460*/  BRA `(.L_x_883) ;  /* 0xffffc3e000007947 */ /* 0x000fea000383ffff */
.L_x_815:
[----:B------:R-:W-:Y:S02]  /*19470*/  MOV R2, 0x2 ;  /* 0x0000000200027802 */ /* 0x000fe40000000f00 */
[----:B------:R-:W-:-:S02]  /*19480*/  MOV R3, 0x194a0 ;  /* 0x000194a000037802 */ /* 0x000fc40000000f00 */
[----:B--23--:R-:W-:Y:S05]  /*19490*/  CALL.REL.NOINC `($__internal_12_$__cuda_sm70_shflsync_up_p) ;  /* 0x000005d000007944 */ /* 0x00cfea0003c00000 */
        /* <DEDUP_REMOVED lines=24> */
.L_x_819:
[----:B------:R-:W-:Y:S02]  /*19620*/  MOV R2, 0x1 ;  /* 0x0000000100027802 */ /* 0x000fe40000000f00 */
[----:B------:R-:W-:Y:S02]  /*19630*/  MOV R3, 0x19650 ;  /* 0x0001965000037802 */ /* 0x000fe40000000f00 */
[----:B------:R-:W-:Y:S05]  /*19640*/  CALL.REL.NOINC `($__internal_12_$__cuda_sm70_shflsync_up_p) ;  /* 0x0000042000007944 */ /* 0x000fea0003c00000 */
[----:B------:R-:W-:Y:S01]  /*19650*/  MOV R2, R4 ;  /* 0x0000000400027202 */ /* 0x000fe20000000f00 */
[----:B------:R-:W-:Y:S05]  /*19660*/  BRA `(.L_x_885) ;  /* 0xffffc43000007947 */ /* 0x000fea000383ffff */
.L_x_820:
[----:B------:R-:W-:Y:S02]  /*19670*/  MOV R2, 0x2 ;  /* 0x0000000200027802 */ /* 0x000fe40000000f00 */
[----:B------:R-:W-:Y:S02]  /*19680*/  MOV R3, 0x196a0 ;  /* 0x000196a000037802 */ /* 0x000fe40000000f00 */
        /* <DEDUP_REMOVED lines=25> */
.L_x_822:
[----:B------:R-:W-:Y:S02]  /*19820*/  SEL R0, RZ, 0x1, P0 ;  /* 0x00000001ff007807 */ /* 0x000fe40000000000 */
[----:B------:R-:W-:Y:S02]  /*19830*/  MOV R2, 0x19850 ;  /* 0x0001985000027802 */ /* 0x000fe40000000f00 */
[----:B-1----:R-:W-:Y:S05]  /*19840*/  CALL.REL.NOINC `($__internal_13_$__cuda_sm70_votesync_ballot) ;  /* 0x0000029000007944 */ /* 0x002fea0003c00000 */
[----:B------:R-:W-:Y:S01]  /*19850*/  MOV R5, R0 ;  /* 0x0000000000057202 */ /* 0x000fe20000000f00 */
[----:B------:R-:W-:Y:S05]  /*19860*/  BRA `(.L_x_887) ;  /* 0xffffc3c000007947 */ /* 0x000fea000383ffff */
.L_x_823:
[----:B------:R-:W-:Y:S01]  /*19870*/  IMAD.MOV.U32 R178, RZ, RZ, R6 ;  /* 0x000000ffffb27224 */ /* 0x000fe200078e0006 */
[----:B------:R-:W-:Y:S01]  /*19880*/  MOV R2, R0 ;  /* 0x0000000000027202 */ /* 0x000fe20000000f00 */
[----:B------:R-:W-:Y:S01]  /*19890*/  IMAD.MOV.U32 R179, RZ, RZ, 0x1f ;  /* 0x0000001fffb37424 */ /* 0x000fe200078e00ff */
[----:B------:R-:W-:Y:S02]  /*198a0*/  MOV R3, 0x198c0 ;  /* 0x000198c000037802 */ /* 0x000fe40000000f00 */
[----:B-1----:R-:W-:Y:S05]  /*198b0*/  CALL.REL.NOINC `($__internal_11_$__cuda_sm70_shflsync_idx_p) ;  /* 0x0000015000007944 */ /* 0x002fea0003c00000 */
[----:B------:R-:W-:Y:S01]  /*198c0*/  IMAD.MOV.U32 R10, RZ, RZ, R179 ;  /* 0x000000ffff0a7224 */ /* 0x000fe200078e00b3 */
[----:B------:R-:W-:Y:S01]  /*198d0*/  MOV R2, R0 ;  /* 0x0000000000027202 */ /* 0x000fe20000000f00 */
[----:B------:R-:W-:Y:S01]  /*198e0*/  IMAD.MOV.U32 R178, RZ, RZ, R7 ;  /* 0x000000ffffb27224 */ /* 0x000fe200078e0007 */
[----:B------:R-:W-:-:S02]  /*198f0*/  MOV R179, 0x1f ;  /* 0x0000001f00b37802 */ /* 0x000fc40000000f00 */
[----:B------:R-:W-:Y:S02]  /*19900*/  MOV R3, 0x19920 ;  /* 0x0001992000037802 */ /* 0x000fe40000000f00 */
[----:B------:R-:W-:Y:S05]  /*19910*/  CALL.REL.NOINC `($__internal_11_$__cuda_sm70_shflsync_idx_p) ;  /* 0x000000f000007944 */ /* 0x000fea0003c00000 */
[----:B------:R-:W-:Y:S01]  /*19920*/  MOV R7, R179 ;  /* 0x000000b300077202 */ /* 0x000fe20000000f00 */
[----:B------:R-:W-:Y:S05]  /*19930*/  BRA `(.L_x_888) ;  /* 0xffffc34000007947 */ /* 0x000fea000383ffff */
.L_x_826:
[----:B------:R-:W-:Y:S01]  /*19940*/  IMAD.MOV.U32 R178, RZ, RZ, R4 ;  /* 0x000000ffffb27224 */ /* 0x000fe200078e0004 */
[----:B------:R-:W-:Y:S01]  /*19950*/  MOV R2, R0 ;  /* 0x0000000000027202 */ /* 0x000fe20000000f00 */
[----:B------:R-:W-:Y:S01]  /*19960*/  IMAD.MOV.U32 R179, RZ, RZ, 0x1f ;  /* 0x0000001fffb37424 */ /* 0x000fe200078e00ff */
[----:B------:R-:W-:Y:S02]  /*19970*/  MOV R3, 0x19990 ;  /* 0x0001999000037802 */ /* 0x000fe40000000f00 */
[----:B-1-34-:R-:W-:Y:S05]  /*19980*/  CALL.REL.NOINC `($__internal_11_$__cuda_sm70_shflsync_idx_p) ;  /* 0x0000008000007944 */ /* 0x01afea0003c00000 */
[----:B------:R-:W-:Y:S01]  /*19990*/  MOV R11, R179 ;  /* 0x000000b3000b7202 */ /* 0x000fe20000000f00 */
[----:B------:R-:W-:Y:S05]  /*199a0*/  BRA `(.L_x_825) ;  /* 0xffffc33000007947 */ /* 0x000fea000383ffff */
        .weak           $__internal_10_$__cuda_sm70_shflsync_bfly_p
        .type           $__internal_10_$__cuda_sm70_shflsync_bfly_p,@function
        .size           $__internal_10_$__cuda_sm70_shflsync_bfly_p,($__internal_11_$__cuda_sm70_shflsync_idx_p - $__internal_10_$__cuda_sm70_shflsync_bfly_p)
$__internal_10_$__cuda_sm70_shflsync_bfly_p:
[----:B------:R-:W-:Y:S02]  /*199b0*/  MOV R204, 0xffffffff ;  /* 0xffffffff00cc7802 */ /* 0x000fe40000000f00 */
[----:B------:R-:W-:Y:S02]  /*199c0*/  MOV R3, 0x1f ;  /* 0x0000001f00037802 */ /* 0x000fe40000000f00 */
[----:B------:R-:W-:Y:S04]  /*199d0*/  WARPSYNC R204 ;  /* 0x000000cc00007348 */ /* 0x000fe80003800000 */
[----:B------:R1:W2:Y:S02]  /*199e0*/  SHFL.BFLY PT, R0, R108, R0, R3 ;  /* 0x0c0000006c007389 */ /* 0x0002a400000e0003 */
[----:B-1----:R-:W-:-:S04]  /*199f0*/  MOV R3, 0x0 ;  /* 0x0000000000037802 */ /* 0x002fc80000000f00 */
[----:B--2---:R-:W-:Y:S05]  /*19a00*/  RET.REL.NODEC R2 `(_ZN7cutlass13device_kernelIN5flash19enable_sm80_to_sm89INS1_16FlashAttnFwdSm80INS1_25CollectiveMainloopFwdSm80ILi8ELi1ELb1EN4cute5tupleIJNS5_1CILi128EEENS7_ILi96EEES8_EEELi128ENS_10bfloat16_tEfNS_4arch4Sm80ELb0ELb1ELb0ELb1ELb1ELb0ELb1ELb1EEENS1_21CollectiveEpilogueFwdINS6_IJS8_S8_S9_EEENS6_IJNS7_ILi1EEESH_SH_EEESB_SD_Li256ELb1ELb1ELb1ELb0EEENS1_36VarlenDynamicPersistentTileSchedulerILi128ELi96ELi256ELi256ELb1ELb1ELb0ELb1ELb0ELb1EEEEEEEEEvNT_6ParamsE) ;  /* 0xfffe65f002007950 */ /* 0x004fea0003c3ffff */
        .weak           $__internal_11_$__cuda_sm70_shflsync_idx_p
        .type           $__internal_11_$__cuda_sm70_shflsync_idx_p,@function
        .size           $__internal_11_$__cuda_sm70_shflsync_idx_p,($__internal_12_$__cuda_sm70_shflsync_up_p - $__internal_11_$__cuda_sm70_shflsync_idx_p)
$__internal_11_$__cuda_sm70_shflsync_idx_p:
[----:B------:R-:W-:-:S04]  /*19a10*/  MOV R203, 0xffffffff ;  /* 0xffffffff00cb7802 */ /* 0x000fc80000000f00 */
[----:B------:R-:W-:Y:S04]  /*19a20*/  WARPSYNC R203 ;  /* 0x000000cb00007348 */ /* 0x000fe80003800000 */
[----:B------:R1:W2:Y:S02]  /*19a30*/  SHFL.IDX PT, R179, R178, R2, R179 ;  /* 0x00000002b2b37389 */ /* 0x0002a400000e00b3 */
[----:B-1----:R-:W-:Y:S02]  /*19a40*/  MOV R2, R3 ;  /* 0x0000000300027202 */ /* 0x002fe40000000f00 */
[----:B------:R-:W-:-:S04]  /*19a50*/  MOV R3, 0x0 ;  /* 0x0000000000037802 */ /* 0x000fc80000000f00 */
[----:B--2---:R-:W-:Y:S05]  /*19a60*/  RET.REL.NODEC R2 `(_ZN7cutlass13device_kernelIN5flash19enable_sm80_to_sm89INS1_16FlashAttnFwdSm80INS1_25CollectiveMainloopFwdSm80ILi8ELi1ELb1EN4cute5tupleIJNS5_1CILi128EEENS7_ILi96EEES8_EEELi128ENS_10bfloat16_tEfNS_4arch4Sm80ELb0ELb1ELb0ELb1ELb1ELb0ELb1ELb1EEENS1_21CollectiveEpilogueFwdINS6_IJS8_S8_S9_EEENS6_IJNS7_ILi1EEESH_SH_EEESB_SD_Li256ELb1ELb1ELb1ELb0EEENS1_36VarlenDynamicPersistentTileSchedulerILi128ELi96ELi256ELi256ELb1ELb1ELb0ELb1ELb0ELb1EEEEEEEEEvNT_6ParamsE) ;  /* 0xfffe659002007950 */ /* 0x004fea0003c3ffff */
        .weak           $__internal_12_$__cuda_sm70_shflsync_up_p
        .type           $__internal_12_$__cuda_sm70_shflsync_up_p,@function
        .size           $__internal_12_$__cuda_sm70_shflsync_up_p,($__internal_13_$__cuda_sm70_votesync_ballot - $__internal_12_$__cuda_sm70_shflsync_up_p)
$__internal_12_$__cuda_sm70_shflsync_up_p:
[----:B------:R-:W-:Y:S02]  /*19a70*/  IMAD.MOV.U32 R4, RZ, RZ, RZ ;  /* 0x000000ffff047224 */ /* 0x000fe400078e00ff */
[----:B------:R-:W-:-:S04]  /*19a80*/  IMAD.MOV.U32 R10, RZ, RZ, -0x1 ;  /* 0xffffffffff0a7424 */ /* 0x000fc800078e00ff */
[----:B------:R-:W-:Y:S04]  /*19a90*/  WARPSYNC R10 ;  /* 0x0000000a00007348 */ /* 0x000fe80003800000 */
[----:B------:R1:W2:Y:S02]  /*19aa0*/  SHFL.UP PT, R4, R0, R2, R4 ;  /* 0x0400000200047389 */ /* 0x0002a400000e0004 */
[----:B-1----:R-:W-:Y:S02]  /*19ab0*/  MOV R2, R3 ;  /* 0x0000000300027202 */ /* 0x002fe40000000f00 */
[----:B------:R-:W-:-:S04]  /*19ac0*/  MOV R3, 0x0 ;  /* 0x0000000000037802 */ /* 0x000fc80000000f00 */
[----:B--2---:R-:W-:Y:S05]  /*19ad0*/  RET.REL.NODEC R2 `(_ZN7cutlass13device_kernelIN5flash19enable_sm80_to_sm89INS1_16FlashAttnFwdSm80INS1_25CollectiveMainloopFwdSm80ILi8ELi1ELb1EN4cute5tupleIJNS5_1CILi128EEENS7_ILi96EEES8_EEELi128ENS_10bfloat16_tEfNS_4arch4Sm80ELb0ELb1ELb0ELb1ELb1ELb0ELb1ELb1EEENS1_21CollectiveEpilogueFwdINS6_IJS8_S8_S9_EEENS6_IJNS7_ILi1EEESH_SH_EEESB_SD_Li256ELb1ELb1ELb1ELb0EEENS1_36VarlenDynamicPersistentTileSchedulerILi128ELi96ELi256ELi256ELb1ELb1ELb0ELb1ELb0ELb1EEEEEEEEEvNT_6ParamsE) ;  /* 0xfffe652002007950 */ /* 0x004fea0003c3ffff */
        .weak           $__internal_13_$__cuda_sm70_votesync_ballot
        .type           $__internal_13_$__cuda_sm70_votesync_ballot,@function
        .size           $__internal_13_$__cuda_sm70_votesync_ballot,(.L_x_1801 - $__internal_13_$__cuda_sm70_votesync_ballot)
$__internal_13_$__cuda_sm70_votesync_ballot:
[----:B------:R-:W-:Y:S01]  /*19ae0*/  ISETP.NE.U32.AND P0, PT, R0, 0x1, PT ;  /* 0x000000010000780c */ /* 0x000fe20003f05070 */
[----:B------:R-:W-:-:S04]  /*19af0*/  IMAD.MOV.U32 R3, RZ, RZ, -0x1 ;  /* 0xffffffffff037424 */ /* 0x000fc800078e00ff */
[----:B------:R-:W-:Y:S08]  /*19b00*/  WARPSYNC R3 ;  /* 0x0000000300007348 */ /* 0x000ff00003800000 */
[----:B------:R-:W-:-:S04]  /*19b10*/  VOTE.ANY R0, PT, !P0 ;  /* 0x0000000000007806 */ /* 0x000fc800040e0100 */
[----:B------:R-:W-:Y:S01]  /*19b20*/  LOP3.LUT R0, R0, R3, RZ, 0xc0, !PT ;  /* 0x0000000300007212 */ /* 0x000fe200078ec0ff */
[----:B------:R-:W-:-:S04]  /*19b30*/  IMAD.MOV.U32 R3, RZ, RZ, 0x0 ;  /* 0x00000000ff037424 */ /* 0x000fc800078e00ff */
[----:B------:R-:W-:Y:S05]  /*19b40*/  RET.REL.NODEC R2 `(_ZN7cutlass13device_kernelIN5flash19enable_sm80_to_sm89INS1_16FlashAttnFwdSm80INS1_25CollectiveMainloopFwdSm80ILi8ELi1ELb1EN4cute5tupleIJNS5_1CILi128EEENS7_ILi96EEES8_EEELi128ENS_10bfloat16_tEfNS_4arch4Sm80ELb0ELb1ELb0ELb1ELb1ELb0ELb1ELb1EEENS1_21CollectiveEpilogueFwdINS6_IJS8_S8_S9_EEENS6_IJNS7_ILi1EEESH_SH_EEESB_SD_Li256ELb1ELb1ELb1ELb0EEENS1_36VarlenDynamicPersistentTileSchedulerILi128ELi96ELi256ELi256ELb1ELb1ELb0ELb1ELb0ELb1EEEEEEEEEvNT_6ParamsE) ;  /* 0xfffe64b002007950 */ /* 0x000fea0003c3ffff */
.L_x_889:
        /* <DEDUP_REMOVED lines=11> */
.L_x_1801:


//--------------------- .text._ZN7cutlass13device_kernelIN5flash19enable_sm80_to_sm89INS1_16FlashAttnFwdSm80INS1_25CollectiveMainloopFwdSm80ILi8ELi1ELb1EN4cute5tupleIJNS5_1CILi128EEENS7_ILi96EEES8_EEELi128ENS_10bfloat16_tEfNS_4arch4Sm80ELb0ELb1ELb0ELb1ELb1ELb1ELb1ELb1EEENS1_21CollectiveEpilogueFwdINS6_IJS8_S8_S9_EEENS6_IJNS7_ILi1EEESH_SH_EEESB_SD_Li256ELb1ELb1ELb1ELb0EEENS1_36VarlenDynamicPersistentTileSchedulerILi128ELi96ELi256ELi256ELb1ELb1ELb0ELb1ELb0ELb1EEEEEEEEEvNT_6ParamsE --------------------------
	.section	.text._ZN7cutlass13device_kernelIN5flash19enable_sm80_to_sm89INS1_16FlashAttnFwdSm80INS1_25CollectiveMainloopFwdSm80ILi8ELi1ELb1EN4cute5tupleIJNS5_1CILi128EEENS7_ILi96EEES8_EEELi128ENS_10bfloat16_tEfNS_4arch4Sm80ELb0ELb1ELb0ELb1ELb1ELb1ELb1ELb1EEENS1_21CollectiveEpilogueFwdINS6_IJS8_S8_S9_EEENS6_IJNS7_ILi1EEESH_SH_EEESB_SD_Li256ELb1ELb1ELb1ELb0EEENS1_36VarlenDynamicPersistentTileSchedulerILi128ELi96ELi256ELi256ELb1ELb1ELb0ELb1ELb0ELb1EEEEEEEEEvNT_6ParamsE,"ax",@progbits
	.sectioninfo	@"SHI_REGISTERS=255"
	.align	128
.text._ZN7cutlass13device_kernelIN5flash19enable_sm80_to_sm89INS1_16FlashAttnFwdSm80INS1_25CollectiveMainloopFwdSm80ILi8ELi1ELb1EN4cute5tupleIJNS5_1CILi128EEENS7_ILi96EEES8_EEELi128ENS_10bfloat16_tEfNS_4arch4Sm80ELb0ELb1ELb0ELb1ELb1ELb1ELb1ELb1EEENS1_21CollectiveEpilogueFwdINS6_IJS8_S8_S9_EEENS6_IJNS7_ILi1EEESH_SH_EEESB_SD_Li256ELb1ELb1ELb1ELb0EEENS1_36VarlenDynamicPersistentTileSchedulerILi128ELi96ELi256ELi256ELb1ELb1ELb0ELb1ELb0ELb1EEEEEEEEEvNT_6ParamsE:
        .type           _ZN7cutlass13device_kernelIN5flash19enable_sm80_to_sm89INS1_16FlashAttnFwdSm80INS1_25CollectiveMainloopFwdSm80ILi8ELi1ELb1EN4cute5tupleIJNS5_1CILi128EEENS7_ILi96EEES8_EEELi128ENS_10bfloat16_tEfNS_4arch4Sm80ELb0ELb1ELb0ELb1ELb1ELb1ELb1ELb1EEENS1_21CollectiveEpilogueFwdINS6_IJS8_S8_S9_EEENS6_IJNS7_ILi1EEESH_SH_EEESB_SD_Li256ELb1ELb1ELb1ELb0EEENS1_36VarlenDynamicPersistentTileSchedulerILi128ELi96ELi256ELi256ELb1ELb1ELb0ELb1ELb0ELb1EEEEEEEEEvNT_6ParamsE,@function
        .size           _ZN7cutlass13device_kernelIN5flash19enable_sm80_to_sm89INS1_16FlashAttnFwdSm80INS1_25CollectiveMainloopFwdSm80ILi8ELi1ELb1EN4cute5tupleIJNS5_1CILi128EEENS7_ILi96EEES8_EEELi128ENS_10bfloat16_tEfNS_4arch4Sm80ELb0ELb1ELb0ELb1ELb1ELb1ELb1ELb1EEENS1_21CollectiveEpilogueFwdINS6_IJS8_S8_S9_EEENS6_IJNS7_ILi1EEESH_SH_EEESB_SD_Li256ELb1ELb1ELb1ELb0EEENS1_36VarlenDynamicPersistentTileSchedulerILi128ELi96ELi256ELi256ELb1ELb1ELb0ELb1ELb0ELb1EEEEEEEEEvNT_6ParamsE,(.L_x_1806 - _ZN7cutlass13device_kernelIN5flash19enable_sm80_to_sm89INS1_16FlashAttnFwdSm80INS1_25CollectiveMainloopFwdSm80ILi8ELi1ELb1EN4cute5tupleIJNS5_1CILi128EEENS7_ILi96EEES8_EEELi128ENS_10bfloat16_tEfNS_4arch4Sm80ELb0ELb1ELb0ELb1ELb1ELb1ELb1ELb1EEENS1_21CollectiveEpilogueFwdINS6_IJS8_S8_S9_EEENS6_IJNS7_ILi1EEESH_SH_EEESB_SD_Li256ELb1ELb1ELb1ELb0EEENS1_36VarlenDynamicPersistentTileSchedulerILi128ELi96ELi256ELi256ELb1ELb1ELb0ELb1ELb0ELb1EEEEEEEEEvNT_6ParamsE)
        .other          _ZN7cutlass13device_kernelIN5flash19enable_sm80_to_sm89INS1_16FlashAttnFwdSm80INS1_25CollectiveMainloopFwdSm80ILi8ELi1ELb1EN4cute5tupleIJNS5_1CILi128EEENS7_ILi96EEES8_EEELi128ENS_10bfloat16_tEfNS_4arch4Sm80ELb0ELb1ELb0ELb1ELb1ELb1ELb1ELb1EEENS1_21CollectiveEpilogueFwdINS6_IJS8_S8_S9_EEENS6_IJNS7_ILi1EEESH_SH_EEESB_SD_Li256ELb1ELb1ELb1ELb0EEENS1_36VarlenDynamicPersistentTileSchedulerILi128ELi96ELi256ELi256ELb1ELb1ELb0ELb1ELb0ELb1EEEEEEEEEvNT_6ParamsE,@"STO_CUDA_ENTRY STV_DEFAULT"
_ZN7cutlass13device_kernelIN5flash19enable_sm80_to_sm89INS1_16FlashAttnFwdSm80INS1_25CollectiveMainloopFwdSm80ILi8ELi1ELb1EN4cute5tupleIJNS5_1CILi128EEENS7_ILi96EEES8_EEELi128ENS_10bfloat16_tEfNS_4arch4Sm80ELb0ELb1ELb0ELb1ELb1ELb1ELb1ELb1EEENS1_21CollectiveEpilogueFwdINS6_IJS8_S8_S9_EEENS6_IJNS7_ILi1EEESH_SH_EEESB_SD_Li256ELb1ELb1ELb1ELb0EEENS1_36VarlenDynamicPersistentTileSchedulerILi128ELi96ELi256ELi256ELb1ELb1ELb0ELb1ELb0ELb1EEEEEEEEEvNT_6ParamsE:
[----:B------:R-:W-:-:S03]  /*0000*/  MOV R1, c[0x0][0x28] ;  /* 0x00000a0000017a02 */ /* 0x000fc60000000f00 */
[----:B------:R-:W1:Y:S01]  /*0010*/  S2R R2, SR_TID.X ;  /* 0x0000000000027919 */ /* 0x000e620000002100 */
[----:B------:R-:W-:Y:S01]  /*0020*/  IADD3 R1, R1, -0x70, RZ ;  /* 0xffffff9001017810 */ /* 0x000fe20007ffe0ff */
[----:B------:R-:W-:Y:S01]  /*0030*/  ULDC.64 UR8, c[0x0][0x118] ;  /* 0x0000460000087ab9 */ /* 0x000fe20000000a00 */
[----:B-1----:R-:W-:-:S05]  /*0040*/  SHF.R.U32.HI R0, RZ, 0x5, R2 ;  /* 0x00000005ff007819 */ /* 0x002fca0000011602 */
[----:B------:R-:W1:Y:S02]  /*0050*/  SHFL.IDX PT, R3, R0, RZ, 0x1f ;  /* 0x00001fff00037589 */ /* 0x000e6400000e0000 */
[----:B-1----:R-:W-:Y:S02]  /*0060*/  ISETP.NE.AND P0, PT, R3, RZ, PT ;  /* 0x000000ff0300720c */ /* 0x002fe40003f05270 */
[----:B------:R-:W-:Y:S11]  /*0070*/  STL [R1+0x5c], R3 ;  /* 0x00005c0301007387 */ /* 0x000ff60000100800 */
[----:B------:R-:W-:Y:S06]  /*0080*/  @P0 BAR.SYNC.DEFER_BLOCKING 0x5, 0x100 ;  /* 0x0144000000000b1d */ /* 0x000fec0000010000 */
[----:B------:R-:W1:Y:S04]  /*0090*/  @P0 LDS.128 R4, [0xe100] ;  /* 0x00e10000ff040984 */ /* 0x000e680000000c00 */
[----:B-1----:R1:W-:Y:S04]  /*00a0*/  @P0 STL.64 [R1+0x18], R4 ;  /* 0x0000180401000387 */ /* 0x0023e80000100a00 */
[----:B------:R1:W-:Y:S04]  /*00b0*/  @P0 STL.64 [R1+0x20], R6 ;  /* 0x0000200601000387 */ /* 0x0003e80000100a00 */
[----:B------:R-:W-:Y:S06]  /*00c0*/  @P0 BAR.ARV 0x4, 0x100 ;  /* 0x0104000000000b1d */ /* 0x000fec0000002000 */
[----:B------:R-:W-:Y:S05]  /*00d0*/  @P0 BRA `(.L_x_890) ;  /* 0x00000fd000000947 */ /* 0x000fea0003800000 */
[----:B------:R-:W-:Y:S01]  /*00e0*/  LOP3.LUT R13, R2, 0x1f, RZ, 0xc0, !PT ;  /* 0x0000001f020d7812 */ /* 0x000fe200078ec0ff */
[----:B------:R-:W-:-:S03]  /*00f0*/  CS2R R8, SRZ ;  /* 0x0000000000087805 */ /* 0x000fc6000001ff00 */
[----:B------:R-:W-:-:S04]  /*0100*/  ISETP.NE.AND P6, PT, R13, 0x1f, PT ;  /* 0x0000001f0d00780c */ /* 0x000fc80003fc5270 */
[----:B------:R-:W-:-:S13]  /*0110*/  ISETP.GE.OR P0, PT, R13, c[0x0][0x53c], !P6 ;  /* 0x00014f000d007a0c */ /* 0x000fda0007706670 */
[----:B-1----:R-:W-:Y:S02]  /*0120*/  @!P0 IMAD.MOV.U32 R4, RZ, RZ, 0x4 ;  /* 0x00000004ff048424 */ /* 0x002fe400078e00ff */
[----:B------:R-:W-:Y:S02]  /*0130*/  @!P0 IMAD.MOV.U32 R2, RZ, RZ, 0x4 ;  /* 0x00000004ff028424 */ /* 0x000fe400078e00ff */
[----:B------:R-:W-:-:S04]  /*0140*/  @!P0 IMAD.WIDE.U32 R4, R13, R4, c[0x0][0x580] ;  /* 0x000160000d048625 */ /* 0x000fc800078e0004 */
[C---:B------:R-:W-:Y:S01]  /*0150*/  @!P0 IMAD.WIDE.U32 R2, R13.reuse, R2, c[0x0][0x578] ;  /* 0x00015e000d028625 */ /* 0x040fe200078e0002 */
[----:B------:R-:W2:Y:S04]  /*0160*/  @!P0 LDG.E R9, [R4.64] ;  /* 0x0000000804098981 */ /* 0x000ea8000c1e1900 */
[----:B------:R-:W2:Y:S01]  /*0170*/  @!P0 LDG.E R8, [R2.64] ;  /* 0x0000000802088981 */ /* 0x000ea2000c1e1900 */
[C---:B------:R-:W-:Y:S01]  /*0180*/  ISETP.NE.AND P5, PT, R13.reuse, RZ, PT ;  /* 0x000000ff0d00720c */ /* 0x040fe20003fa5270 */
[----:B------:R-:W1:Y:S01]  /*0190*/  S2UR UR4, SR_CTAID.X ;  /* 0x00000000000479c3 */ /* 0x000e620000002500 */
[C---:B------:R-:W-:Y:S01]  /*01a0*/  ISETP.GE.U32.AND P4, PT, R13.reuse, 0x2, PT ;  /* 0x000000020d00780c */ /* 0x040fe20003f86070 */
[----:B------:R-:W-:Y:S01]  /*01b0*/  IMAD.MOV.U32 R6, RZ, RZ, RZ ;  /* 0x000000ffff067224 */ /* 0x000fe200078e00ff */
        /* <DEDUP_REMOVED lines=26> */
.L_x_895:
        /* <DEDUP_REMOVED lines=16> */
.L_x_1141:
        /* <DEDUP_REMOVED lines=16> */
.L_x_1142:
[----:B--2---:R-:W-:-:S05]  /*0560*/  IMAD R0, R0, c[0x0][0x538], RZ ;  /* 0x00014e0000007a24 */ /* 0x004fca00078e02ff */
[----:B------:R-:W-:-:S04]  /*0570*/  IADD3 R7, R0, R7, RZ ;  /* 0x0000000700077210 */ /* 0x000fc80007ffe0ff */
[----:B------:R-:W-:-:S13]  /*0580*/  ISETP.GT.AND P0, PT, R7, UR4, PT ;  /* 0x0000000407007c0c */ /* 0x000fda000bf04270 */
[----:B-1----:R-:W-:Y:S05]  /*0590*/  @!P0 BRA `(.L_x_895) ;  /* 0xfffffdc000008947 */ /* 0x002fea000383ffff */
.L_x_891:
[----:B------:R-:W-:-:S05]  /*05a0*/  IADD3 R7, -R0, R7, RZ ;  /* 0x0000000700077210 */ /* 0x000fca0007ffe1ff */
[----:B------:R-:W-:-:S05]  /*05b0*/  IMAD R0, R4, c[0x0][0x538], R7 ;  /* 0x00014e0004007a24 */ /* 0x000fca00078e0207 */
[----:B------:R-:W-:Y:S01]  /*05c0*/  ISETP.GT.AND P0, PT, R0, UR4, PT ;  /* 0x0000000400007c0c */ /* 0x000fe2000bf04270 */
[----:B------:R-:W-:-:S12]  /*05d0*/  BRA.DIV ~URZ, `(.L_x_896) ;  /* 0x000214627f007947 */ /* 0x000fd8000b800000 */
[----:B------:R-:W-:-:S04]  /*05e0*/  VOTE.ANY R15, PT, !P0 ;  /* 0x00000000000f7806 */ /* 0x000fc800040e0100 */
.L_x_1143:
[----:B------:R-:W1:Y:S02]  /*05f0*/  POPC R0, R15 ;  /* 0x0000000f00007309 */ /* 0x000e640000000000 */
[----:B-1----:R-:W-:-:S05]  /*0600*/  IADD3 R2, R0, R6, RZ ;  /* 0x0000000600027210 */ /* 0x002fca0007ffe0ff */
[----:B------:R1:W-:Y:S01]  /*0610*/  STL [R1+0x24], R2 ;  /* 0x0000240201007387 */ /* 0x0003e20000100800 */
[----:B------:R-:W-:Y:S05]  /*0620*/  BRA.DIV ~URZ, `(.L_x_897) ;  /* 0x000214527f007947 */ /* 0x000fea000b800000 */
[----:B------:R2:W3:Y:S01]  /*0630*/  SHFL.IDX PT, R12, R9, R0, 0x1f ;  /* 0x00001f00090c7589 */ /* 0x0004e200000e0000 */
[----:B------:R-:W-:-:S03]  /*0640*/  MOV R6, RZ ;  /* 0x000000ff00067202 */ /* 0x000fc60000000f00 */
[----:B------:R2:W4:Y:S04]  /*0650*/  SHFL.IDX PT, R9, R8, R0, 0x1f ;  /* 0x00001f0008097589 */ /* 0x00052800000e0000 */
.L_x_1144:
[----:B------:R-:W-:Y:S01]  /*0660*/  ISETP.NE.AND P0, PT, R15, RZ, PT ;  /* 0x000000ff0f00720c */ /* 0x000fe20003f05270 */
[----:B------:R-:W-:-:S12]  /*0670*/  BSSY B0, `(.L_x_898) ;  /* 0x0000005000007945 */ /* 0x000fd80003800000 */
[----:B------:R-:W-:Y:S05]  /*0680*/  @!P0 BRA `(.L_x_899) ;  /* 0x0000003000008947 */ /* 0x000fea0003800000 */
[----:B--2---:R-:W-:Y:S01]  /*0690*/  IADD3 R0, R0, -0x1, RZ ;  /* 0xffffffff00007810 */ /* 0x004fe20007ffe0ff */
[----:B------:R-:W-:Y:S05]  /*06a0*/  BRA.DIV ~URZ, `(.L_x_900) ;  /* 0x000214b27f007947 */ /* 0x000fea000b800000 */
[----:B------:R2:W1:Y:S02]  /*06b0*/  SHFL.IDX PT, R6, R4, R0, 0x1f ;  /* 0x00001f0004067589 */ /* 0x00046400000e0000 */
.L_x_899:
[----:B------:R-:W-:Y:S05]  /*06c0*/  BSYNC B0 ;  /* 0x0000000000007941 */ /* 0x000fea0003800000 */
.L_x_898:
[----:B-12---:R-:W-:Y:S01]  /*06d0*/  IMAD R0, R6, c[0x0][0x538], R7 ;  /* 0x00014e0006007a24 */ /* 0x006fe200078e0207 */
[----:B----4-:R-:W-:Y:S01]  /*06e0*/  ISETP.NE.AND P0, PT, R9, 0x1, PT ;  /* 0x000000010900780c */ /* 0x010fe20003f05270 */
[----:B------:R-:W-:Y:S03]  /*06f0*/  BSSY B0, `(.L_x_901) ;  /* 0x0000089000007945 */ /* 0x000fe60003800000 */
[----:B------:R1:W-:Y:S01]  /*0700*/  STL [R1+0x18], R0 ;  /* 0x0000180001007387 */ /* 0x0003e20000100800 */
[----:B------:R-:W-:-:S08]  /*0710*/  IADD3 R11, -R0, UR4, RZ ;  /* 0x00000004000b7c10 */ /* 0x000fd0000fffe1ff */
[----:B------:R-:W-:Y:S05]  /*0720*/  @!P0 BRA `(.L_x_902) ;  /* 0x000003f000008947 */ /* 0x000fea0003800000 */
[-C--:B-1-3--:R-:W-:Y:S02]  /*0730*/  IABS R0, R12.reuse ;  /* 0x0000000c00007213 */ /* 0x08afe40000000000 */
        /* <DEDUP_REMOVED lines=59> */
[----:B------:R-:W-:-:S05]  /*0af0*/  IMAD R2, R3, 0x10000, R2 ;  /* 0x0001000003027824 */ /* 0x000fca00078e0202 */
[----:B------:R1:W-:Y:S01]  /*0b00*/  STL [R1+0x20], R2 ;  /* 0x0000200201007387 */ /* 0x0003e20000100800 */
[----:B------:R-:W-:Y:S05]  /*0b10*/  BRA `(.L_x_903) ;  /* 0x0000046000007947 */ /* 0x000fea0003800000 */
.L_x_902:
[----:B------:R-:W2:Y:S01]  /*0b20*/  LDL R3, [R1+0x24] ;  /* 0x0000240001037983 */ /* 0x000ea20000100800 */
[----:B------:R-:W-:-:S04]  /*0b30*/  IMAD.MOV.U32 R2, RZ, RZ, 0x4 ;  /* 0x00000004ff027424 */ /* 0x000fc800078e00ff */
[----:B--2---:R-:W-:-:S05]  /*0b40*/  IMAD.WIDE R2, R3, R2, c[0x0][0x590] ;  /* 0x0001640003027625 */ /* 0x004fca00078e0202 */
[----:B------:R-:W2:Y:S02]  /*0b50*/  LDG.E R7, [R2.64] ;  /* 0x0000000802077981 */ /* 0x000ea4000c1e1900 */
[----:B--23--:R-:W-:-:S05]  /*0b60*/  IMAD R9, R7, R12, RZ ;  /* 0x0000000c07097224 */ /* 0x00cfca00078e02ff */
[-C--:B-1----:R-:W-:Y:S02]  /*0b70*/  IABS R0, R9.reuse ;  /* 0x0000000900007213 */ /* 0x082fe40000000000 */
        /* <DEDUP_REMOVED lines=62> */
[----:B------:R-:W-:-:S05]  /*0f60*/  IMAD R2, R0, R2, R3 ;  /* 0x0000000200027224 */ /* 0x000fca00078e0203 */
[----:B------:R1:W-:Y:S02]  /*0f70*/  STL [R1+0x20], R2 ;  /* 0x0000200201007387 */ /* 0x0003e40000100800 */
.L_x_903:
[----:B------:R-:W-:Y:S05]  /*0f80*/  BSYNC B0 ;  /* 0x0000000000007941 */ /* 0x000fea0003800000 */
.L_x_901:
[----:B------:R-:W-:-:S04]  /*0f90*/  LOP3.LUT R0, RZ, R0, RZ, 0x33, !PT ;  /* 0x00000000ff007212 */ /* 0x000fc800078e33ff */
[----:B------:R-:W-:-:S05]  /*0fa0*/  IADD3 R0, R0, R12, RZ ;  /* 0x0000000c00007210 */ /* 0x000fca0007ffe0ff */
[----:B------:R2:W-:Y:S01]  /*0fb0*/  STL [R1+0x1c], R0 ;  /* 0x00001c0001007387 */ /* 0x0005e20000100800 */
[----:B------:R-:W-:Y:S05]  /*0fc0*/  BRA `(.L_x_904) ;  /* 0x0000006000007947 */ /* 0x000fea0003800000 */
.L_x_892:
[----:B------:R-:W-:Y:S01]  /*0fd0*/  MOV R0, UR4 ;  /* 0x0000000400007c02 */ /* 0x000fe20008000f00 */
[----:B------:R-:W-:Y:S04]  /*0fe0*/  STL [R1+0x1c], RZ ;  /* 0x00001cff01007387 */ /* 0x000fe80000100800 */
[----:B------:R-:W-:Y:S04]  /*0ff0*/  STL [R1+0x20], RZ ;  /* 0x000020ff01007387 */ /* 0x000fe80000100800 */
[----:B------:R1:W-:Y:S02]  /*1000*/  STL [R1+0x18], R0 ;  /* 0x0000180001007387 */ /* 0x0003e40000100800 */
[----:B-1----:R-:W-:-:S05]  /*1010*/  MOV R0, c[0x0][0x53c] ;  /* 0x00014f0000007a02 */ /* 0x002fca0000000f00 */
[----:B------:R1:W-:Y:S02]  /*1020*/  STL [R1+0x24], R0 ;  /* 0x0000240001007387 */ /* 0x0003e40000100800 */
.L_x_904:
[----:B------:R-:W3:Y:S04]  /*1030*/  LDL R4, [R1+0x18] ;  /* 0x0000180001047983 */ /* 0x000ee80000100800 */
[----:B------:R-:W3:Y:S04]  /*1040*/  LDL R5, [R1+0x1c] ;  /* 0x00001c0001057983 */ /* 0x000ee80000100800 */
[----:B------:R-:W3:Y:S04]  /*1050*/  LDL R6, [R1+0x20] ;  /* 0x0000200001067983 */ /* 0x000ee80000100800 */
[----:B------:R-:W3:Y:S01]  /*1060*/  LDL R7, [R1+0x24] ;  /* 0x0000240001077983 */ /* 0x000ee20000100800 */
[----:B------:R-:W-:Y:S01]  /*1070*/  ISETP.NE.AND P0, PT, R13, RZ, PT ;  /* 0x000000ff0d00720c */ /* 0x000fe20003f05270 */
[----:B------:R-:W-:-:S12]  /*1080*/  WARPSYNC 0xffffffff ;  /* 0xffffffff00007948 */ /* 0x000fd80003800000 */
[----:B---3--:R3:W-:Y:S04]  /*1090*/  @!P0 STS.128 [0xe100], R4 ;  /* 0x00e10004ff008388 */ /* 0x0087e80000000c00 */
[----:B------:R-:W-:Y:S06]  /*10a0*/  BAR.ARV 0x5, 0x100 ;  /* 0x0144000000007b1d */ /* 0x000fec0000002000 */
.L_x_890:
[----:B-12---:R-:W2:Y:S02]  /*10b0*/  LDL R0, [R1+0x24] ;  /* 0x0000240001007983 */ /* 0x006ea40000100800 */
[----:B--2---:R-:W-:-:S13]  /*10c0*/  ISETP.GE.AND P0, PT, R0, c[0x0][0x53c], PT ;  /* 0x00014f0000007a0c */ /* 0x004fda0003f06270 */
[----:B------:R-:W-:Y:S05]  /*10d0*/  @P0 EXIT ;  /* 0x000000000000094d */ /* 0x000fea0003800000 */
[----:B------:R-:W1:Y:S01]  /*10e0*/  S2R R17, SR_TID.X ;  /* 0x0000000000117919 */ /* 0x000e620000002100 */
[----:B------:R-:W-:Y:S01]  /*10f0*/  IMAD.MOV.U32 R18, RZ, RZ, 0x20 ;  /* 0x00000020ff127424 */ /* 0x000fe200078e00ff */
[----:B------:R-:W-:Y:S02]  /*1100*/  ULDC UR4, c[0x0][0x2ac] ;  /* 0x0000ab0000047ab9 */ /* 0x000fe40000000800 */
[----:B------:R-:W-:Y:S02]  /*1110*/  ULDC UR6, c[0x0][0x1d0] ;  /* 0x0000740000067ab9 */ /* 0x000fe40000000800 */
[----:B------:R-:W-:Y:S01]  /*1120*/  UIMAD UR6, UR4, UR6, URZ ;  /* 0x00000006040672a4 */ /* 0x000fe2000f8e023f */
[----:B-1----:R-:W-:-:S04]  /*1130*/  SHF.R.S32.HI R14, RZ, 0x1f, R17 ;  /* 0x0000001fff0e7819 */ /* 0x002fc80000011411 */
[CC--:B------:R-:W-:Y:S02]  /*1140*/  LEA.HI R2, R14.reuse, R17.reuse, RZ, 0x4 ;  /* 0x000000110e027211 */ /* 0x0c0fe400078f20ff */
[----:B---3--:R-:W-:Y:S02]  /*1150*/  LEA.HI R7, R14, R17, RZ, 0x2 ;  /* 0x000000110e077211 */ /* 0x008fe400078f10ff */
        /* <DEDUP_REMOVED lines=46> */
[----:B------:R-:W-:Y:S02]  /*1440*/  LEA.HI R13, R4, R21, RZ, 0x2 ;  /* 0x00000015040d7211 */ /* 0x000fe400078f10ff */
[----:B------:R-:W-:Y:S01]  /*1450*/  LOP3.LUT R0, R3, 0x1c0, RZ, 0xc0, !PT ;  /* 0x000001c003007812 */ /* 0x000fe200078ec0ff */
[----:B------:R-:W-:Y:S01]  /*1460*/  IMAD.IADD R2, R7, 0x1, R2 ;  /* 0x0000000107027824 */ /* 0x000fe200078e0202 */
[----:B------:R-:W-:Y:S02]  /*1470*/  SHF.R.S32.HI R4, RZ, 0x2, R13 ;  /* 0x00000002ff047819 */ /* 0x000fe4000001140d */
[----:B------:R-:W-:Y:S01]  /*1480*/  LOP3.LUT R3, R0, 0x8, R5, 0xf8, !PT ;  /* 0x0000000800037812 */ /* 0x000fe200078ef805 */
[----:B------:R-:W-:Y:S01]  /*1490*/  IMAD.SHL.U32 R20, R2, 0x2, RZ ;  /* 0x0000000202147824 */ /* 0x000fe200078e00ff */
[----:B------:R-:W-:Y:S01]  /*14a0*/  SHF.R.U32.HI R0, RZ, 0x3, R0 ;  /* 0x00000003ff007819 */ /* 0x000fe20000011600 */
[----:B------:R-:W-:Y:S01]  /*14b0*/  IMAD.SHL.U32 R2, R12, 0x40, RZ ;  /* 0x000000400c027824 */ /* 0x000fe200078e00ff */
[----:B------:R-:W-:Y:S01]  /*14c0*/  R2P PR, R6, 0x6 ;  /* 0x0000000606007804 */ /* 0x000fe20000000000 */
[----:B------:R-:W-:Y:S01]  /*14d0*/  IMAD R25, R10, 0x10, R4 ;  /* 0x000000100a197824 */ /* 0x000fe200078e0204 */
[----:B------:R-:W-:Y:S01]  /*14e0*/  LOP3.LUT R0, R3, R0, RZ, 0x3c, !PT ;  /* 0x0000000003007212 */ /* 0x000fe200078e3cff */
[----:B------:R-:W-:Y:S01]  /*14f0*/  IMAD R5, R11, 0x200, R8 ;  /* 0x000002000b057824 */ /* 0x000fe200078e0208 */
[----:B------:R-:W-:-:S02]  /*1500*/  LOP3.LUT R6, R6, 0x1, RZ, 0xc0, !PT ;  /* 0x0000000106067812 */ /* 0x000fc400078ec0ff */
[----:B------:R-:W-:Y:S01]  /*1510*/  LOP3.LUT R4, R0, 0xfffffe00, R2, 0xf8, !PT ;  /* 0xfffffe0000047812 */ /* 0x000fe200078ef802 */
[----:B------:R-:W-:Y:S01]  /*1520*/  STL [R1+0x68], R25 ;  /* 0x0000681901007387 */ /* 0x000fe20000100800 */
[----:B------:R-:W-:Y:S01]  /*1530*/  LEA.HI R0, R14, R17, RZ, 0x6 ;  /* 0x000000110e007211 */ /* 0x000fe200078f30ff */
[----:B------:R-:W-:Y:S01]  /*1540*/  IMAD.MOV.U32 R17, RZ, RZ, 0x40 ;  /* 0x00000040ff117424 */ /* 0x000fe200078e00ff */
[----:B------:R-:W-:Y:S01]  /*1550*/  ISETP.NE.U32.AND P0, PT, R6, 0x1, PT ;  /* 0x000000010600780c */ /* 0x000fe20003f05070 */
[----:B------:R-:W-:Y:S01]  /*1560*/  STL [R1+0x30], R20 ;  /* 0x0000301401007387 */ /* 0x000fe20000100800 */
[----:B------:R-:W-:Y:S01]  /*1570*/  SHF.R.S32.HI R101, RZ, 0x3, R101 ;  /* 0x00000003ff657819 */ /* 0x000fe20000011465 */
[----:B------:R-:W-:Y:S01]  /*1580*/  IMAD.SHL.U32 R0, R0, 0x8, RZ ;  /* 0x0000000800007824 */ /* 0x000fe200078e00ff */
[----:B------:R-:W-:Y:S02]  /*1590*/  IADD3 R3, R20, 0x80, RZ ;  /* 0x0000008014037810 */ /* 0x000fe40007ffe0ff */
[----:B------:R-:W-:-:S02]  /*15a0*/  IADD3 R22, R101, 0x20, RZ ;  /* 0x0000002065167810 */ /* 0x000fc40007ffe0ff */
[----:B------:R-:W-:Y:S01]  /*15b0*/  LOP3.LUT R7, R0, 0xfffffe00, RZ, 0xc0, !PT ;  /* 0xfffffe0000077812 */ /* 0x000fe200078ec0ff */
[C---:B------:R-:W-:Y:S01]  /*15c0*/  IMAD.SHL.U32 R0, R101.reuse, 0x40, RZ ;  /* 0x0000004065007824 */ /* 0x040fe200078e00ff */
[C---:B------:R-:W-:Y:S01]  /*15d0*/  IADD3 R23, R101.reuse, 0x40, RZ ;  /* 0x0000004065177810 */ /* 0x040fe20007ffe0ff */
[----:B------:R-:W-:Y:S01]  /*15e0*/  IMAD.SHL.U32 R6, R22, 0x40, RZ ;  /* 0x0000004016067824 */ /* 0x000fe200078e00ff */
[----:B------:R-:W-:Y:S02]  /*15f0*/  IADD3 R12, R101, 0x60, RZ ;  /* 0x00000060650c7810 */ /* 0x000fe40007ffe0ff */
[C---:B------:R-:W-:Y:S02]  /*1600*/  LOP3.LUT P4, RZ, R9.reuse, 0x2, RZ, 0xc0, !PT ;  /* 0x0000000209ff7812 */ /* 0x040fe4000788c0ff */
[----:B------:R-:W-:Y:S02]  /*1610*/  LOP3.LUT P3, RZ, R9, 0x4, RZ, 0xc0, !PT ;  /* 0x0000000409ff7812 */ /* 0x000fe4000786c0ff */
[----:B------:R-:W-:-:S02]  /*1620*/  SHF.R.S32.HI R9, RZ, 0x1f, R22 ;  /* 0x0000001fff097819 */ /* 0x000fc40000011416 */
[----:B------:R-:W-:Y:S02]  /*1630*/  IADD3 R19, R20, 0x70, RZ ;  /* 0x0000007014137810 */ /* 0x000fe40007ffe0ff */
[----:B------:R-:W-:Y:S02]  /*1640*/  SHF.R.S32.HI R8, RZ, 0x1f, R23 ;  /* 0x0000001fff087819 */ /* 0x000fe40000011417 */
[----:B------:R-:W-:Y:S01]  /*1650*/  @P0 IADD3 R19, R3, 0x10, RZ ;  /* 0x0000001003130810 */ /* 0x000fe20007ffe0ff */
[----:B------:R-:W-:Y:S01]  /*1660*/  IMAD.SHL.U32 R3, R23, 0x40, RZ ;  /* 0x0000004017037824 */ /* 0x000fe200078e00ff */
[--C-:B------:R-:W-:Y:S01]  /*1670*/  SHF.R.S32.HI R2, RZ, 0x1f, R101.reuse ;  /* 0x0000001fff027819 */ /* 0x100fe20000011465 */
[----:B------:R-:W-:Y:S01]  /*1680*/  IMAD.SHL.U32 R2, R12, 0x40, RZ ;  /* 0x000000400c027824 */ /* 0x000fe200078e00ff */
[----:B------:R-:W-:Y:S01]  /*1690*/  SHF.R.S32.HI R10, RZ, 0x1f, R12 ;  /* 0x0000001fff0a7819 */ /* 0x000fe2000001140c */
[----:B------:R-:W-:Y:S01]  /*16a0*/  STL [R1+0x34], R19 ;  /* 0x0000341301007387 */ /* 0x000fe20000100800 */
[----:B------:R-:W-:Y:S01]  /*16b0*/  LOP3.LUT R11, R0, 0x1c0, RZ, 0xc0, !PT ;  /* 0x000001c0000b7812 */ /* 0x000fe200078ec0ff */
[----:B------:R-:W-:Y:S01]  /*16c0*/  IMAD R0, R102, 0x20, R101 ;  /* 0x0000002066007824 */ /* 0x000fe200078e0265 */
[----:B------:R-:W-:-:S02]  /*16d0*/  LEA.HI R9, R9, R22, RZ, 0x3 ;  /* 0x0000001609097211 */ /* 0x000fc400078f18ff */
[----:B------:R-:W-:Y:S02]  /*16e0*/  LOP3.LUT R22, R6, 0x1c0, RZ, 0xc0, !PT ;  /* 0x000001c006167812 */ /* 0x000fe400078ec0ff */
[----:B------:R-:W-:Y:S02]  /*16f0*/  LEA.HI R8, R8, R23, RZ, 0x3 ;  /* 0x0000001708087211 */ /* 0x000fe400078f18ff */
[----:B------:R-:W-:Y:S02]  /*1700*/  LEA.HI R6, R10, R12, RZ, 0x3 ;  /* 0x0000000c0a067211 */ /* 0x000fe400078f18ff */
[----:B------:R-:W-:Y:S02]  /*1710*/  LOP3.LUT R10, R11, 0x38, R76, 0xf8, !PT ;  /* 0x000000380b0a7812 */ /* 0x000fe400078ef84c */
[----:B------:R-:W-:Y:S01]  /*1720*/  SHF.R.U32.HI R23, RZ, 0x3, R11 ;  /* 0x00000003ff177819 */ /* 0x000fe2000001160b */
[----:B------:R-:W-:Y:S01]  /*1730*/  IMAD.SHL.U32 R6, R6, 0x40, RZ ;  /* 0x0000004006067824 */ /* 0x000fe200078e00ff */
[----:B------:R-:W-:Y:S01]  /*1740*/  LOP3.LUT R14, R3, 0x1c0, RZ, 0xc0, !PT ;  /* 0x000001c0030e7812 */ /* 0x000fe200078ec0ff */
[----:B------:R-:W-:Y:S01]  /*1750*/  IMAD.SHL.U32 R3, R8, 0x40, RZ ;  /* 0x0000004008037824 */ /* 0x000fe200078e00ff */
[----:B------:R-:W-:Y:S01]  /*1760*/  LOP3.LUT R12, R2, 0x1c0, RZ, 0xc0, !PT ;  /* 0x000001c0020c7812 */ /* 0x000fe200078ec0ff */
[----:B------:R-:W-:Y:S01]  /*1770*/  IMAD.SHL.U32 R2, R9, 0x40, RZ ;  /* 0x0000004009027824 */ /* 0x000fe200078e00ff */
[----:B------:R-:W-:-:S02]  /*1780*/  LOP3.LUT R11, R13, 0x7ffffffc, RZ, 0xc0, !PT ;  /* 0x7ffffffc0d0b7812 */ /* 0x000fc400078ec0ff */
[----:B------:R-:W-:Y:S02]  /*1790*/  LOP3.LUT R26, R10, R23, RZ, 0x3c, !PT ;  /* 0x000000170a1a7212 */ /* 0x000fe400078e3cff */
[----:B------:R-:W-:Y:S01]  /*17a0*/  LOP3.LUT R9, R22, 0x38, R76, 0xf8, !PT ;  /* 0x0000003816097812 */ /* 0x000fe200078ef84c */
[----:B------:R-:W-:Y:S01]  /*17b0*/  IMAD.IADD R11, R21, 0x1, -R11 ;  /* 0x00000001150b7824 */ /* 0x000fe200078e0a0b */
[----:B------:R-:W-:Y:S01]  /*17c0*/  SHF.R.U32.HI R24, RZ, 0x3, R22 ;  /* 0x00000003ff187819 */ /* 0x000fe20000011616 */
[----:B------:R1:W-:Y:S01]  /*17d0*/  STL [R1+0x60], R26 ;  /* 0x0000601a01007387 */ /* 0x0003e20000100800 */
[----:B------:R-:W-:Y:S01]  /*17e0*/  LOP3.LUT R10, R14, 0x38, R76, 0xf8, !PT ;  /* 0x000000380e0a7812 */ /* 0x000fe200078ef84c */
[----:B------:R-:W-:Y:S01]  /*17f0*/  IMAD.SHL.U32 R245, R11, 0x2, RZ ;  /* 0x000000020bf57824 */ /* 0x000fe200078e00ff */
[----:B------:R-:W-:Y:S02]  /*1800*/  SHF.R.U32.HI R23, RZ, 0x3, R14 ;  /* 0x00000003ff177819 */ /* 0x000fe4000001160e */
[----:B------:R-:W-:-:S02]  /*1810*/  LOP3.LUT R14, R12, 0x38, R76, 0xf8, !PT ;  /* 0x000000380c0e7812 */ /* 0x000fc400078ef84c */
[----:B------:R-:W-:Y:S02]  /*1820*/  SHF.R.U32.HI R22, RZ, 0x3, R12 ;  /* 0x00000003ff167819 */ /* 0x000fe4000001160c */
[----:B------:R-:W-:Y:S02]  /*1830*/  IADD3 R100, R78, 0x20, RZ ;  /* 0x000000204e647810 */ /* 0x000fe40007ffe0ff */
[----:B------:R-:W-:Y:S02]  /*1840*/  LOP3.LUT R12, R2, 0xfffffe00, RZ, 0xc0, !PT ;  /* 0xfffffe00020c7812 */ /* 0x000fe400078ec0ff */
[----:B------:R-:W-:Y:S01]  /*1850*/  LOP3.LUT R13, R3, 0xfffffe00, RZ, 0xc0, !PT ;  /* 0xfffffe00030d7812 */ /* 0x000fe200078ec0ff */
[----:B------:R-:W-:Y:S01]  /*1860*/  IMAD R3, R16, 0x8, R25 ;  /* 0x0000000810037824 */ /* 0x000fe200078e0219 */
[----:B------:R-:W-:Y:S02]  /*1870*/  LOP3.LUT R21, R6, 0xfffffe00, RZ, 0xc0, !PT ;  /* 0xfffffe0006157812 */ /* 0x000fe400078ec0ff */
[----:B------:R-:W-:-:S02]  /*1880*/  SHF.R.S32.HI R8, RZ, 0x1f, R100 ;  /* 0x0000001fff087819 */ /* 0x000fc40000011464 */
[----:B------:R-:W-:Y:S02]  /*1890*/  LOP3.LUT R11, R12, R9, R24, 0xf6, !PT ;  /* 0x000000090c0b7212 */ /* 0x000fe400078ef618 */
[----:B------:R-:W-:Y:S01]  /*18a0*/  LOP3.LUT R10, R13, R10, R23, 0xf6, !PT ;  /* 0x0000000a0d0a7212 */ /* 0x000fe200078ef617 */
[----:B------:R2:W-:Y:S01]  /*18b0*/  STL [R1+0x2c], R8 ;  /* 0x00002c0801007387 */ /* 0x0005e20000100800 */
[----:B------:R-:W-:Y:S02]  /*18c0*/  LOP3.LUT R9, R21, R14, R22, 0xf6, !PT ;  /* 0x0000000e15097212 */ /* 0x000fe400078ef616 */
[----:B------:R-:W-:Y:S01]  /*18d0*/  LEA R11, R11, 0x100, 0x1 ;  /* 0x000001000b0b7811 */ /* 0x000fe200078e08ff */
[----:B------:R-:W-:Y:S01]  /*18e0*/  STL [R1+0x64], R21 ;  /* 0x0000641501007387 */ /* 0x000fe20000100800 */
[----:B------:R-:W-:Y:S02]  /*18f0*/  LEA R188, R5, 0x8100, 0x1 ;  /* 0x0000810005bc7811 */ /* 0x000fe400078e08ff */
[----:B------:R-:W-:Y:S01]  /*1900*/  LEA R10, R10, 0x100, 0x1 ;  /* 0x000001000a0a7811 */ /* 0x000fe200078e08ff */
[----:B------:R3:W-:Y:S01]  /*1910*/  STL [R1+0x14], R3 ;  /* 0x0000140301007387 */ /* 0x0007e20000100800 */
[----:B------:R-:W-:-:S02]  /*1920*/  LOP3.LUT R2, R26, R7, RZ, 0xfc, !PT ;  /* 0x000000071a027212 */ /* 0x000fc400078efcff */
[----:B------:R-:W-:Y:S01]  /*1930*/  LEA R5, R9, 0x100, 0x1 ;  /* 0x0000010009057811 */ /* 0x000fe200078e08ff */
[----:B------:R4:W-:Y:S01]  /*1940*/  STL [R1+0x58], R11 ;  /* 0x0000580b01007387 */ /* 0x0009e20000100800 */
[C---:B------:R-:W-:Y:S01]  /*1950*/  IADD3 R28, R245.reuse, 0x8, RZ ;  /* 0x00000008f51c7810 */ /* 0x040fe20007ffe0ff */
[----:B------:R-:W-:Y:S01]  /*1960*/  IMAD.SHL.U32 R241, R2, 0x2, RZ ;  /* 0x0000000202f17824 */ /* 0x000fe200078e00ff */
[C---:B-1----:R-:W-:Y:S01]  /*1970*/  IADD3 R26, R245.reuse, 0x18, RZ ;  /* 0x00000018f51a7810 */ /* 0x042fe20007ffe0ff */
[----:B------:R1:W-:Y:S01]  /*1980*/  STL [R1+0x54], R10 ;  /* 0x0000540a01007387 */ /* 0x0003e20000100800 */
[----:B------:R-:W-:Y:S02]  /*1990*/  SEL R6, R18, 0xffffffe0, !P1 ;  /* 0xffffffe012067807 */ /* 0x000fe40004800000 */
[C---:B------:R-:W-:Y:S01]  /*19a0*/  IADD3 R23, R245.reuse, 0x30, RZ ;  /* 0x00000030f5177810 */ /* 0x040fe20007ffe0ff */
[----:B------:R5:W-:Y:S01]  /*19b0*/  STL [R1+0x50], R5 ;  /* 0x0000500501007387 */ /* 0x000be20000100800 */
[----:B------:R-:W-:-:S02]  /*19c0*/  IADD3 R14, R245, 0x60, RZ ;  /* 0x00000060f50e7810 */ /* 0x000fc40007ffe0ff */
[----:B------:R-:W-:Y:S02]  /*19d0*/  SHF.R.S32.HI R9, RZ, 0x1f, R28 ;  /* 0x0000001fff097819 */ /* 0x000fe4000001141c */
[----:B------:R-:W-:Y:S02]  /*19e0*/  SHF.R.S32.HI R9, RZ, 0x1f, R26 ;  /* 0x0000001fff097819 */ /* 0x000fe4000001141a */
[----:B------:R-:W-:Y:S02]  /*19f0*/  SHF.R.S32.HI R9, RZ, 0x1f, R23 ;  /* 0x0000001fff097819 */ /* 0x000fe40000011417 */
[----:B--2---:R-:W-:Y:S02]  /*1a00*/  SEL R8, R17, 0xffffffc0, !P2 ;  /* 0xffffffc011087807 */ /* 0x004fe40005000000 */
[----:B------:R-:W-:Y:S02]  /*1a10*/  LEA R189, R4, 0x100, 0x1 ;  /* 0x0000010004bd7811 */ /* 0x000fe400078e08ff */
[----:B---3--:R-:W-:-:S02]  /*1a20*/  SEL R3, R18, 0xffffffe0, !P4 ;  /* 0xffffffe012037807 */ /* 0x008fc40006000000 */
[C---:B------:R-:W-:Y:S02]  /*1a30*/  IADD3 R18, R245.reuse, 0x48, RZ ;  /* 0x00000048f5127810 */ /* 0x040fe40007ffe0ff */
[----:B----4-:R-:W-:Y:S01]  /*1a40*/  IADD3 R11, R245, 0x68, RZ ;  /* 0x00000068f50b7810 */ /* 0x010fe20007ffe0ff */
[----:B------:R-:W-:Y:S01]  /*1a50*/  IMAD.IADD R190, R3, 0x1, R189 ;  /* 0x0000000103be7824 */ /* 0x000fe200078e02bd */
[----:B------:R-:W-:Y:S02]  /*1a60*/  SHF.R.S32.HI R9, RZ, 0x1f, R18 ;  /* 0x0000001fff097819 */ /* 0x000fe40000011412 */
[----:B------:R-:W-:Y:S01]  /*1a70*/  SHF.R.S32.HI R9, RZ, 0x1f, R14 ;  /* 0x0000001fff097819 */ /* 0x000fe2000001140e */
[----:B------:R-:W-:Y:S01]  /*1a80*/  IMAD.IADD R9, R20, 0x1, R6 ;  /* 0x0000000114097824 */ /* 0x000fe200078e0206 */
[C---:B-1----:R-:W-:Y:S01]  /*1a90*/  IADD3 R10, R245.reuse, 0x70, RZ ;  /* 0x00000070f50a7810 */ /* 0x042fe20007ffe0ff */
[----:B------:R-:W-:Y:S01]  /*1aa0*/  IMAD.IADD R6, R6, 0x1, R19 ;  /* 0x0000000106067824 */ /* 0x000fe200078e0213 */
[----:B-----5:R-:W-:-:S02]  /*1ab0*/  IADD3 R5, R245, 0x78, RZ ;  /* 0x00000078f5057810 */ /* 0x020fc40007ffe0ff */
[----:B------:R-:W-:Y:S01]  /*1ac0*/  SHF.R.S32.HI R11, RZ, 0x1f, R11 ;  /* 0x0000001fff0b7819 */ /* 0x000fe2000001140b */
[----:B------:R1:W-:Y:S01]  /*1ad0*/  STL [R1+0x3c], R9 ;  /* 0x00003c0901007387 */ /* 0x0003e20000100800 */
[----:B------:R-:W-:Y:S01]  /*1ae0*/  SHF.R.S32.HI R11, RZ, 0x1f, R5 ;  /* 0x0000001fff0b7819 */ /* 0x000fe20000011405 */
[----:B------:R-:W-:Y:S01]  /*1af0*/  IMAD.IADD R5, R4, 0x1, R15 ;  /* 0x0000000104057824 */ /* 0x000fe200078e020f */
[----:B------:R-:W-:Y:S01]  /*1b00*/  SHF.R.S32.HI R10, RZ, 0x1f, R10 ;  /* 0x0000001fff0a7819 */ /* 0x000fe2000001140a */
[--C-:B------:R-:W-:Y:S01]  /*1b10*/  IMAD.IADD R10, R20, 0x1, R8.reuse ;  /* 0x00000001140a7824 */ /* 0x100fe200078e0208 */
[----:B------:R-:W-:Y:S01]  /*1b20*/  SEL R2, R17, 0xffffffc0, !P3 ;  /* 0xffffffc011027807 */ /* 0x000fe20005800000 */
[----:B------:R-:W-:Y:S01]  /*1b30*/  IMAD.IADD R4, R6, 0x1, R8 ;  /* 0x0000000106047824 */ /* 0x000fe200078e0208 */
[----:B------:R-:W-:Y:S01]  /*1b40*/  LEA R205, R5, 0x100, 0x1 ;  /* 0x0000010005cd7811 */ /* 0x000fe200078e08ff */
[----:B------:R-:W-:Y:S01]  /*1b50*/  IMAD.IADD R5, R8, 0x1, R19 ;  /* 0x0000000108057824 */ /* 0x000fe200078e0213 */
[----:B------:R2:W-:Y:S01]  /*1b60*/  STL [R1+0x4c], R10 ;  /* 0x00004c0a01007387 */ /* 0x0005e20000100800 */
[----:B------:R-:W-:Y:S01]  /*1b70*/  IADD3 R211, R76, 0x40, RZ ;  /* 0x000000404cd37810 */ /* 0x000fe20007ffe0ff */
[C---:B------:R-:W-:Y:S01]  /*1b80*/  IMAD.IADD R192, R2.reuse, 0x1, R189 ;  /* 0x0000000102c07824 */ /* 0x040fe200078e02bd */
[----:B------:R-:W-:Y:S01]  /*1b90*/  IADD3 R27, R245, 0x10, RZ ;  /* 0x00000010f51b7810 */ /* 0x000fe20007ffe0ff */
[----:B------:R-:W-:Y:S01]  /*1ba0*/  IMAD.IADD R206, R205, 0x1, R3 ;  /* 0x00000001cdce7824 */ /* 0x000fe200078e0203 */
[----:B------:R-:W-:Y:S01]  /*1bb0*/  IADD3 R25, R245, 0x20, RZ ;  /* 0x00000020f5197810 */ /* 0x000fe20007ffe0ff */
[----:B------:R-:W-:Y:S01]  /*1bc0*/  IMAD.IADD R208, R205, 0x1, R2 ;  /* 0x00000001cdd07824 */ /* 0x000fe200078e0202 */
[C---:B------:R-:W-:Y:S01]  /*1bd0*/  IADD3 R24, R245.reuse, 0x28, RZ ;  /* 0x00000028f5187810 */ /* 0x040fe20007ffe0ff */
[----:B------:R-:W-:Y:S01]  /*1be0*/  IMAD.IADD R191, R2, 0x1, R190 ;  /* 0x0000000102bf7824 */ /* 0x000fe200078e02be */
[C---:B------:R-:W-:Y:S01]  /*1bf0*/  IADD3 R22, R245.reuse, 0x38, RZ ;  /* 0x00000038f5167810 */ /* 0x040fe20007ffe0ff */
[----:B------:R-:W-:Y:S01]  /*1c00*/  IMAD.IADD R207, R206, 0x1, R2 ;  /* 0x00000001cecf7824 */ /* 0x000fe200078e0202 */
[----:B------:R-:W-:-:S02]  /*1c10*/  IADD3 R21, R245, 0x40, RZ ;  /* 0x00000040f5157810 */ /* 0x000fc40007ffe0ff */
[C---:B------:R-:W-:Y:S02]  /*1c20*/  IADD3 R17, R245.reuse, 0x50, RZ ;  /* 0x00000050f5117810 */ /* 0x040fe40007ffe0ff */
[----:B------:R-:W-:Y:S01]  /*1c30*/  IADD3 R16, R245, 0x58, RZ ;  /* 0x00000058f5107810 */ /* 0x000fe20007ffe0ff */
[----:B-1----:R-:W-:Y:S01]  /*1c40*/  IMAD.IADD R9, R8, 0x1, R9 ;  /* 0x0000000108097824 */ /* 0x002fe200078e0209 */
[----:B------:R-:W-:Y:S02]  /*1c50*/  SHF.R.S32.HI R77, RZ, 0x1f, R76 ;  /* 0x0000001fff4d7819 */ /* 0x000fe4000001144c */
[----:B------:R-:W-:Y:S02]  /*1c60*/  SHF.R.S32.HI R79, RZ, 0x1f, R78 ;  /* 0x0000001fff4f7819 */ /* 0x000fe4000001144e */
[----:B------:R2:W-:Y:S01]  /*1c70*/  STL [R1+0x48], R9 ;  /* 0x0000480901007387 */ /* 0x0005e20000100800 */
[----:B------:R-:W-:Y:S02]  /*1c80*/  SHF.R.S32.HI R237, RZ, 0x1f, R211 ;  /* 0x0000001fffed7819 */ /* 0x000fe400000114d3 */
[----:B------:R-:W-:Y:S01]  /*1c90*/  SHF.R.S32.HI R27, RZ, 0x1f, R27 ;  /* 0x0000001fff1b7819 */ /* 0x000fe2000001141b */
[----:B------:R2:W-:Y:S01]  /*1ca0*/  STL [R1+0x38], R6 ;  /* 0x0000380601007387 */ /* 0x0005e20000100800 */
[----:B------:R-:W-:-:S02]  /*1cb0*/  SHF.R.S32.HI R25, RZ, 0x1f, R25 ;  /* 0x0000001fff197819 */ /* 0x000fc40000011419 */
[----:B------:R-:W-:Y:S01]  /*1cc0*/  SHF.R.S32.HI R24, RZ, 0x1f, R24 ;  /* 0x0000001fff187819 */ /* 0x000fe20000011418 */
[----:B------:R2:W-:Y:S01]  /*1cd0*/  STL [R1+0x44], R5 ;  /* 0x0000440501007387 */ /* 0x0005e20000100800 */
[----:B------:R-:W-:Y:S02]  /*1ce0*/  SHF.R.S32.HI R22, RZ, 0x1f, R22 ;  /* 0x0000001fff167819 */ /* 0x000fe40000011416 */
[----:B------:R-:W-:Y:S01]  /*1cf0*/  SHF.R.S32.HI R21, RZ, 0x1f, R21 ;  /* 0x0000001fff157819 */ /* 0x000fe20000011415 */
[----:B------:R2:W-:Y:S01]  /*1d00*/  STL [R1+0x40], R4 ;  /* 0x0000400401007387 */ /* 0x0005e20000100800 */
[----:B------:R-:W-:Y:S02]  /*1d10*/  SHF.R.S32.HI R17, RZ, 0x1f, R17 ;  /* 0x0000001fff117819 */ /* 0x000fe40000011411 */
[----:B------:R-:W-:Y:S02]  /*1d20*/  SHF.R.S32.HI R16, RZ, 0x1f, R16 ;  /* 0x0000001fff107819 */ /* 0x000fe40000011410 */
.L_x_1140:
[----:B------:R-:W3:Y:S01]  /*1d30*/  LDL R27, [R1+0x24] ;  /* 0x00002400011b7983 */ /* 0x000ee20000100800 */
[----:B------:R-:W-:Y:S01]  /*1d40*/  ISETP.NE.U32.AND P0, PT, RZ, c[0x0][0x370], PT ;  /* 0x0000dc00ff007a0c */ /* 0x000fe20003f05070 */
[----:B------:R-:W-:Y:S01]  /*1d50*/  IMAD.MOV.U32 R20, RZ, RZ, 0x4 ;  /* 0x00000004ff147424 */ /* 0x000fe200078e00ff */
[----:B------:R-:W-:Y:S01]  /*1d60*/  ISETP.NE.U32.AND P1, PT, RZ, c[0x0][0x360], PT ;  /* 0x0000d800ff007a0c */ /* 0x000fe20003f25070 */
[----:B------:R-:W-:Y:S01]  /*1d70*/  IMAD.MOV.U32 R16, RZ, RZ, RZ ;  /* 0x000000ffff107224 */ /* 0x000fe200078e00ff */
[----:B------:R-:W-:Y:S01]  /*1d80*/  ISETP.NE.AND.EX P2, PT, RZ, c[0x0][0x374], PT, P0 ;  /* 0x0000dd00ff007a0c */ /* 0x000fe20003f45300 */
[----:B------:R-:W-:Y:S01]  /*1d90*/  IMAD.MOV.U32 R144, RZ, RZ, RZ ;  /* 0x000000ffff907224 */ /* 0x000fe200078e00ff */
[----:B------:R-:W-:Y:S01]  /*1da0*/  ISETP.NE.AND.EX P0, PT, RZ, c[0x0][0x364], PT, P1 ;  /* 0x0000d900ff007a0c */ /* 0x000fe20003f05310 */
[----:B------:R-:W-:Y:S01]  /*1db0*/  CS2R R18, SRZ ;  /* 0x0000000000127805 */ /* 0x000fe2000001ff00 */
[----:B------:R-:W-:-:S02]  /*1dc0*/  ISETP.NE.U32.AND P1, PT, RZ, c[0x0][0x348], PT ;  /* 0x0000d200ff007a0c */ /* 0x000fc40003f25070 */
[----:B------:R-:W-:Y:S02]  /*1dd0*/  ISETP.NE.U32.AND P3, PT, RZ, c[0x0][0x350], PT ;  /* 0x0000d400ff007a0c */ /* 0x000fe40003f65070 */
[----:B------:R-:W-:Y:S02]  /*1de0*/  ISETP.NE.U32.AND P4, PT, RZ, c[0x0][0x358], PT ;  /* 0x0000d600ff007a0c */ /* 0x000fe40003f85070 */
[----:B------:R-:W-:Y:S02]  /*1df0*/  ISETP.NE.AND.EX P1, PT, RZ, c[0x0][0x34c], PT, P1 ;  /* 0x0000d300ff007a0c */ /* 0x000fe40003f25310 */
[----:B------:R-:W-:Y:S02]  /*1e00*/  ISETP.NE.AND.EX P3, PT, RZ, c[0x0][0x354], PT, P3 ;  /* 0x0000d500ff007a0c */ /* 0x000fe40003f65330 */
[----:B------:R-:W-:Y:S01]  /*1e10*/  ISETP.NE.AND.EX P4, PT, RZ, c[0x0][0x35c], PT, P4 ;  /* 0x0000d700ff007a0c */ /* 0x000fe20003f85340 */
[----:B---3--:R-:W-:-:S04]  /*1e20*/  @P2 IMAD.WIDE R14, R27, R20, c[0x0][0x370] ;  /* 0x0000dc001b0e2625 */ /* 0x008fc800078e0214 */
[CC--:B--2---:R-:W-:Y:S01]  /*1e30*/  @P0 IMAD.WIDE R10, R27.reuse, R20.reuse, c[0x0][0x360] ;  /* 0x0000d8001b0a0625 */ /* 0x0c4fe200078e0214 */
[----:B------:R-:W2:Y:S03]  /*1e40*/  @P2 LDG.E R16, [R14.64] ;  /* 0x000000080e102981 */ /* 0x000ea6000c1e1900 */
[CC--:B------:R-:W-:Y:S01]  /*1e50*/  IMAD.WIDE R8, R27.reuse, R20.reuse, c[0x0][0x348] ;  /* 0x0000d2001b087625 */ /* 0x0c0fe200078e0214 */
[----:B------:R1:W5:Y:S03]  /*1e60*/  @P0 LDG.E R243, [R10.64] ;  /* 0x000000080af30981 */ /* 0x000366000c1e1900 */
[CC--:B------:R-:W-:Y:S01]  /*1e70*/  IMAD.WIDE R4, R27.reuse, R20.reuse, c[0x0][0x350] ;  /* 0x0000d4001b047625 */ /* 0x0c0fe200078e0214 */
[----:B------:R1:W5:Y:S03]  /*1e80*/  @P1 LDG.E R144, [R8.64] ;  /* 0x0000000808901981 */ /* 0x000366000c1e1900 */
[----:B------:R-:W-:Y:S01]  /*1e90*/  IMAD.WIDE R2, R27, R20, c[0x0][0x358] ;  /* 0x0000d6001b027625 */ /* 0x000fe200078e0214 */
[----:B------:R1:W5:Y:S04]  /*1ea0*/  @P3 LDG.E R19, [R4.64] ;  /* 0x0000000804133981 */ /* 0x000368000c1e1900 */
[----:B------:R1:W5:Y:S01]  /*1eb0*/  @P4 LDG.E R18, [R2.64] ;  /* 0x0000000802124981 */ /* 0x000362000c1e1900 */
[----:B------:R-:W-:Y:S03]  /*1ec0*/  YIELD ;  /* 0x0000000000007946 */ /* 0x000fe60003800000 */
[----:B--2---:R1:W-:Y:S01]  /*1ed0*/  STL [R1+0x10], R16 ;  /* 0x0000101001007387 */ /* 0x0043e20000100800 */
[----:B------:R-:W-:Y:S05]  /*1ee0*/  @P0 BRA `(.L_x_905) ;  /* 0x0000005000000947 */ /* 0x000fea0003800000 */
[----:B-----5:R-:W-:Y:S01]  /*1ef0*/  MOV R243, c[0x0][0x168] ;  /* 0x00005a0000f37a02 */ /* 0x020fe20000000f00 */
[----:B------:R-:W-:Y:S05]  /*1f00*/  @!P1 BRA `(.L_x_905) ;  /* 0x0000003000009947 */ /* 0x000fea0003800000 */
[----:B-1----:R-:W2:Y:S04]  /*1f10*/  LDG.E R10, [R8.64] ;  /* 0x00000008080a7981 */ /* 0x002ea8000c1e1900 */
[----:B------:R-:W2:Y:S02]  /*1f20*/  LDG.E R6, [R8.64+0x4] ;  /* 0x0000040808067981 */ /* 0x000ea4000c1e1900 */
[----:B--2---:R-:W-:-:S02]  /*1f30*/  IADD3 R243, -R10, R6, RZ ;  /* 0x000000060af37210 */ /* 0x004fc40007ffe1ff */
.L_x_905:
[----:B------:R-:W-:-:S04]  /*1f40*/  ISETP.NE.U32.AND P0, PT, RZ, c[0x0][0x368], PT ;  /* 0x0000da00ff007a0c */ /* 0x000fc80003f05070 */
[----:B------:R-:W-:-:S13]  /*1f50*/  ISETP.NE.AND.EX P0, PT, RZ, c[0x0][0x36c], PT, P0 ;  /* 0x0000db00ff007a0c */ /* 0x000fda0003f05300 */
[----:B------:R-:W-:Y:S05]  /*1f60*/  @!P0 BRA `(.L_x_906) ;  /* 0x0000003000008947 */ /* 0x000fea0003800000 */
[----:B-1----:R-:W-:-:S05]  /*1f70*/  IMAD.WIDE R4, R27, R20, c[0x0][0x368] ;  /* 0x0000da001b047625 */ /* 0x002fca00078e0214 */
[----:B------:R1:W5:Y:S01]  /*1f80*/  LDG.E R17, [R4.64] ;  /* 0x0000000804117981 */ /* 0x000362000c1e1900 */
[----:B------:R-:W-:Y:S05]  /*1f90*/  BRA `(.L_x_907) ;  /* 0x0000005000007947 */ /* 0x000fea0003800000 */
.L_x_906:
[----:B------:R-:W-:Y:S01]  /*1fa0*/  MOV R17, UR6 ;  /* 0x0000000600117c02 */ /* 0x000fe20008000f00 */
[----:B------:R-:W-:Y:S05]  /*1fb0*/  @!P3 BRA `(.L_x_907) ;  /* 0x000000300000b947 */ /* 0x000fea0003800000 */
[----:B------:R2:W3:Y:S04]  /*1fc0*/  LDG.E R6, [R4.64] ;  /* 0x0000000804067981 */ /* 0x0004e8000c1e1900 */
[----:B-12---:R-:W3:Y:S02]  /*1fd0*/  LDG.E R4, [R4.64+0x4] ;  /* 0x0000040804047981 */ /* 0x006ee4000c1e1900 */
[----:B---3--:R-:W-:Y:S02]  /*1fe0*/  IADD3 R17, -R6, R4, RZ ;  /* 0x0000000406117210 */ /* 0x008fe40007ffe1ff */
.L_x_907:
[----:B------:R-:W2:Y:S04]  /*1ff0*/  LDL.LU R6, [R1+0x1c] ;  /* 0x00001c0001067983 */ /* 0x000ea80000300800 */
[----:B-1----:R1:W3:Y:S04]  /*2000*/  @P4 LDG.E R5, [R2.64] ;  /* 0x0000000802054981 */ /* 0x0022e8000c1e1900 */
[----:B------:R1:W3:Y:S01]  /*2010*/  @P4 LDG.E R4, [R2.64+0x4] ;  /* 0x0000040802044981 */ /* 0x0002e2000c1e1900 */
[----:B------:R-:W-:Y:S01]  /*2020*/  ISETP.NE.U32.AND P0, PT, RZ, c[0x0][0x378], PT ;  /* 0x0000de00ff007a0c */ /* 0x000fe20003f05070 */
[----:B-----5:R-:W-:-:S03]  /*2030*/  IMAD.MOV.U32 R133, RZ, RZ, R17 ;  /* 0x000000ffff857224 */ /* 0x020fc600078e0011 */
[----:B------:R-:W-:Y:S01]  /*2040*/  ISETP.NE.AND.EX P0, PT, RZ, c[0x0][0x37c], PT, P0 ;  /* 0x0000df00ff007a0c */ /* 0x000fe20003f05300 */
[----:B------:R-:W-:-:S05]  /*2050*/  IMAD.MOV.U32 R8, RZ, RZ, c[0x0][0x2c4] ;  /* 0x0000b100ff087624 */ /* 0x000fca00078e00ff */
[----:B------:R-:W-:Y:S01]  /*2060*/  ISETP.NE.AND P2, PT, R8, 0x1, PT ;  /* 0x000000010800780c */ /* 0x000fe20003f45270 */
[----:B------:R-:W-:Y:S02]  /*2070*/  IMAD.IADD R16, R17, 0x1, -R16 ;  /* 0x0000000111107824 */ /* 0x000fe400078e0a10 */
[----:B------:R-:W-:-:S04]  /*2080*/  IMAD.MOV.U32 R8, RZ, RZ, c[0x0][0x32c] ;  /* 0x0000cb00ff087624 */ /* 0x000fc800078e00ff */
[----:B-1----:R-:W-:-:S05]  /*2090*/  @P0 IMAD.WIDE R2, R27, R20, c[0x0][0x378] ;  /* 0x0000de001b020625 */ /* 0x002fca00078e0214 */
[----:B------:R1:W5:Y:S01]  /*20a0*/  @P0 LDG.E R133, [R2.64] ;  /* 0x0000000802850981 */ /* 0x000362000c1e1900 */
[----:B------:R-:W-:Y:S02]  /*20b0*/  ISETP.GE.AND P1, PT, R8, 0x1, PT ;  /* 0x000000010800780c */ /* 0x000fe40003f26270 */
[----:B------:R-:W-:-:S04]  /*20c0*/  LOP3.LUT R209, R209, 0xffefffff, RZ, 0xc0, !PT ;  /* 0xffefffffd1d17812 */ /* 0x000fc800078ec0ff */
[----:B------:R-:W-:-:S04]  /*20d0*/  @P2 LOP3.LUT R209, R209, 0x100000, RZ, 0xfc, !PT ;  /* 0x00100000d1d12812 */ /* 0x000fc800078efcff */
[----:B------:R-:W-:-:S04]  /*20e0*/  LOP3.LUT R209, R209, 0xffdfffff, RZ, 0xc0, !PT ;  /* 0xffdfffffd1d17812 */ /* 0x000fc800078ec0ff */
[----:B------:R-:W-:Y:S01]  /*20f0*/  @P1 LOP3.LUT R209, R209, 0x200000, RZ, 0xfc, !PT ;  /* 0x00200000d1d11812 */ /* 0x000fe200078efcff */
[----:B-1----:R-:W-:Y:S02]  /*2100*/  IMAD.MOV.U32 R2, RZ, RZ, c[0x0][0x228] ;  /* 0x00008a00ff027624 */ /* 0x002fe400078e00ff */
[----:B--2---:R-:W-:-:S05]  /*2110*/  IMAD.SHL.U32 R9, R6, 0x80, RZ ;  /* 0x0000008006097824 */ /* 0x004fca00078e00ff */
[----:B------:R-:W-:Y:S01]  /*2120*/  IADD3 R3, R9, 0x7f, RZ ;  /* 0x0000007f09037810 */ /* 0x000fe20007ffe0ff */
[----:B------:R1:W-:Y:S01]  /*2130*/  STL [R1+0xc], R9 ;  /* 0x00000c0901007387 */ /* 0x0003e20000100800 */
[----:B---3--:R-:W-:-:S03]  /*2140*/  @P4 IMAD.IADD R2, R4, 0x1, -R5 ;  /* 0x0000000104024824 */ /* 0x008fc600078e0a05 */
[----:B------:R-:W-:-:S04]  /*2150*/  @P2 IMAD.HI.U32 R5, R3, c[0x0][0x2c8], RZ ;  /* 0x0000b20003052a27 */ /* 0x000fc800078e00ff */
[----:B------:R-:W-:Y:S01]  /*2160*/  IMAD.IADD R244, R16, 0x1, R2 ;  /* 0x0000000110f47824 */ /* 0x000fe200078e0202 */
[----:B------:R-:W-:-:S04]  /*2170*/  @P2 SHF.R.U32.HI R3, RZ, c[0x0][0x2cc], R5 ;  /* 0x0000b300ff032a19 */ /* 0x000fc80000011605 */
[C---:B------:R-:W-:Y:S02]  /*2180*/  IADD3 R4, R244.reuse, 0x5f, RZ ;  /* 0x0000005ff4047810 */ /* 0x040fe40007ffe0ff */
[----:B------:R-:W-:-:S03]  /*2190*/  IADD3 R5, R244, 0x1, -R243 ;  /* 0x00000001f4057810 */ /* 0x000fc60007ffe8f3 */
[----:B------:R-:W-:-:S04]  /*21a0*/  IMAD.HI R4, R4, 0x2aaaaaab, RZ ;  /* 0x2aaaaaab04047827 */ /* 0x000fc800078e02ff */
[----:B------:R-:W-:Y:S01]  /*21b0*/  IMAD.IADD R3, R5, 0x1, R3 ;  /* 0x0000000105037824 */ /* 0x000fe200078e0203 */
[----:B------:R-:W-:-:S04]  /*21c0*/  SHF.R.U32.HI R6, RZ, 0x1f, R4 ;  /* 0x0000001fff067819 */ /* 0x000fc80000011604 */
[----:B------:R-:W-:Y:S02]  /*21d0*/  LEA.HI.SX32 R145, R4, R6, 0x1c ;  /* 0x0000000604917211 */ /* 0x000fe400078fe2ff */
[----:B------:R-:W-:Y:S01]  /*21e0*/  IADD3 R5, R3, c[0x0][0x328], RZ ;  /* 0x0000ca0003057a10 */ /* 0x000fe20007ffe0ff */
[----:B------:R-:W-:Y:S05]  /*21f0*/  @!P1 BRA `(.L_x_908) ;  /* 0x0000010000009947 */ /* 0x000fea0003800000 */
[C---:B-1----:R-:W-:Y:S01]  /*2200*/  ISETP.GT.AND P0, PT, R3.reuse, RZ, PT ;  /* 0x000000ff0300720c */ /* 0x042fe20003f04270 */
        /* <DEDUP_REMOVED lines=9> */
.L_x_910:
[----:B------:R-:W-:-:S13]  /*22a0*/  ISETP.NE.AND P0, PT, R8, 0x1, PT ;  /* 0x000000010800780c */ /* 0x000fda0003f05270 */
[----:B------:R-:W-:-:S05]  /*22b0*/  @P0 IMAD.HI.U32 R3, R4, c[0x0][0x330], RZ ;  /* 0x0000cc0004030a27 */ /* 0x000fca00078e00ff */
[----:B------:R-:W-:Y:S02]  /*22c0*/  @P0 SHF.R.U32.HI R4, RZ, c[0x0][0x334], R3 ;  /* 0x0000cd00ff040a19 */ /* 0x000fe40000011603 */
.L_x_911:
[----:B------:R-:W-:Y:S05]  /*22d0*/  BSYNC B0 ;  /* 0x0000000000007941 */ /* 0x000fea0003800000 */
.L_x_909:
[----:B------:R-:W-:-:S05]  /*22e0*/  IMAD R3, R4, R8, c[0x0][0x32c] ;  /* 0x0000cb0004037624 */ /* 0x000fca00078e0208 */
[----:B------:R-:W-:-:S04]  /*22f0*/  IMNMX R5, R5, R3, PT ;  /* 0x0000000305057217 */ /* 0x000fc80003800200 */
.L_x_908:
[----:B-1----:R-:W-:Y:S01]  /*2300*/  IADD3 R5, R5, 0x5f, RZ ;  /* 0x0000005f05057810 */ /* 0x002fe20007ffe0ff */
[----:B------:R-:W-:-:S04]  /*2310*/  @P2 IMAD.HI.U32 R4, R9, c[0x0][0x2c8], RZ ;  /* 0x0000b20009042a27 */ /* 0x000fc800078e00ff */
[----:B------:R-:W-:-:S04]  /*2320*/  IMAD.HI R5, R5, 0x2aaaaaab, RZ ;  /* 0x2aaaaaab05057827 */ /* 0x000fc800078e02ff */
[----:B------:R-:W-:Y:S01]  /*2330*/  IMAD.MOV.U32 R3, RZ, RZ, R9 ;  /* 0x000000ffff037224 */ /* 0x000fe200078e0009 */
[----:B------:R-:W-:Y:S01]  /*2340*/  @P2 SHF.R.U32.HI R3, RZ, c[0x0][0x2cc], R4 ;  /* 0x0000b300ff032a19 */ /* 0x000fe20000011604 */
[----:B------:R-:W-:Y:S01]  /*2350*/  IMAD.IADD R155, R244, 0x1, -R243 ;  /* 0x00000001f49b7824 */ /* 0x000fe200078e0af3 */
[----:B------:R-:W-:-:S03]  /*2360*/  SHF.R.U32.HI R4, RZ, 0x1f, R5 ;  /* 0x0000001fff047819 */ /* 0x000fc60000011605 */
[----:B------:R-:W-:Y:S01]  /*2370*/  IMAD.IADD R3, R155, 0x1, R3 ;  /* 0x000000019b037824 */ /* 0x000fe200078e0203 */
[----:B------:R-:W-:-:S04]  /*2380*/  LEA.HI.SX32 R5, R5, R4, 0x1c ;  /* 0x0000000405057211 */ /* 0x000fc800078fe2ff */
[----:B------:R-:W-:Y:S02]  /*2390*/  IADD3 R4, R3, -c[0x0][0x324], RZ ;  /* 0x8000c90003047a10 */ /* 0x000fe40007ffe0ff */
        /* <DEDUP_REMOVED lines=11> */
.L_x_914:
[----:B------:R-:W-:-:S13]  /*2450*/  ISETP.NE.AND P0, PT, R8, 0x1, PT ;  /* 0x000000010800780c */ /* 0x000fda0003f05270 */
[----:B------:R-:W-:-:S05]  /*2460*/  @P0 IMAD.HI.U32 R5, R3, c[0x0][0x330], RZ ;  /* 0x0000cc0003050a27 */ /* 0x000fca00078e00ff */
[----:B------:R-:W-:Y:S02]  /*2470*/  @P0 SHF.R.U32.HI R3, RZ, c[0x0][0x334], R5 ;  /* 0x0000cd00ff030a19 */ /* 0x000fe40000011605 */
.L_x_915:
[----:B------:R-:W-:Y:S05]  /*2480*/  BSYNC B0 ;  /* 0x0000000000007941 */ /* 0x000fea0003800000 */
.L_x_913:
[----:B------:R-:W-:-:S05]  /*2490*/  IMAD R3, R3, c[0x0][0x32c], RZ ;  /* 0x0000cb0003037a24 */ /* 0x000fca00078e02ff */
[----:B------:R-:W-:-:S04]  /*24a0*/  IMNMX R4, R4, R3, !PT ;  /* 0x0000000304047217 */ /* 0x000fc80007800200 */
.L_x_912:
[----:B------:R-:W2:Y:S01]  /*24b0*/  LDL R21, [R1+0x20] ;  /* 0x0000200001157983 */ /* 0x000ea20000100800 */
[----:B------:R-:W-:Y:S01]  /*24c0*/  IMAD.HI R3, R4, 0x2aaaaaab, RZ ;  /* 0x2aaaaaab04037827 */ /* 0x000fe200078e02ff */
[----:B------:R-:W-:Y:S04]  /*24d0*/  BSSY B0, `(.L_x_916) ;  /* 0x000002f000007945 */ /* 0x000fe80003800000 */
[----:B------:R-:W-:-:S04]  /*24e0*/  SHF.R.U32.HI R4, RZ, 0x1f, R3 ;  /* 0x0000001fff047819 */ /* 0x000fc80000011603 */
[----:B------:R-:W-:Y:S02]  /*24f0*/  LEA.HI.SX32 R3, R3, R4, 0x1c ;  /* 0x0000000403037211 */ /* 0x000fe400078fe2ff */
[C---:B--2---:R-:W-:Y:S02]  /*2500*/  LOP3.LUT R5, R21.reuse, 0xff000000, RZ, 0xc0, !PT ;  /* 0xff00000015057812 */ /* 0x044fe400078ec0ff */
[----:B------:R-:W-:Y:S02]  /*2510*/  LOP3.LUT R6, R21, 0xff0000, RZ, 0xc0, !PT ;  /* 0x00ff000015067812 */ /* 0x000fe400078ec0ff */
[----:B------:R-:W-:-:S04]  /*2520*/  SHF.R.U32.HI R5, RZ, 0x8, R5 ;  /* 0x00000008ff057819 */ /* 0x000fc80000011605 */
[----:B------:R-:W-:Y:S02]  /*2530*/  LEA.HI R4, R6, R5, RZ, 0x10 ;  /* 0x0000000506047211 */ /* 0x000fe400078f80ff */
[----:B------:R-:W-:Y:S01]  /*2540*/  IMNMX R6, RZ, R3, !PT ;  /* 0x00000003ff067217 */ /* 0x000fe20007800200 */
[----:B------:R-:W-:Y:S01]  /*2550*/  IMAD.MOV.U32 R3, RZ, RZ, RZ ;  /* 0x000000ffff037224 */ /* 0x000fe200078e00ff */
[----:B------:R-:W-:Y:S02]  /*2560*/  SHF.R.U32.HI R9, RZ, 0x10, R4 ;  /* 0x00000010ff097819 */ /* 0x000fe40000011604 */
[----:B------:R-:W-:Y:S02]  /*2570*/  LOP3.LUT R22, R4, 0xff, RZ, 0xc0, !PT ;  /* 0x000000ff04167812 */ /* 0x000fe400078ec0ff */
[----:B------:R-:W-:Y:S01]  /*2580*/  ISETP.GT.AND P0, PT, R10, R6, PT ;  /* 0x000000060a00720c */ /* 0x000fe20003f04270 */
[----:B------:R1:W-:Y:S01]  /*2590*/  STL [R1+0x1c], R9 ;  /* 0x00001c0901007387 */ /* 0x0003e20000100800 */
[----:B------:R-:W-:-:S03]  /*25a0*/  ISETP.NE.AND P1, PT, R9, RZ, PT ;  /* 0x000000ff0900720c */ /* 0x000fc60003f25270 */
[----:B------:R1:W-:Y:S01]  /*25b0*/  STL [R1+0x28], R22 ;  /* 0x0000281601007387 */ /* 0x0003e20000100800 */
[----:B------:R-:W-:-:S07]  /*25c0*/  SEL R132, R9, c[0x0][0x338], P1 ;  /* 0x0000ce0009847a07 */ /* 0x000fce0000800000 */
[----:B------:R-:W-:Y:S05]  /*25d0*/  @!P0 BRA `(.L_x_917) ;  /* 0x000001e000008947 */ /* 0x000fea0003800000 */
[----:B------:R-:W-:Y:S02]  /*25e0*/  IABS R3, R132 ;  /* 0x0000008400037213 */ /* 0x000fe40000000000 */
[----:B------:R-:W-:-:S03]  /*25f0*/  IADD3 R5, R132, -0x1, R10 ;  /* 0xffffffff84057810 */ /* 0x000fc60007ffe00a */
[----:B------:R-:W-:Y:S02]  /*2600*/  IMAD.MOV.U32 R4, RZ, RZ, R3 ;  /* 0x000000ffff047224 */ /* 0x000fe400078e0003 */
[----:B------:R-:W-:Y:S02]  /*2610*/  IMAD.IADD R11, R5, 0x1, -R6 ;  /* 0x00000001050b7824 */ /* 0x000fe400078e0a06 */
[----:B------:R-:W2:Y:S03]  /*2620*/  I2F.RP R3, R4 ;  /* 0x0000000400037306 */ /* 0x000ea60000209400 */
[----:B------:R-:W-:-:S05]  /*2630*/  IABS R15, R11 ;  /* 0x0000000b000f7213 */ /* 0x000fca0000000000 */
[----:B--2---:R-:W2:Y:S02]  /*2640*/  MUFU.RCP R3, R3 ;  /* 0x0000000300037308 */ /* 0x004ea40000001000 */
[----:B--2---:R-:W-:-:S06]  /*2650*/  IADD3 R3, R3, 0xffffffe, RZ ;  /* 0x0ffffffe03037810 */ /* 0x004fcc0007ffe0ff */
[----:B-1----:R-:W1:Y:S02]  /*2660*/  F2I.FTZ.U32.TRUNC.NTZ R9, R3 ;  /* 0x0000000300097305 */ /* 0x002e64000021f000 */
[----:B-1----:R-:W-:-:S04]  /*2670*/  IMAD.MOV R3, RZ, RZ, -R9 ;  /* 0x000000ffff037224 */ /* 0x002fc800078e0a09 */
[----:B------:R-:W-:Y:S01]  /*2680*/  IMAD.MOV.U32 R8, RZ, RZ, R3 ;  /* 0x000000ffff087224 */ /* 0x000fe200078e0003 */
[----:B------:R-:W-:-:S03]  /*2690*/  IABS R3, R132 ;  /* 0x0000008400037213 */ /* 0x000fc60000000000 */
[----:B------:R-:W-:Y:S01]  /*26a0*/  IMAD R5, R8, R4, RZ ;  /* 0x0000000408057224 */ /* 0x000fe200078e02ff */
[----:B------:R-:W-:Y:S01]  /*26b0*/  MOV R8, RZ ;  /* 0x000000ff00087202 */ /* 0x000fe20000000f00 */
[----:B------:R-:W-:-:S04]  /*26c0*/  IMAD.MOV R14, RZ, RZ, -R3 ;  /* 0x000000ffff0e7224 */ /* 0x000fc800078e0a03 */
[----:B------:R-:W-:-:S04]  /*26d0*/  IMAD.HI.U32 R3, R9, R5, R8 ;  /* 0x0000000509037227 */ /* 0x000fc800078e0008 */
[----:B------:R-:W-:Y:S02]  /*26e0*/  IMAD.MOV.U32 R5, RZ, RZ, R15 ;  /* 0x000000ffff057224 */ /* 0x000fe400078e000f */
        /* <DEDUP_REMOVED lines=9> */
[----:B------:R-:W-:-:S07]  /*2780*/  ISETP.GE.AND P1, PT, R4, RZ, PT ;  /* 0x000000ff0400720c */ /* 0x000fce0003f26270 */
[----:B------:R-:W-:-:S06]  /*2790*/  @P2 IADD3 R3, R3, 0x1, RZ ;  /* 0x0000000103032810 */ /* 0x000fcc0007ffe0ff */
[----:B------:R-:W-:Y:S01]  /*27a0*/  @!P1 IMAD.MOV R3, RZ, RZ, -R3 ;  /* 0x000000ffff039224 */ /* 0x000fe200078e0a03 */
[----:B------:R-:W-:Y:S02]  /*27b0*/  @!P0 LOP3.LUT R3, RZ, R132, RZ, 0x33, !PT ;  /* 0x00000084ff038212 */ /* 0x000fe400078e33ff */
.L_x_917:
[----:B------:R-:W-:Y:S05]  /*27c0*/  BSYNC B0 ;  /* 0x0000000000007941 */ /* 0x000fea0003800000 */
.L_x_916:
[----:B------:R-:W2:Y:S01]  /*27d0*/  LDL R8, [R1+0x60] ;  /* 0x0000600001087983 */ /* 0x000ea20000100800 */
[----:B------:R-:W-:-:S04]  /*27e0*/  IMAD R6, R22, R3, R6 ;  /* 0x0000000316067224 */ /* 0x000fc800078e0206 */
[----:B------:R-:W-:-:S05]  /*27f0*/  IMAD.IADD R3, R6, 0x1, R3 ;  /* 0x0000000106037824 */ /* 0x000fca00078e0203 */
[----:B------:R-:W-:Y:S01]  /*2800*/  IMNMX R5, R10, R3, PT ;  /* 0x000000030a057217 */ /* 0x000fe20003800200 */
[----:B------:R-:W-:-:S04]  /*2810*/  IMAD R3, R6, 0x60, -R16 ;  /* 0x0000006006037824 */ /* 0x000fc800078e0a10 */
[----:B------:R-:W-:Y:S01]  /*2820*/  IMAD R5, R5, 0x60, -R16 ;  /* 0x0000006005057824 */ /* 0x000fe200078e0a10 */
[----:B------:R-:W-:-:S04]  /*2830*/  IMNMX R4, RZ, R3, !PT ;  /* 0x00000003ff047217 */ /* 0x000fc80007800200 */
[----:B------:R-:W-:-:S04]  /*2840*/  IMNMX R3, R5, R2, PT ;  /* 0x0000000205037217 */ /* 0x000fc80003800200 */
[----:B------:R-:W-:Y:S01]  /*2850*/  ISETP.GT.AND P0, PT, R3, R4, PT ;  /* 0x000000040300720c */ /* 0x000fe20003f04270 */
[----:B------:R-:W-:-:S05]  /*2860*/  IMAD.WIDE.U32 R4, R4, -0x55555555, RZ ;  /* 0xaaaaaaab04047825 */ /* 0x000fca00078e00ff */
[----:B------:R-:W-:-:S07]  /*2870*/  SHF.R.U32.HI R122, RZ, 0x6, R5 ;  /* 0x00000006ff7a7819 */ /* 0x000fce0000011605 */
[----:B------:R-:W-:-:S05]  /*2880*/  @P0 IADD3 R3, R3, 0x5f, RZ ;  /* 0x0000005f03030810 */ /* 0x000fca0007ffe0ff */
[----:B------:R-:W-:-:S04]  /*2890*/  @P0 IMAD.HI R4, R3, 0x2aaaaaab, RZ ;  /* 0x2aaaaaab03040827 */ /* 0x000fc800078e02ff */
[----:B------:R-:W-:Y:S01]  /*28a0*/  IMAD.MOV.U32 R3, RZ, RZ, R122 ;  /* 0x000000ffff037224 */ /* 0x000fe200078e007a */
[----:B------:R-:W-:-:S04]  /*28b0*/  @P0 SHF.R.U32.HI R5, RZ, 0x1f, R4 ;  /* 0x0000001fff050819 */ /* 0x000fc80000011604 */
[----:B------:R-:W-:-:S04]  /*28c0*/  @P0 LEA.HI.SX32 R3, R4, R5, 0x1c ;  /* 0x0000000504030211 */ /* 0x000fc800078fe2ff */
[----:B------:R-:W-:Y:S01]  /*28d0*/  ISETP.GT.AND P0, PT, R3, R122, PT ;  /* 0x0000007a0300720c */ /* 0x000fe20003f04270 */
[----:B--2---:R-:W-:-:S04]  /*28e0*/  IMAD.IADD R4, R7, 0x1, R8 ;  /* 0x0000000107047824 */ /* 0x004fc800078e0208 */
[----:B------:R-:W-:-:S08]  /*28f0*/  IMAD.SHL.U32 R210, R4, 0x2, RZ ;  /* 0x0000000204d27824 */ /* 0x000fd000078e00ff */
[----:B------:R-:W-:Y:S05]  /*2900*/  @!P0 BRA `(.L_x_918) ;  /* 0x000055f000008947 */ /* 0x000fea0003800000 */
[----:B------:R-:W-:Y:S02]  /*2910*/  ISETP.NE.U32.AND P0, PT, RZ, c[0x0][0x340], PT ;  /* 0x0000d000ff007a0c */ /* 0x000fe40003f05070 */
[----:B------:R-:W-:Y:S02]  /*2920*/  SHF.R.S32.HI R11, RZ, 0x1f, R101 ;  /* 0x0000001fff0b7819 */ /* 0x000fe40000011465 */
[----:B------:R-:W-:-:S13]  /*2930*/  ISETP.NE.AND.EX P2, PT, RZ, c[0x0][0x344], PT, P0 ;  /* 0x0000d100ff007a0c */ /* 0x000fda0003f45300 */
[----:B------:R-:W-:-:S05]  /*2940*/  @P2 IMAD.WIDE R4, R27, R20, c[0x0][0x340] ;  /* 0x0000d0001b042625 */ /* 0x000fca00078e0214 */
[----:B------:R2:W3:Y:S01]  /*2950*/  @P2 LDG.E R23, [R4.64] ;  /* 0x0000000804172981 */ /* 0x0004e2000c1e1900 */
[----:B------:R-:W-:Y:S01]  /*2960*/  IADD3 R110, P0, R101, R18, RZ ;  /* 0x00000012656e7210 */ /* 0x000fe20007f1e0ff */
[----:B------:R-:W-:Y:S01]  /*2970*/  IMAD.MOV.U32 R136, RZ, RZ, 0x60 ;  /* 0x00000060ff887424 */ /* 0x000fe200078e00ff */
[----:B------:R-:W-:Y:S01]  /*2980*/  LOP3.LUT R26, R21, 0xffff, RZ, 0xc0, !PT ;  /* 0x0000ffff151a7812 */ /* 0x000fe200078ec0ff */
[----:B------:R-:W-:Y:S01]  /*2990*/  IMAD.MOV.U32 R10, RZ, RZ, c[0x0][0x238] ;  /* 0x00008e00ff0a7624 */ /* 0x000fe200078e00ff */
[----:B------:R-:W-:Y:S01]  /*29a0*/  LEA.HI.X.SX32 R111, R18, R11, 0x1, P0 ;  /* 0x0000000b126f7211 */ /* 0x000fe200000f0eff */
[C---:B------:R-:W-:Y:S01]  /*29b0*/  IMAD R146, R136.reuse, c[0x0][0x23c], RZ ;  /* 0x00008f0088927a24 */ /* 0x040fe200078e02ff */
[----:B-1----:R-:W-:Y:S01]  /*29c0*/  SHF.R.S32.HI R22, RZ, 0x1f, R27 ;  /* 0x0000001fff167819 */ /* 0x002fe2000001141b */
[----:B------:R-:W-:Y:S01]  /*29d0*/  IMAD.WIDE.U32 R134, R136, c[0x0][0x238], RZ ;  /* 0x00008e0088867a25 */ /* 0x000fe200078e00ff */
[----:B------:R-:W-:Y:S02]  /*29e0*/  IADD3 R32, R3, -0x1, RZ ;  /* 0xffffffff03207810 */ /* 0x000fe40007ffe0ff */
[----:B------:R-:W-:Y:S01]  /*29f0*/  SEL R25, R22, RZ, !P4 ;  /* 0x000000ff16197207 */ /* 0x000fe20006000000 */
[----:B------:R-:W-:Y:S01]  /*2a00*/  IMAD R6, R111, c[0x0][0x238], RZ ;  /* 0x00008e006f067a24 */ /* 0x000fe200078e02ff */
[----:B------:R-:W-:Y:S01]  /*2a10*/  IADD3 R109, -R101, R2, RZ ;  /* 0x00000002656d7210 */ /* 0x000fe20007ffe1ff */
[----:B------:R-:W-:Y:S01]  /*2a20*/  IMAD.IADD R146, R135, 0x1, R146 ;  /* 0x0000000187927824 */ /* 0x000fe200078e0292 */
[----:B------:R-:W-:Y:S01]  /*2a30*/  SEL R24, R27, RZ, !P4 ;  /* 0x000000ff1b187207 */ /* 0x000fe20006000000 */
[----:B------:R-:W-:Y:S01]  /*2a40*/  IMAD R6, R110, c[0x0][0x23c], R6 ;  /* 0x00008f006e067a24 */ /* 0x000fe200078e0206 */
[----:B------:R-:W-:Y:S01]  /*2a50*/  ISETP.GE.AND P5, PT, R76, c[0x0][0x1d4], PT ;  /* 0x000075004c007a0c */ /* 0x000fe20003fa6270 */
[----:B------:R-:W-:Y:S01]  /*2a60*/  IMAD R3, R25, c[0x0][0x248], RZ ;  /* 0x0000920019037a24 */ /* 0x000fe200078e02ff */
[----:B------:R-:W-:Y:S01]  /*2a70*/  ISETP.GE.AND P3, PT, R211, c[0x0][0x1d4], PT ;  /* 0x00007500d3007a0c */ /* 0x000fe20003f66270 */
[----:B------:R-:W-:Y:S01]  /*2a80*/  IMAD.WIDE.U32 R14, R101, c[0x0][0x290], R78 ;  /* 0x0000a400650e7a25 */ /* 0x000fe200078e004e */
[----:B------:R-:W-:-:S02]  /*2a90*/  MOV R143, 0x5 ;  /* 0x00000005008f7802 */ /* 0x000fc40000000f00 */
[----:B------:R-:W-:Y:S01]  /*2aa0*/  SHF.L.U32 R152, R10, 0x5, RZ ;  /* 0x000000050a987819 */ /* 0x000fe200000006ff */
[----:B------:R-:W-:Y:S01]  /*2ab0*/  IMAD R8, R24, c[0x0][0x24c], R3 ;  /* 0x0000930018087a24 */ /* 0x000fe200078e0203 */
[----:B------:R-:W-:Y:S01]  /*2ac0*/  SHF.L.U64.HI R149, R10, R143, c[0x0][0x23c] ;  /* 0x00008f000a957619 */ /* 0x000fe2000001028f */
[----:B--2---:R-:W-:Y:S01]  /*2ad0*/  IMAD.WIDE.U32 R4, R110, c[0x0][0x238], R76 ;  /* 0x00008e006e047a25 */ /* 0x004fe200078e004c */
[----:B------:R-:W-:Y:S02]  /*2ae0*/  IADD3 R129, R17, R19, RZ ;  /* 0x0000001311817210 */ /* 0x000fe40007ffe0ff */
[----:B------:R-:W-:Y:S01]  /*2af0*/  MOV R151, c[0x0][0x290] ;  /* 0x0000a40000977a02 */ /* 0x000fe20000000f00 */
[----:B------:R-:W-:Y:S01]  /*2b00*/  IMAD R3, R146, R32, RZ ;  /* 0x0000002092037224 */ /* 0x000fe200078e02ff */
[----:B------:R-:W-:Y:S01]  /*2b10*/  IADD3 R5, R5, R6, RZ ;  /* 0x0000000605057210 */ /* 0x000fe20007ffe0ff */
[----:B------:R-:W-:Y:S01]  /*2b20*/  IMAD R6, R32, -0x60, R109 ;  /* 0xffffffa020067824 */ /* 0x000fe200078e026d */
[----:B------:R-:W-:Y:S01]  /*2b30*/  P2R R131, PR, RZ, 0x20 ;  /* 0x00000020ff837803 */ /* 0x000fe20000000000 */
[----:B------:R-:W-:Y:S01]  /*2b40*/  IMAD.WIDE.U32 R20, R101, c[0x0][0x290], R76 ;  /* 0x0000a40065147a25 */ /* 0x000fe200078e004c */
[----:B------:R-:W-:-:S02]  /*2b50*/  P2R R130, PR, RZ, 0x8 ;  /* 0x00000008ff827803 */ /* 0x000fc40000000000 */
[----:B------:R-:W-:Y:S01]  /*2b60*/  ISETP.GE.AND P0, PT, R6, 0x1, PT ;  /* 0x000000010600780c */ /* 0x000fe20003f06270 */
[----:B------:R-:W-:Y:S01]  /*2b70*/  IMAD.WIDE.U32 R4, R26, c[0x0][0x240], R4 ;  /* 0x000090001a047a25 */ /* 0x000fe200078e0004 */
[----:B------:R-:W-:-:S03]  /*2b80*/  SHF.L.U32 R154, R151, 0x5, RZ ;  /* 0x00000005979a7819 */ /* 0x000fc600000006ff */
[----:B------:R-:W-:Y:S02]  /*2b90*/  IMAD R5, R26, c[0x0][0x244], R5 ;  /* 0x000091001a057a24 */ /* 0x000fe400078e0205 */
[----:B------:R-:W-:Y:S02]  /*2ba0*/  IMAD.MOV.U32 R140, RZ, RZ, c[0x0][0x280] ;  /* 0x0000a000ff8c7624 */ /* 0x000fe400078e00ff */
[----:B------:R-:W-:Y:S01]  /*2bb0*/  IMAD.WIDE.U32 R114, R24, c[0x0][0x248], R4 ;  /* 0x0000920018727a25 */ /* 0x000fe200078e0004 */
[----:B------:R-:W-:Y:S02]  /*2bc0*/  SHF.R.S32.HI R4, RZ, 0x1f, R32 ;  /* 0x0000001fff047819 */ /* 0x000fe40000011420 */
[-C--:B------:R-:W-:Y:S01]  /*2bd0*/  SHF.L.U64.HI R142, R140, R143.reuse, c[0x0][0x284] ;  /* 0x0000a1008c8e7619 */ /* 0x080fe2000001028f */
[----:B------:R-:W-:Y:S01]  /*2be0*/  IMAD.MOV.U32 R112, RZ, RZ, R114 ;  /* 0x000000ffff707224 */ /* 0x000fe200078e0072 */
[----:B------:R-:W-:Y:S01]  /*2bf0*/  IADD3 R113, R115, R8, RZ ;  /* 0x0000000873717210 */ /* 0x000fe20007ffe0ff */
[----:B------:R-:W-:Y:S01]  /*2c00*/  IMAD R3, R4, R134, R3 ;  /* 0x0000008604037224 */ /* 0x000fe200078e0203 */
[----:B------:R-:W-:Y:S01]  /*2c10*/  SHF.L.U64.HI R143, R151, R143, c[0x0][0x294] ;  /* 0x0000a500978f7619 */ /* 0x000fe2000001028f */
[----:B------:R-:W-:-:S02]  /*2c20*/  IMAD R147, R136, c[0x0][0x284], RZ ;  /* 0x0000a10088937a24 */ /* 0x000fc400078e02ff */
[----:B------:R-:W-:-:S04]  /*2c30*/  IMAD.WIDE.U32 R8, R32, R134, R112 ;  /* 0x0000008620087225 */ /* 0x000fc800078e0070 */
[C---:B------:R-:W-:Y:S01]  /*2c40*/  IMAD R148, R136.reuse, c[0x0][0x294], RZ ;  /* 0x0000a50088947a24 */ /* 0x040fe200078e02ff */
[----:B------:R-:W-:Y:S01]  /*2c50*/  IADD3 R3, R9, R3, RZ ;  /* 0x0000000309037210 */ /* 0x000fe20007ffe0ff */
[----:B------:R-:W-:Y:S01]  /*2c60*/  IMAD.WIDE.U32 R138, R136, c[0x0][0x280], RZ ;  /* 0x0000a000888a7a25 */ /* 0x000fe200078e00ff */
[----:B------:R-:W-:-:S03]  /*2c70*/  @P0 LEA R4, P1, R8, c[0x0][0x220], 0x1 ;  /* 0x0000880008040a11 */ /* 0x000fc600078208ff */
[----:B------:R-:W-:Y:S01]  /*2c80*/  IMAD.WIDE.U32 R136, R136, c[0x0][0x290], RZ ;  /* 0x0000a40088887a25 */ /* 0x000fe200078e00ff */
[----:B------:R-:W-:Y:S02]  /*2c90*/  @P0 LEA.HI.X R5, R8, c[0x0][0x224], R3, 0x1, P1 ;  /* 0x0000890008050a11 */ /* 0x000fe400008f0c03 */
[----:B------:R-:W-:Y:S01]  /*2ca0*/  ISETP.GE.AND P1, PT, R6, 0x21, PT ;  /* 0x000000210600780c */ /* 0x000fe20003f26270 */
[C---:B------:R-:W-:Y:S01]  /*2cb0*/  IMAD.WIDE.U32 R120, R26.reuse, c[0x0][0x1e8], RZ ;  /* 0x00007a001a787a25 */ /* 0x040fe200078e00ff */
[----:B------:R-:W-:Y:S01]  /*2cc0*/  IADD3 R147, R139, R147, RZ ;  /* 0x000000938b937210 */ /* 0x000fe20007ffe0ff */
[----:B------:R-:W-:Y:S01]  /*2cd0*/  @!PT LDS RZ, [RZ] ;  /* 0x00000000fffff984 */ /* 0x000fe20000000800 */
[----:B------:R-:W-:Y:S01]  /*2ce0*/  @!PT LDS RZ, [RZ] ;  /* 0x00000000fffff984 */ /* 0x000fe20000000800 */
[----:B------:R-:W-:Y:S01]  /*2cf0*/  @!PT LDS RZ, [RZ] ;  /* 0x00000000fffff984 */ /* 0x000fe20000000800 */
[----:B------:R1:W-:Y:S02]  /*2d00*/  @P0 LDGSTS.E.BYPASS.LTC128B.128 [R210+0x8100], [R4.64], !P5 ;  /* 0x0810000004d20fae */ /* 0x0003e4000e901d48 */
[----:B------:R-:W-:Y:S02]  /*2d10*/  IMAD.WIDE.U32 R118, R26, c[0x0][0x210], RZ ;  /* 0x000084001a767a25 */ /* 0x000fe400078e00ff */
[----:B------:R1:W-:Y:S02]  /*2d20*/  @P0 LDGSTS.E.BYPASS.LTC128B.128 [R210+0xb100], [R4.64+0x80], !P3 ;  /* 0x0b10008004d20fae */ /* 0x0003e4000d901d48 */
[----:B------:R-:W-:-:S02]  /*2d30*/  IMAD.SHL.U32 R153, R140, 0x20, RZ ;  /* 0x000000208c997824 */ /* 0x000fc400078e00ff */
[----:B------:R-:W-:Y:S02]  /*2d40*/  IMAD.IADD R148, R137, 0x1, R148 ;  /* 0x0000000189947824 */ /* 0x000fe400078e0294 */
[C---:B------:R-:W-:Y:S02]  /*2d50*/  IMAD R128, R26.reuse, c[0x0][0x1ec], R121 ;  /* 0x00007b001a807a24 */ /* 0x040fe400078e0279 */
[----:B------:R-:W-:Y:S01]  /*2d60*/  IMAD R127, R26, c[0x0][0x214], R119 ;  /* 0x000085001a7f7a24 */ /* 0x000fe200078e0277 */
[----:B-1----:R-:W-:-:S05]  /*2d70*/  @P1 IADD3 R5, P0, R152, R8, RZ ;  /* 0x0000000898051210 */ /* 0x002fca0007f1e0ff */
[----:B------:R-:W-:Y:S01]  /*2d80*/  @P1 IMAD.X R9, R3, 0x1, R149, P0 ;  /* 0x0000000103091824 */ /* 0x000fe200000e0695 */
[----:B------:R-:W-:-:S04]  /*2d90*/  @P1 LEA R4, P0, R5, c[0x0][0x220], 0x1 ;  /* 0x0000880005041a11 */ /* 0x000fc800078008ff */
[----:B------:R-:W-:Y:S01]  /*2da0*/  @P1 LEA.HI.X R5, R5, c[0x0][0x224], R9, 0x1, P0 ;  /* 0x0000890005051a11 */ /* 0x000fe200000f0c09 */
[C---:B------:R-:W-:Y:S01]  /*2db0*/  IMAD R9, R11.reuse, c[0x0][0x290], RZ ;  /* 0x0000a4000b097a24 */ /* 0x040fe200078e02ff */
[----:B------:R-:W-:Y:S01]  /*2dc0*/  ISETP.GT.AND P0, PT, R6, 0x40, PT ;  /* 0x000000400600780c */ /* 0x000fe20003f04270 */
[----:B------:R-:W-:Y:S02]  /*2dd0*/  IMAD R6, R11, c[0x0][0x280], RZ ;  /* 0x0000a0000b067a24 */ /* 0x000fe400078e02ff */
[----:B------:R1:W-:Y:S01]  /*2de0*/  @P1 LDGSTS.E.BYPASS.LTC128B.128 [R241+0x9100], [R4.64], !P5 ;  /* 0x0910000004f11fae */ /* 0x0003e2000e901d48 */
[C---:B------:R-:W-:Y:S02]  /*2df0*/  IMAD R9, R101.reuse, c[0x0][0x294], R9 ;  /* 0x0000a50065097a24 */ /* 0x040fe400078e0209 */
[----:B------:R-:W-:Y:S01]  /*2e00*/  IMAD R6, R101, c[0x0][0x284], R6 ;  /* 0x0000a10065067a24 */ /* 0x000fe200078e0206 */
[----:B------:R1:W-:Y:S02]  /*2e10*/  @P1 LDGSTS.E.BYPASS.LTC128B.128 [R241+0xc100], [R4.64+0x80], !P3 ;  /* 0x0c10008004f11fae */ /* 0x0003e4000d901d48 */
[----:B------:R-:W-:-:S04]  /*2e20*/  IADD3 R17, R15, R9, RZ ;  /* 0x000000090f117210 */ /* 0x000fc80007ffe0ff */
[----:B------:R-:W-:Y:S02]  /*2e30*/  @P0 LEA R16, P1, R10, R8, 0x6 ;  /* 0x000000080a100211 */ /* 0x000fe400078230ff */
[----:B------:R-:W-:-:S04]  /*2e40*/  @P0 MOV R8, c[0x0][0x23c] ;  /* 0x00008f0000080a02 */ /* 0x000fc80000000f00 */
[----:B------:R-:W-:Y:S01]  /*2e50*/  @P0 LEA.HI.X R3, R10, R3, R8, 0x6, P1 ;  /* 0x000000030a030211 */ /* 0x000fe200008f3408 */
[----:B------:R-:W-:Y:S01]  /*2e60*/  IMAD.WIDE.U32 R10, R101, c[0x0][0x280], R76 ;  /* 0x0000a000650a7a25 */ /* 0x000fe200078e004c */
[----:B------:R-:W-:-:S04]  /*2e70*/  @P0 LEA R8, P1, R16, c[0x0][0x220], 0x1 ;  /* 0x0000880010080a11 */ /* 0x000fc800078208ff */
[----:B------:R-:W-:Y:S01]  /*2e80*/  IADD3 R15, R6, R11, RZ ;  /* 0x0000000b060f7210 */ /* 0x000fe20007ffe0ff */
[----:B------:R-:W-:Y:S01]  /*2e90*/  IMAD.IADD R11, R9, 0x1, R21 ;  /* 0x00000001090b7824 */ /* 0x000fe200078e0215 */
[----:B------:R-:W-:Y:S02]  /*2ea0*/  @P0 LEA.HI.X R9, R16, c[0x0][0x224], R3, 0x1, P1 ;  /* 0x0000890010090a11 */ /* 0x000fe400008f0c03 */
[----:B------:R-:W-:Y:S01]  /*2eb0*/  MOV R16, R14 ;  /* 0x0000000e00107202 */ /* 0x000fe20000000f00 */
[----:B------:R-:W-:Y:S01]  /*2ec0*/  IMAD.MOV.U32 R14, RZ, RZ, R10 ;  /* 0x000000ffff0e7224 */ /* 0x000fe200078e000a */
[----:B------:R-:W-:Y:S01]  /*2ed0*/  MOV R10, R20 ;  /* 0x00000014000a7202 */ /* 0x000fe20000000f00 */
[----:B------:R2:W-:Y:S01]  /*2ee0*/  @P0 LDGSTS.E.BYPASS.LTC128B.128 [R241+0xa100], [R8.64], !P5 ;  /* 0x0a10000008f10fae */ /* 0x0005e2000e901d48 */
[----:B------:R-:W-:Y:S01]  /*2ef0*/  MOV R3, c[0x0][0x27c] ;  /* 0x00009f0000037a02 */ /* 0x000fe20000000f00 */
[----:B-1----:R-:W-:Y:S02]  /*2f00*/  IMAD.WIDE.U32 R4, R101, c[0x0][0x280], R78 ;  /* 0x0000a00065047a25 */ /* 0x002fe400078e004e */
[----:B------:R2:W-:Y:S01]  /*2f10*/  @P0 LDGSTS.E.BYPASS.LTC128B.128 [R241+0xd100], [R8.64+0x80], !P3 ;  /* 0x0d10008008f10fae */ /* 0x0005e2000d901d48 */
[----:B------:R-:W-:Y:S01]  /*2f20*/  SHF.L.U32 R66, R3, 0x1, RZ ;  /* 0x0000000103427819 */ /* 0x000fe200000006ff */
[----:B------:R-:W-:Y:S01]  /*2f30*/  IMAD.IADD R19, R5, 0x1, R6 ;  /* 0x0000000105137824 */ /* 0x000fe200078e0206 */
[----:B-----5:R-:W-:Y:S01]  /*2f40*/  SHF.R.S32.HI R6, RZ, 0x1f, R133 ;  /* 0x0000001fff067819 */ /* 0x020fe20000011485 */
[C---:B------:R-:W-:Y:S01]  /*2f50*/  IMAD.WIDE.U32 R92, R133.reuse, c[0x0][0x280], R14 ;  /* 0x0000a000855c7a25 */ /* 0x040fe200078e000e */
[----:B------:R-:W-:Y:S01]  /*2f60*/  MOV R18, R4 ;  /* 0x0000000400127202 */ /* 0x000fe20000000f00 */
[----:B------:R-:W0:Y:S01]  /*2f70*/  LDGDEPBAR ;  /* 0x00000000000079af */ /* 0x000e220000000000 */
[----:B------:R-:W-:Y:S01]  /*2f80*/  WARPSYNC 0xffffffff ;  /* 0xffffffff00007948 */ /* 0x000fe20003800000 */
[----:B------:R-:W-:-:S04]  /*2f90*/  IMAD.WIDE.U32 R90, R133, c[0x0][0x290], R10 ;  /* 0x0000a400855a7a25 */ /* 0x000fc800078e000a */
[----:B------:R-:W-:-:S04]  /*2fa0*/  IMAD.WIDE.U32 R96, R133, c[0x0][0x280], R18 ;  /* 0x0000a00085607a25 */ /* 0x000fc800078e0012 */
[----:B------:R-:W-:-:S04]  /*2fb0*/  IMAD.WIDE.U32 R94, R133, c[0x0][0x290], R16 ;  /* 0x0000a400855e7a25 */ /* 0x000fc800078e0010 */
[C---:B--2---:R-:W-:Y:S02]  /*2fc0*/  IMAD R9, R6.reuse, c[0x0][0x280], RZ ;  /* 0x0000a00006097a24 */ /* 0x044fe400078e02ff */
[----:B------:R-:W-:Y:S02]  /*2fd0*/  IMAD R8, R6, c[0x0][0x290], RZ ;  /* 0x0000a40006087a24 */ /* 0x000fe400078e02ff */
[C---:B------:R-:W-:Y:S02]  /*2fe0*/  IMAD R6, R133.reuse, c[0x0][0x284], R9 ;  /* 0x0000a10085067a24 */ /* 0x040fe400078e0209 */
[----:B------:R-:W-:-:S03]  /*2ff0*/  IMAD R3, R133, c[0x0][0x294], R8 ;  /* 0x0000a50085037a24 */ /* 0x000fc600078e0208 */
[----:B------:R-:W-:Y:S01]  /*3000*/  IADD3 R108, R97, R6, RZ ;  /* 0x00000006616c7210 */ /* 0x000fe20007ffe0ff */
[----:B------:R-:W-:Y:S01]  /*3010*/  IMAD.IADD R107, R95, 0x1, R3 ;  /* 0x000000015f6b7824 */ /* 0x000fe200078e0203 */
[----:B------:R-:W-:Y:S02]  /*3020*/  IADD3 R106, R6, R93, RZ ;  /* 0x0000005d066a7210 */ /* 0x000fe40007ffe0ff */
[----:B------:R-:W-:Y:S02]  /*3030*/  IADD3 R105, R3, R91, RZ ;  /* 0x0000005b03697210 */ /* 0x000fe40007ffe0ff */
[----:B---3--:R-:W-:Y:S02]  /*3040*/  @P2 SHF.R.S32.HI R5, RZ, 0x1f, R23 ;  /* 0x0000001fff052819 */ /* 0x008fe40000011417 */
[----:B------:R-:W-:Y:S02]  /*3050*/  @!P2 MOV R5, R22 ;  /* 0x000000160005a202 */ /* 0x000fe40000000f00 */
[----:B------:R-:W-:Y:S01]  /*3060*/  @P2 MOV R4, R23 ;  /* 0x0000001700042202 */ /* 0x000fe20000000f00 */
[----:B------:R-:W-:-:S02]  /*3070*/  @!P2 IMAD.MOV.U32 R4, RZ, RZ, R27 ;  /* 0x000000ffff04a224 */ /* 0x000fc400078e001b */
[----:B------:R-:W-:Y:S02]  /*3080*/  IMAD R5, R5, c[0x0][0x2b0], RZ ;  /* 0x0000ac0005057a24 */ /* 0x000fe400078e02ff */
[----:B------:R-:W-:-:S04]  /*3090*/  IMAD.WIDE.U32 R116, R4, c[0x0][0x2b0], RZ ;  /* 0x0000ac0004747a25 */ /* 0x000fc800078e00ff */
[----:B------:R-:W-:-:S05]  /*30a0*/  IMAD R5, R4, c[0x0][0x2b4], R5 ;  /* 0x0000ad0004057a24 */ /* 0x000fca00078e0205 */
[----:B------:R-:W-:Y:S02]  /*30b0*/  IADD3 R126, R117, R5, RZ ;  /* 0x00000005757e7210 */ /* 0x000fe40007ffe0ff */
[----:B------:R-:W-:Y:S01]  /*30c0*/  ISETP.GE.AND P2, PT, R76, c[0x0][0x27c], PT ;  /* 0x00009f004c007a0c */ /* 0x000fe20003f46270 */
[C---:B------:R-:W-:Y:S01]  /*30d0*/  IMAD.SHL.U32 R20, R101.reuse, 0x40, RZ ;  /* 0x0000004065147824 */ /* 0x040fe200078e00ff */
[----:B------:R-:W-:Y:S01]  /*30e0*/  IADD3 R21, R101, 0x40, RZ ;  /* 0x0000004065157810 */ /* 0x000fe20007ffe0ff */
[----:B------:R-:W-:Y:S01]  /*30f0*/  IMAD R8, R25, c[0x0][0x268], RZ ;  /* 0x00009a0019087a24 */ /* 0x000fe200078e02ff */
[----:B------:R-:W-:Y:S01]  /*3100*/  SEL R3, RZ, c[0x0][0x27c], !P2 ;  /* 0x00009f00ff037a07 */ /* 0x000fe20005000000 */
[----:B------:R-:W-:Y:S01]  /*3110*/  IMAD.WIDE.U32 R4, R26, c[0x0][0x260], R76 ;  /* 0x000098001a047a25 */ /* 0x000fe200078e004c */
[----:B------:R-:W-:Y:S01]  /*3120*/  LOP3.LUT R20, R20, 0x1c0, RZ, 0xc0, !PT ;  /* 0x000001c014147812 */ /* 0x000fe200078ec0ff */
[----:B------:R-:W-:Y:S01]  /*3130*/  BAR.SYNC.DEFER_BLOCKING 0x0 ;  /* 0x0000000000007b1d */ /* 0x000fe20000010000 */
[----:B------:R-:W-:Y:S01]  /*3140*/  IADD3 R23, R101, 0x20, RZ ;  /* 0x0000002065177810 */ /* 0x000fe20007ffe0ff */
[C---:B------:R-:W-:Y:S01]  /*3150*/  IMAD.IADD R3, R76.reuse, 0x1, R3 ;  /* 0x000000014c037824 */ /* 0x040fe200078e0203 */
[----:B------:R-:W-:Y:S01]  /*3160*/  ISETP.GE.AND P5, PT, R76, c[0x0][0x1d4], PT ;  /* 0x000075004c007a0c */ /* 0x000fe20003fa6270 */
[----:B------:R-:W-:-:S02]  /*3170*/  IMAD.SHL.U32 R21, R21, 0x40, RZ ;  /* 0x0000004015157824 */ /* 0x000fc400078e00ff */
[----:B------:R-:W-:Y:S01]  /*3180*/  IMAD R14, R24, c[0x0][0x26c], R8 ;  /* 0x00009b00180e7a24 */ /* 0x000fe200078e0208 */
[----:B------:R-:W-:Y:S01]  /*3190*/  SHF.R.S32.HI R6, RZ, 0x1f, R3 ;  /* 0x0000001fff067819 */ /* 0x000fe20000011403 */
[----:B------:R-:W-:Y:S01]  /*31a0*/  IMAD.SHL.U32 R23, R23, 0x40, RZ ;  /* 0x0000004017177824 */ /* 0x000fe200078e00ff */
[----:B------:R-:W-:Y:S01]  /*31b0*/  LOP3.LUT R21, R21, 0x1c0, RZ, 0xc0, !PT ;  /* 0x000001c015157812 */ /* 0x000fe200078ec0ff */
[----:B------:R-:W-:Y:S01]  /*31c0*/  IMAD R5, R26, c[0x0][0x264], R5 ;  /* 0x000099001a057a24 */ /* 0x000fe200078e0205 */
[CC--:B------:R-:W-:Y:S01]  /*31d0*/  LEA.HI R9, R6.reuse, R3.reuse, RZ, 0x6 ;  /* 0x0000000306097211 */ /* 0x0c0fe200078f30ff */
[----:B------:R-:W-:Y:S01]  /*31e0*/  IMAD.MOV.U32 R141, RZ, RZ, 0x6 ;  /* 0x00000006ff8d7424 */ /* 0x000fe200078e00ff */
[----:B------:R-:W-:Y:S01]  /*31f0*/  LEA.HI R3, R6, R3, RZ, 0x3 ;  /* 0x0000000306037211 */ /* 0x000fe200078f18ff */
[----:B------:R-:W-:Y:S01]  /*3200*/  IMAD.WIDE.U32 R88, R24, c[0x0][0x268], R4 ;  /* 0x00009a0018587a25 */ /* 0x000fe200078e0004 */
[----:B------:R-:W-:Y:S01]  /*3210*/  LOP3.LUT R23, R23, 0x1c0, RZ, 0xc0, !PT ;  /* 0x000001c017177812 */ /* 0x000fe200078ec0ff */
[----:B------:R-:W-:Y:S01]  /*3220*/  ULDC.U8 UR5, c[0x0][0x298] ;  /* 0x0000a60000057ab9 */ /* 0x000fe20000000000 */
[--C-:B------:R-:W-:Y:S01]  /*3230*/  LOP3.LUT R6, R20, 0x38, R3.reuse, 0xf8, !PT ;  /* 0x0000003814067812 */ /* 0x100fe200078ef803 */
[----:B------:R-:W-:Y:S01]  /*3240*/  IMAD.SHL.U32 R20, R101, 0x40, RZ ;  /* 0x0000004065147824 */ /* 0x000fe200078e00ff */
[----:B------:R-:W-:Y:S01]  /*3250*/  LOP3.LUT R8, R21, 0x38, R3, 0xf8, !PT ;  /* 0x0000003815087812 */ /* 0x000fe200078ef803 */
[----:B------:R-:W-:Y:S01]  /*3260*/  IMAD.MOV.U32 R157, RZ, RZ, c[0x0][0x2b8] ;  /* 0x0000ae00ff9d7624 */ /* 0x000fe200078e00ff */
[----:B------:R-:W-:Y:S01]  /*3270*/  IADD3 R21, R101, 0x20, RZ ;  /* 0x0000002065157810 */ /* 0x000fe20007ffe0ff */
[----:B------:R-:W-:Y:S01]  /*3280*/  IMAD.MOV.U32 R156, RZ, RZ, c[0x0][0x27c] ;  /* 0x00009f00ff9c7624 */ /* 0x000fe200078e00ff */
[----:B------:R-:W-:Y:S01]  /*3290*/  LOP3.LUT R20, R20, 0x1c0, RZ, 0xc0, !PT ;  /* 0x000001c014147812 */ /* 0x000fe200078ec0ff */
[----:B------:R-:W-:Y:S01]  /*32a0*/  IMAD.SHL.U32 R150, R140, 0x40, RZ ;  /* 0x000000408c967824 */ /* 0x000fe200078e00ff */
[----:B------:R-:W-:Y:S01]  /*32b0*/  SHF.R.S32.HI R4, RZ, 0x6, R9 ;  /* 0x00000006ff047819 */ /* 0x000fe20000011409 */
[----:B------:R-:W-:Y:S01]  /*32c0*/  IMAD.SHL.U32 R21, R21, 0x40, RZ ;  /* 0x0000004015157824 */ /* 0x000fe200078e00ff */
[----:B------:R-:W-:Y:S01]  /*32d0*/  SHF.R.U32.HI R20, RZ, 0x3, R20 ;  /* 0x00000003ff147819 */ /* 0x000fe20000011614 */
[----:B------:R-:W-:Y:S01]  /*32e0*/  IMAD.IADD R103, R89, 0x1, R14 ;  /* 0x0000000159677824 */ /* 0x000fe200078e020e */
[----:B------:R-:W-:Y:S01]  /*32f0*/  LOP3.LUT R5, R23, 0x38, R3, 0xf8, !PT ;  /* 0x0000003817057812 */ /* 0x000fe200078ef803 */
[----:B------:R-:W-:Y:S01]  /*3300*/  IMAD R11, R4, 0x1800, R7 ;  /* 0x00001800040b7824 */ /* 0x000fe200078e0207 */
[----:B------:R-:W-:Y:S01]  /*3310*/  LOP3.LUT R10, R6, R20, RZ, 0x3c, !PT ;  /* 0x00000014060a7212 */ /* 0x000fe200078e3cff */
[----:B------:R-:W-:Y:S01]  /*3320*/  IMAD R9, R4, 0x1800, R12 ;  /* 0x0000180004097824 */ /* 0x000fe200078e020c */
[----:B------:R-:W-:-:S02]  /*3330*/  IADD3 R20, R101, 0x40, RZ ;  /* 0x0000004065147810 */ /* 0x000fc40007ffe0ff */
[----:B------:R-:W-:Y:S01]  /*3340*/  LOP3.LUT R21, R21, 0x1c0, RZ, 0xc0, !PT ;  /* 0x000001c015157812 */ /* 0x000fe200078ec0ff */
[----:B------:R-:W-:Y:S01]  /*3350*/  IMAD.IADD R10, R11, 0x1, R10 ;  /* 0x000000010b0a7824 */ /* 0x000fe200078e020a */
[----:B------:R-:W-:Y:S01]  /*3360*/  LOP3.LUT R87, R3, 0xfffffff8, RZ, 0xc0, !PT ;  /* 0xfffffff803577812 */ /* 0x000fe200078ec0ff */
[----:B------:R-:W-:Y:S01]  /*3370*/  IMAD.SHL.U32 R20, R20, 0x40, RZ ;  /* 0x0000004014147824 */ /* 0x000fe200078e00ff */
[----:B------:R-:W-:Y:S01]  /*3380*/  SHF.R.U32.HI R21, RZ, 0x3, R21 ;  /* 0x00000003ff157819 */ /* 0x000fe20000011615 */
[----:B------:R-:W-:Y:S01]  /*3390*/  IMAD.SHL.U32 R125, R10, 0x2, RZ ;  /* 0x000000020a7d7824 */ /* 0x000fe200078e00ff */
[----:B------:R-:W-:Y:S02]  /*33a0*/  SHF.L.U64.HI R140, R140, R141, c[0x0][0x284] ;  /* 0x0000a1008c8c7619 */ /* 0x000fe4000001028d */
[----:B------:R-:W-:Y:S02]  /*33b0*/  LOP3.LUT R20, R20, 0x1c0, RZ, 0xc0, !PT ;  /* 0x000001c014147812 */ /* 0x000fe400078ec0ff */
[----:B------:R-:W-:Y:S01]  /*33c0*/  LOP3.LUT R6, R5, R21, RZ, 0x3c, !PT ;  /* 0x0000001505067212 */ /* 0x000fe200078e3cff */
[----:B------:R-:W-:Y:S01]  /*33d0*/  IMAD R5, R4, 0x1800, R13 ;  /* 0x0000180004057824 */ /* 0x000fe200078e020d */
[----:B------:R-:W-:-:S02]  /*33e0*/  SHF.R.U32.HI R20, RZ, 0x3, R20 ;  /* 0x00000003ff147819 */ /* 0x000fc40000011614 */
[----:B------:R-:W-:Y:S01]  /*33f0*/  SHF.L.U64.HI R141, R151, R141, c[0x0][0x294] ;  /* 0x0000a500978d7619 */ /* 0x000fe2000001028d */
[----:B------:R-:W-:Y:S01]  /*3400*/  IMAD.IADD R6, R9, 0x1, R6 ;  /* 0x0000000109067824 */ /* 0x000fe200078e0206 */
[----:B------:R-:W-:Y:S01]  /*3410*/  LOP3.LUT R4, R8, R20, RZ, 0x3c, !PT ;  /* 0x0000001408047212 */ /* 0x000fe200078e3cff */
[----:B------:R-:W-:Y:S01]  /*3420*/  IMAD.SHL.U32 R151, R151, 0x40, RZ ;  /* 0x0000004097977824 */ /* 0x000fe200078e00ff */
[----:B------:R-:W-:Y:S01]  /*3430*/  SHF.R.S32.HI R64, RZ, 0x3, R3 ;  /* 0x00000003ff407819 */ /* 0x000fe20000011403 */
[----:B------:R-:W-:Y:S01]  /*3440*/  IMAD.SHL.U32 R124, R6, 0x2, RZ ;  /* 0x00000002067c7824 */ /* 0x000fe200078e00ff */
[----:B------:R-:W-:Y:S01]  /*3450*/  SHF.R.S32.HI R104, RZ, 0x1f, R87 ;  /* 0x0000001fff687819 */ /* 0x000fe20000011457 */
[----:B------:R-:W-:Y:S01]  /*3460*/  IMAD.IADD R4, R5, 0x1, R4 ;  /* 0x0000000105047824 */ /* 0x000fe200078e0204 */
[----:B------:R-:W-:Y:S02]  /*3470*/  ISETP.NE.AND P1, PT, R157, 0x1, PT ;  /* 0x000000019d00780c */ /* 0x000fe40003f25270 */
[----:B------:R-:W-:Y:S01]  /*3480*/  ISETP.GE.AND P0, PT, R156, 0x1, PT ;  /* 0x000000019c00780c */ /* 0x000fe20003f06270 */
[----:B------:R-:W-:-:S02]  /*3490*/  IMAD.SHL.U32 R123, R4, 0x2, RZ ;  /* 0x00000002047b7824 */ /* 0x000fc400078e00ff */
.L_x_953:
[----:B------:R-:W-:Y:S01]  /*34a0*/  IMAD R3, R32, 0x60, R0 ;  /* 0x0000006020037824 */ /* 0x000fe200078e0200 */
[----:B------:R-:W-:Y:S01]  /*34b0*/  ISETP.NE.AND P1, PT, R157, 0x1, PT ;  /* 0x000000019d00780c */ /* 0x000fe20003f25270 */
[----:B------:R-:W-:Y:S01]  /*34c0*/  IMAD.MOV.U32 R85, RZ, RZ, RZ ;  /* 0x000000ffff557224 */ /* 0x000fe200078e00ff */
[----:B------:R-:W-:Y:S04]  /*34d0*/  DEPBAR.LE SB0, 0x0 ;  /* 0x000080000000791a */ /* 0x000fe80000000000 */
[----:B-1----:R-:W-:Y:S01]  /*34e0*/  IMAD.IADD R4, R129, 0x1, R3 ;  /* 0x0000000181047824 */ /* 0x002fe200078e0203 */
[----:B------:R-:W-:Y:S01]  /*34f0*/  ISETP.GE.AND P0, PT, R3, R2, PT ;  /* 0x000000020300720c */ /* 0x000fe20003f06270 */
[----:B------:R-:W-:Y:S01]  /*3500*/  WARPSYNC 0xffffffff ;  /* 0xffffffff00007948 */ /* 0x000fe20003800000 */
[----:B------:R-:W-:Y:S01]  /*3510*/  ISETP.GE.AND P3, PT, R156, 0x1, PT ;  /* 0x000000019c00780c */ /* 0x000fe20003f66270 */
[--C-:B------:R-:W-:Y:S01]  /*3520*/  IMAD.MOV.U32 R3, RZ, RZ, R4.reuse ;  /* 0x000000ffff037224 */ /* 0x100fe200078e0004 */
[----:B------:R-:W-:Y:S01]  /*3530*/  ISETP.GT.OR P0, PT, R0, 0x5f, P0 ;  /* 0x0000005f0000780c */ /* 0x000fe20000704670 */
[----:B------:R-:W-:Y:S01]  /*3540*/  BSSY B2, `(.L_x_919) ;  /* 0x000040f000027945 */ /* 0x000fe20003800000 */
[----:B------:R-:W-:Y:S05]  /*3550*/  @P1 IMAD.HI.U32 R5, R4, c[0x0][0x2bc], RZ ;  /* 0x0000af0004051a27 */ /* 0x000fea00078e00ff */
[----:B------:R-:W-:Y:S06]  /*3560*/  @P1 SHF.R.U32.HI R3, RZ, c[0x0][0x2c0], R5 ;  /* 0x0000b000ff031a19 */ /* 0x000fec0000011605 */
[C---:B------:R-:W-:Y:S04]  /*3570*/  @!P0 IADD3 R5, P1, R3.reuse, R116, RZ ;  /* 0x0000007403058210 */ /* 0x040fe80007f3e0ff */
[----:B------:R-:W-:Y:S01]  /*3580*/  @!P0 LEA.HI.X.SX32 R6, R3, R126, 0x1, P1 ;  /* 0x0000007e03068211 */ /* 0x000fe200008f0eff */
[----:B------:R-:W-:Y:S01]  /*3590*/  IMAD.MOV R3, RZ, RZ, -R3 ;  /* 0x000000ffff037224 */ /* 0x000fe200078e0a03 */
[----:B------:R-:W-:Y:S03]  /*35a0*/  @!P0 LEA R8, P1, R5, c[0x0][0x2a0], 0x2 ;  /* 0x0000a80005088a11 */ /* 0x000fe600078210ff */
[----:B------:R-:W-:Y:S01]  /*35b0*/  IMAD R86, R3, c[0x0][0x2b8], R4 ;  /* 0x0000ae0003567a24 */ /* 0x000fe200078e0204 */
[----:B------:R-:W-:Y:S03]  /*35c0*/  @!P0 LEA.HI.X R9, R5, c[0x0][0x2a4], R6, 0x2, P1 ;  /* 0x0000a90005098a11 */ /* 0x000fe600008f1406 */
[----:B------:R-:W-:Y:S01]  /*35d0*/  IMAD.WIDE.U32 R4, R86, c[0x0][0x1e0], RZ ;  /* 0x0000780056047a25 */ /* 0x000fe200078e00ff */
[----:B------:R-:W-:Y:S01]  /*35e0*/  SHF.R.S32.HI R98, RZ, 0x1f, R86 ;  /* 0x0000001fff627819 */ /* 0x000fe20000011456 */
[----:B------:R-:W2:Y:S04]  /*35f0*/  @!P0 LDG.E R85, [R8.64] ;  /* 0x0000000808558981 */ /* 0x000ea8000c1e1900 */
[----:B------:R-:W-:Y:S01]  /*3600*/  IMAD R3, R98, c[0x0][0x1e0], RZ ;  /* 0x0000780062037a24 */ /* 0x000fe200078e02ff */
[----:B------:R-:W-:Y:S03]  /*3610*/  BAR.SYNC.DEFER_BLOCKING 0x0 ;  /* 0x0000000000007b1d */ /* 0x000fe60000010000 */
[----:B------:R-:W-:Y:S04]  /*3620*/  IMAD R3, R86, c[0x0][0x1e4], R3 ;  /* 0x0000790056037a24 */ /* 0x000fe800078e0203 */
        /* <DEDUP_REMOVED lines=9> */
[----:B------:R-:W-:-:S05]  /*36c0*/  @!P3 BRA `(.L_x_920) ;  /* 0x00003c400000b947 */ /* 0x000fca0003800000 */
[-C--:B------:R-:W-:Y:S01]  /*36d0*/  IMAD R6, R147, R32.reuse, RZ ;  /* 0x0000002093067224 */ /* 0x080fe200078e02ff */
[----:B------:R-:W-:Y:S01]  /*36e0*/  ISETP.NE.AND P0, PT, RZ, UR5, PT ;  /* 0x00000005ff007c0c */ /* 0x000fe2000bf05270 */
[-C--:B------:R-:W-:Y:S01]  /*36f0*/  IMAD R5, R148, R32.reuse, RZ ;  /* 0x0000002094057224 */ /* 0x080fe200078e02ff */
[----:B------:R-:W-:Y:S01]  /*3700*/  SHF.R.S32.HI R4, RZ, 0x1f, R32 ;  /* 0x0000001fff047819 */ /* 0x000fe20000011420 */
[----:B------:R-:W-:Y:S02]  /*3710*/  IMAD R3, R32, -0x60, R2 ;  /* 0xffffffa020037824 */ /* 0x000fe400078e0202 */
[----:B------:R-:W-:Y:S03]  /*3720*/  IMAD.WIDE.U32 R60, R138, R32, RZ ;  /* 0x000000208a3c7225 */ /* 0x000fe600078e00ff */
[----:B------:R-:W-:Y:S01]  /*3730*/  IMNMX R67, R3, 0x60, PT ;  /* 0x0000006003437817 */ /* 0x000fe20003800200 */
[C---:B------:R-:W-:Y:S02]  /*3740*/  IMAD R6, R4.reuse, R138, R6 ;  /* 0x0000008a04067224 */ /* 0x040fe400078e0206 */
[----:B------:R-:W-:Y:S02]  /*3750*/  IMAD R5, R4, R136, R5 ;  /* 0x0000008804057224 */ /* 0x000fe400078e0205 */
[----:B------:R-:W-:Y:S01]  /*3760*/  IMAD.WIDE.U32 R36, R136, R32, RZ ;  /* 0x0000002088247225 */ /* 0x000fe200078e00ff */
[----:B------:R-:W-:Y:S04]  /*3770*/  IADD3 R19, R61, R6, RZ ;  /* 0x000000063d137210 */ /* 0x000fe80007ffe0ff */
        /* <DEDUP_REMOVED lines=30> */
.L_x_923:
[----:B------:R-:W-:Y:S05]  /*3960*/  BSYNC B0 ;  /* 0x0000000000007941 */ /* 0x000fea0003800000 */
.L_x_922:
        /* <DEDUP_REMOVED lines=39> */
.L_x_925:
[----:B------:R-:W-:Y:S05]  /*3be0*/  BSYNC B0 ;  /* 0x0000000000007941 */ /* 0x000fea0003800000 */
.L_x_924:
        /* <DEDUP_REMOVED lines=19> */
[----:B------:R-:W-:-:S05]  /*3d20*/  @P3 BRA `(.L_x_927) ;  /* 0x0000012000003947 */ /* 0x000fca0003800000 */
[----:B------:R-:W-:Y:S01]  /*3d30*/  IADD3 R6, P1, P0, R96, R150, R60 ;  /* 0x0000009660067210 */ /* 0x000fe2000783e03c */
[----:B------:R-:W-:Y:S01]  /*3d40*/  CS2R R24, SRZ ;  /* 0x0000000000187805 */ /* 0x000fe2000001ff00 */
[----:B------:R-:W-:Y:S02]  /*3d50*/  CS2R R46, SRZ ;  /* 0x00000000002e7805 */ /* 0x000fe4000001ff00 */
[----:B------:R-:W-:Y:S02]  /*3d60*/  IADD3.X R8, R108, R140, R19, P1, P0 ;  /* 0x0000008c6c087210 */ /* 0x000fe40000fe0413 */
        /* <DEDUP_REMOVED lines=14> */
.L_x_927:
[----:B------:R-:W-:Y:S05]  /*3e50*/  BSYNC B0 ;  /* 0x0000000000007941 */ /* 0x000fea0003800000 */
.L_x_926:
        /* <DEDUP_REMOVED lines=27> */
[----:B------:R-:W-:Y:S02]  /*4010*/  @!P0 SHF.R.U32.HI R19, RZ, 0x10, R35 ;  /* 0x00000010ff138819 */ /* 0x000fe40000011623 */
[C---:B------:R-:W-:Y:S02]  /*4020*/  @!P0 PRMT R3, R18.reuse, 0x5432, R3 ;  /* 0x0000543212038816 */ /* 0x040fe40000000003 */
        /* <DEDUP_REMOVED lines=15> */
[-C--:B------:R-:W-:Y:S01]  /*4120*/  @!P0 FMUL.FTZ R4, R5, R6.reuse ;  /* 0x0000000605048220 */ /* 0x080fe20000410000 */
        /* <DEDUP_REMOVED lines=27> */
.L_x_931:
[----:B------:R-:W-:Y:S05]  /*42e0*/  BSYNC B0 ;  /* 0x0000000000007941 */ /* 0x000fea0003800000 */
.L_x_930:
        /* <DEDUP_REMOVED lines=57> */
.L_x_929:
[----:B------:R-:W-:Y:S05]  /*4680*/  BSYNC B1 ;  /* 0x0000000000017941 */ /* 0x000fea0003800000 */
.L_x_928:
[----:B------:R4:W2:Y:S01]  /*4690*/  SHFL.IDX PT, R33, R81, 0x1, 0x181f ;  /* 0x00381f0051217f89 */ /* 0x0008a200000e0000 */
[----:B------:R-:W-:Y:S03]  /*46a0*/  BSSY B1, `(.L_x_932) ;  /* 0x0000075000017945 */ /* 0x000fe60003800000 */
[----:B------:R4:W3:Y:S01]  /*46b0*/  SHFL.IDX PT, R31, R84, 0x1, 0x181f ;  /* 0x00381f00541f7f89 */ /* 0x0008e200000e0000 */
[----:B------:R-:W-:-:S05]  /*46c0*/  @P6 BRA `(.L_x_933) ;  /* 0x0000072000006947 */ /* 0x000fca0003800000 */
[----:B------:R-:W-:Y:S01]  /*46d0*/  BSSY B0, `(.L_x_934) ;  /* 0x0000038000007945 */ /* 0x000fe20003800000 */
[----:B------:R-:W-:-:S05]  /*46e0*/  @P5 BRA `(.L_x_935) ;  /* 0x0000036000005947 */ /* 0x000fca0003800000 */
[C---:B---3--:R-:W-:Y:S01]  /*46f0*/  LEA R34, P0, R76.reuse, R31, 0x1 ;  /* 0x0000001f4c227211 */ /* 0x048fe200078008ff */
[----:B-1----:R-:W1:Y:S03]  /*4700*/  LDS.128 R8, [R210+0x9100] ;  /* 0x00910000d2087984 */ /* 0x002e660000000c00 */
[----:B--2---:R-:W-:Y:S02]  /*4710*/  LEA.HI.X R35, R76, R33, R77, 0x1, P0 ;  /* 0x000000214c237211 */ /* 0x004fe400000f0c4d */
        /* <DEDUP_REMOVED lines=51> */
.L_x_935:
[----:B------:R-:W-:Y:S05]  /*4a50*/  BSYNC B0 ;  /* 0x0000000000007941 */ /* 0x000fea0003800000 */
.L_x_934:
[----:B------:R-:W-:Y:S11]  /*4a60*/  ISETP.GE.AND P0, PT, R211, c[0x0][0x1d4], PT ;  /* 0x00007500d3007a0c */ /* 0x000ff60003f06270 */
[----:B------:R-:W-:Y:S02]  /*4a70*/  @!UPT UIADD3 URZ, URZ, URZ, URZ ;  /* 0x0000003f3f3ff290 */ /* 0x000fe4000fffe03f */
        /* <DEDUP_REMOVED lines=55> */
.L_x_933:
[----:B------:R-:W-:Y:S05]  /*4df0*/  BSYNC B1 ;  /* 0x0000000000017941 */ /* 0x000fea0003800000 */
.L_x_932:
[----:B---3--:R3:W4:Y:S04]  /*4e00*/  SHFL.IDX PT, R31, R81, 0x2, 0x181f ;  /* 0x00581f00511f7f89 */ /* 0x00872800000e0000 */
[----:B------:R3:W2:Y:S01]  /*4e10*/  SHFL.IDX PT, R28, R84, 0x2, 0x181f ;  /* 0x00581f00541c7f89 */ /* 0x0006a200000e0000 */
[----:B------:R-:W-:-:S05]  /*4e20*/  @P3 BRA `(.L_x_936) ;  /* 0x0000280000003947 */ /* 0x000fca0003800000 */
[----:B------:R-:W-:Y:S01]  /*4e30*/  BSSY B0, `(.L_x_937) ;  /* 0x0000038000007945 */ /* 0x000fe20003800000 */
[----:B------:R-:W-:-:S05]  /*4e40*/  @P5 BRA `(.L_x_938) ;  /* 0x0000036000005947 */ /* 0x000fca0003800000 */
[C---:B-12---:R-:W-:Y:S01]  /*4e50*/  LEA R26, P0, R76.reuse, R28, 0x1 ;  /* 0x0000001c4c1a7211 */ /* 0x046fe200078008ff */
[----:B------:R-:W1:Y:S03]  /*4e60*/  LDS.128 R8, [R210+0xa100] ;  /* 0x00a10000d2087984 */ /* 0x000e660000000c00 */
        /* <DEDUP_REMOVED lines=52> */
.L_x_938:
[----:B------:R-:W-:Y:S05]  /*51b0*/  BSYNC B0 ;  /* 0x0000000000007941 */ /* 0x000fea0003800000 */
.L_x_937:
[----:B------:R-:W-:Y:S11]  /*51c0*/  ISETP.GE.AND P0, PT, R211, c[0x0][0x1d4], PT ;  /* 0x00007500d3007a0c */ /* 0x000ff60003f06270 */
[----:B------:R-:W-:Y:S02]  /*51d0*/  @!UPT UIADD3 URZ, URZ, URZ, URZ ;  /* 0x0000003f3f3ff290 */ /* 0x000fe4000fffe03f */
        /* <DEDUP_REMOVED lines=56> */
.L_x_921:
[C---:B------:R-:W-:Y:S01]  /*5560*/  IADD3 R159, R101.reuse, 0x20, RZ ;  /* 0x00000020659f7810 */ /* 0x040fe20007ffe0ff */
[----:B------:R-:W-:Y:S01]  /*5570*/  CS2R R54, SRZ ;  /* 0x0000000000367805 */ /* 0x000fe2000001ff00 */
[----:B------:R-:W-:Y:S01]  /*5580*/  IADD3 R158, R101, 0x40, RZ ;  /* 0x00000040659e7810 */ /* 0x000fe20007ffe0ff */
[----:B------:R-:W-:Y:S01]  /*5590*/  CS2R R52, SRZ ;  /* 0x0000000000347805 */ /* 0x000fe2000001ff00 */
[----:B------:R-:W-:Y:S01]  /*55a0*/  ISETP.GE.AND P1, PT, R159, R67, PT ;  /* 0x000000439f00720c */ /* 0x000fe20003f26270 */
[----:B------:R-:W-:Y:S01]  /*55b0*/  CS2R R26, SRZ ;  /* 0x00000000001a7805 */ /* 0x000fe2000001ff00 */
[----:B------:R-:W-:Y:S01]  /*55c0*/  IADD3 R65, -R66, c[0x0][0x1d4], RZ ;  /* 0x0000750042417a10 */ /* 0x000fe20007ffe1ff */
[----:B------:R-:W-:Y:S01]  /*55d0*/  CS2R R24, SRZ ;  /* 0x0000000000187805 */ /* 0x000fe2000001ff00 */
[----:B------:R-:W-:Y:S01]  /*55e0*/  ISETP.GE.OR P1, PT, R76, c[0x0][0x27c], P1 ;  /* 0x00009f004c007a0c */ /* 0x000fe20000f26670 */
[----:B------:R-:W-:Y:S01]  /*55f0*/  CS2R R58, SRZ ;  /* 0x00000000003a7805 */ /* 0x000fe2000001ff00 */
[----:B------:R-:W-:Y:S01]  /*5600*/  CS2R R56, SRZ ;  /* 0x0000000000387805 */ /* 0x000fe2000001ff00 */
[----:B------:R-:W-:Y:S01]  /*5610*/  CS2R R22, SRZ ;  /* 0x0000000000167805 */ /* 0x000fe2000001ff00 */
[----:B------:R-:W-:Y:S01]  /*5620*/  CS2R R20, SRZ ;  /* 0x0000000000147805 */ /* 0x000fe2000001ff00 */
[----:B------:R-:W-:Y:S01]  /*5630*/  CS2R R38, SRZ ;  /* 0x0000000000267805 */ /* 0x000fe2000001ff00 */
[----:B------:R1:W2:Y:S01]  /*5640*/  SHFL.IDX PT, R47, R81, RZ, 0x181f ;  /* 0x00181fff512f7589 */ /* 0x0002a200000e0000 */
[----:B------:R-:W-:Y:S06]  /*5650*/  BSSY B0, `(.L_x_939) ;  /* 0x00000c6000007945 */ /* 0x000fec0003800000 */
[----:B------:R-:W-:Y:S01]  /*5660*/  @!P1 IADD3 R3, P3, P0, R92, R60, R153 ;  /* 0x0000003c5c039210 */ /* 0x000fe2000787e099 */
[----:B------:R1:W3:Y:S03]  /*5670*/  SHFL.IDX PT, R46, R84, RZ, 0x181f ;  /* 0x00181fff542e7589 */ /* 0x0002e600000e0000 */
[----:B------:R-:W-:Y:S02]  /*5680*/  @!P1 IADD3.X R4, R106, R19, R142, P3, P0 ;  /* 0x000000136a049210 */ /* 0x000fe40001fe048e */
        /* <DEDUP_REMOVED lines=9> */
[C---:B------:R-:W-:Y:S04]  /*5720*/  @!P1 LEA R8, P3, R3.reuse, c[0x0][0x270], 0x1 ;  /* 0x00009c0003089a11 */ /* 0x040fe800078608ff */
[----:B------:R-:W-:Y:S02]  /*5730*/  @!P1 LEA.HI.X R9, R3, c[0x0][0x274], R4, 0x1, P3 ;  /* 0x00009d0003099a11 */ /* 0x000fe400018f0c04 */
[C---:B------:R-:W-:Y:S03]  /*5740*/  @!P1 LEA R4, P3, R5.reuse, c[0x0][0x288], 0x1 ;  /* 0x0000a20005049a11 */ /* 0x040fe600078608ff */
[----:B------:R4:W2:Y:S01]  /*5750*/  @!P1 LDG.E.128 R20, [R8.64] ;  /* 0x0000000808149981 */ /* 0x0008a2000c1e1d00 */
[----:B------:R-:W-:Y:S02]  /*5760*/  @!P1 LEA.HI.X R5, R5, c[0x0][0x28c], R10, 0x1, P3 ;  /* 0x0000a30005059a11 */ /* 0x000fe400018f0c0a */
[C---:B------:R-:W-:Y:S04]  /*5770*/  @!P0 LEA R14, P3, R6.reuse, c[0x0][0x270], 0x1 ;  /* 0x00009c00060e8a11 */ /* 0x040fe800078608ff */
[----:B------:R-:W-:Y:S01]  /*5780*/  @!P0 LEA.HI.X R15, R6, c[0x0][0x274], R15, 0x1, P3 ;  /* 0x00009d00060f8a11 */ /* 0x000fe200018f0c0f */
[----:B------:R1:W3:Y:S01]  /*5790*/  @!P1 LDG.E.128 R52, [R4.64] ;  /* 0x0000000804349981 */ /* 0x0002e2000c1e1d00 */
[C---:B------:R-:W-:Y:S04]  /*57a0*/  @!P0 LEA R10, P3, R11.reuse, c[0x0][0x288], 0x1 ;  /* 0x0000a2000b0a8a11 */ /* 0x040fe800078608ff */
[----:B------:R-:W-:Y:S02]  /*57b0*/  @!P0 LEA.HI.X R11, R11, c[0x0][0x28c], R16, 0x1, P3 ;  /* 0x0000a3000b0b8a11 */ /* 0x000fe400018f0c10 */
[----:B------:R1:W3:Y:S07]  /*57c0*/  @!P0 LDG.E.128 R24, [R14.64] ;  /* 0x000000080e188981 */ /* 0x0002ee000c1e1d00 */
[----:B------:R1:W3:Y:S01]  /*57d0*/  @!P0 LDG.E.128 R56, [R10.64] ;  /* 0x000000080a388981 */ /* 0x0002e2000c1e1d00 */
[-C--:B------:R-:W-:Y:S01]  /*57e0*/  ISETP.GE.AND P0, PT, R101, R67.reuse, PT ;  /* 0x000000436500720c */ /* 0x080fe20003f06270 */
[----:B----4-:R-:W-:Y:S03]  /*57f0*/  CS2R R8, SRZ ;  /* 0x0000000000087805 */ /* 0x010fe6000001ff00 */
[----:B------:R-:W-:Y:S11]  /*5800*/  ISETP.GE.OR P0, PT, R76, c[0x0][0x27c], P0 ;  /* 0x00009f004c007a0c */ /* 0x000ff60000706670 */
[----:B------:R-:W-:Y:S02]  /*5810*/  @!UPT UIADD3 URZ, URZ, URZ, URZ ;  /* 0x0000003f3f3ff290 */ /* 0x000fe4000fffe03f */
[----:B------:R-:W-:Y:S05]  /*5820*/  @!P0 IADD3 R3, P1, R92, R60, RZ ;  /* 0x0000003c5c038210 */ /* 0x000fea0007f3e0ff */
[----:B-1----:R-:W-:Y:S01]  /*5830*/  @!P0 IMAD.X R4, R19, 0x1, R106, P1 ;  /* 0x0000000113048824 */ /* 0x002fe200008e066a */
[C---:B------:R-:W-:Y:S01]  /*5840*/  @!P0 LEA R14, P1, R3.reuse, c[0x0][0x270], 0x1 ;  /* 0x00009c00030e8a11 */ /* 0x040fe200078208ff */
[----:B------:R-:W-:Y:S03]  /*5850*/  CS2R R10, SRZ ;  /* 0x00000000000a7805 */ /* 0x000fe6000001ff00 */
[----:B------:R-:W-:Y:S02]  /*5860*/  @!P0 LEA.HI.X R15, R3, c[0x0][0x274], R4, 0x1, P1 ;  /* 0x00009d00030f8a11 */ /* 0x000fe400008f0c04 */
[----:B------:R-:W-:Y:S02]  /*5870*/  @!P0 IADD3 R3, P1, R90, R36, RZ ;  /* 0x000000245a038210 */ /* 0x000fe40007f3e0ff */
[----:B------:R-:W-:Y:S01]  /*5880*/  CS2R R36, SRZ ;  /* 0x0000000000247805 */ /* 0x000fe2000001ff00 */
[----:B------:R1:W5:Y:S02]  /*5890*/  @!P0 LDG.E.128 R8, [R14.64] ;  /* 0x000000080e088981 */ /* 0x000364000c1e1d00 */
[----:B------:R-:W-:Y:S01]  /*58a0*/  @!P0 IMAD.X R5, R29, 0x1, R105, P1 ;  /* 0x000000011d058824 */ /* 0x000fe200008e0669 */
[C---:B------:R-:W-:Y:S04]  /*58b0*/  @!P0 LEA R4, P1, R3.reuse, c[0x0][0x288], 0x1 ;  /* 0x0000a20003048a11 */ /* 0x040fe800078208ff */
[----:B------:R-:W-:Y:S02]  /*58c0*/  @!P0 LEA.HI.X R5, R3, c[0x0][0x28c], R5, 0x1, P1 ;  /* 0x0000a30003058a11 */ /* 0x000fe400008f0c05 */
[----:B------:R-:W-:Y:S03]  /*58d0*/  ISETP.GE.AND P1, PT, R76, c[0x0][0x27c], PT ;  /* 0x00009f004c007a0c */ /* 0x000fe60003f26270 */
[----:B------:R4:W5:Y:S01]  /*58e0*/  @!P0 LDG.E.128 R36, [R4.64] ;  /* 0x0000000804248981 */ /* 0x000962000c1e1d00 */
[----:B------:R-:W-:Y:S01]  /*58f0*/  ISETP.GE.OR P0, PT, R101, R67, P5 ;  /* 0x000000436500720c */ /* 0x000fe20002f06670 */
[----:B--2---:R-:W-:Y:S02]  /*5900*/  IMAD.MOV.U32 R6, RZ, RZ, R22 ;  /* 0x000000ffff067224 */ /* 0x004fe400078e0016 */
[----:B----4-:R-:W-:Y:S02]  /*5910*/  IMAD.MOV.U32 R5, RZ, RZ, R23 ;  /* 0x000000ffff057224 */ /* 0x010fe400078e0017 */
[----:B------:R-:W-:Y:S02]  /*5920*/  IMAD.MOV.U32 R4, RZ, RZ, R20 ;  /* 0x000000ffff047224 */ /* 0x000fe400078e0014 */
[----:B------:R-:W-:Y:S01]  /*5930*/  IMAD.MOV.U32 R3, RZ, RZ, R21 ;  /* 0x000000ffff037224 */ /* 0x000fe200078e0015 */
[----:B------:R-:W-:Y:S01]  /*5940*/  PRMT R29, R5, 0x5410, R6 ;  /* 0x00005410051d7816 */ /* 0x000fe20000000006 */
[----:B---3--:R-:W-:Y:S02]  /*5950*/  IMAD.MOV.U32 R6, RZ, RZ, R54 ;  /* 0x000000ffff067224 */ /* 0x008fe400078e0036 */
        /* <DEDUP_REMOVED lines=20> */
[----:B------:R-:W1:Y:S01]  /*5aa0*/  LDS.128 R48, [R125+0x8100] ;  /* 0x008100007d307984 */ /* 0x000e620000000c00 */
        /* <DEDUP_REMOVED lines=10> */
[----:B------:R-:W-:Y:S01]  /*5b50*/  LEA.HI.SX32 R3, R3, R64, 0x1c ;  /* 0x0000004003037211 */ /* 0x000fe200078fe2ff */
[----:B------:R-:W-:Y:S01]  /*5b60*/  IMAD.MOV.U32 R34, RZ, RZ, R38 ;  /* 0x000000ffff227224 */ /* 0x000fe200078e0026 */
[----:B------:R-:W-:Y:S01]  /*5b70*/  LOP3.LUT R17, R17, 0x1c0, RZ, 0xc0, !PT ;  /* 0x000001c011117812 */ /* 0x000fe200078ec0ff */
[----:B------:R-:W-:Y:S01]  /*5b80*/  IMAD.MOV.U32 R42, RZ, RZ, R39 ;  /* 0x000000ffff2a7224 */ /* 0x000fe200078e0027 */
[----:B------:R-:W-:Y:S01]  /*5b90*/  SHF.R.S32.HI R4, RZ, 0x1f, R3 ;  /* 0x0000001fff047819 */ /* 0x000fe20000011403 */
[----:B------:R-:W-:Y:S01]  /*5ba0*/  IMAD.SHL.U32 R43, R3, 0x8, RZ ;  /* 0x00000008032b7824 */ /* 0x000fe200078e00ff */
[----:B------:R-:W-:Y:S02]  /*5bb0*/  SHF.R.U32.HI R17, RZ, 0x3, R17 ;  /* 0x00000003ff117819 */ /* 0x000fe40000011611 */
[----:B------:R-:W-:Y:S02]  /*5bc0*/  LEA.HI R4, R4, R3, RZ, 0x3 ;  /* 0x0000000304047211 */ /* 0x000fe400078f18ff */
[C---:B------:R-:W-:Y:S02]  /*5bd0*/  LEA R72, P0, R87.reuse, R46, 0x1 ;  /* 0x0000002e57487211 */ /* 0x040fe400078008ff */
[----:B------:R-:W-:Y:S02]  /*5be0*/  SHF.R.S32.HI R3, RZ, 0x3, R4 ;  /* 0x00000003ff037819 */ /* 0x000fe40000011404 */
[----:B------:R-:W-:Y:S02]  /*5bf0*/  LOP3.LUT R4, R18, 0x38, R43, 0xf8, !PT ;  /* 0x0000003812047812 */ /* 0x000fe400078ef82b */
[----:B------:R-:W-:Y:S01]  /*5c00*/  LEA.HI.X R73, R87, R47, R104, 0x1, P0 ;  /* 0x0000002f57497211 */ /* 0x000fe200000f0c68 */
[----:B------:R-:W-:Y:S01]  /*5c10*/  IMAD R3, R3, 0x1800, R7 ;  /* 0x0000180003037824 */ /* 0x000fe200078e0207 */
[----:B------:R-:W-:Y:S02]  /*5c20*/  LOP3.LUT R4, R4, R17, RZ, 0x3c, !PT ;  /* 0x0000001104047212 */ /* 0x000fe400078e3cff */
[----:B------:R-:W-:Y:S02]  /*5c30*/  ISETP.GE.AND P0, PT, R43, c[0x0][0x1d4], PT ;  /* 0x000075002b007a0c */ /* 0x000fe40003f06270 */
[----:B------:R-:W-:Y:S01]  /*5c40*/  MOV R14, R9 ;  /* 0x00000009000e7202 */ /* 0x000fe20000000f00 */
[----:B------:R-:W-:Y:S01]  /*5c50*/  IMAD.IADD R3, R3, 0x1, R4 ;  /* 0x0000000103037824 */ /* 0x000fe200078e0204 */
[----:B------:R-:W-:Y:S02]  /*5c60*/  @!P1 SHF.R.U32.HI R4, RZ, 0x10, R11 ;  /* 0x00000010ff049819 */ /* 0x000fe4000001160b */
[----:B------:R-:W-:Y:S02]  /*5c70*/  @!P1 PRMT R33, R33, 0x5410, R35 ;  /* 0x0000541021219816 */ /* 0x000fe40000000023 */
[----:B------:R-:W-:Y:S01]  /*5c80*/  SHF.L.U32 R3, R3, 0x1, RZ ;  /* 0x0000000103037819 */ /* 0x000fe200000006ff */
[----:B-1----:R-:W-:Y:S01]  /*5c90*/  @!P1 IMAD.U32 R44, R51, 0x10000, RZ ;  /* 0x00010000332c9824 */ /* 0x002fe200078e00ff */
[----:B------:R-:W-:Y:S02]  /*5ca0*/  @!P1 PRMT R15, R15, 0x5410, R4 ;  /* 0x000054100f0f9816 */ /* 0x000fe40000000004 */
[----:B------:R-:W-:Y:S01]  /*5cb0*/  @!P1 SHF.R.U32.HI R37, RZ, 0x10, R37 ;  /* 0x00000010ff259819 */ /* 0x000fe20000011625 */
[----:B------:R-:W-:Y:S01]  /*5cc0*/  @!P0 IMAD.WIDE R82, R43, 0x2, R46 ;  /* 0x000000022b528825 */ /* 0x000fe200078e022e */
[----:B------:R1:W2:Y:S01]  /*5cd0*/  LDS.128 R16, [R3+0x8100] ;  /* 0x0081000003107984 */ /* 0x0002a20000000c00 */
[----:B------:R-:W-:Y:S02]  /*5ce0*/  @!P1 LOP3.LUT R46, R51, 0xffff0000, RZ, 0xc0, !PT ;  /* 0xffff0000332e9812 */ /* 0x000fe400078ec0ff */
[----:B------:R-:W-:Y:S01]  /*5cf0*/  @!P1 PRMT R37, R40, 0x5410, R37 ;  /* 0x0000541028259816 */ /* 0x000fe20000000025 */
[----:B------:R-:W-:Y:S01]  /*5d00*/  @!P1 IMAD.U32 R40, R50, 0x10000, RZ ;  /* 0x0001000032289824 */ /* 0x000fe200078e00ff */
[----:B------:R-:W-:Y:S02]  /*5d10*/  @!P1 SHF.R.U32.HI R5, RZ, 0x10, R9 ;  /* 0x00000010ff059819 */ /* 0x000fe40000011609 */
[--C-:B------:R-:W-:Y:S02]  /*5d20*/  @!P1 SHF.R.U64 R36, R38, 0x10, R39.reuse ;  /* 0x0000001026249819 */ /* 0x100fe40000001227 */
[----:B------:R-:W-:Y:S02]  /*5d30*/  @!P1 SHF.R.U32.HI R38, RZ, 0x10, R39 ;  /* 0x00000010ff269819 */ /* 0x000fe40000011627 */
[----:B------:R-:W-:Y:S02]  /*5d40*/  @!P1 PRMT R41, R34, 0x5410, R36 ;  /* 0x0000541022299816 */ /* 0x000fe40000000024 */
[----:B------:R-:W-:Y:S02]  /*5d50*/  @!P1 LOP3.LUT R34, R48, 0xffff0000, RZ, 0xc0, !PT ;  /* 0xffff000030229812 */ /* 0x000fe400078ec0ff */
[----:B------:R-:W-:Y:S01]  /*5d60*/  @!P1 PRMT R45, R42, 0x5410, R38 ;  /* 0x000054102a2d9816 */ /* 0x000fe20000000026 */
[----:B------:R-:W-:Y:S01]  /*5d70*/  @!P1 IMAD.U32 R39, R41, 0x10000, RZ ;  /* 0x0001000029279824 */ /* 0x000fe200078e00ff */
[----:B------:R-:W-:Y:S02]  /*5d80*/  @!P1 LOP3.LUT R38, R49, 0xffff0000, RZ, 0xc0, !PT ;  /* 0xffff000031269812 */ /* 0x000fe400078ec0ff */
[----:B------:R-:W-:Y:S02]  /*5d90*/  @!P1 LOP3.LUT R42, R50, 0xffff0000, RZ, 0xc0, !PT ;  /* 0xffff0000322a9812 */ /* 0x000fe400078ec0ff */
[----:B------:R-:W-:Y:S01]  /*5da0*/  @!P1 LOP3.LUT R41, R41, 0xffff0000, RZ, 0xc0, !PT ;  /* 0xffff000029299812 */ /* 0x000fe200078ec0ff */
[----:B-1----:R-:W-:Y:S01]  /*5db0*/  IMAD.MOV.U32 R3, RZ, RZ, R8 ;  /* 0x000000ffff037224 */ /* 0x002fe200078e0008 */
[----:B------:R-:W-:Y:S02]  /*5dc0*/  @!P1 SHF.R.U64 R8, R8, 0x10, R9 ;  /* 0x0000001008089819 */ /* 0x000fe40000001209 */
[----:B------:R-:W-:Y:S01]  /*5dd0*/  @!P1 PRMT R9, R14, 0x5410, R5 ;  /* 0x000054100e099816 */ /* 0x000fe20000000005 */
[----:B------:R-:W-:Y:S01]  /*5de0*/  @!P1 IMAD.U32 R14, R48, 0x10000, RZ ;  /* 0x00010000300e9824 */ /* 0x000fe200078e00ff */
[----:B------:R-:W-:Y:S02]  /*5df0*/  @!P1 PRMT R3, R3, 0x5410, R8 ;  /* 0x0000541003039816 */ /* 0x000fe40000000008 */
[----:B------:R-:W-:Y:S02]  /*5e00*/  @!P1 SHF.R.U64 R10, R10, 0x10, R11 ;  /* 0x000000100a0a9819 */ /* 0x000fe4000000120b */
[----:B------:R-:W-:Y:S02]  /*5e10*/  @!P1 LOP3.LUT R5, R3, 0xffff0000, RZ, 0xc0, !PT ;  /* 0xffff000003059812 */ /* 0x000fe400078ec0ff */
[----:B------:R-:W-:Y:S01]  /*5e20*/  @!P1 PRMT R11, R6, 0x5410, R10 ;  /* 0x00005410060b9816 */ /* 0x000fe2000000000a */
[C---:B------:R-:W-:Y:S01]  /*5e30*/  @!P1 IMAD.U32 R10, R33.reuse, 0x10000, RZ ;  /* 0x00010000210a9824 */ /* 0x040fe200078e00ff */
[----:B------:R-:W-:Y:S02]  /*5e40*/  @!P1 LOP3.LUT R33, R33, 0xffff0000, RZ, 0xc0, !PT ;  /* 0xffff000021219812 */ /* 0x000fe400078ec0ff */
[----:B------:R-:W-:Y:S01]  /*5e50*/  @!P1 SHF.L.U32 R6, R3, 0x10, RZ ;  /* 0x0000001003069819 */ /* 0x000fe200000006ff */
[C---:B--2---:R-:W-:Y:S01]  /*5e60*/  @!P1 IMAD.U32 R4, R16.reuse, 0x10000, RZ ;  /* 0x0001000010049824 */ /* 0x044fe200078e00ff */
[----:B------:R-:W-:Y:S03]  /*5e70*/  @!P1 LOP3.LUT R8, R16, 0xffff0000, RZ, 0xc0, !PT ;  /* 0xffff000010089812 */ /* 0x000fe600078ec0ff */
[----:B------:R-:W-:Y:S02]  /*5e80*/  @!P1 FMUL.FTZ R35, R4, R10 ;  /* 0x0000000a04239220 */ /* 0x000fe40000410000 */
        /* <DEDUP_REMOVED lines=10> */
[----:B------:R-:W-:Y:S02]  /*5f30*/  @!P1 IMAD.U32 R5, R17, 0x10000, RZ ;  /* 0x0001000011059824 */ /* 0x000fe400078e00ff */
[----:B------:R-:W-:Y:S02]  /*5f40*/  @!P1 FFMA.FTZ R3, R10, R14, R3 ;  /* 0x0000000e0a039223 */ /* 0x000fe40000010003 */
[----:B------:R-:W-:Y:S02]  /*5f50*/  @!P1 IMAD.U32 R36, R49, 0x10000, RZ ;  /* 0x0001000031249824 */ /* 0x000fe400078e00ff */
[C---:B------:R-:W-:Y:S02]  /*5f60*/  @!P1 FMUL.FTZ R10, R5.reuse, R35 ;  /* 0x00000023050a9220 */ /* 0x040fe40000410000 */
[----:B------:R-:W-:Y:S02]  /*5f70*/  @!P1 FMUL.FTZ R14, R8, R37 ;  /* 0x00000025080e9220 */ /* 0x000fe40000410000 */
[-C--:B------:R-:W-:Y:S01]  /*5f80*/  @!P1 FFMA.FTZ R74, R36, R6.reuse, -R10 ;  /* 0x00000006244a9223 */ /* 0x080fe2000001080a */
[----:B------:R-:W-:Y:S01]  /*5f90*/  @!P1 LOP3.LUT R10, R18, 0xffff0000, RZ, 0xc0, !PT ;  /* 0xffff0000120a9812 */ /* 0x000fe200078ec0ff */
[----:B------:R-:W-:Y:S02]  /*5fa0*/  @!P1 FMUL.FTZ R5, R5, R6 ;  /* 0x0000000605059220 */ /* 0x000fe40000410000 */
[-C--:B------:R-:W-:Y:S02]  /*5fb0*/  @!P1 FMUL.FTZ R6, R8, R9.reuse ;  /* 0x0000000908069220 */ /* 0x080fe40000410000 */
[----:B------:R-:W-:Y:S02]  /*5fc0*/  @!P1 IMAD.U32 R8, R18, 0x10000, RZ ;  /* 0x0001000012089824 */ /* 0x000fe400078e00ff */
[----:B------:R-:W-:Y:S01]  /*5fd0*/  @!P1 FFMA.FTZ R71, R38, R9, -R14 ;  /* 0x0000000926479223 */ /* 0x000fe2000001080e */
[C---:B------:R-:W-:Y:S01]  /*5fe0*/  @!P1 SHF.L.U32 R9, R11.reuse, 0x10, RZ ;  /* 0x000000100b099819 */ /* 0x040fe200000006ff */
[----:B------:R-:W-:Y:S01]  /*5ff0*/  @!P1 FMUL.FTZ R14, R8, R39 ;  /* 0x00000027080e9220 */ /* 0x000fe20000410000 */
[----:B------:R-:W-:Y:S01]  /*6000*/  @!P1 LOP3.LUT R11, R11, 0xffff0000, RZ, 0xc0, !PT ;  /* 0xffff00000b0b9812 */ /* 0x000fe200078ec0ff */
[----:B------:R-:W-:Y:S02]  /*6010*/  @!P1 FMUL.FTZ R43, R10, R41 ;  /* 0x000000290a2b9220 */ /* 0x000fe40000410000 */
[----:B------:R-:W-:Y:S01]  /*6020*/  @!P1 FFMA.FTZ R70, R40, R9, -R14 ;  /* 0x0000000928469223 */ /* 0x000fe2000001080e */
[----:B------:R-:W-:Y:S01]  /*6030*/  @!P1 LOP3.LUT R14, R19, 0xffff0000, RZ, 0xc0, !PT ;  /* 0xffff0000130e9812 */ /* 0x000fe200078ec0ff */
[----:B------:R-:W-:Y:S02]  /*6040*/  @!P1 FFMA.FTZ R69, R42, R11, -R43 ;  /* 0x0000000b2a459223 */ /* 0x000fe4000001082b */
[C---:B------:R-:W-:Y:S01]  /*6050*/  @!P1 IMAD.U32 R43, R45.reuse, 0x10000, RZ ;  /* 0x000100002d2b9824 */ /* 0x040fe200078e00ff */
[----:B------:R-:W-:Y:S01]  /*6060*/  @!P1 LOP3.LUT R45, R45, 0xffff0000, RZ, 0xc0, !PT ;  /* 0xffff00002d2d9812 */ /* 0x000fe200078ec0ff */
[----:B------:R-:W-:Y:S02]  /*6070*/  @!P1 FMUL.FTZ R8, R8, R9 ;  /* 0x0000000908089220 */ /* 0x000fe40000410000 */
[----:B------:R-:W-:Y:S01]  /*6080*/  @!P1 FMUL.FTZ R9, R10, R11 ;  /* 0x0000000b0a099220 */ /* 0x000fe20000410000 */
[----:B------:R-:W-:Y:S01]  /*6090*/  @!P1 SHF.L.U32 R11, R15, 0x10, RZ ;  /* 0x000000100f0b9819 */ /* 0x000fe200000006ff */
[----:B------:R-:W-:Y:S01]  /*60a0*/  @!P1 IMAD.U32 R10, R19, 0x10000, RZ ;  /* 0x00010000130a9824 */ /* 0x000fe200078e00ff */
[----:B------:R-:W-:Y:S01]  /*60b0*/  @!P1 LOP3.LUT R15, R15, 0xffff0000, RZ, 0xc0, !PT ;  /* 0xffff00000f0f9812 */ /* 0x000fe200078ec0ff */
[----:B------:R-:W-:Y:S01]  /*60c0*/  @!P1 FFMA.FTZ R4, R33, R34, R4 ;  /* 0x0000002221049223 */ /* 0x000fe20000010004 */
[----:B------:R-:W-:Y:S01]  /*60d0*/  @!P1 F2FP.BF16.PACK_AB R33, R69, R70 ;  /* 0x000000464521923e */ /* 0x000fe200000010ff */
[----:B------:R-:W-:Y:S02]  /*60e0*/  @!P1 FMUL.FTZ R47, R10, R43 ;  /* 0x0000002b0a2f9220 */ /* 0x000fe40000410000 */
[----:B------:R-:W-:Y:S02]  /*60f0*/  @!P1 FMUL.FTZ R68, R14, R45 ;  /* 0x0000002d0e449220 */ /* 0x000fe40000410000 */
[----:B------:R-:W-:Y:S02]  /*6100*/  @!P1 FFMA.FTZ R5, R35, R36, R5 ;  /* 0x0000002423059223 */ /* 0x000fe40000010005 */
[----:B------:R-:W-:Y:S02]  /*6110*/  @!P1 FFMA.FTZ R6, R37, R38, R6 ;  /* 0x0000002625069223 */ /* 0x000fe40000010006 */
[----:B------:R-:W-:Y:S02]  /*6120*/  @!P1 FFMA.FTZ R47, R44, R11, -R47 ;  /* 0x0000000b2c2f9223 */ /* 0x000fe4000001082f */
[----:B------:R-:W-:Y:S01]  /*6130*/  @!P1 FFMA.FTZ R68, R46, R15, -R68 ;  /* 0x0000000f2e449223 */ /* 0x000fe20000010844 */
[----:B------:R-:W-:Y:S01]  /*6140*/  @!P1 F2FP.BF16.PACK_AB R5, R6, R5 ;  /* 0x000000050605923e */ /* 0x000fe200000010ff */
[----:B------:R-:W-:Y:S02]  /*6150*/  @!P1 FMUL.FTZ R10, R10, R11 ;  /* 0x0000000b0a0a9220 */ /* 0x000fe40000410000 */
[----:B------:R-:W-:Y:S01]  /*6160*/  @!P1 FFMA.FTZ R8, R39, R40, R8 ;  /* 0x0000002827089223 */ /* 0x000fe20000010008 */
[----:B------:R-:W-:Y:S01]  /*6170*/  @!P1 F2FP.BF16.PACK_AB R34, R68, R47 ;  /* 0x0000002f4422923e */ /* 0x000fe200000010ff */
[----:B------:R-:W-:Y:S01]  /*6180*/  @!P1 FMUL.FTZ R11, R14, R15 ;  /* 0x0000000f0e0b9220 */ /* 0x000fe20000410000 */
[----:B------:R-:W-:Y:S01]  /*6190*/  @!P1 F2FP.BF16.PACK_AB R14, R75, R80 ;  /* 0x000000504b0e923e */ /* 0x000fe200000010ff */
[----:B------:R-:W-:Y:S01]  /*61a0*/  @!P1 FFMA.FTZ R9, R41, R42, R9 ;  /* 0x0000002a29099223 */ /* 0x000fe20000010009 */
[----:B------:R-:W-:Y:S01]  /*61b0*/  @!P1 F2FP.BF16.PACK_AB R15, R71, R74 ;  /* 0x0000004a470f923e */ /* 0x000fe200000010ff */
[----:B------:R-:W-:Y:S01]  /*61c0*/  @!P1 FFMA.FTZ R10, R43, R44, R10 ;  /* 0x0000002c2b0a9223 */ /* 0x000fe2000001000a */
[----:B------:R-:W-:Y:S01]  /*61d0*/  @!P1 MOV R51, R34 ;  /* 0x0000002200339202 */ /* 0x000fe20000000f00 */
[----:B------:R-:W-:Y:S02]  /*61e0*/  @!P1 FFMA.FTZ R11, R45, R46, R11 ;  /* 0x0000002e2d0b9223 */ /* 0x000fe4000001000b */
[----:B------:R-:W-:Y:S01]  /*61f0*/  @!P1 IMAD.MOV.U32 R48, RZ, RZ, R14 ;  /* 0x000000ffff309224 */ /* 0x000fe200078e000e */
[----:B------:R-:W-:Y:S01]  /*6200*/  @!P1 F2FP.BF16.PACK_AB R14, R4, R3 ;  /* 0x00000003040e923e */ /* 0x000fe200000010ff */
[----:B------:R-:W-:Y:S01]  /*6210*/  @!P1 IMAD.MOV.U32 R49, RZ, RZ, R15 ;  /* 0x000000ffff319224 */ /* 0x000fe200078e000f */
[----:B------:R-:W-:Y:S01]  /*6220*/  @!P1 F2FP.BF16.PACK_AB R3, R11, R10 ;  /* 0x0000000a0b03923e */ /* 0x000fe200000010ff */
[----:B------:R-:W-:Y:S01]  /*6230*/  @!P1 IMAD.MOV.U32 R50, RZ, RZ, R33 ;  /* 0x000000ffff329224 */ /* 0x000fe200078e0021 */
[----:B------:R-:W-:Y:S01]  /*6240*/  @!P1 F2FP.BF16.PACK_AB R4, R9, R8 ;  /* 0x000000080904923e */ /* 0x000fe200000010ff */
[----:B------:R-:W-:Y:S02]  /*6250*/  @!P1 IMAD.MOV.U32 R16, RZ, RZ, R14 ;  /* 0x000000ffff109224 */ /* 0x000fe400078e000e */
[----:B------:R-:W-:Y:S01]  /*6260*/  @!P1 IMAD.MOV.U32 R17, RZ, RZ, R5 ;  /* 0x000000ffff119224 */ /* 0x000fe200078e0005 */
[----:B------:R1:W-:Y:S01]  /*6270*/  ST.E.128 [R72.64], R48 ;  /* 0x0000003048007985 */ /* 0x0003e2000c101d08 */
[----:B------:R-:W-:Y:S01]  /*6280*/  @!P1 MOV R18, R4 ;  /* 0x0000000400129202 */ /* 0x000fe20000000f00 */
[----:B------:R-:W-:Y:S06]  /*6290*/  @!P1 IMAD.MOV.U32 R19, RZ, RZ, R3 ;  /* 0x000000ffff139224 */ /* 0x000fec00078e0003 */
[----:B------:R1:W-:Y:S02]  /*62a0*/  @!P0 ST.E.128 [R82.64], R16 ;  /* 0x0000001052008985 */ /* 0x0003e4000c101d08 */
.L_x_940:
[----:B-1----:R-:W-:Y:S05]  /*62b0*/  BSYNC B0 ;  /* 0x0000000000007941 */ /* 0x002fea0003800000 */
.L_x_939:
[----:B-----5:R1:W2:Y:S01]  /*62c0*/  SHFL.IDX PT, R37, R81, 0x1, 0x181f ;  /* 0x00381f0051257f89 */ /* 0x0202a200000e0000 */
        /* <DEDUP_REMOVED lines=26> */
[--C-:B------:R-:W-:Y:S02]  /*6470*/  @!P1 SHF.R.U64 R11, R54, 0x10, R55.reuse ;  /* 0x00000010360b9819 */ /* 0x100fe40000001237 */
[----:B------:R-:W-:Y:S01]  /*6480*/  @!P1 SHF.R.U32.HI R14, RZ, 0x10, R55 ;  /* 0x00000010ff0e9819 */ /* 0x000fe20000011637 */
[----:B------:R-:W-:Y:S01]  /*6490*/  IMAD.IADD R3, R3, 0x1, R4 ;  /* 0x0000000103037824 */ /* 0x000fe200078e0204 */
[----:B------:R-:W-:Y:S02]  /*64a0*/  @!P1 SHF.R.U64 R5, R20, 0x10, R21 ;  /* 0x0000001014059819 */ /* 0x000fe40000001215 */
[----:B------:R-:W-:Y:S01]  /*64b0*/  @!P1 SHF.R.U32.HI R6, RZ, 0x10, R23 ;  /* 0x00000010ff069819 */ /* 0x000fe20000011617 */
[----:B------:R-:W-:Y:S01]  /*64c0*/  IMAD.SHL.U32 R3, R3, 0x2, RZ ;  /* 0x0000000203037824 */ /* 0x000fe200078e00ff */
[C---:B----4-:R-:W-:Y:S01]  /*64d0*/  @!P1 SHF.L.U32 R38, R47.reuse, 0x10, RZ ;  /* 0x000000102f269819 */ /* 0x050fe200000006ff */
[----:B------:R-:W-:Y:S01]  /*64e0*/  @!P0 IMAD.WIDE R54, R34, 0x2, R36 ;  /* 0x0000000222368825 */ /* 0x000fe200078e0224 */
[----:B------:R-:W-:Y:S02]  /*64f0*/  @!P1 LOP3.LUT R40, R47, 0xffff0000, RZ, 0xc0, !PT ;  /* 0xffff00002f289812 */ /* 0x000fe400078ec0ff */
[----:B------:R2:W3:Y:S01]  /*6500*/  LDS.128 R16, [R3+0x8100] ;  /* 0x0081000003107984 */ /* 0x0004e20000000c00 */
[C---:B------:R-:W-:Y:S01]  /*6510*/  @!P1 IMAD.U32 R34, R46.reuse, 0x10000, RZ ;  /* 0x000100002e229824 */ /* 0x040fe200078e00ff */
[----:B------:R-:W-:Y:S02]  /*6520*/  @!P1 LOP3.LUT R36, R46, 0xffff0000, RZ, 0xc0, !PT ;  /* 0xffff00002e249812 */ /* 0x000fe400078ec0ff */
[----:B------:R-:W-:Y:S02]  /*6530*/  @!P1 PRMT R10, R28, 0x5432, R5 ;  /* 0x000054321c0a9816 */ /* 0x000fe40000000005 */
[C---:B------:R-:W-:Y:S01]  /*6540*/  @!P1 PRMT R35, R61.reuse, 0x5432, R11 ;  /* 0x000054323d239816 */ /* 0x040fe2000000000b */
[----:B------:R-:W-:Y:S01]  /*6550*/  @!P1 IMAD.U32 R11, R44, 0x10000, RZ ;  /* 0x000100002c0b9824 */ /* 0x000fe200078e00ff */
[----:B------:R-:W-:Y:S02]  /*6560*/  @!P1 SHF.R.U64 R8, R52, 0x10, R53 ;  /* 0x0000001034089819 */ /* 0x000fe40000001235 */
[----:B------:R-:W-:Y:S02]  /*6570*/  @!P1 SHF.R.U32.HI R4, RZ, 0x10, R21 ;  /* 0x00000010ff049819 */ /* 0x000fe40000011615 */
[C---:B------:R-:W-:Y:S02]  /*6580*/  @!P1 PRMT R21, R60.reuse, 0x5410, R8 ;  /* 0x000054103c159816 */ /* 0x040fe40000000008 */
[----:B------:R-:W-:Y:S02]  /*6590*/  @!P1 SHF.R.U32.HI R9, RZ, 0x10, R53 ;  /* 0x00000010ff099819 */ /* 0x000fe40000011635 */
[----:B------:R-:W-:Y:S01]  /*65a0*/  @!P1 PRMT R33, R61, 0x5410, R14 ;  /* 0x000054103d219816 */ /* 0x000fe2000000000e */
[----:B------:R-:W-:Y:S01]  /*65b0*/  @!P1 IMAD.U32 R8, R21, 0x10000, RZ ;  /* 0x0001000015089824 */ /* 0x000fe200078e00ff */
[----:B------:R-:W-:Y:S02]  /*65c0*/  @!P1 PRMT R20, R60, 0x5432, R9 ;  /* 0x000054323c149816 */ /* 0x000fe40000000009 */
[----:B------:R-:W-:Y:S01]  /*65d0*/  @!P1 PRMT R9, R28, 0x5410, R4 ;  /* 0x000054101c099816 */ /* 0x000fe20000000004 */
[----:B------:R-:W-:Y:S01]  /*65e0*/  @!P1 IMAD.U32 R4, R10, 0x10000, RZ ;  /* 0x000100000a049824 */ /* 0x000fe200078e00ff */
[----:B------:R-:W-:Y:S01]  /*65f0*/  @!P1 PRMT R14, R29, 0x5410, R6 ;  /* 0x000054101d0e9816 */ /* 0x000fe20000000006 */
[C---:B------:R-:W-:Y:S01]  /*6600*/  @!P1 IMAD.U32 R37, R33.reuse, 0x10000, RZ ;  /* 0x0001000021259824 */ /* 0x040fe200078e00ff */
[----:B--2---:R-:W-:Y:S01]  /*6610*/  @!P1 SHF.R.U64 R3, R22, 0x10, R23 ;  /* 0x0000001016039819 */ /* 0x004fe20000001217 */
[----:B------:R-:W-:Y:S01]  /*6620*/  @!P1 IMAD.U32 R22, R20, 0x10000, RZ ;  /* 0x0001000014169824 */ /* 0x000fe200078e00ff */
[----:B------:R-:W-:Y:S01]  /*6630*/  @!P1 LOP3.LUT R39, R33, 0xffff0000, RZ, 0xc0, !PT ;  /* 0xffff000021279812 */ /* 0x000fe200078ec0ff */
[----:B------:R-:W-:Y:S01]  /*6640*/  @!P1 IMAD.U32 R6, R9, 0x10000, RZ ;  /* 0x0001000009069824 */ /* 0x000fe200078e00ff */
[----:B------:R-:W-:Y:S01]  /*6650*/  @!P1 PRMT R15, R29, 0x5432, R3 ;  /* 0x000054321d0f9816 */ /* 0x000fe20000000003 */
        /* <DEDUP_REMOVED lines=22> */
[----:B------:R-:W-:Y:S01]  /*67c0*/  @!P1 LOP3.LUT R11, R19, 0xffff0000, RZ, 0xc0, !PT ;  /* 0xffff0000130b9812 */ /* 0x000fe200078ec0ff */
        /* <DEDUP_REMOVED lines=9> */
[----:B------:R-:W-:Y:S01]  /*6860*/  @!P1 SHF.L.U32 R8, R18, 0x10, RZ ;  /* 0x0000001012089819 */ /* 0x000fe200000006ff */
        /* <DEDUP_REMOVED lines=11> */
[----:B------:R-:W-:Y:S02]  /*6920*/  @!P1 FMUL.FTZ R8, R8, R9 ;  /* 0x0000000908089220 */ /* 0x000fe40000410000 */
        /* <DEDUP_REMOVED lines=26> */
.L_x_942:
[----:B------:R-:W-:Y:S05]  /*6ad0*/  BSYNC B0 ;  /* 0x0000000000007941 */ /* 0x000fea0003800000 */
.L_x_941:
[----:B------:R4:W1:Y:S01]  /*6ae0*/  SHFL.IDX PT, R41, R81, 0x2, 0x181f ;  /* 0x00581f0051297f89 */ /* 0x00086200000e0000 */
[----:B------:R-:W-:Y:S03]  /*6af0*/  ISETP.GE.OR P0, PT, R158, R67, P5 ;  /* 0x000000439e00720c */ /* 0x000fe60002f06670 */
        /* <DEDUP_REMOVED lines=22> */
[----:B------:R-:W-:Y:S02]  /*6c60*/  @!P1 SHF.R.U32.HI R11, RZ, 0x10, R59 ;  /* 0x00000010ff0b9819 */ /* 0x000fe4000001163b */
[----:B------:R-:W-:Y:S02]  /*6c70*/  LOP3.LUT R4, R4, R5, RZ, 0x3c, !PT ;  /* 0x0000000504047212 */ /* 0x000fe400078e3cff */
[--C-:B------:R-:W-:Y:S02]  /*6c80*/  @!P1 SHF.R.U64 R5, R26, 0x10, R27.reuse ;  /* 0x000000101a059819 */ /* 0x100fe4000000121b */
[----:B------:R-:W-:Y:S01]  /*6c90*/  @!P1 SHF.R.U32.HI R6, RZ, 0x10, R27 ;  /* 0x00000010ff069819 */ /* 0x000fe2000001161b */
[----:B------:R-:W-:Y:S01]  /*6ca0*/  IMAD.IADD R3, R3, 0x1, R4 ;  /* 0x0000000103037824 */ /* 0x000fe200078e0204 */
[----:B------:R-:W-:Y:S02]  /*6cb0*/  @!P1 PRMT R26, R63, 0x5410, R11 ;  /* 0x000054103f1a9816 */ /* 0x000fe4000000000b */
[----:B------:R-:W-:Y:S01]  /*6cc0*/  @!P1 PRMT R14, R31, 0x5410, R6 ;  /* 0x000054101f0e9816 */ /* 0x000fe20000000006 */
[----:B------:R-:W-:Y:S01]  /*6cd0*/  IMAD.SHL.U32 R3, R3, 0x2, RZ ;  /* 0x0000000203037824 */ /* 0x000fe200078e00ff */
[----:B--2---:R-:W-:Y:S01]  /*6ce0*/  @!P1 LOP3.LUT R34, R39, 0xffff0000, RZ, 0xc0, !PT ;  /* 0xffff000027229812 */ /* 0x004fe200078ec0ff */
[----:B------:R-:W-:Y:S01]  /*6cf0*/  @!P1 IMAD.U32 R11, R36, 0x10000, RZ ;  /* 0x00010000240b9824 */ /* 0x000fe200078e00ff */
[C---:B------:R-:W-:Y:S01]  /*6d00*/  @!P1 LOP3.LUT R29, R38.reuse, 0xffff0000, RZ, 0xc0, !PT ;  /* 0xffff0000261d9812 */ /* 0x040fe200078ec0ff */
[----:B------:R-:W-:Y:S01]  /*6d10*/  @!P1 IMAD.U32 R23, R37, 0x10000, RZ ;  /* 0x0001000025179824 */ /* 0x000fe200078e00ff */
[----:B------:R1:W2:Y:S01]  /*6d20*/  LDS.128 R16, [R3+0x8100] ;  /* 0x0081000003107984 */ /* 0x0002a20000000c00 */
[----:B------:R-:W-:Y:S01]  /*6d30*/  @!P1 IMAD.U32 R27, R38, 0x10000, RZ ;  /* 0x00010000261b9824 */ /* 0x000fe200078e00ff */
[----:B------:R-:W-:Y:S02]  /*6d40*/  @!P1 SHF.R.U64 R8, R56, 0x10, R57 ;  /* 0x0000001038089819 */ /* 0x000fe40000001239 */
[----:B------:R-:W-:Y:S02]  /*6d50*/  @!P1 SHF.R.U32.HI R4, RZ, 0x10, R25 ;  /* 0x00000010ff049819 */ /* 0x000fe40000011619 */
[----:B------:R-:W-:Y:S02]  /*6d60*/  @!P1 PRMT R21, R62, 0x5410, R8 ;  /* 0x000054103e159816 */ /* 0x000fe40000000008 */
[----:B------:R-:W-:Y:S02]  /*6d70*/  @!P1 SHF.R.U64 R15, R58, 0x10, R59 ;  /* 0x000000103a0f9819 */ /* 0x000fe4000000123b */
[----:B------:R-:W-:Y:S01]  /*6d80*/  @!P1 SHF.R.U32.HI R9, RZ, 0x10, R57 ;  /* 0x00000010ff099819 */ /* 0x000fe20000011639 */
[----:B------:R-:W-:Y:S01]  /*6d90*/  @!P1 IMAD.U32 R8, R21, 0x10000, RZ ;  /* 0x0001000015089824 */ /* 0x000fe200078e00ff */
[----:B------:R-:W-:Y:S02]  /*6da0*/  @!P1 PRMT R28, R63, 0x5432, R15 ;  /* 0x000054323f1c9816 */ /* 0x000fe4000000000f */
[----:B------:R-:W-:Y:S02]  /*6db0*/  @!P1 PRMT R15, R31, 0x5432, R5 ;  /* 0x000054321f0f9816 */ /* 0x000fe40000000005 */
[----:B------:R-:W-:Y:S02]  /*6dc0*/  @!P1 SHF.L.U32 R31, R39, 0x10, RZ ;  /* 0x00000010271f9819 */ /* 0x000fe400000006ff */
[----:B------:R-:W-:Y:S02]  /*6dd0*/  @!P1 PRMT R20, R62, 0x5432, R9 ;  /* 0x000054323e149816 */ /* 0x000fe40000000009 */
[----:B------:R-:W-:Y:S02]  /*6de0*/  @!P1 PRMT R9, R30, 0x5410, R4 ;  /* 0x000054101e099816 */ /* 0x000fe40000000004 */
[----:B------:R-:W-:Y:S01]  /*6df0*/  @!P1 LOP3.LUT R33, R26, 0xffff0000, RZ, 0xc0, !PT ;  /* 0xffff00001a219812 */ /* 0x000fe200078ec0ff */
[----:B------:R-:W-:Y:S01]  /*6e00*/  @!P1 IMAD.U32 R22, R20, 0x10000, RZ ;  /* 0x0001000014169824 */ /* 0x000fe200078e00ff */
[----:B-1----:R-:W-:Y:S01]  /*6e10*/  @!P1 SHF.R.U64 R3, R24, 0x10, R25 ;  /* 0x0000001018039819 */ /* 0x002fe20000001219 */
[----:B------:R-:W-:Y:S01]  /*6e20*/  @!P1 IMAD.U32 R6, R9, 0x10000, RZ ;  /* 0x0001000009069824 */ /* 0x000fe200078e00ff */
[----:B------:R-:W-:Y:S02]  /*6e30*/  ISETP.GE.AND P0, PT, R42, c[0x0][0x1d4], PT ;  /* 0x000075002a007a0c */ /* 0x000fe40003f06270 */
[----:B------:R-:W-:Y:S01]  /*6e40*/  @!P1 PRMT R10, R30, 0x5432, R3 ;  /* 0x000054321e0a9816 */ /* 0x000fe20000000003 */
[----:B------:R-:W-:Y:S04]  /*6e50*/  @!P1 IMAD.U32 R30, R26, 0x10000, RZ ;  /* 0x000100001a1e9824 */ /* 0x000fe800078e00ff */
        /* <DEDUP_REMOVED lines=14> */
[----:B------:R-:W-:Y:S02]  /*6f40*/  @!P1 LOP3.LUT R8, R16, 0xffff0000, RZ, 0xc0, !PT ;  /* 0xffff000010089812 */ /* 0x000fe400078ec0ff */
[----:B------:R-:W-:Y:S02]  /*6f50*/  @!P1 LOP3.LUT R4, R9, 0xffff0000, RZ, 0xc0, !PT ;  /* 0xffff000009049812 */ /* 0x000fe400078ec0ff */
[----:B------:R-:W-:Y:S01]  /*6f60*/  @!P1 LOP3.LUT R9, R10, 0xffff0000, RZ, 0xc0, !PT ;  /* 0xffff00000a099812 */ /* 0x000fe200078ec0ff */
[----:B------:R-:W-:Y:S01]  /*6f70*/  @!P1 FMUL.FTZ R11, R8, R20 ;  /* 0x00000014080b9220 */ /* 0x000fe20000410000 */
[----:B------:R-:W-:Y:S03]  /*6f80*/  @!P1 LOP3.LUT R6, R17, 0xffff0000, RZ, 0xc0, !PT ;  /* 0xffff000011069812 */ /* 0x000fe600078ec0ff */
[-C--:B------:R-:W-:Y:S01]  /*6f90*/  @!P1 FFMA.FTZ R47, R21, R9.reuse, -R11 ;  /* 0x00000009152f9223 */ /* 0x080fe2000001080b */
[----:B------:R-:W-:Y:S01]  /*6fa0*/  @!P1 LOP3.LUT R11, R19, 0xffff0000, RZ, 0xc0, !PT ;  /* 0xffff0000130b9812 */ /* 0x000fe200078ec0ff */
[C---:B------:R-:W-:Y:S02]  /*6fb0*/  @!P1 FMUL.FTZ R10, R6.reuse, R24 ;  /* 0x00000018060a9220 */ /* 0x040fe40000410000 */
[-C--:B------:R-:W-:Y:S02]  /*6fc0*/  @!P1 FMUL.FTZ R6, R6, R4.reuse ;  /* 0x0000000406069220 */ /* 0x080fe40000410000 */
        /* <DEDUP_REMOVED lines=19> */
[----:B------:R-:W-:Y:S01]  /*7100*/  @!P1 FFMA.FTZ R45, R27, R9, -R35 ;  /* 0x000000091b2d9223 */ /* 0x000fe20000010823 */
[----:B------:R-:W-:Y:S01]  /*7110*/  @!P1 F2FP.BF16.PACK_AB R35, R48, R49 ;  /* 0x000000313023923e */ /* 0x000fe200000010ff */
[----:B------:R-:W-:Y:S02]  /*7120*/  @!P1 FFMA.FTZ R43, R29, R15, -R43 ;  /* 0x0000000f1d2b9223 */ /* 0x000fe4000001082b */
[----:B------:R-:W-:Y:S02]  /*7130*/  @!P1 FMUL.FTZ R8, R8, R9 ;  /* 0x0000000908089220 */ /* 0x000fe40000410000 */
[----:B------:R-:W-:Y:S01]  /*7140*/  @!P1 FMUL.FTZ R9, R14, R15 ;  /* 0x0000000f0e099220 */ /* 0x000fe20000410000 */
[----:B------:R-:W-:Y:S01]  /*7150*/  @!P1 F2FP.BF16.PACK_AB R15, R43, R45 ;  /* 0x0000002d2b0f923e */ /* 0x000fe200000010ff */
[----:B------:R-:W-:Y:S01]  /*7160*/  @!P1 FFMA.FTZ R4, R20, R21, R4 ;  /* 0x0000001514049223 */ /* 0x000fe20000010004 */
[----:B------:R-:W-:Y:S01]  /*7170*/  @!P1 F2FP.BF16.PACK_AB R21, R47, R52 ;  /* 0x000000342f15923e */ /* 0x000fe200000010ff */
[----:B------:R-:W-:Y:S01]  /*7180*/  @!P1 IMAD.MOV.U32 R37, RZ, RZ, R35 ;  /* 0x000000ffff259224 */ /* 0x000fe200078e0023 */
[----:B------:R-:W-:Y:S01]  /*7190*/  @!P1 F2FP.BF16.PACK_AB R20, R44, R46 ;  /* 0x0000002e2c14923e */ /* 0x000fe200000010ff */
[----:B------:R-:W-:Y:S01]  /*71a0*/  @!P1 IMAD.MOV.U32 R38, RZ, RZ, R15 ;  /* 0x000000ffff269224 */ /* 0x000fe200078e000f */
[----:B------:R-:W-:Y:S01]  /*71b0*/  @!P1 F2FP.BF16.PACK_AB R14, R4, R3 ;  /* 0x00000003040e923e */ /* 0x000fe200000010ff */
[----:B------:R-:W-:Y:S02]  /*71c0*/  @!P1 IMAD.MOV.U32 R36, RZ, RZ, R21 ;  /* 0x000000ffff249224 */ /* 0x000fe400078e0015 */
[----:B------:R-:W-:Y:S01]  /*71d0*/  @!P1 IMAD.MOV.U32 R39, RZ, RZ, R20 ;  /* 0x000000ffff279224 */ /* 0x000fe200078e0014 */
[----:B------:R-:W-:Y:S01]  /*71e0*/  @!P1 MOV R16, R14 ;  /* 0x0000000e00109202 */ /* 0x000fe20000000f00 */
[----:B------:R-:W-:Y:S02]  /*71f0*/  @!P1 FFMA.FTZ R5, R22, R23, R5 ;  /* 0x0000001716059223 */ /* 0x000fe40000010005 */
[----:B------:R-:W-:Y:S01]  /*7200*/  @!P1 FFMA.FTZ R6, R24, R25, R6 ;  /* 0x0000001918069223 */ /* 0x000fe20000010006 */
[----:B------:R1:W-:Y:S01]  /*7210*/  ST.E.128 [R50.64], R36 ;  /* 0x0000002432007985 */ /* 0x0003e2000c101d08 */
[----:B------:R-:W-:Y:S02]  /*7220*/  @!P1 FFMA.FTZ R8, R26, R27, R8 ;  /* 0x0000001b1a089223 */ /* 0x000fe40000010008 */
[----:B------:R-:W-:Y:S01]  /*7230*/  @!P1 FFMA.FTZ R9, R28, R29, R9 ;  /* 0x0000001d1c099223 */ /* 0x000fe20000010009 */
[----:B------:R-:W-:Y:S01]  /*7240*/  @!P1 F2FP.BF16.PACK_AB R5, R6, R5 ;  /* 0x000000050605923e */ /* 0x000fe200000010ff */
        /* <DEDUP_REMOVED lines=12> */
.L_x_920:
        /* <DEDUP_REMOVED lines=19> */
.L_x_944:
[----:B-12---:R-:W-:Y:S05]  /*7440*/  BSYNC B0 ;  /* 0x0000000000007941 */ /* 0x006fea0003800000 */
.L_x_943:
        /* <DEDUP_REMOVED lines=15> */
.L_x_946:
[----:B------:R-:W-:Y:S05]  /*7540*/  BSYNC B0 ;  /* 0x0000000000007941 */ /* 0x000fea0003800000 */
.L_x_945:
[----:B--2---:R2:W4:Y:S01]  /*7550*/  SHFL.IDX PT, R5, R81, 0x2, 0x181f ;  /* 0x00581f0051057f89 */ /* 0x00452200000e0000 */
[----:B------:R-:W-:Y:S03]  /*7560*/  ISETP.GE.AND P0, PT, R3, 0x41, PT ;  /* 0x000000410300780c */ /* 0x000fe60003f06270 */
        /* <DEDUP_REMOVED lines=12> */
.L_x_936:
[----:B------:R-:W-:Y:S05]  /*7630*/  BSYNC B2 ;  /* 0x0000000000027941 */ /* 0x000fea0003800000 */
.L_x_919:
[----:B--2---:R-:W-:Y:S01]  /*7640*/  IMAD R17, R32, -0x60, RZ ;  /* 0xffffffa020117824 */ /* 0x004fe200078e02ff */
[----:B------:R-:W-:Y:S01]  /*7650*/  ISETP.NE.AND P6, PT, R130, RZ, PT ;  /* 0x000000ff8200720c */ /* 0x000fe20003fc5270 */
[----:B-1-3--:R-:W-:Y:S01]  /*7660*/  IMAD.WIDE R8, R32, 0x60, R110 ;  /* 0x0000006020087825 */ /* 0x00afe200078e026e */
[----:B------:R-:W-:Y:S03]  /*7670*/  BSSY B0, `(.L_x_947) ;  /* 0x000004a000007945 */ /* 0x000fe60003800000 */
[----:B------:R-:W-:Y:S02]  /*7680*/  IMAD.IADD R3, R109, 0x1, R17 ;  /* 0x000000016d037824 */ /* 0x000fe400078e0211 */
[----:B------:R-:W-:Y:S02]  /*7690*/  IMAD R4, R98, c[0x0][0x208], RZ ;  /* 0x0000820062047a24 */ /* 0x000fe400078e02ff */
[----:B------:R-:W-:Y:S01]  /*76a0*/  IMAD R10, R99, c[0x0][0x218], RZ ;  /* 0x00008600630a7a24 */ /* 0x000fe200078e02ff */
[----:B------:R-:W-:Y:S01]  /*76b0*/  ISETP.GE.AND P1, PT, R3, 0x21, PT ;  /* 0x000000210300780c */ /* 0x000fe20003f26270 */
[C---:B------:R-:W-:Y:S02]  /*76c0*/  IMAD R6, R86.reuse, c[0x0][0x20c], R4 ;  /* 0x0000830056067a24 */ /* 0x040fe400078e0204 */
[----:B----4-:R-:W-:Y:S04]  /*76d0*/  IMAD.WIDE.U32 R4, R86, c[0x0][0x208], RZ ;  /* 0x0000820056047a25 */ /* 0x010fe800078e00ff */
[----:B------:R-:W-:Y:S01]  /*76e0*/  IMAD R10, R85, c[0x0][0x21c], R10 ;  /* 0x00008700550a7a24 */ /* 0x000fe200078e020a */
[----:B------:R-:W-:Y:S05]  /*76f0*/  IADD3 R5, R5, R6, RZ ;  /* 0x0000000605057210 */ /* 0x000fea0007ffe0ff */
[C---:B------:R-:W-:Y:S01]  /*7700*/  @P1 IADD3 R11, P0, R8.reuse, 0x20, RZ ;  /* 0x00000020080b1810 */ /* 0x040fe20007f1e0ff */
[----:B------:R-:W-:Y:S03]  /*7710*/  IMAD.WIDE.U32 R4, R85, c[0x0][0x218], R4 ;  /* 0x0000860055047a25 */ /* 0x000fe600078e0004 */
[----:B------:R-:W-:Y:S02]  /*7720*/  @P1 IADD3.X R18, RZ, R9, RZ, P0, !PT ;  /* 0x00000009ff121210 */ /* 0x000fe400007fe4ff */
[----:B------:R-:W-:Y:S11]  /*7730*/  ISETP.GE.AND P0, PT, R3, 0x41, PT ;  /* 0x000000410300780c */ /* 0x000ff60003f06270 */
[----:B------:R-:W-:Y:S02]  /*7740*/  @!UPT UIADD3 URZ, URZ, URZ, URZ ;  /* 0x0000003f3f3ff290 */ /* 0x000fe4000fffe03f */
[----:B------:R-:W-:Y:S05]  /*7750*/  @P0 IADD3 R16, P3, R8, 0x40, RZ ;  /* 0x0000004008100810 */ /* 0x000fea0007f7e0ff */
[----:B------:R-:W-:Y:S01]  /*7760*/  @P0 IMAD.X R19, RZ, RZ, R9, P3 ;  /* 0x000000ffff130224 */ /* 0x000fe200018e0609 */
[----:B------:R-:W-:Y:S04]  /*7770*/  IADD3 R6, P3, R118, R4, RZ ;  /* 0x0000000476067210 */ /* 0x000fe80007f7e0ff */
[----:B------:R-:W-:Y:S02]  /*7780*/  IADD3.X R10, R127, R5, R10, P3, !PT ;  /* 0x000000057f0a7210 */ /* 0x000fe40001ffe40a */
[----:B------:R-:W-:Y:S11]  /*7790*/  ISETP.GE.AND P3, PT, R3, 0x1, PT ;  /* 0x000000010300780c */ /* 0x000ff60003f66270 */
[----:B------:R-:W-:Y:S02]  /*77a0*/  @!UPT UIADD3 URZ, URZ, URZ, URZ ;  /* 0x0000003f3f3ff290 */ /* 0x000fe4000fffe03f */
[----:B------:R-:W-:Y:S01]  /*77b0*/  @P3 MOV R5, R103 ;  /* 0x0000006700053202 */ /* 0x000fe20000000f00 */
        /* <DEDUP_REMOVED lines=9> */
[----:B------:R-:W-:Y:S02]  /*7850*/  @P1 MOV R4, R88 ;  /* 0x0000005800041202 */ /* 0x000fe40000000f00 */
[C---:B------:R-:W-:Y:S01]  /*7860*/  LEA R20, P4, R6.reuse, c[0x0][0x1f8], 0x1 ;  /* 0x00007e0006147a11 */ /* 0x040fe200078808ff */
[C---:B------:R-:W-:Y:S02]  /*7870*/  @P1 IMAD R3, R11.reuse, c[0x0][0x25c], R3 ;  /* 0x000097000b031a24 */ /* 0x040fe400078e0203 */
[----:B------:R-:W-:Y:S01]  /*7880*/  @P1 IMAD.WIDE.U32 R4, R11, c[0x0][0x258], R4 ;  /* 0x000096000b041a25 */ /* 0x000fe200078e0004 */
[----:B------:R-:W-:Y:S04]  /*7890*/  LEA.HI.X R6, R6, c[0x0][0x1fc], R10, 0x1, P4 ;  /* 0x00007f0006067a11 */ /* 0x000fe800020f0c0a */
[C---:B------:R-:W-:Y:S02]  /*78a0*/  @P1 LEA R10, P4, R4.reuse, c[0x0][0x250], 0x1 ;  /* 0x00009400040a1a11 */ /* 0x040fe400078808ff */
[----:B------:R-:W-:Y:S02]  /*78b0*/  @P1 IADD3 R3, R5, R3, RZ ;  /* 0x0000000305031210 */ /* 0x000fe40007ffe0ff */
[----:B------:R-:W-:Y:S02]  /*78c0*/  @P0 MOV R5, R103 ;  /* 0x0000006700050202 */ /* 0x000fe40000000f00 */
[----:B------:R-:W-:Y:S01]  /*78d0*/  @P1 LEA.HI.X R11, R4, c[0x0][0x254], R3, 0x1, P4 ;  /* 0x00009500040b1a11 */ /* 0x000fe200020f0c03 */
[----:B------:R-:W-:Y:S02]  /*78e0*/  @P0 IMAD.MOV.U32 R4, RZ, RZ, R88 ;  /* 0x000000ffff040224 */ /* 0x000fe400078e0058 */
[----:B------:R-:W-:Y:S02]  /*78f0*/  @P0 IMAD R3, R19, c[0x0][0x258], RZ ;  /* 0x0000960013030a24 */ /* 0x000fe400078e02ff */
[C---:B------:R-:W-:Y:S04]  /*7900*/  @P0 IMAD.WIDE.U32 R4, R16.reuse, c[0x0][0x258], R4 ;  /* 0x0000960010040a25 */ /* 0x040fe800078e0004 */
[----:B------:R-:W-:Y:S01]  /*7910*/  @P0 IMAD R3, R16, c[0x0][0x25c], R3 ;  /* 0x0000970010030a24 */ /* 0x000fe200078e0203 */
[C---:B------:R-:W-:Y:S03]  /*7920*/  @P0 LEA R8, P4, R4.reuse, c[0x0][0x250], 0x1 ;  /* 0x0000940004080a11 */ /* 0x040fe600078808ff */
[----:B------:R-:W-:Y:S02]  /*7930*/  @P0 IMAD.IADD R3, R5, 0x1, R3 ;  /* 0x0000000105030824 */ /* 0x000fe400078e0203 */
[----:B------:R1:W2:Y:S03]  /*7940*/  SHFL.IDX PT, R5, R6, RZ, 0x181f ;  /* 0x00181fff06057589 */ /* 0x0002a600000e0000 */
[----:B------:R-:W-:Y:S02]  /*7950*/  @P0 LEA.HI.X R9, R4, c[0x0][0x254], R3, 0x1, P4 ;  /* 0x0000950004090a11 */ /* 0x000fe400020f0c03 */
[----:B------:R1:W3:Y:S01]  /*7960*/  SHFL.IDX PT, R4, R20, RZ, 0x181f ;  /* 0x00181fff14047589 */ /* 0x0002e200000e0000 */
[----:B------:R-:W-:Y:S02]  /*7970*/  ISETP.NE.AND P4, PT, R131, RZ, PT ;  /* 0x000000ff8300720c */ /* 0x000fe40003f85270 */
[----:B------:R-:W-:Y:S04]  /*7980*/  IADD3 R3, R17, R2, RZ ;  /* 0x0000000211037210 */ /* 0x000fe80007ffe0ff */
[----:B------:R-:W-:Y:S05]  /*7990*/  IMNMX R3, R3, 0x60, PT ;  /* 0x0000006003037817 */ /* 0x000fea0003800200 */
[----:B------:R-:W-:Y:S02]  /*79a0*/  IMAD.IADD R3, R3, 0x1, -R101 ;  /* 0x0000000103037824 */ /* 0x000fe400078e0a65 */
[----:B------:R-:W-:Y:S01]  /*79b0*/  @!PT LDS RZ, [RZ] ;  /* 0x00000000fffff984 */ /* 0x000fe20000000800 */
[----:B------:R1:W-:Y:S05]  /*79c0*/  @P3 LDGSTS.E.BYPASS.LTC128B.128 [R210+0x100], [R14.64], !P4 ;  /* 0x001000000ed23fae */ /* 0x0003ea000e101d48 */
[----:B------:R1:W-:Y:S05]  /*79d0*/  @P3 LDGSTS.E.BYPASS.LTC128B.128 [R210+0x3100], [R14.64+0x80], !P6 ;  /* 0x031000800ed23fae */ /* 0x0003ea000f101d48 */
[----:B------:R1:W-:Y:S05]  /*79e0*/  @P1 LDGSTS.E.BYPASS.LTC128B.128 [R241+0x1100], [R10.64], !P4 ;  /* 0x011000000af11fae */ /* 0x0003ea000e101d48 */
[----:B------:R1:W-:Y:S05]  /*79f0*/  @P1 LDGSTS.E.BYPASS.LTC128B.128 [R241+0x4100], [R10.64+0x80], !P6 ;  /* 0x041000800af11fae */ /* 0x0003ea000f101d48 */
[----:B------:R1:W-:Y:S05]  /*7a00*/  @P0 LDGSTS.E.BYPASS.LTC128B.128 [R241+0x2100], [R8.64], !P4 ;  /* 0x0210000008f10fae */ /* 0x0003ea000e101d48 */
[----:B------:R1:W-:Y:S01]  /*7a10*/  @P0 LDGSTS.E.BYPASS.LTC128B.128 [R241+0x5100], [R8.64+0x80], !P6 ;  /* 0x0510008008f10fae */ /* 0x0003e2000f101d48 */
[----:B------:R-:W-:Y:S04]  /*7a20*/  ISETP.GE.AND P0, PT, R3, 0x1, PT ;  /* 0x000000010300780c */ /* 0x000fe80003f06270 */
[----:B------:R-:W0:Y:S01]  /*7a30*/  LDGDEPBAR ;  /* 0x00000000000079af */ /* 0x000e220000000000 */
[----:B------:R-:W-:Y:S04]  /*7a40*/  DEPBAR.LE SB0, 0x0 ;  /* 0x000080000000791a */ /* 0x000fe80000000000 */
[----:B------:R-:W-:Y:S06]  /*7a50*/  BAR.SYNC.DEFER_BLOCKING 0x0 ;  /* 0x0000000000007b1d */ /* 0x000fec0000010000 */
[----:B------:R-:W-:-:S05]  /*7a60*/  @!P0 BRA `(.L_x_948) ;  /* 0x000000a000008947 */ /* 0x000fca0003800000 */
[----:B-123--:R-:W1:Y:S01]  /*7a70*/  @!P5 LDS.128 R16, [R210+0x100] ;  /* 0x00010000d210d984 */ /* 0x00ee620000000c00 */
[CC--:B------:R-:W-:Y:S04]  /*7a80*/  @!P5 LEA R8, P0, R76.reuse, R4.reuse, 0x1 ;  /* 0x000000044c08d211 */ /* 0x0c0fe800078008ff */
        /* <DEDUP_REMOVED lines=8> */
.L_x_948:
[----:B-123--:R-:W-:Y:S05]  /*7b10*/  BSYNC B0 ;  /* 0x0000000000007941 */ /* 0x00efea0003800000 */
.L_x_947:
[----:B------:R1:W2:Y:S01]  /*7b20*/  SHFL.IDX PT, R5, R6, 0x1, 0x181f ;  /* 0x00381f0006057f89 */ /* 0x0002a200000e0000 */
[----:B------:R-:W-:Y:S01]  /*7b30*/  ISETP.GE.AND P0, PT, R3, 0x21, PT ;  /* 0x000000210300780c */ /* 0x000fe20003f06270 */
[----:B------:R-:W-:Y:S02]  /*7b40*/  BSSY B0, `(.L_x_949) ;  /* 0x000000d000007945 */ /* 0x000fe40003800000 */
[----:B------:R1:W3:Y:S10]  /*7b50*/  SHFL.IDX PT, R4, R20, 0x1, 0x181f ;  /* 0x00381f0014047f89 */ /* 0x0002f400000e0000 */
        /* <DEDUP_REMOVED lines=11> */
.L_x_950:
[----:B------:R-:W-:Y:S05]  /*7c10*/  BSYNC B0 ;  /* 0x0000000000007941 */ /* 0x000fea0003800000 */
.L_x_949:
        /* <DEDUP_REMOVED lines=15> */
.L_x_952:
[----:B------:R-:W-:Y:S05]  /*7d10*/  BSYNC B0 ;  /* 0x0000000000007941 */ /* 0x000fea0003800000 */
.L_x_951:
[C---:B------:R-:W-:Y:S02]  /*7d20*/  ISETP.GT.AND P0, PT, R32.reuse, R122, PT ;  /* 0x0000007a2000720c */ /* 0x040fe40003f04270 */
[----:B------:R-:W-:Y:S11]  /*7d30*/  IADD3 R32, R32, -0x1, RZ ;  /* 0xffffffff20207810 */ /* 0x000ff60007ffe0ff */
[----:B-12---:R-:W-:Y:S01]  /*7d40*/  @P0 SHF.R.S32.HI R6, RZ, 0x1f, R32 ;  /* 0x0000001fff060819 */ /* 0x006fe20000011420 */
[----:B---3--:R-:W-:Y:S02]  /*7d50*/  @P0 IMAD.MOV.U32 R4, RZ, RZ, R114 ;  /* 0x000000ffff040224 */ /* 0x008fe400078e0072 */
[----:B----4-:R-:W-:Y:S02]  /*7d60*/  @P0 IMAD.MOV.U32 R5, RZ, RZ, R113 ;  /* 0x000000ffff050224 */ /* 0x010fe400078e0071 */
[----:B------:R-:W-:Y:S02]  /*7d70*/  @P0 IMAD R3, R146, R32, RZ ;  /* 0x0000002092030224 */ /* 0x000fe400078e02ff */
[-C--:B------:R-:W-:Y:S04]  /*7d80*/  @P0 IMAD.WIDE.U32 R4, R32, R134.reuse, R4 ;  /* 0x0000008620040225 */ /* 0x080fe800078e0004 */
[----:B------:R-:W-:Y:S01]  /*7d90*/  @P0 IMAD R3, R6, R134, R3 ;  /* 0x0000008606030224 */ /* 0x000fe200078e0203 */
[----:B------:R-:W-:Y:S02]  /*7da0*/  @P0 LEA R8, P1, R4, c[0x0][0x220], 0x1 ;  /* 0x0000880004080a11 */ /* 0x000fe400078208ff */
[----:B------:R-:W-:Y:S01]  /*7db0*/  @P0 SHF.L.U64.HI R6, R152, 0x1, R149 ;  /* 0x0000000198060819 */ /* 0x000fe20000010295 */
[----:B------:R-:W-:Y:S05]  /*7dc0*/  @P0 IMAD.IADD R3, R5, 0x1, R3 ;  /* 0x0000000105030824 */ /* 0x000fea00078e0203 */
[----:B------:R-:W-:Y:S02]  /*7dd0*/  @P0 LEA.HI.X R9, R4, c[0x0][0x224], R3, 0x1, P1 ;  /* 0x0000890004090a11 */ /* 0x000fe400008f0c03 */
[----:B------:R-:W-:Y:S03]  /*7de0*/  @P0 SHF.L.U32 R3, R152, 0x1, RZ ;  /* 0x0000000198030819 */ /* 0x000fe600000006ff */
[----:B------:R-:W-:Y:S01]  /*7df0*/  @!PT LDS RZ, [RZ] ;  /* 0x00000000fffff984 */ /* 0x000fe20000000800 */
[----:B------:R-:W-:Y:S01]  /*7e00*/  @!PT LDS RZ, [RZ] ;  /* 0x00000000fffff984 */ /* 0x000fe20000000800 */
[----:B------:R-:W-:Y:S01]  /*7e10*/  @!PT LDS RZ, [RZ] ;  /* 0x00000000fffff984 */ /* 0x000fe20000000800 */
[----:B------:R1:W-:Y:S01]  /*7e20*/  @P0 LDGSTS.E.BYPASS.LTC128B.128 [R210+0x8100], [R8.64], !P4 ;  /* 0x0810000008d20fae */ /* 0x0003e2000e101d48 */
[----:B------:R-:W-:Y:S03]  /*7e30*/  @P0 IADD3 R4, P1, R3, R8, RZ ;  /* 0x0000000803040210 */ /* 0x000fe60007f3e0ff */
[----:B------:R1:W-:Y:S02]  /*7e40*/  @P0 LDGSTS.E.BYPASS.LTC128B.128 [R210+0xb100], [R8.64+0x80], !P6 ;  /* 0x0b10008008d20fae */ /* 0x0003e4000f101d48 */
[----:B------:R-:W-:Y:S01]  /*7e50*/  @P0 IMAD.X R5, R6, 0x1, R9, P1 ;  /* 0x0000000106050824 */ /* 0x000fe200008e0609 */
[----:B------:R-:W-:Y:S04]  /*7e60*/  @P0 IADD3 R10, P1, R4, R3, RZ ;  /* 0x00000003040a0210 */ /* 0x000fe80007f3e0ff */
[----:B------:R1:W-:Y:S01]  /*7e70*/  @P0 LDGSTS.E.BYPASS.LTC128B.128 [R210+0x9100], [R4.64], !P4 ;  /* 0x0910000004d20fae */ /* 0x0003e2000e101d48 */
[----:B------:R-:W-:Y:S03]  /*7e80*/  @P0 IADD3.X R11, R5, R6, RZ, P1, !PT ;  /* 0x00000006050b0210 */ /* 0x000fe60000ffe4ff */
[----:B------:R1:W-:Y:S04]  /*7e90*/  @P0 LDGSTS.E.BYPASS.LTC128B.128 [R210+0xc100], [R4.64+0x80], !P6 ;  /* 0x0c10008004d20fae */ /* 0x0003e8000f101d48 */
[----:B------:R1:W-:Y:S04]  /*7ea0*/  @P0 LDGSTS.E.BYPASS.LTC128B.128 [R210+0xa100], [R10.64], !P4 ;  /* 0x0a1000000ad20fae */ /* 0x0003e8000e101d48 */
[----:B------:R1:W-:Y:S04]  /*7eb0*/  @P0 LDGSTS.E.BYPASS.LTC128B.128 [R210+0xd100], [R10.64+0x80], !P6 ;  /* 0x0d1000800ad20fae */ /* 0x0003e8000f101d48 */
[----:B------:R-:W0:Y:S01]  /*7ec0*/  LDGDEPBAR ;  /* 0x00000000000079af */ /* 0x000e220000000000 */
[----:B------:R-:W-:-:S05]  /*7ed0*/  @P0 BRA `(.L_x_953) ;  /* 0xffffb5c000000947 */ /* 0x000fca000383ffff */
[----:B------:R-:W-:Y:S01]  /*7ee0*/  WARPSYNC 0xffffffff ;  /* 0xffffffff00007948 */ /* 0x000fe20003800000 */
[----:B------:R-:W-:Y:S06]  /*7ef0*/  BAR.SYNC.DEFER_BLOCKING 0x0 ;  /* 0x0000000000007b1d */ /* 0x000fec0000010000 */
.L_x_918:
[----:B------:R-:W2:Y:S01]  /*7f00*/  LDL R94, [R1+0xc] ;  /* 0x00000c00015e7983 */ /* 0x000ea20000100800 */
[----:B------:R-:W-:-:S05]  /*7f10*/  IMAD.MOV.U32 R70, RZ, RZ, c[0x0][0x2c4] ;  /* 0x0000b100ff467624 */ /* 0x000fca00078e00ff */
[----:B------:R-:W-:Y:S01]  /*7f20*/  ISETP.NE.AND P3, PT, R70, 0x1, PT ;  /* 0x000000014600780c */ /* 0x000fe20003f65270 */
[----:B-1----:R-:W-:-:S05]  /*7f30*/  IMAD.MOV.U32 R5, RZ, RZ, c[0x0][0x32c] ;  /* 0x0000cb00ff057624 */ /* 0x002fca00078e00ff */
[----:B------:R-:W-:Y:S02]  /*7f40*/  ISETP.GE.AND P1, PT, R5, 0x1, PT ;  /* 0x000000010500780c */ /* 0x000fe40003f26270 */
[----:B------:R-:W-:Y:S02]  /*7f50*/  IADD3 R3, R244, 0x1, -R243 ;  /* 0x00000001f4037810 */ /* 0x000fe40007ffe8f3 */
[----:B--2---:R-:W-:-:S05]  /*7f60*/  IADD3 R2, R94, 0x7f, RZ ;  /* 0x0000007f5e027810 */ /* 0x004fca0007ffe0ff */
[----:B------:R-:W-:-:S05]  /*7f70*/  @P3 IMAD.HI.U32 R4, R2, c[0x0][0x2c8], RZ ;  /* 0x0000b20002043a27 */ /* 0x000fca00078e00ff */
[----:B------:R-:W-:-:S05]  /*7f80*/  @P3 SHF.R.U32.HI R2, RZ, c[0x0][0x2cc], R4 ;  /* 0x0000b300ff023a19 */ /* 0x000fca0000011604 */
[----:B------:R-:W-:-:S05]  /*7f90*/  IMAD.IADD R2, R3, 0x1, R2 ;  /* 0x0000000103027824 */ /* 0x000fca00078e0202 */
[----:B------:R-:W-:Y:S01]  /*7fa0*/  IADD3 R4, R2, c[0x0][0x328], RZ ;  /* 0x0000ca0002047a10 */ /* 0x000fe20007ffe0ff */
[----:B------:R-:W-:Y:S05]  /*7fb0*/  @!P1 BRA `(.L_x_954) ;  /* 0x0000011000009947 */ /* 0x000fea0003800000 */
[C---:B------:R-:W-:Y:S01]  /*7fc0*/  ISETP.GT.AND P0, PT, R2.reuse, RZ, PT ;  /* 0x000000ff0200720c */ /* 0x040fe20003f04270 */
[----:B------:R-:W-:Y:S01]  /*7fd0*/  BSSY B0, `(.L_x_955) ;  /* 0x000000d000007945 */ /* 0x000fe20003800000 */
[----:B------:R-:W-:Y:S01]  /*7fe0*/  IADD3 R3, R2, -0x1, RZ ;  /* 0xffffffff02037810 */ /* 0x000fe20007ffe0ff */
[----:B------:R-:W-:-:S10]  /*7ff0*/  IMAD.MOV.U32 R5, RZ, RZ, c[0x0][0x32c] ;  /* 0x0000cb00ff057624 */ /* 0x000fd400078e00ff */
[----:B------:R-:W-:Y:S05]  /*8000*/  @P0 BRA `(.L_x_956) ;  /* 0x0000006000000947 */ /* 0x000fea0003800000 */
[----:B------:R-:W-:Y:S01]  /*8010*/  ISETP.NE.AND P0, PT, R5, 0x1, PT ;  /* 0x000000010500780c */ /* 0x000fe20003f05270 */
[----:B------:R-:W-:-:S12]  /*8020*/  IMAD.MOV R2, RZ, RZ, -R2 ;  /* 0x000000ffff027224 */ /* 0x000fd800078e0a02 */
[----:B------:R-:W-:-:S05]  /*8030*/  @P0 IMAD.HI.U32 R3, R2, c[0x0][0x330], RZ ;  /* 0x0000cc0002030a27 */ /* 0x000fca00078e00ff */
[----:B------:R-:W-:-:S04]  /*8040*/  @P0 SHF.R.U32.HI R2, RZ, c[0x0][0x334], R3 ;  /* 0x0000cd00ff020a19 */ /* 0x000fc80000011603 */
[----:B------:R-:W-:Y:S01]  /*8050*/  LOP3.LUT R3, RZ, R2, RZ, 0x33, !PT ;  /* 0x00000002ff037212 */ /* 0x000fe200078e33ff */
[----:B------:R-:W-:Y:S05]  /*8060*/  BRA `(.L_x_957) ;  /* 0x0000003000007947 */ /* 0x000fea0003800000 */
.L_x_956:
[----:B------:R-:W-:-:S13]  /*8070*/  ISETP.NE.AND P0, PT, R5, 0x1, PT ;  /* 0x000000010500780c */ /* 0x000fda0003f05270 */
[----:B------:R-:W-:-:S05]  /*8080*/  @P0 IMAD.HI.U32 R2, R3, c[0x0][0x330], RZ ;  /* 0x0000cc0003020a27 */ /* 0x000fca00078e00ff */
[----:B------:R-:W-:Y:S02]  /*8090*/  @P0 SHF.R.U32.HI R3, RZ, c[0x0][0x334], R2 ;  /* 0x0000cd00ff030a19 */ /* 0x000fe40000011602 */
.L_x_957:
[----:B------:R-:W-:Y:S05]  /*80a0*/  BSYNC B0 ;  /* 0x0000000000007941 */ /* 0x000fea0003800000 */
.L_x_955:
[----:B------:R-:W-:-:S05]  /*80b0*/  IMAD R3, R3, R5, c[0x0][0x32c] ;  /* 0x0000cb0003037624 */ /* 0x000fca00078e0205 */
[----:B------:R-:W-:-:S04]  /*80c0*/  IMNMX R4, R4, R3, PT ;  /* 0x0000000304047217 */ /* 0x000fc80003800200 */
.L_x_954:
[----:B------:R-:W-:Y:S01]  /*80d0*/  IADD3 R4, R4, 0x5f, RZ ;  /* 0x0000005f04047810 */ /* 0x000fe20007ffe0ff */
[----:B------:R-:W-:-:S04]  /*80e0*/  @P3 IMAD.HI.U32 R3, R94, c[0x0][0x2c8], RZ ;  /* 0x0000b2005e033a27 */ /* 0x000fc800078e00ff */
[----:B------:R-:W-:-:S04]  /*80f0*/  IMAD.HI R4, R4, 0x2aaaaaab, RZ ;  /* 0x2aaaaaab04047827 */ /* 0x000fc800078e02ff */
[----:B------:R-:W-:Y:S01]  /*8100*/  IMAD.MOV.U32 R2, RZ, RZ, R94 ;  /* 0x000000ffff027224 */ /* 0x000fe200078e005e */
[----:B------:R-:W-:Y:S02]  /*8110*/  @P3 SHF.R.U32.HI R2, RZ, c[0x0][0x2cc], R3 ;  /* 0x0000b300ff023a19 */ /* 0x000fe40000011603 */
        /* <DEDUP_REMOVED lines=16> */
.L_x_960:
[----:B------:R-:W-:-:S04]  /*8220*/  MOV R4, c[0x0][0x32c] ;  /* 0x0000cb0000047a02 */ /* 0x000fc80000000f00 */
[----:B------:R-:W-:-:S13]  /*8230*/  ISETP.NE.AND P0, PT, R4, 0x1, PT ;  /* 0x000000010400780c */ /* 0x000fda0003f05270 */
[----:B------:R-:W-:-:S05]  /*8240*/  @P0 IMAD.HI.U32 R4, R2, c[0x0][0x330], RZ ;  /* 0x0000cc0002040a27 */ /* 0x000fca00078e00ff */
[----:B------:R-:W-:Y:S02]  /*8250*/  @P0 SHF.R.U32.HI R2, RZ, c[0x0][0x334], R4 ;  /* 0x0000cd00ff020a19 */ /* 0x000fe40000011604 */
.L_x_961:
[----:B------:R-:W-:Y:S05]  /*8260*/  BSYNC B0 ;  /* 0x0000000000007941 */ /* 0x000fea0003800000 */
.L_x_959:
[----:B------:R-:W-:-:S05]  /*8270*/  IMAD R2, R2, c[0x0][0x32c], RZ ;  /* 0x0000cb0002027a24 */ /* 0x000fca00078e02ff */
[----:B------:R-:W-:-:S05]  /*8280*/  IMNMX R3, R3, R2, !PT ;  /* 0x0000000203037217 */ /* 0x000fca0007800200 */
.L_x_958:
[----:B------:R-:W-:Y:S01]  /*8290*/  IMAD.HI R3, R3, 0x2aaaaaab, RZ ;  /* 0x2aaaaaab03037827 */ /* 0x000fe200078e02ff */
[----:B------:R-:W-:Y:S04]  /*82a0*/  BSSY B0, `(.L_x_962) ;  /* 0x0000024000007945 */ /* 0x000fe80003800000 */
[----:B------:R-:W-:-:S04]  /*82b0*/  SHF.R.U32.HI R2, RZ, 0x1f, R3 ;  /* 0x0000001fff027819 */ /* 0x000fc80000011603 */
[----:B------:R-:W-:Y:S01]  /*82c0*/  LEA.HI.SX32 R3, R3, R2, 0x1c ;  /* 0x0000000203037211 */ /* 0x000fe200078fe2ff */
[----:B------:R-:W-:-:S03]  /*82d0*/  IMAD.MOV.U32 R2, RZ, RZ, RZ ;  /* 0x000000ffff027224 */ /* 0x000fc600078e00ff */
[----:B------:R-:W-:-:S04]  /*82e0*/  IMNMX R6, RZ, R3, !PT ;  /* 0x00000003ff067217 */ /* 0x000fc80007800200 */
[----:B------:R-:W-:-:S13]  /*82f0*/  ISETP.GT.AND P0, PT, R8, R6, PT ;  /* 0x000000060800720c */ /* 0x000fda0003f04270 */
[----:B------:R-:W-:Y:S05]  /*8300*/  @!P0 BRA `(.L_x_963) ;  /* 0x000001d000008947 */ /* 0x000fea0003800000 */
[----:B------:R-:W-:Y:S02]  /*8310*/  IABS R3, R132 ;  /* 0x0000008400037213 */ /* 0x000fe40000000000 */
[----:B------:R-:W-:Y:S02]  /*8320*/  IADD3 R4, R132, -0x1, R8 ;  /* 0xffffffff84047810 */ /* 0x000fe40007ffe008 */
[----:B------:R-:W1:Y:S03]  /*8330*/  I2F.RP R2, R3 ;  /* 0x0000000300027306 */ /* 0x000e660000209400 */
[----:B------:R-:W-:Y:S02]  /*8340*/  IMAD.IADD R9, R4, 0x1, -R6 ;  /* 0x0000000104097824 */ /* 0x000fe400078e0a06 */
[----:B------:R-:W-:-:S03]  /*8350*/  IMAD.MOV.U32 R4, RZ, RZ, RZ ;  /* 0x000000ffff047224 */ /* 0x000fc600078e00ff */
        /* <DEDUP_REMOVED lines=24> */
.L_x_963:
[----:B------:R-:W-:Y:S05]  /*84e0*/  BSYNC B0 ;  /* 0x0000000000007941 */ /* 0x000fea0003800000 */
.L_x_962:
[----:B------:R-:W2:Y:S01]  /*84f0*/  LDL R3, [R1+0x28] ;  /* 0x0000280001037983 */ /* 0x000ea20000100800 */
        /* <DEDUP_REMOVED lines=33> */
[----:B--2---:R-:W-:-:S04]  /*8710*/  IMAD R242, R3, R2, R6 ;  /* 0x0000000203f27224 */ /* 0x004fc800078e0206 */
[--C-:B------:R-:W-:Y:S01]  /*8720*/  IMAD.IADD R3, R242, 0x1, R2.reuse ;  /* 0x00000001f2037824 */ /* 0x100fe200078e0202 */
[----:B------:R-:W-:-:S04]  /*8730*/  PRMT R2, RZ, 0x7610, R2 ;  /* 0x00007610ff027816 */ /* 0x000fc80000000002 */
[----:B------:R-:W-:-:S04]  /*8740*/  IMNMX R212, R8, R3, PT ;  /* 0x0000000308d47217 */ /* 0x000fc80003800200 */
[----:B------:R-:W-:-:S13]  /*8750*/  ISETP.GT.AND P0, PT, R212, R242, PT ;  /* 0x000000f2d400720c */ /* 0x000fda0003f04270 */
[----:B------:R-:W-:Y:S05]  /*8760*/  @!P0 BRA `(.L_x_964) ;  /* 0x000150c000008947 */ /* 0x000fea0003800000 */
[----:B------:R-:W2:Y:S01]  /*8770*/  LDL R10, [R1+0x24] ;  /* 0x00002400010a7983 */ /* 0x000ea20000100800 */
[----:B------:R-:W-:-:S03]  /*8780*/  ISETP.NE.U32.AND P0, PT, RZ, c[0x0][0x340], PT ;  /* 0x0000d000ff007a0c */ /* 0x000fc60003f05070 */
[----:B------:R-:W3:Y:S01]  /*8790*/  LDL R9, [R1+0x20] ;  /* 0x0000200001097983 */ /* 0x000ee20000100800 */
[----:B------:R-:W-:-:S13]  /*87a0*/  ISETP.NE.AND.EX P0, PT, RZ, c[0x0][0x344], PT, P0 ;  /* 0x0000d100ff007a0c */ /* 0x000fda0003f05300 */
[----:B------:R-:W-:-:S04]  /*87b0*/  @P0 IMAD.MOV.U32 R2, RZ, RZ, 0x4 ;  /* 0x00000004ff020424 */ /* 0x000fc800078e00ff */
[----:B--2---:R-:W-:-:S06]  /*87c0*/  @P0 IMAD.WIDE R2, R10, R2, c[0x0][0x340] ;  /* 0x0000d0000a020625 */ /* 0x004fcc00078e0202 */
[----:B------:R1:W5:Y:S01]  /*87d0*/  @P0 LDG.E R2, [R2.64] ;  /* 0x0000000802020981 */ /* 0x000362000c1e1900 */
[----:B------:R-:W-:Y:S01]  /*87e0*/  ISETP.NE.U32.AND P1, PT, RZ, c[0x0][0x348], PT ;  /* 0x0000d200ff007a0c */ /* 0x000fe20003f25070 */
[----:B------:R-:W-:Y:S01]  /*87f0*/  IMAD.WIDE.U32 R4, R144, c[0x0][0x178], RZ ;  /* 0x00005e0090047a25 */ /* 0x000fe200078e00ff */
[----:B------:R-:W-:Y:S02]  /*8800*/  SHF.R.S32.HI R6, RZ, 0x1f, R10 ;  /* 0x0000001fff067819 */ /* 0x000fe4000001140a */
[----:B------:R-:W-:Y:S01]  /*8810*/  ISETP.NE.AND.EX P1, PT, RZ, c[0x0][0x34c], PT, P1 ;  /* 0x0000d300ff007a0c */ /* 0x000fe20003f25310 */
[----:B------:R-:W-:Y:S01]  /*8820*/  WARPSYNC 0xffffffff ;  /* 0xffffffff00007948 */ /* 0x000fe20003800000 */
[----:B---3--:R-:W-:Y:S02]  /*8830*/  LOP3.LUT R73, R9, 0xffff, RZ, 0xc0, !PT ;  /* 0x0000ffff09497812 */ /* 0x008fe400078ec0ff */
[----:B------:R-:W-:Y:S02]  /*8840*/  SEL R11, R6, RZ, !P1 ;  /* 0x000000ff060b7207 */ /* 0x000fe40004800000 */
[----:B------:R-:W-:-:S02]  /*8850*/  IADD3 R126, R212, -0x1, RZ ;  /* 0xffffffffd47e7810 */ /* 0x000fc40007ffe0ff */
[----:B-1----:R-:W-:-:S05]  /*8860*/  SHF.R.S32.HI R3, RZ, 0x1f, R144 ;  /* 0x0000001fff037819 */ /* 0x002fca0000011490 */
[----:B------:R-:W-:-:S04]  /*8870*/  IMAD R3, R3, c[0x0][0x178], RZ ;  /* 0x00005e0003037a24 */ /* 0x000fc800078e02ff */
[----:B------:R-:W-:Y:S01]  /*8880*/  IMAD R3, R144, c[0x0][0x17c], R3 ;  /* 0x00005f0090037a24 */ /* 0x000fe200078e0203 */
[----:B------:R-:W-:-:S03]  /*8890*/  SEL R6, R10, RZ, !P1 ;  /* 0x000000ff0a067207 */ /* 0x000fc60004800000 */
[----:B------:R-:W-:Y:S02]  /*88a0*/  IMAD.IADD R9, R5, 0x1, R3 ;  /* 0x0000000105097824 */ /* 0x000fe400078e0203 */
[----:B------:R-:W-:-:S03]  /*88b0*/  @!P0 IMAD.MOV.U32 R2, RZ, RZ, R10 ;  /* 0x000000ffff028224 */ /* 0x000fc600078e000a */
[----:B------:R-:W2:Y:S01]  /*88c0*/  LDL R130, [R1+0x10] ;  /* 0x0000100001827983 */ /* 0x000ea20000100800 */
[----:B------:R-:W-:Y:S01]  /*88d0*/  IMAD.MOV.U32 R61, RZ, RZ, 0x60 ;  /* 0x00000060ff3d7424 */ /* 0x000fe200078e00ff */
[----:B-----5:R-:W-:Y:S01]  /*88e0*/  SHF.R.S32.HI R5, RZ, 0x1f, R2 ;  /* 0x0000001fff057819 */ /* 0x020fe20000011402 */
[----:B------:R-:W-:Y:S01]  /*88f0*/  IMAD.MOV.U32 R131, RZ, RZ, c[0x0][0x2b8] ;  /* 0x0000ae00ff837624 */ /* 0x000fe200078e00ff */
[----:B------:R-:W-:Y:S01]  /*8900*/  LOP3.LUT R209, R209, 0xfff7ffff, RZ, 0xc0, !PT ;  /* 0xfff7ffffd1d17812 */ /* 0x000fe200078ec0ff */
[----:B------:R-:W-:Y:S02]  /*8910*/  IMAD R125, R212, R61, -0x60 ;  /* 0xffffffa0d47d7424 */ /* 0x000fe400078e023d */
[----:B------:R-:W-:Y:S01]  /*8920*/  IMAD.WIDE.U32 R128, R2, c[0x0][0x2b0], RZ ;  /* 0x0000ac0002807a25 */ /* 0x000fe200078e00ff */
[----:B------:R-:W-:Y:S01]  /*8930*/  BAR.SYNC.DEFER_BLOCKING 0x0 ;  /* 0x0000000000007b1d */ /* 0x000fe20000010000 */
[----:B------:R-:W-:-:S02]  /*8940*/  ISETP.NE.AND P1, PT, R131, 0x1, PT ;  /* 0x000000018300780c */ /* 0x000fc40003f25270 */
[----:B------:R-:W-:Y:S02]  /*8950*/  IMAD.IADD R3, R0, 0x1, R125 ;  /* 0x0000000100037824 */ /* 0x000fe400078e027d */
[----:B------:R-:W-:Y:S01]  /*8960*/  IMAD.MOV.U32 R213, RZ, RZ, RZ ;  /* 0x000000ffffd57224 */ /* 0x000fe200078e00ff */
[----:B------:R-:W-:Y:S02]  /*8970*/  STL.64 [R1], R128 ;  /* 0x0000008001007387 */ /* 0x000fe40000100a00 */
[----:B------:R-:W-:-:S04]  /*8980*/  ISETP.GE.AND P0, PT, R3, R244, PT ;  /* 0x000000f40300720c */ /* 0x000fc80003f06270 */
[----:B------:R-:W-:Y:S02]  /*8990*/  ISETP.GT.OR P0, PT, R0, 0x5f, P0 ;  /* 0x0000005f0000780c */ /* 0x000fe40000704670 */
[----:B------:R-:W-:Y:S01]  /*89a0*/  @P1 LOP3.LUT R209, R209, 0x80000, RZ, 0xfc, !PT ;  /* 0x00080000d1d11812 */ /* 0x000fe200078efcff */
[----:B--2---:R-:W-:Y:S02]  /*89b0*/  IMAD.IADD R14, R3, 0x1, R130 ;  /* 0x00000001030e7824 */ /* 0x004fe400078e0282 */
[----:B------:R-:W-:Y:S02]  /*89c0*/  IMAD R3, R5, c[0x0][0x2b0], RZ ;  /* 0x0000ac0005037a24 */ /* 0x000fe400078e02ff */
[----:B------:R-:W-:-:S04]  /*89d0*/  @P1 IMAD.HI.U32 R5, R14, c[0x0][0x2bc], RZ ;  /* 0x0000af000e051a27 */ /* 0x000fc800078e00ff */
[----:B------:R-:W-:Y:S01]  /*89e0*/  IMAD.MOV.U32 R8, RZ, RZ, R14 ;  /* 0x000000ffff087224 */ /* 0x000fe200078e000e */
[----:B------:R-:W-:Y:S01]  /*89f0*/  @P1 SHF.R.U32.HI R8, RZ, c[0x0][0x2c0], R5 ;  /* 0x0000b000ff081a19 */ /* 0x000fe20000011605 */
[----:B------:R-:W-:-:S04]  /*8a00*/  IMAD R3, R2, c[0x0][0x2b4], R3 ;  /* 0x0000ad0002037a24 */ /* 0x000fc800078e0203 */
[----:B------:R-:W-:Y:S01]  /*8a10*/  IMAD.IADD R127, R129, 0x1, R3 ;  /* 0x00000001817f7824 */ /* 0x000fe200078e0203 */
[----:B------:R-:W-:-:S04]  /*8a20*/  @!P0 IADD3 R3, P1, R8, R128, RZ ;  /* 0x0000008008038210 */ /* 0x000fc80007f3e0ff */
[----:B------:R-:W-:Y:S01]  /*8a30*/  @!P0 LEA.HI.X.SX32 R5, R8, R127, 0x1, P1 ;  /* 0x0000007f08058211 */ /* 0x000fe200008f0eff */
[----:B------:R-:W-:Y:S01]  /*8a40*/  IMAD R60, R243, c[0x0][0x2c4], RZ ;  /* 0x0000b100f33c7a24 */ /* 0x000fe200078e02ff */
[----:B------:R-:W-:Y:S01]  /*8a50*/  @!P0 LEA R2, P1, R3, c[0x0][0x2a0], 0x2 ;  /* 0x0000a80003028a11 */ /* 0x000fe200078210ff */
[----:B------:R-:W-:Y:S01]  /*8a60*/  IMAD.WIDE.U32 R250, R73, c[0x0][0x1e8], RZ ;  /* 0x00007a0049fa7a25 */ /* 0x000fe200078e00ff */
[----:B------:R-:W-:Y:S02]  /*8a70*/  STL [R1+0x8], R127 ;  /* 0x0000087f01007387 */ /* 0x000fe40000100800 */
[----:B------:R-:W-:-:S05]  /*8a80*/  @!P0 LEA.HI.X R3, R3, c[0x0][0x2a4], R5, 0x2, P1 ;  /* 0x0000a90003038a11 */ /* 0x000fca00008f1405 */
[----:B------:R1:W2:Y:S01]  /*8a90*/  @!P0 LDG.E R213, [R2.64] ;  /* 0x0000000802d58981 */ /* 0x0002a2000c1e1900 */
[----:B------:R-:W-:Y:S01]  /*8aa0*/  IMAD.MOV.U32 R5, RZ, RZ, R9 ;  /* 0x000000ffff057224 */ /* 0x000fe200078e0009 */
[----:B------:R-:W-:Y:S01]  /*8ab0*/  ISETP.GE.AND P1, PT, R76, c[0x0][0x198], PT ;  /* 0x000066004c007a0c */ /* 0x000fe20003f26270 */
[----:B------:R-:W-:Y:S01]  /*8ac0*/  IMAD R9, R11, c[0x0][0x1c0], RZ ;  /* 0x000070000b097a24 */ /* 0x000fe200078e02ff */
[----:B------:R-:W-:Y:S01]  /*8ad0*/  LOP3.LUT R209, R209, 0xfffbffff, RZ, 0xc0, !PT ;  /* 0xfffbffffd1d17812 */ /* 0x000fe200078ec0ff */
[----:B------:R-:W-:-:S04]  /*8ae0*/  IMAD.WIDE.U32 R4, R73, c[0x0][0x1b8], R4 ;  /* 0x00006e0049047a25 */ /* 0x000fc800078e0004 */
[----:B------:R-:W-:Y:S02]  /*8af0*/  IMAD R5, R73, c[0x0][0x1bc], R5 ;  /* 0x00006f0049057a24 */ /* 0x000fe400078e0205 */
[C---:B------:R-:W-:Y:S02]  /*8b00*/  IMAD R9, R6.reuse, c[0x0][0x1c4], R9 ;  /* 0x0000710006097a24 */ /* 0x040fe400078e0209 */
[----:B------:R-:W-:-:S04]  /*8b10*/  IMAD.WIDE.U32 R4, R6, c[0x0][0x1c0], R4 ;  /* 0x0000700006047a25 */ /* 0x000fc800078e0004 */
[----:B------:R-:W-:Y:S02]  /*8b20*/  IMAD.IADD R5, R5, 0x1, R9 ;  /* 0x0000000105057824 */ /* 0x000fe400078e0209 */
[----:B------:R-:W-:Y:S02]  /*8b30*/  IMAD R252, R73, c[0x0][0x1ec], R251 ;  /* 0x00007b0049fc7a24 */ /* 0x000fe400078e02fb */
[----:B------:R-:W-:Y:S02]  /*8b40*/  IMAD R61, R212, -0x60, R61 ;  /* 0xffffffa0d43d7824 */ /* 0x000fe400078e023d */
[----:B-1----:R-:W-:Y:S02]  /*8b50*/  IMAD.IADD R3, R0, 0x1, R94 ;  /* 0x0000000100037824 */ /* 0x002fe400078e025e */
[----:B------:R-:W-:Y:S02]  /*8b60*/  IMAD.IADD R124, R244, 0x1, R61 ;  /* 0x00000001f47c7824 */ /* 0x000fe400078e023d */
[----:B------:R-:W-:-:S04]  /*8b70*/  @P3 IMAD.HI.U32 R10, R3, c[0x0][0x2c8], RZ ;  /* 0x0000b200030a3a27 */ /* 0x000fc800078e00ff */
[----:B------:R-:W-:Y:S01]  /*8b80*/  IMAD.MOV.U32 R2, RZ, RZ, R3 ;  /* 0x000000ffff027224 */ /* 0x000fe200078e0003 */
[----:B------:R-:W-:Y:S01]  /*8b90*/  @P3 SHF.R.U32.HI R2, RZ, c[0x0][0x2cc], R10 ;  /* 0x0000b300ff023a19 */ /* 0x000fe2000001160a */
[----:B------:R-:W-:-:S03]  /*8ba0*/  IMAD.IADD R68, R124, 0x1, -R101 ;  /* 0x000000017c447824 */ /* 0x000fc600078e0a65 */
[--C-:B------:R-:W-:Y:S01]  /*8bb0*/  SHF.R.S32.HI R10, RZ, 0x1f, R2.reuse ;  /* 0x0000001fff0a7819 */ /* 0x100fe20000011402 */
[----:B------:R-:W-:Y:S01]  /*8bc0*/  IMAD.MOV R6, RZ, RZ, -R2 ;  /* 0x000000ffff067224 */ /* 0x000fe200078e0a02 */
[----:B------:R-:W-:-:S03]  /*8bd0*/  ISETP.GE.AND P2, PT, R68, 0x1, PT ;  /* 0x000000014400780c */ /* 0x000fc60003f46270 */
        /* <DEDUP_REMOVED lines=10> */
[----:B------:R-:W-:Y:S01]  /*8c80*/  LEA R3, P0, R2, c[0x0][0x160], 0x1 ;  /* 0x0000580002037a11 */ /* 0x000fe200078008ff */
[----:B------:R-:W-:-:S03]  /*8c90*/  IMAD.IADD R6, R101, 0x1, R94 ;  /* 0x0000000165067824 */ /* 0x000fc600078e025e */
[----:B------:R-:W-:Y:S01]  /*8ca0*/  LEA.HI.X R2, R2, c[0x0][0x164], R4, 0x1, P0 ;  /* 0x0000590002027a11 */ /* 0x000fe200000f0c04 */
[----:B------:R-:W-:Y:S01]  /*8cb0*/  SHFL.IDX PT, R9, R3, 0x1, 0x181f ;  /* 0x00381f0003097f89 */ /* 0x000fe200000e0000 */
[CC--:B------:R-:W-:Y:S02]  /*8cc0*/  ISETP.GE.AND P3, PT, R6.reuse, R60.reuse, PT ;  /* 0x0000003c0600720c */ /* 0x0c0fe40003f66270 */
[----:B------:R-:W-:Y:S01]  /*8cd0*/  IADD3 R11, R6, 0x20, RZ ;  /* 0x00000020060b7810 */ /* 0x000fe20007ffe0ff */
[----:B------:R-:W1:Y:S03]  /*8ce0*/  SHFL.IDX PT, R4, R3, RZ, 0x181f ;  /* 0x00181fff03047589 */ /* 0x000e6600000e0000 */
[----:B------:R-:W-:Y:S01]  /*8cf0*/  ISETP.GE.AND P4, PT, R11, R60, PT ;  /* 0x0000003c0b00720c */ /* 0x000fe20003f86270 */
[----:B------:R-:W3:Y:S01]  /*8d00*/  SHFL.IDX PT, R5, R2, RZ, 0x181f ;  /* 0x00181fff02057589 */ /* 0x000ee200000e0000 */
[----:B------:R-:W-:-:S03]  /*8d10*/  IMAD.MOV R11, RZ, RZ, -R8 ;  /* 0x000000ffff0b7224 */ /* 0x000fc600078e0a08 */
[----:B------:R-:W4:Y:S01]  /*8d20*/  SHFL.IDX PT, R10, R2, 0x1, 0x181f ;  /* 0x00381f00020a7f89 */ /* 0x000f2200000e0000 */
[----:B------:R-:W-:-:S03]  /*8d30*/  IMAD R214, R11, c[0x0][0x2b8], R14 ;  /* 0x0000ae000bd67a24 */ /* 0x000fc600078e020e */
[----:B------:R-:W4:Y:S02]  /*8d40*/  SHFL.IDX PT, R8, R3, 0x2, 0x181f ;  /* 0x00581f0003087f89 */ /* 0x000f2400000e0000 */
[----:B------:R-:W-:Y:S02]  /*8d50*/  SHF.R.S32.HI R82, RZ, 0x1f, R214 ;  /* 0x0000001fff527819 */ /* 0x000fe400000114d6 */
[----:B------:R-:W4:Y:S03]  /*8d60*/  SHFL.IDX PT, R11, R2, 0x2, 0x181f ;  /* 0x00581f00020b7f89 */ /* 0x000f2600000e0000 */
[----:B------:R-:W-:-:S04]  /*8d70*/  IMAD R14, R82, c[0x0][0x1e0], RZ ;  /* 0x00007800520e7a24 */ /* 0x000fc800078e02ff */
[----:B------:R-:W-:Y:S01]  /*8d80*/  IMAD R14, R214, c[0x0][0x1e4], R14 ;  /* 0x00007900d60e7a24 */ /* 0x000fe200078e020e */
[----:B-1----:R-:W-:-:S04]  /*8d90*/  @!P3 LEA R26, P0, R76, R4, 0x1 ;  /* 0x000000044c1ab211 */ /* 0x002fc800078008ff */
[-C--:B---3--:R-:W-:Y:S02]  /*8da0*/  @!P3 LEA.HI.X R27, R76, R5.reuse, R77, 0x1, P0 ;  /* 0x000000054c1bb211 */ /* 0x088fe400000f0c4d */
[C---:B------:R-:W-:Y:S02]  /*8db0*/  @!P3 LEA R24, P0, R211.reuse, R4, 0x1 ;  /* 0x00000004d318b211 */ /* 0x040fe400078008ff */
[----:B------:R-:W-:Y:S01]  /*8dc0*/  IADD3 R4, R6, 0x40, RZ ;  /* 0x0000004006047810 */ /* 0x000fe20007ffe0ff */
[----:B------:R1:W-:Y:S01]  /*8dd0*/  @!P3 LDGSTS.E.BYPASS.LTC128B.128 [R210+0x100], [R26.64], !P1 ;  /* 0x001000001ad2bfae */ /* 0x0003e2000c901d48 */
[----:B------:R-:W-:Y:S02]  /*8de0*/  @!P3 LEA.HI.X R25, R211, R5, R237, 0x1, P0 ;  /* 0x00000005d319b211 */ /* 0x000fe400000f0ced */
[----:B------:R-:W-:Y:S01]  /*8df0*/  ISETP.GE.AND P5, PT, R4, R60, PT ;  /* 0x0000003c0400720c */ /* 0x000fe20003fa6270 */
[----:B------:R-:W-:Y:S01]  /*8e00*/  IMAD.WIDE.U32 R4, R214, c[0x0][0x1e0], RZ ;  /* 0x00007800d6047a25 */ /* 0x000fe200078e00ff */
[----:B------:R-:W-:-:S03]  /*8e10*/  @!P4 LEA R22, P0, R76, R9, 0x1 ;  /* 0x000000094c16c211 */ /* 0x000fc600078008ff */
[----:B------:R-:W-:Y:S01]  /*8e20*/  IMAD.IADD R5, R5, 0x1, R14 ;  /* 0x0000000105057824 */ /* 0x000fe200078e020e */
[----:B----4-:R-:W-:Y:S02]  /*8e30*/  @!P4 LEA.HI.X R23, R76, R10, R77, 0x1, P0 ;  /* 0x0000000a4c17c211 */ /* 0x010fe400000f0c4d */
[----:B------:R-:W-:-:S04]  /*8e40*/  @!P4 LEA R20, P0, R211, R9, 0x1 ;  /* 0x00000009d314c211 */ /* 0x000fc800078008ff */
[----:B------:R-:W-:Y:S02]  /*8e50*/  @!P4 LEA.HI.X R21, R211, R10, R237, 0x1, P0 ;  /* 0x0000000ad315c211 */ /* 0x000fe400000f0ced */
[----:B------:R-:W-:-:S04]  /*8e60*/  @!P5 LEA R18, P0, R76, R8, 0x1 ;  /* 0x000000084c12d211 */ /* 0x000fc800078008ff */
[-C--:B------:R-:W-:Y:S02]  /*8e70*/  @!P5 LEA.HI.X R19, R76, R11.reuse, R77, 0x1, P0 ;  /* 0x0000000b4c13d211 */ /* 0x080fe400000f0c4d */
[C---:B------:R-:W-:Y:S02]  /*8e80*/  @!P5 LEA R14, P0, R211.reuse, R8, 0x1 ;  /* 0x00000008d30ed211 */ /* 0x040fe400078008ff */
[----:B------:R3:W4:Y:S02]  /*8e90*/  SHFL.IDX PT, R8, R3, 0x3, 0x181f ;  /* 0x00781f0003087f89 */ /* 0x00072400000e0000 */
[----:B------:R-:W-:Y:S02]  /*8ea0*/  @!P5 LEA.HI.X R15, R211, R11, R237, 0x1, P0 ;  /* 0x0000000bd30fd211 */ /* 0x000fe400000f0ced */
[----:B--2---:R-:W-:Y:S01]  /*8eb0*/  SHF.R.S32.HI R83, RZ, 0x1f, R213 ;  /* 0x0000001fff537819 */ /* 0x004fe200000114d5 */
[----:B------:R-:W-:-:S04]  /*8ec0*/  IMAD.WIDE.U32 R4, R213, c[0x0][0x1f0], R4 ;  /* 0x00007c00d5047a25 */ /* 0x000fc800078e0004 */
[----:B------:R-:W-:Y:S01]  /*8ed0*/  IMAD R9, R83, c[0x0][0x1f0], RZ ;  /* 0x00007c0053097a24 */ /* 0x000fe200078e02ff */
[----:B---3--:R-:W-:Y:S02]  /*8ee0*/  IADD3 R3, P0, R4, R250, RZ ;  /* 0x000000fa04037210 */ /* 0x008fe40007f1e0ff */
[----:B------:R2:W3:Y:S01]  /*8ef0*/  SHFL.IDX PT, R4, R2, 0x3, 0x181f ;  /* 0x00781f0002047f89 */ /* 0x0004e200000e0000 */
[----:B------:R-:W-:-:S05]  /*8f00*/  IMAD R9, R213, c[0x0][0x1f4], R9 ;  /* 0x00007d00d5097a24 */ /* 0x000fca00078e0209 */
[----:B--2---:R-:W-:Y:S02]  /*8f10*/  IADD3.X R2, R252, R5, R9, P0, !PT ;  /* 0x00000005fc027210 */ /* 0x004fe400007fe409 */
[C---:B------:R-:W-:Y:S02]  /*8f20*/  LEA R10, P0, R3.reuse, c[0x0][0x1c8], 0x1 ;  /* 0x00007200030a7a11 */ /* 0x040fe400078008ff */
[----:B------:R-:W-:Y:S02]  /*8f30*/  IADD3 R5, R6, 0x60, RZ ;  /* 0x0000006006057810 */ /* 0x000fe40007ffe0ff */
[----:B------:R-:W-:Y:S01]  /*8f40*/  LEA.HI.X R17, R3, c[0x0][0x1cc], R2, 0x1, P0 ;  /* 0x0000730003117a11 */ /* 0x000fe200000f0c02 */
[----:B------:R-:W2:Y:S01]  /*8f50*/  SHFL.IDX PT, R11, R10, RZ, 0x181f ;  /* 0x00181fff0a0b7589 */ /* 0x000ea200000e0000 */
[----:B------:R-:W-:-:S03]  /*8f60*/  ISETP.GE.AND P6, PT, R5, R60, PT ;  /* 0x0000003c0500720c */ /* 0x000fc60003fc6270 */
[----:B------:R-:W1:Y:S10]  /*8f70*/  SHFL.IDX PT, R16, R17, RZ, 0x181f ;  /* 0x00181fff11107589 */ /* 0x000e7400000e0000 */
[----:B----4-:R-:W-:-:S04]  /*8f80*/  @!P6 LEA R2, P0, R76, R8, 0x1 ;  /* 0x000000084c02e211 */ /* 0x010fc800078008ff */
[----:B---3--:R-:W-:Y:S02]  /*8f90*/  @!P6 LEA.HI.X R3, R76, R4, R77, 0x1, P0 ;  /* 0x000000044c03e211 */ /* 0x008fe400000f0c4d */
[----:B------:R-:W-:-:S04]  /*8fa0*/  @!P6 LEA R8, P0, R211, R8, 0x1 ;  /* 0x00000008d308e211 */ /* 0x000fc800078008ff */
[----:B------:R-:W-:Y:S02]  /*8fb0*/  @!P6 LEA.HI.X R9, R211, R4, R237, 0x1, P0 ;  /* 0x00000004d309e211 */ /* 0x000fe400000f0ced */
[----:B--2---:R-:W-:-:S04]  /*8fc0*/  @P2 LEA R4, P0, R76, R11, 0x1 ;  /* 0x0000000b4c042211 */ /* 0x004fc800078008ff */
[----:B-1----:R-:W-:Y:S02]  /*8fd0*/  @P2 LEA.HI.X R5, R76, R16, R77, 0x1, P0 ;  /* 0x000000104c052211 */ /* 0x002fe400000f0c4d */
[----:B------:R-:W-:-:S13]  /*8fe0*/  ISETP.GE.AND P0, PT, R211, c[0x0][0x198], PT ;  /* 0x00006600d3007a0c */ /* 0x000fda0003f06270 */
[----:B------:R1:W-:Y:S04]  /*8ff0*/  @!P3 LDGSTS.E.BYPASS.LTC128B.128 [R210+0x4100], [R24.64], !P0 ;  /* 0x0410000018d2bfae */ /* 0x0003e8000c101d48 */
[----:B------:R1:W-:Y:S04]  /*9000*/  @!P4 LDGSTS.E.BYPASS.LTC128B.128 [R241+0x1100], [R22.64], !P1 ;  /* 0x0110000016f1cfae */ /* 0x0003e8000c901d48 */
[----:B------:R1:W-:Y:S04]  /*9010*/  @!P4 LDGSTS.E.BYPASS.LTC128B.128 [R241+0x5100], [R20.64], !P0 ;  /* 0x0510000014f1cfae */ /* 0x0003e8000c101d48 */
[----:B------:R1:W-:Y:S04]  /*9020*/  @!P5 LDGSTS.E.BYPASS.LTC128B.128 [R241+0x2100], [R18.64], !P1 ;  /* 0x0210000012f1dfae */ /* 0x0003e8000c901d48 */
[----:B------:R1:W-:Y:S04]  /*9030*/  @!P5 LDGSTS.E.BYPASS.LTC128B.128 [R241+0x6100], [R14.64], !P0 ;  /* 0x061000000ef1dfae */ /* 0x0003e8000c101d48 */
[----:B------:R2:W-:Y:S04]  /*9040*/  @!P6 LDGSTS.E.BYPASS.LTC128B.128 [R241+0x3100], [R2.64], !P1 ;  /* 0x0310000002f1efae */ /* 0x0005e8000c901d48 */
[----:B------:R1:W-:Y:S01]  /*9050*/  @!P6 LDGSTS.E.BYPASS.LTC128B.128 [R241+0x7100], [R8.64], !P0 ;  /* 0x0710000008f1efae */ /* 0x0003e2000c101d48 */
[----:B------:R-:W-:-:S03]  /*9060*/  @P2 ISETP.GE.AND P0, PT, R76, c[0x0][0x1d4], PT ;  /* 0x000075004c002a0c */ /* 0x000fc60003f06270 */
[----:B------:R-:W0:Y:S10]  /*9070*/  LDGDEPBAR ;  /* 0x00000000000079af */ /* 0x000e340000000000 */
[----:B------:R3:W-:Y:S01]  /*9080*/  @P2 LDGSTS.E.BYPASS.LTC128B.128 [R210+0x8100], [R4.64], !P0 ;  /* 0x0810000004d22fae */ /* 0x0007e2000c101d48 */
[----:B------:R-:W-:-:S02]  /*9090*/  @P2 ISETP.GE.AND P0, PT, R211, c[0x0][0x1d4], PT ;  /* 0x00007500d3002a0c */ /* 0x000fc40003f06270 */
[----:B--2---:R-:W-:-:S04]  /*90a0*/  @P2 LEA R2, P1, R211, R11, 0x1 ;  /* 0x0000000bd3022211 */ /* 0x004fc800078208ff */
[----:B------:R-:W-:Y:S02]  /*90b0*/  @P2 LEA.HI.X R3, R211, R16, R237, 0x1, P1 ;  /* 0x00000010d3032211 */ /* 0x000fe400008f0ced */
[----:B------:R-:W-:-:S05]  /*90c0*/  ISETP.GE.AND P1, PT, R68, 0x21, PT ;  /* 0x000000214400780c */ /* 0x000fca0003f26270 */
[----:B------:R2:W-:Y:S04]  /*90d0*/  @P2 LDGSTS.E.BYPASS.LTC128B.128 [R210+0xb100], [R2.64], !P0 ;  /* 0x0b10000002d22fae */ /* 0x0005e8000c101d48 */
[----:B--2---:R-:W3:Y:S04]  /*90e0*/  SHFL.IDX PT, R2, R10, 0x1, 0x181f ;  /* 0x00381f000a027f89 */ /* 0x004ee800000e0000 */
[----:B------:R-:W2:Y:S01]  /*90f0*/  SHFL.IDX PT, R3, R17, 0x1, 0x181f ;  /* 0x00381f0011037f89 */ /* 0x000ea200000e0000 */
[----:B---3--:R-:W-:-:S04]  /*9100*/  @P1 LEA R4, P0, R76, R2, 0x1 ;  /* 0x000000024c041211 */ /* 0x008fc800078008ff */
[----:B--2---:R-:W-:Y:S02]  /*9110*/  @P1 LEA.HI.X R5, R76, R3, R77, 0x1, P0 ;  /* 0x000000034c051211 */ /* 0x004fe400000f0c4d */
[----:B------:R-:W-:-:S04]  /*9120*/  @P1 LEA R2, P0, R211, R2, 0x1 ;  /* 0x00000002d3021211 */ /* 0x000fc800078008ff */
[----:B------:R-:W-:Y:S02]  /*9130*/  @P1 LEA.HI.X R3, R211, R3, R237, 0x1, P0 ;  /* 0x00000003d3031211 */ /* 0x000fe400000f0ced */
[----:B------:R-:W-:-:S13]  /*9140*/  @P1 ISETP.GE.AND P0, PT, R76, c[0x0][0x1d4], PT ;  /* 0x000075004c001a0c */ /* 0x000fda0003f06270 */
[----:B------:R2:W-:Y:S01]  /*9150*/  @P1 LDGSTS.E.BYPASS.LTC128B.128 [R241+0x9100], [R4.64], !P0 ;  /* 0x0910000004f11fae */ /* 0x0005e2000c101d48 */
[----:B------:R-:W-:-:S13]  /*9160*/  @P1 ISETP.GE.AND P0, PT, R211, c[0x0][0x1d4], PT ;  /* 0x00007500d3001a0c */ /* 0x000fda0003f06270 */
[----:B------:R3:W-:Y:S01]  /*9170*/  @P1 LDGSTS.E.BYPASS.LTC128B.128 [R241+0xc100], [R2.64], !P0 ;  /* 0x0c10000002f11fae */ /* 0x0007e2000c101d48 */
[----:B------:R-:W-:-:S03]  /*9180*/  ISETP.GE.AND P1, PT, R68, 0x41, PT ;  /* 0x000000414400780c */ /* 0x000fc60003f26270 */
[----:B---3--:R-:W2:Y:S04]  /*9190*/  SHFL.IDX PT, R2, R10, 0x2, 0x181f ;  /* 0x00581f000a027f89 */ /* 0x008ea800000e0000 */
[----:B------:R-:W3:Y:S06]  /*91a0*/  SHFL.IDX PT, R3, R17, 0x2, 0x181f ;  /* 0x00581f0011037f89 */ /* 0x000eec00000e0000 */
[----:B--2---:R-:W-:-:S04]  /*91b0*/  @P1 LEA R4, P0, R76, R2, 0x1 ;  /* 0x000000024c041211 */ /* 0x004fc800078008ff */
[----:B---3--:R-:W-:Y:S02]  /*91c0*/  @P1 LEA.HI.X R5, R76, R3, R77, 0x1, P0 ;  /* 0x000000034c051211 */ /* 0x008fe400000f0c4d */
[----:B------:R-:W-:-:S04]  /*91d0*/  @P1 LEA R2, P0, R211, R2, 0x1 ;  /* 0x00000002d3021211 */ /* 0x000fc800078008ff */
[----:B------:R-:W-:Y:S02]  /*91e0*/  @P1 LEA.HI.X R3, R211, R3, R237, 0x1, P0 ;  /* 0x00000003d3031211 */ /* 0x000fe400000f0ced */
[----:B------:R-:W-:-:S13]  /*91f0*/  @P1 ISETP.GE.AND P0, PT, R76, c[0x0][0x1d4], PT ;  /* 0x000075004c001a0c */ /* 0x000fda0003f06270 */
[----:B------:R1:W-:Y:S01]  /*9200*/  @P1 LDGSTS.E.BYPASS.LTC128B.128 [R241+0xa100], [R4.64], !P0 ;  /* 0x0a10000004f11fae */ /* 0x0003e2000c101d48 */
[----:B------:R-:W-:-:S13]  /*9210*/  @P1 ISETP.GE.AND P0, PT, R211, c[0x0][0x1d4], PT ;  /* 0x00007500d3001a0c */ /* 0x000fda0003f06270 */
[----:B------:R1:W-:Y:S01]  /*9220*/  @P1 LDGSTS.E.BYPASS.LTC128B.128 [R241+0xd100], [R2.64], !P0 ;  /* 0x0d10000002f11fae */ /* 0x0003e2000c101d48 */
[----:B------:R-:W-:Y:S02]  /*9230*/  ISETP.LT.AND P0, PT, RZ, c[0x0][0x27c], PT ;  /* 0x00009f00ff007a0c */ /* 0x000fe40003f01270 */
[----:B------:R-:W-:Y:S01]  /*9240*/  ISETP.GT.AND P1, PT, R0, 0x5f, PT ;  /* 0x0000005f0000780c */ /* 0x000fe20003f24270 */
[----:B------:R-:W0:-:S12]  /*9250*/  LDGDEPBAR ;  /* 0x00000000000079af */ /* 0x000e180000000000 */
[----:B------:R-:W-:Y:S01]  /*9260*/  @P1 LOP3.LUT R209, R209, 0x40000, RZ, 0xfc, !PT ;  /* 0x00040000d1d11812 */ /* 0x000fe200078efcff */
[----:B------:R-:W-:Y:S05]  /*9270*/  @P0 BRA `(.L_x_965) ;  /* 0x0000002000000947 */ /* 0x000fea0003800000 */
[----:B------:R-:W-:-:S04]  /*9280*/  DEPBAR.LE SB0, 0x1 ;  /* 0x000080400000791a */ /* 0x000fc80000000000 */
[----:B------:R-:W-:Y:S05]  /*9290*/  BRA `(.L_x_966) ;  /* 0x00004d8000007947 */ /* 0x000fea0003800000 */
.L_x_965:
[----:B------:R-:W-:Y:S01]  /*92a0*/  ULDC.U8 UR4, c[0x0][0x298] ;  /* 0x0000a60000047ab9 */ /* 0x000fe20000000000 */
[----:B-1----:R-:W-:Y:S01]  /*92b0*/  SHF.R.S32.HI R2, RZ, 0x1f, R133 ;  /* 0x0000001fff027819 */ /* 0x002fe20000011485 */
[C---:B------:R-:W-:Y:S01]  /*92c0*/  IMAD.WIDE.U32 R8, R133.reuse, c[0x0][0x280], RZ ;  /* 0x0000a00085087a25 */ /* 0x040fe200078e00ff */
[----:B------:R-:W-:Y:S01]  /*92d0*/  ISETP.NE.AND P0, PT, RZ, UR4, PT ;  /* 0x00000004ff007c0c */ /* 0x000fe2000bf05270 */
[----:B------:R-:W-:Y:S02]  /*92e0*/  BSSY B2, `(.L_x_966) ;  /* 0x00004d3000027945 */ /* 0x000fe40003800000 */
[C---:B------:R-:W-:Y:S02]  /*92f0*/  IMAD R3, R2.reuse, c[0x0][0x280], RZ ;  /* 0x0000a00002037a24 */ /* 0x040fe400078e02ff */
[----:B------:R-:W-:Y:S02]  /*9300*/  IMAD R2, R2, c[0x0][0x290], RZ ;  /* 0x0000a40002027a24 */ /* 0x000fe400078e02ff */
[----:B------:R-:W-:-:S02]  /*9310*/  IMAD R3, R133, c[0x0][0x284], R3 ;  /* 0x0000a10085037a24 */ /* 0x000fc400078e0203 */
[C---:B------:R-:W-:Y:S01]  /*9320*/  IMAD R10, R133.reuse, c[0x0][0x294], R2 ;  /* 0x0000a500850a7a24 */ /* 0x040fe200078e0202 */
[----:B------:R-:W-:Y:S01]  /*9330*/  LEA R2, R102, R6, 0x5 ;  /* 0x0000000666027211 */ /* 0x000fe200078e28ff */
[----:B------:R-:W-:Y:S01]  /*9340*/  IMAD.WIDE.U32 R4, R133, c[0x0][0x290], RZ ;  /* 0x0000a40085047a25 */ /* 0x000fe200078e00ff */
[----:B------:R-:W-:-:S04]  /*9350*/  IADD3 R3, R3, R9, RZ ;  /* 0x0000000903037210 */ /* 0x000fc80007ffe0ff */
[----:B------:R-:W-:Y:S01]  /*9360*/  IADD3 R6, R10, R5, RZ ;  /* 0x000000050a067210 */ /* 0x000fe20007ffe0ff */
[----:B------:R-:W-:Y:S05]  /*9370*/  @!P0 BRA `(.L_x_967) ;  /* 0x0000265000008947 */ /* 0x000fea0003800000 */
[----:B------:R1:W5:Y:S01]  /*9380*/  LDL R50, [R1+0x2c] ;  /* 0x00002c0001327983 */ /* 0x0003620000100800 */
[----:B------:R-:W-:Y:S01]  /*9390*/  ISETP.NE.AND P1, PT, R70, 0x1, PT ;  /* 0x000000014600780c */ /* 0x000fe20003f25270 */
[----:B------:R-:W-:Y:S01]  /*93a0*/  IMAD.MOV.U32 R9, RZ, RZ, R3 ;  /* 0x000000ffff097224 */ /* 0x000fe200078e0003 */
[----:B------:R-:W-:Y:S01]  /*93b0*/  BSSY B0, `(.L_x_968) ;  /* 0x0000031000007945 */ /* 0x000fe20003800000 */
[----:B------:R-:W-:Y:S01]  /*93c0*/  CS2R R38, SRZ ;  /* 0x0000000000267805 */ /* 0x000fe2000001ff00 */
[----:B------:R-:W-:Y:S01]  /*93d0*/  CS2R R16, SRZ ;  /* 0x0000000000107805 */ /* 0x000fe2000001ff00 */
[----:B------:R-:W-:-:S08]  /*93e0*/  CS2R R14, SRZ ;  /* 0x00000000000e7805 */ /* 0x000fd0000001ff00 */
[----:B------:R-:W-:-:S05]  /*93f0*/  @P1 IMAD.HI.U32 R5, R2, c[0x0][0x2c8], RZ ;  /* 0x0000b20002051a27 */ /* 0x000fca00078e00ff */
[----:B------:R-:W-:-:S04]  /*9400*/  @P1 SHF.R.U32.HI R2, RZ, c[0x0][0x2cc], R5 ;  /* 0x0000b300ff021a19 */ /* 0x000fc80000011605 */
[----:B------:R-:W-:Y:S01]  /*9410*/  SHF.R.S32.HI R5, RZ, 0x1f, R2 ;  /* 0x0000001fff057819 */ /* 0x000fe20000011402 */
[----:B------:R-:W-:-:S04]  /*9420*/  IMAD.WIDE.U32 R8, R2, c[0x0][0x280], R8 ;  /* 0x0000a00002087a25 */ /* 0x000fc800078e0008 */
[----:B------:R-:W-:Y:S01]  /*9430*/  IMAD R10, R5, c[0x0][0x280], RZ ;  /* 0x0000a000050a7a24 */ /* 0x000fe200078e02ff */
[----:B------:R-:W-:-:S03]  /*9440*/  LEA R32, P0, R8, c[0x0][0x270], 0x1 ;  /* 0x00009c0008207a11 */ /* 0x000fc600078008ff */
[----:B------:R-:W-:Y:S02]  /*9450*/  IMAD R3, R2, c[0x0][0x284], R10 ;  /* 0x0000a10002037a24 */ /* 0x000fe400078e020a */
[----:B------:R1:W2:Y:S01]  /*9460*/  SHFL.IDX PT, R18, R32, RZ, 0x181f ;  /* 0x00181fff20127589 */ /* 0x0002a200000e0000 */
[----:B------:R-:W-:Y:S01]  /*9470*/  CS2R R10, SRZ ;  /* 0x00000000000a7805 */ /* 0x000fe2000001ff00 */
[----:B------:R-:W-:-:S05]  /*9480*/  IMAD.IADD R3, R9, 0x1, R3 ;  /* 0x0000000109037824 */ /* 0x000fca00078e0203 */
[----:B------:R-:W-:Y:S01]  /*9490*/  LEA.HI.X R31, R8, c[0x0][0x274], R3, 0x1, P0 ;  /* 0x00009d00081f7a11 */ /* 0x000fe200000f0c03 */
[----:B------:R-:W-:Y:S01]  /*94a0*/  IMAD R3, R5, c[0x0][0x290], RZ ;  /* 0x0000a40005037a24 */ /* 0x000fe200078e02ff */
[----:B------:R-:W-:Y:S01]  /*94b0*/  MOV R5, R6 ;  /* 0x0000000600057202 */ /* 0x000fe20000000f00 */
[----:B------:R-:W-:Y:S02]  /*94c0*/  CS2R R8, SRZ ;  /* 0x0000000000087805 */ /* 0x000fe4000001ff00 */
[----:B------:R1:W3:Y:S02]  /*94d0*/  SHFL.IDX PT, R21, R31, RZ, 0x181f ;  /* 0x00181fff1f157589 */ /* 0x0002e400000e0000 */
[----:B------:R-:W-:-:S04]  /*94e0*/  IMAD.WIDE.U32 R4, R2, c[0x0][0x290], R4 ;  /* 0x0000a40002047a25 */ /* 0x000fc800078e0004 */
[----:B------:R-:W-:Y:S01]  /*94f0*/  IMAD R2, R2, c[0x0][0x294], R3 ;  /* 0x0000a50002027a24 */ /* 0x000fe200078e0203 */
[----:B------:R-:W-:-:S04]  /*9500*/  LEA R30, P0, R4, c[0x0][0x288], 0x1 ;  /* 0x0000a200041e7a11 */ /* 0x000fc800078008ff */
[----:B------:R-:W-:Y:S01]  /*9510*/  IADD3 R2, R5, R2, RZ ;  /* 0x0000000205027210 */ /* 0x000fe20007ffe0ff */
[----:B------:R1:W4:Y:S03]  /*9520*/  SHFL.IDX PT, R19, R30, RZ, 0x181f ;  /* 0x00181fff1e137589 */ /* 0x00032600000e0000 */
[----:B------:R-:W-:-:S05]  /*9530*/  LEA.HI.X R28, R4, c[0x0][0x28c], R2, 0x1, P0 ;  /* 0x0000a300041c7a11 */ /* 0x000fca00000f0c02 */
[----:B------:R1:W1:Y:S01]  /*9540*/  SHFL.IDX PT, R22, R28, RZ, 0x181f ;  /* 0x00181fff1c167589 */ /* 0x00026200000e0000 */
[----:B------:R-:W-:Y:S05]  /*9550*/  @P3 BRA `(.L_x_969) ;  /* 0x0000016000003947 */ /* 0x000fea0003800000 */
[----:B--2---:R-:W-:Y:S01]  /*9560*/  ISETP.GE.AND P1, PT, R78, c[0x0][0x27c], PT ;  /* 0x00009f004e007a0c */ /* 0x004fe20003f26270 */
[----:B------:R-:W-:-:S12]  /*9570*/  CS2R R14, SRZ ;  /* 0x00000000000e7805 */ /* 0x000fd8000001ff00 */
[C---:B------:R-:W-:Y:S01]  /*9580*/  @!P1 IMAD.SHL.U32 R2, R78.reuse, 0x2, RZ ;  /* 0x000000024e029824 */ /* 0x040fe200078e00ff */
[----:B------:R-:W-:-:S04]  /*9590*/  @!P1 SHF.L.U64.HI R3, R78, 0x1, R79 ;  /* 0x000000014e039819 */ /* 0x000fc8000001024f */
[----:B------:R-:W-:-:S05]  /*95a0*/  @!P1 IADD3 R4, P0, R18, R2, RZ ;  /* 0x0000000212049210 */ /* 0x000fca0007f1e0ff */
[--C-:B---3--:R-:W-:Y:S01]  /*95b0*/  @!P1 IMAD.X R5, R21, 0x1, R3.reuse, P0 ;  /* 0x0000000115059824 */ /* 0x108fe200000e0603 */
[----:B----4-:R-:W-:Y:S01]  /*95c0*/  @!P1 IADD3 R2, P0, R19, R2, RZ ;  /* 0x0000000213029210 */ /* 0x010fe20007f1e0ff */
[----:B------:R-:W-:Y:S01]  /*95d0*/  CS2R R16, SRZ ;  /* 0x0000000000107805 */ /* 0x000fe2000001ff00 */
[----:B------:R-:W-:Y:S02]  /*95e0*/  CS2R R10, SRZ ;  /* 0x00000000000a7805 */ /* 0x000fe4000001ff00 */
[----:B------:R2:W5:Y:S01]  /*95f0*/  @!P1 LD.E.64 R14, [R4.64] ;  /* 0x00000008040e9980 */ /* 0x000562000c101b00 */
[----:B-1----:R-:W-:Y:S01]  /*9600*/  @!P1 IMAD.X R3, R22, 0x1, R3, P0 ;  /* 0x0000000116039824 */ /* 0x002fe200000e0603 */
[----:B------:R-:W-:-:S13]  /*9610*/  ISETP.GE.AND P0, PT, R100, c[0x0][0x27c], PT ;  /* 0x00009f0064007a0c */ /* 0x000fda0003f06270 */
[C---:B------:R-:W-:Y:S01]  /*9620*/  @!P0 IMAD.SHL.U32 R6, R100.reuse, 0x2, RZ ;  /* 0x0000000264068824 */ /* 0x040fe200078e00ff */
[----:B-----5:R-:W-:-:S04]  /*9630*/  @!P0 SHF.L.U64.HI R8, R100, 0x1, R50 ;  /* 0x0000000164088819 */ /* 0x020fc80000010232 */
[----:B------:R-:W-:-:S05]  /*9640*/  @!P0 IADD3 R20, P2, R18, R6, RZ ;  /* 0x0000000612148210 */ /* 0x000fca0007f5e0ff */
[----:B------:R-:W-:Y:S01]  /*9650*/  @!P0 IMAD.X R21, R21, 0x1, R8, P2 ;  /* 0x0000000115158824 */ /* 0x000fe200010e0608 */
[----:B------:R-:W-:-:S04]  /*9660*/  @!P0 IADD3 R18, P2, R19, R6, RZ ;  /* 0x0000000613128210 */ /* 0x000fc80007f5e0ff */
[----:B------:R2:W5:Y:S01]  /*9670*/  @!P0 LD.E.64 R16, [R20.64] ;  /* 0x0000000814108980 */ /* 0x000562000c101b00 */
[----:B------:R-:W-:Y:S02]  /*9680*/  @!P0 IMAD.X R19, R22, 0x1, R8, P2 ;  /* 0x0000000116138824 */ /* 0x000fe400010e0608 */
[----:B------:R-:W-:-:S03]  /*9690*/  CS2R R8, SRZ ;  /* 0x0000000000087805 */ /* 0x000fc6000001ff00 */
[----:B------:R2:W5:Y:S04]  /*96a0*/  @!P0 LD.E.64 R10, [R18.64] ;  /* 0x00000008120a8980 */ /* 0x000568000c101b00 */
[----:B------:R2:W5:Y:S02]  /*96b0*/  @!P1 LD.E.64 R8, [R2.64] ;  /* 0x0000000802089980 */ /* 0x000564000c101b00 */
.L_x_969:
[----:B--2---:R-:W-:Y:S05]  /*96c0*/  BSYNC B0 ;  /* 0x0000000000007941 */ /* 0x004fea0003800000 */
.L_x_968:
[----:B-----5:R-:W-:Y:S01]  /*96d0*/  IMAD.MOV.U32 R5, RZ, RZ, R16 ;  /* 0x000000ffff057224 */ /* 0x020fe200078e0010 */
[----:B------:R-:W-:Y:S01]  /*96e0*/  MOV R3, R14 ;  /* 0x0000000e00037202 */ /* 0x000fe20000000f00 */
[----:B------:R-:W-:Y:S01]  /*96f0*/  IMAD.MOV.U32 R4, RZ, RZ, R17 ;  /* 0x000000ffff047224 */ /* 0x000fe200078e0011 */
[----:B----4-:R2:W4:Y:S01]  /*9700*/  SHFL.IDX PT, R19, R31, 0x1, 0x181f ;  /* 0x00381f001f137f89 */ /* 0x01052200000e0000 */
[----:B------:R-:W-:Y:S01]  /*9710*/  IMAD.MOV.U32 R2, RZ, RZ, R15 ;  /* 0x000000ffff027224 */ /* 0x000fe200078e000f */
[----:B------:R-:W-:Y:S01]  /*9720*/  BSSY B0, `(.L_x_970) ;  /* 0x0000026000007945 */ /* 0x000fe20003800000 */
[----:B------:R-:W-:Y:S01]  /*9730*/  CS2R R34, SRZ ;  /* 0x0000000000227805 */ /* 0x000fe2000001ff00 */
[----:B------:R-:W-:Y:S01]  /*9740*/  PRMT R54, R4, 0x5410, R5 ;  /* 0x0000541004367816 */ /* 0x000fe20000000005 */
[----:B------:R-:W-:Y:S01]  /*9750*/  IMAD.MOV.U32 R5, RZ, RZ, R10 ;  /* 0x000000ffff057224 */ /* 0x000fe200078e000a */
[----:B------:R-:W-:Y:S01]  /*9760*/  PRMT R52, R2, 0x5410, R3 ;  /* 0x0000541002347816 */ /* 0x000fe20000000003 */
[----:B------:R-:W-:Y:S01]  /*9770*/  IMAD.MOV.U32 R3, RZ, RZ, R8 ;  /* 0x000000ffff037224 */ /* 0x000fe200078e0008 */
[----:B------:R-:W-:Y:S01]  /*9780*/  MOV R4, R11 ;  /* 0x0000000b00047202 */ /* 0x000fe20000000f00 */
[----:B------:R2:W3:Y:S01]  /*9790*/  SHFL.IDX PT, R6, R32, 0x1, 0x181f ;  /* 0x00381f0020067f89 */ /* 0x0004e200000e0000 */
[----:B------:R-:W-:-:S02]  /*97a0*/  MOV R2, R9 ;  /* 0x0000000900027202 */ /* 0x000fc40000000f00 */
[----:B------:R-:W-:Y:S01]  /*97b0*/  PRMT R53, R4, 0x5410, R5 ;  /* 0x0000541004357816 */ /* 0x000fe20000000005 */
[----:B------:R2:W1:Y:S01]  /*97c0*/  SHFL.IDX PT, R26, R28, 0x1, 0x181f ;  /* 0x00381f001c1a7f89 */ /* 0x00046200000e0000 */
[----:B------:R-:W-:Y:S01]  /*97d0*/  PRMT R51, R2, 0x5410, R3 ;  /* 0x0000541002337816 */ /* 0x000fe20000000003 */
[----:B------:R-:W-:Y:S01]  /*97e0*/  CS2R R4, SRZ ;  /* 0x0000000000047805 */ /* 0x000fe2000001ff00 */
[----:B------:R-:W-:Y:S01]  /*97f0*/  CS2R R2, SRZ ;  /* 0x0000000000027805 */ /* 0x000fe2000001ff00 */
[----:B------:R2:W1:Y:S01]  /*9800*/  SHFL.IDX PT, R18, R30, 0x1, 0x181f ;  /* 0x00381f001e127f89 */ /* 0x00046200000e0000 */
[----:B------:R-:W-:Y:S05]  /*9810*/  @P4 BRA `(.L_x_971) ;  /* 0x0000016000004947 */ /* 0x000fea0003800000 */
[----:B------:R-:W-:Y:S01]  /*9820*/  ISETP.GE.AND P1, PT, R78, c[0x0][0x27c], PT ;  /* 0x00009f004e007a0c */ /* 0x000fe20003f26270 */
[----:B------:R-:W-:-:S12]  /*9830*/  CS2R R4, SRZ ;  /* 0x0000000000047805 */ /* 0x000fd8000001ff00 */
[C---:B------:R-:W-:Y:S01]  /*9840*/  @!P1 IMAD.SHL.U32 R2, R78.reuse, 0x2, RZ ;  /* 0x000000024e029824 */ /* 0x040fe200078e00ff */
[----:B------:R-:W-:-:S04]  /*9850*/  @!P1 SHF.L.U64.HI R3, R78, 0x1, R79 ;  /* 0x000000014e039819 */ /* 0x000fc8000001024f */
[----:B---3--:R-:W-:-:S05]  /*9860*/  @!P1 IADD3 R24, P0, R6, R2, RZ ;  /* 0x0000000206189210 */ /* 0x008fca0007f1e0ff */
[--C-:B----4-:R-:W-:Y:S01]  /*9870*/  @!P1 IMAD.X R25, R19, 0x1, R3.reuse, P0 ;  /* 0x0000000113199824 */ /* 0x110fe200000e0603 */
[----:B-1----:R-:W-:Y:S01]  /*9880*/  @!P1 IADD3 R22, P0, R18, R2, RZ ;  /* 0x0000000212169210 */ /* 0x002fe20007f1e0ff */
[----:B------:R-:W-:Y:S01]  /*9890*/  CS2R R38, SRZ ;  /* 0x0000000000267805 */ /* 0x000fe2000001ff00 */
[----:B------:R-:W-:Y:S02]  /*98a0*/  CS2R R34, SRZ ;  /* 0x0000000000227805 */ /* 0x000fe4000001ff00 */
[----:B------:R1:W5:Y:S01]  /*98b0*/  @!P1 LD.E.64 R4, [R24.64] ;  /* 0x0000000818049980 */ /* 0x000362000c101b00 */
[----:B------:R-:W-:Y:S01]  /*98c0*/  @!P1 IMAD.X R23, R26, 0x1, R3, P0 ;  /* 0x000000011a179824 */ /* 0x000fe200000e0603 */
[----:B------:R-:W-:-:S13]  /*98d0*/  ISETP.GE.AND P0, PT, R100, c[0x0][0x27c], PT ;  /* 0x00009f0064007a0c */ /* 0x000fda0003f06270 */
[C---:B------:R-:W-:Y:S01]  /*98e0*/  @!P0 IMAD.SHL.U32 R2, R100.reuse, 0x2, RZ ;  /* 0x0000000264028824 */ /* 0x040fe200078e00ff */
[----:B------:R-:W-:-:S04]  /*98f0*/  @!P0 SHF.L.U64.HI R3, R100, 0x1, R50 ;  /* 0x0000000164038819 */ /* 0x000fc80000010232 */
        /* <DEDUP_REMOVED lines=8> */
.L_x_971:
[----:B------:R-:W-:Y:S05]  /*9980*/  BSYNC B0 ;  /* 0x0000000000007941 */ /* 0x000fea0003800000 */
.L_x_970:
[----:B-1---5:R-:W-:Y:S01]  /*9990*/  IMAD.MOV.U32 R22, RZ, RZ, R38 ;  /* 0x000000ffff167224 */ /* 0x022fe200078e0026 */
[----:B------:R-:W-:Y:S01]  /*99a0*/  MOV R18, R4 ;  /* 0x0000000400127202 */ /* 0x000fe20000000f00 */
[----:B------:R-:W-:Y:S01]  /*99b0*/  IMAD.MOV.U32 R20, RZ, RZ, R39 ;  /* 0x000000ffff147224 */ /* 0x000fe200078e0027 */
[----:B---3--:R1:W3:Y:S01]  /*99c0*/  SHFL.IDX PT, R21, R31, 0x2, 0x181f ;  /* 0x00581f001f157f89 */ /* 0x0082e200000e0000 */
        /* <DEDUP_REMOVED lines=8> */
[----:B----4-:R1:W4:Y:S01]  /*9a50*/  SHFL.IDX PT, R19, R32, 0x2, 0x181f ;  /* 0x00581f0020137f89 */ /* 0x01032200000e0000 */
[----:B------:R-:W-:Y:S01]  /*9a60*/  MOV R6, R3 ;  /* 0x0000000300067202 */ /* 0x000fe20000000f00 */
[----:B------:R-:W-:Y:S01]  /*9a70*/  CS2R R42, SRZ ;  /* 0x00000000002a7805 */ /* 0x000fe2000001ff00 */
[----:B------:R-:W-:Y:S01]  /*9a80*/  PRMT R57, R20, 0x5410, R22 ;  /* 0x0000541014397816 */ /* 0x000fe20000000016 */
[----:B------:R1:W2:Y:S01]  /*9a90*/  SHFL.IDX PT, R29, R28, 0x2, 0x181f ;  /* 0x00581f001c1d7f89 */ /* 0x0002a200000e0000 */
[----:B------:R-:W-:Y:S01]  /*9aa0*/  PRMT R55, R6, 0x5410, R18 ;  /* 0x0000541006377816 */ /* 0x000fe20000000012 */
[----:B------:R-:W-:Y:S01]  /*9ab0*/  CS2R R36, SRZ ;  /* 0x0000000000247805 */ /* 0x000fe2000001ff00 */
[----:B------:R-:W-:Y:S01]  /*9ac0*/  CS2R R44, SRZ ;  /* 0x00000000002c7805 */ /* 0x000fe2000001ff00 */
[----:B------:R1:W1:Y:S01]  /*9ad0*/  SHFL.IDX PT, R27, R30, 0x2, 0x181f ;  /* 0x00581f001e1b7f89 */ /* 0x00026200000e0000 */
[----:B------:R-:W-:Y:S01]  /*9ae0*/  CS2R R40, SRZ ;  /* 0x0000000000287805 */ /* 0x000fe2000001ff00 */
[----:B------:R-:W-:Y:S05]  /*9af0*/  @P5 BRA `(.L_x_973) ;  /* 0x0000016000005947 */ /* 0x000fea0003800000 */
[----:B------:R-:W-:Y:S01]  /*9b00*/  ISETP.GE.AND P1, PT, R78, c[0x0][0x27c], PT ;  /* 0x00009f004e007a0c */ /* 0x000fe20003f26270 */
[----:B------:R-:W-:Y:S01]  /*9b10*/  CS2R R42, SRZ ;  /* 0x00000000002a7805 */ /* 0x000fe2000001ff00 */
[----:B------:R-:W-:-:S11]  /*9b20*/  CS2R R36, SRZ ;  /* 0x0000000000247805 */ /* 0x000fd6000001ff00 */
[C---:B------:R-:W-:Y:S01]  /*9b30*/  @!P1 IMAD.SHL.U32 R6, R78.reuse, 0x2, RZ ;  /* 0x000000024e069824 */ /* 0x040fe200078e00ff */
[----:B------:R-:W-:-:S04]  /*9b40*/  @!P1 SHF.L.U64.HI R18, R78, 0x1, R79 ;  /* 0x000000014e129819 */ /* 0x000fc8000001024f */
[----:B----4-:R-:W-:-:S05]  /*9b50*/  @!P1 IADD3 R24, P0, R19, R6, RZ ;  /* 0x0000000613189210 */ /* 0x010fca0007f1e0ff */
[--C-:B---3--:R-:W-:Y:S01]  /*9b60*/  @!P1 IMAD.X R25, R21, 0x1, R18.reuse, P0 ;  /* 0x0000000115199824 */ /* 0x108fe200000e0612 */
[----:B-1----:R-:W-:Y:S01]  /*9b70*/  @!P1 IADD3 R22, P0, R27, R6, RZ ;  /* 0x000000061b169210 */ /* 0x002fe20007f1e0ff */
[----:B------:R-:W-:Y:S01]  /*9b80*/  CS2R R40, SRZ ;  /* 0x0000000000287805 */ /* 0x000fe2000001ff00 */
[----:B------:R-:W-:Y:S02]  /*9b90*/  CS2R R44, SRZ ;  /* 0x00000000002c7805 */ /* 0x000fe4000001ff00 */
[----:B------:R1:W5:Y:S01]  /*9ba0*/  @!P1 LD.E.64 R36, [R24.64] ;  /* 0x0000000818249980 */ /* 0x000362000c101b00 */
[----:B--2---:R-:W-:Y:S01]  /*9bb0*/  @!P1 IMAD.X R23, R29, 0x1, R18, P0 ;  /* 0x000000011d179824 */ /* 0x004fe200000e0612 */
[----:B------:R-:W-:-:S04]  /*9bc0*/  ISETP.GE.AND P0, PT, R100, c[0x0][0x27c], PT ;  /* 0x00009f0064007a0c */ /* 0x000fc80003f06270 */
[----:B------:R1:W5:Y:S09]  /*9bd0*/  @!P1 LD.E.64 R40, [R22.64] ;  /* 0x0000000816289980 */ /* 0x000372000c101b00 */
[C---:B------:R-:W-:Y:S01]  /*9be0*/  @!P0 IMAD.SHL.U32 R6, R100.reuse, 0x2, RZ ;  /* 0x0000000264068824 */ /* 0x040fe200078e00ff */
[----:B------:R-:W-:-:S04]  /*9bf0*/  @!P0 SHF.L.U64.HI R26, R100, 0x1, R50 ;  /* 0x00000001641a8819 */ /* 0x000fc80000010232 */
[----:B------:R-:W-:-:S05]  /*9c00*/  @!P0 IADD3 R20, P2, R19, R6, RZ ;  /* 0x0000000613148210 */ /* 0x000fca0007f5e0ff */
[----:B------:R-:W-:Y:S01]  /*9c10*/  @!P0 IMAD.X R21, R21, 0x1, R26, P2 ;  /* 0x0000000115158824 */ /* 0x000fe200010e061a */
[----:B------:R-:W-:-:S04]  /*9c20*/  @!P0 IADD3 R18, P2, R27, R6, RZ ;  /* 0x000000061b128210 */ /* 0x000fc80007f5e0ff */
[----:B------:R1:W5:Y:S01]  /*9c30*/  @!P0 LD.E.64 R42, [R20.64] ;  /* 0x00000008142a8980 */ /* 0x000362000c101b00 */
[----:B------:R-:W-:-:S05]  /*9c40*/  @!P0 IMAD.X R19, R29, 0x1, R26, P2 ;  /* 0x000000011d138824 */ /* 0x000fca00010e061a */
[----:B------:R1:W5:Y:S03]  /*9c50*/  @!P0 LD.E.64 R44, [R18.64] ;  /* 0x00000008122c8980 */ /* 0x000366000c101b00 */
.L_x_973:
[----:B------:R-:W-:Y:S05]  /*9c60*/  BSYNC B0 ;  /* 0x0000000000007941 */ /* 0x000fea0003800000 */
.L_x_972:
[----:B-1---5:R-:W-:Y:S01]  /*9c70*/  IMAD.MOV.U32 R22, RZ, RZ, R42 ;  /* 0x000000ffff167224 */ /* 0x022fe200078e002a */
[----:B------:R-:W-:Y:S01]  /*9c80*/  MOV R18, R36 ;  /* 0x0000002400127202 */ /* 0x000fe20000000f00 */
[----:B------:R-:W-:Y:S01]  /*9c90*/  IMAD.MOV.U32 R20, RZ, RZ, R43 ;  /* 0x000000ffff147224 */ /* 0x000fe200078e002b */
[----:B---3--:R-:W1:Y:S01]  /*9ca0*/  SHFL.IDX PT, R21, R31, 0x3, 0x181f ;  /* 0x00781f001f157f89 */ /* 0x008e6200000e0000 */
        /* <DEDUP_REMOVED lines=9> */
[----:B------:R-:W-:-:S02]  /*9d40*/  MOV R6, R41 ;  /* 0x0000002900067202 */ /* 0x000fc40000000f00 */
[----:B------:R-:W-:Y:S01]  /*9d50*/  PRMT R63, R20, 0x5410, R22 ;  /* 0x00005410143f7816 */ /* 0x000fe20000000016 */
[----:B--2---:R-:W2:Y:S01]  /*9d60*/  SHFL.IDX PT, R28, R28, 0x3, 0x181f ;  /* 0x00781f001c1c7f89 */ /* 0x004ea200000e0000 */
[----:B------:R-:W-:-:S03]  /*9d70*/  PRMT R59, R6, 0x5410, R18 ;  /* 0x00005410063b7816 */ /* 0x000fc60000000012 */
[----:B------:R1:W2:Y:S01]  /*9d80*/  SHFL.IDX PT, R26, R30, 0x3, 0x181f ;  /* 0x00781f001e1a7f89 */ /* 0x0002a200000e0000 */
[----:B---3--:R-:W-:Y:S01]  /*9d90*/  CS2R R32, SRZ ;  /* 0x0000000000207805 */ /* 0x008fe2000001ff00 */
[----:B-1----:R-:W-:Y:S01]  /*9da0*/  CS2R R30, SRZ ;  /* 0x00000000001e7805 */ /* 0x002fe2000001ff00 */
[----:B------:R-:W-:Y:S05]  /*9db0*/  @P6 BRA `(.L_x_975) ;  /* 0x0000016000006947 */ /* 0x000fea0003800000 */
[----:B--2-4-:R-:W-:Y:S01]  /*9dc0*/  ISETP.GE.AND P1, PT, R78, c[0x0][0x27c], PT ;  /* 0x00009f004e007a0c */ /* 0x014fe20003f26270 */
[----:B------:R-:W-:Y:S01]  /*9dd0*/  CS2R R48, SRZ ;  /* 0x0000000000307805 */ /* 0x000fe2000001ff00 */
[----:B------:R-:W-:Y:S01]  /*9de0*/  ISETP.GE.AND P0, PT, R100, c[0x0][0x27c], PT ;  /* 0x00009f0064007a0c */ /* 0x000fe20003f06270 */
[----:B------:R-:W-:-:S10]  /*9df0*/  CS2R R30, SRZ ;  /* 0x00000000001e7805 */ /* 0x000fd4000001ff00 */
[C---:B------:R-:W-:Y:S01]  /*9e00*/  @!P1 IMAD.SHL.U32 R6, R78.reuse, 0x2, RZ ;  /* 0x000000024e069824 */ /* 0x040fe200078e00ff */
[----:B------:R-:W-:Y:S02]  /*9e10*/  @!P1 SHF.L.U64.HI R18, R78, 0x1, R79 ;  /* 0x000000014e129819 */ /* 0x000fe4000001024f */
[----:B------:R-:W-:Y:S02]  /*9e20*/  @!P0 SHF.L.U64.HI R27, R100, 0x1, R50 ;  /* 0x00000001641b8819 */ /* 0x000fe40000010232 */
[----:B------:R-:W-:-:S05]  /*9e30*/  @!P1 IADD3 R24, P2, R19, R6, RZ ;  /* 0x0000000613189210 */ /* 0x000fca0007f5e0ff */
[--C-:B------:R-:W-:Y:S01]  /*9e40*/  @!P1 IMAD.X R25, R21, 0x1, R18.reuse, P2 ;  /* 0x0000000115199824 */ /* 0x100fe200010e0612 */
[----:B------:R-:W-:Y:S01]  /*9e50*/  @!P1 IADD3 R22, P2, R26, R6, RZ ;  /* 0x000000061a169210 */ /* 0x000fe20007f5e0ff */
[----:B------:R-:W-:Y:S01]  /*9e60*/  @!P0 IMAD.SHL.U32 R6, R100, 0x2, RZ ;  /* 0x0000000264068824 */ /* 0x000fe200078e00ff */
[----:B------:R-:W-:Y:S01]  /*9e70*/  CS2R R32, SRZ ;  /* 0x0000000000207805 */ /* 0x000fe2000001ff00 */
[----:B------:R-:W-:Y:S01]  /*9e80*/  CS2R R46, SRZ ;  /* 0x00000000002e7805 */ /* 0x000fe2000001ff00 */
[----:B------:R1:W5:Y:S01]  /*9e90*/  @!P1 LD.E.64 R30, [R24.64] ;  /* 0x00000008181e9980 */ /* 0x000362000c101b00 */
[----:B------:R-:W-:Y:S01]  /*9ea0*/  @!P1 IMAD.X R23, R28, 0x1, R18, P2 ;  /* 0x000000011c179824 */ /* 0x000fe200010e0612 */
[----:B------:R-:W-:-:S04]  /*9eb0*/  @!P0 IADD3 R20, P2, R19, R6, RZ ;  /* 0x0000000613148210 */ /* 0x000fc80007f5e0ff */
[----:B------:R1:W5:Y:S01]  /*9ec0*/  @!P1 LD.E.64 R32, [R22.64] ;  /* 0x0000000816209980 */ /* 0x000362000c101b00 */
[----:B------:R-:W-:Y:S01]  /*9ed0*/  @!P0 IMAD.X R21, R21, 0x1, R27, P2 ;  /* 0x0000000115158824 */ /* 0x000fe200010e061b */
[----:B------:R-:W-:-:S04]  /*9ee0*/  @!P0 IADD3 R18, P2, R26, R6, RZ ;  /* 0x000000061a128210 */ /* 0x000fc80007f5e0ff */
[----:B------:R1:W5:Y:S01]  /*9ef0*/  @!P0 LD.E.64 R48, [R20.64] ;  /* 0x0000000814308980 */ /* 0x000362000c101b00 */
[----:B------:R-:W-:-:S05]  /*9f00*/  @!P0 IMAD.X R19, R28, 0x1, R27, P2 ;  /* 0x000000011c138824 */ /* 0x000fca00010e061b */
[----:B------:R1:W5:Y:S03]  /*9f10*/  @!P0 LD.E.64 R46, [R18.64] ;  /* 0x00000008122e8980 */ /* 0x000366000c101b00 */
.L_x_975:
[----:B--2-4-:R-:W-:Y:S05]  /*9f20*/  BSYNC B0 ;  /* 0x0000000000007941 */ /* 0x014fea0003800000 */
.L_x_974:
[----:B-1----:R-:W-:Y:S01]  /*9f30*/  IADD3 R19, -R94, R60, RZ ;  /* 0x0000003c5e137210 */ /* 0x002fe20007ffe1ff */
[----:B-----5:R-:W-:Y:S01]  /*9f40*/  IMAD.MOV.U32 R6, RZ, RZ, R48 ;  /* 0x000000ffff067224 */ /* 0x020fe200078e0030 */
[----:B------:R-:W-:-:S04]  /*9f50*/  DEPBAR.LE SB0, 0x1 ;  /* 0x000080400000791a */ /* 0x000fc80000000000 */
[----:B------:R-:W-:Y:S01]  /*9f60*/  IMNMX R50, R19, 0x80, PT ;  /* 0x0000008013327817 */ /* 0x000fe20003800200 */
[----:B------:R-:W-:Y:S01]  /*9f70*/  IMAD.MOV.U32 R20, RZ, RZ, R49 ;  /* 0x000000ffff147224 */ /* 0x000fe200078e0031 */
[----:B------:R-:W-:Y:S01]  /*9f80*/  MOV R19, R47 ;  /* 0x0000002f00137202 */ /* 0x000fe20000000f00 */
[----:B------:R-:W-:Y:S01]  /*9f90*/  IMAD.MOV.U32 R18, RZ, RZ, R30 ;  /* 0x000000ffff127224 */ /* 0x000fe200078e001e */
[----:B------:R-:W-:Y:S01]  /*9fa0*/  BAR.SYNC.DEFER_BLOCKING 0x0 ;  /* 0x0000000000007b1d */ /* 0x000fe20000010000 */
[----:B------:R-:W-:Y:S02]  /*9fb0*/  ISETP.GE.AND P0, PT, R101, R50, PT ;  /* 0x000000326500720c */ /* 0x000fe40003f06270 */
[----:B------:R-:W-:Y:S01]  /*9fc0*/  PRMT R67, R20, 0x5410, R6 ;  /* 0x0000541014437816 */ /* 0x000fe20000000006 */
[----:B------:R-:W-:Y:S02]  /*9fd0*/  IMAD.MOV.U32 R6, RZ, RZ, R31 ;  /* 0x000000ffff067224 */ /* 0x000fe400078e001f */
[----:B------:R-:W-:Y:S01]  /*9fe0*/  IMAD.MOV.U32 R20, RZ, RZ, R46 ;  /* 0x000000ffff147224 */ /* 0x000fe200078e002e */
[----:B------:R-:W-:Y:S02]  /*9ff0*/  BSSY B1, `(.L_x_976) ;  /* 0x0000069000017945 */ /* 0x000fe40003800000 */
[----:B------:R-:W-:Y:S01]  /*a000*/  PRMT R65, R6, 0x5410, R18 ;  /* 0x0000541006417816 */ /* 0x000fe20000000012 */
[----:B------:R-:W-:Y:S01]  /*a010*/  IMAD.MOV.U32 R18, RZ, RZ, R32 ;  /* 0x000000ffff127224 */ /* 0x000fe200078e0020 */
[----:B------:R-:W-:-:S02]  /*a020*/  MOV R6, R33 ;  /* 0x0000002100067202 */ /* 0x000fc40000000f00 */
[----:B------:R-:W-:Y:S02]  /*a030*/  PRMT R66, R19, 0x5410, R20 ;  /* 0x0000541013427816 */ /* 0x000fe40000000014 */
[----:B------:R-:W-:Y:S01]  /*a040*/  PRMT R60, R6, 0x5410, R18 ;  /* 0x00005410063c7816 */ /* 0x000fe20000000012 */
[----:B------:R-:W-:Y:S05]  /*a050*/  @P0 BRA `(.L_x_977) ;  /* 0x0000062000000947 */ /* 0x000fea0003800000 */
[----:B------:R-:W-:Y:S01]  /*a060*/  ISETP.GE.AND P0, PT, R78, c[0x0][0x27c], PT ;  /* 0x00009f004e007a0c */ /* 0x000fe20003f06270 */
[----:B------:R-:W-:-:S12]  /*a070*/  BSSY B0, `(.L_x_978) ;  /* 0x0000030000007945 */ /* 0x000fd80003800000 */
[----:B------:R-:W-:Y:S05]  /*a080*/  @P0 BRA `(.L_x_979) ;  /* 0x000002e000000947 */ /* 0x000fea0003800000 */
[----:B------:R-:W1:Y:S01]  /*a090*/  LDS.128 R20, [R210+0x100] ;  /* 0x00010000d2147984 */ /* 0x000e620000000c00 */
[--C-:B------:R-:W-:Y:S02]  /*a0a0*/  SHF.R.U64 R14, R14, 0x10, R15.reuse ;  /* 0x000000100e0e7819 */ /* 0x100fe4000000120f */
[----:B------:R-:W-:Y:S02]  /*a0b0*/  SHF.R.U32.HI R6, RZ, 0x10, R15 ;  /* 0x00000010ff067819 */ /* 0x000fe4000001160f */
[--C-:B------:R-:W-:Y:S02]  /*a0c0*/  SHF.R.U64 R15, R8, 0x10, R9.reuse ;  /* 0x00000010080f7819 */ /* 0x100fe40000001209 */
[----:B------:R-:W-:Y:S02]  /*a0d0*/  SHF.R.U32.HI R8, RZ, 0x10, R9 ;  /* 0x00000010ff087819 */ /* 0x000fe40000011609 */
[----:B------:R-:W-:Y:S02]  /*a0e0*/  PRMT R18, R52, 0x5410, R6 ;  /* 0x0000541034127816 */ /* 0x000fe40000000006 */
[----:B------:R-:W-:-:S02]  /*a0f0*/  PRMT R6, R51, 0x5410, R8 ;  /* 0x0000541033067816 */ /* 0x000fc40000000008 */
[----:B------:R-:W-:Y:S02]  /*a100*/  PRMT R25, R52, 0x5432, R14 ;  /* 0x0000543234197816 */ /* 0x000fe4000000000e */
[----:B------:R-:W-:Y:S01]  /*a110*/  PRMT R24, R51, 0x5432, R15 ;  /* 0x0000543233187816 */ /* 0x000fe2000000000f */
[C---:B------:R-:W-:Y:S01]  /*a120*/  IMAD.U32 R27, R6.reuse, 0x10000, RZ ;  /* 0x00010000061b7824 */ /* 0x040fe200078e00ff */
[----:B------:R-:W-:Y:S02]  /*a130*/  LOP3.LUT R29, R6, 0xffff0000, RZ, 0xc0, !PT ;  /* 0xffff0000061d7812 */ /* 0x000fe400078ec0ff */
[----:B------:R-:W-:Y:S01]  /*a140*/  LOP3.LUT R28, R18, 0xffff0000, RZ, 0xc0, !PT ;  /* 0xffff0000121c7812 */ /* 0x000fe200078ec0ff */
[C---:B-1----:R-:W-:Y:S01]  /*a150*/  IMAD.U32 R26, R22.reuse, 0x10000, RZ ;  /* 0x00010000161a7824 */ /* 0x042fe200078e00ff */
[----:B------:R-:W-:Y:S01]  /*a160*/  LOP3.LUT R19, R22, 0xffff0000, RZ, 0xc0, !PT ;  /* 0xffff000016137812 */ /* 0x000fe200078ec0ff */
[C---:B------:R-:W-:Y:S01]  /*a170*/  IMAD.U32 R22, R23.reuse, 0x10000, RZ ;  /* 0x0001000017167824 */ /* 0x040fe200078e00ff */
[----:B------:R-:W-:Y:S01]  /*a180*/  LOP3.LUT R8, R23, 0xffff0000, RZ, 0xc0, !PT ;  /* 0xffff000017087812 */ /* 0x000fe200078ec0ff */
[----:B------:R-:W-:Y:S01]  /*a190*/  IMAD.U32 R23, R18, 0x10000, RZ ;  /* 0x0001000012177824 */ /* 0x000fe200078e00ff */
[----:B------:R-:W-:-:S02]  /*a1a0*/  SHF.L.U32 R15, R20, 0x10, RZ ;  /* 0x00000010140f7819 */ /* 0x000fc400000006ff */
[----:B------:R-:W-:Y:S01]  /*a1b0*/  LOP3.LUT R14, R20, 0xffff0000, RZ, 0xc0, !PT ;  /* 0xffff0000140e7812 */ /* 0x000fe200078ec0ff */
[----:B------:R-:W-:Y:S01]  /*a1c0*/  FMUL.FTZ R20, R19, R27 ;  /* 0x0000001b13147220 */ /* 0x000fe20000410000 */
[----:B------:R-:W-:Y:S01]  /*a1d0*/  SHF.L.U32 R9, R21, 0x10, RZ ;  /* 0x0000001015097819 */ /* 0x000fe200000006ff */
[-C--:B------:R-:W-:Y:S01]  /*a1e0*/  FMUL.FTZ R19, R19, R23.reuse ;  /* 0x0000001713137220 */ /* 0x080fe20000410000 */
[----:B------:R-:W-:Y:S01]  /*a1f0*/  LOP3.LUT R6, R21, 0xffff0000, RZ, 0xc0, !PT ;  /* 0xffff000015067812 */ /* 0x000fe200078ec0ff */
[C---:B------:R-:W-:Y:S02]  /*a200*/  FFMA.FTZ R21, R26.reuse, R23, -R20 ;  /* 0x000000171a157223 */ /* 0x040fe40000010814 */
[----:B------:R-:W-:Y:S01]  /*a210*/  FFMA.FTZ R20, R26, R27, R19 ;  /* 0x0000001b1a147223 */ /* 0x000fe20000010013 */
[C---:B------:R-:W-:Y:S01]  /*a220*/  SHF.L.U32 R26, R25.reuse, 0x10, RZ ;  /* 0x00000010191a7819 */ /* 0x040fe200000006ff */
[----:B------:R-:W-:Y:S01]  /*a230*/  FMUL.FTZ R18, R8, R29 ;  /* 0x0000001d08127220 */ /* 0x000fe20000410000 */
[----:B------:R-:W-:Y:S01]  /*a240*/  LOP3.LUT R25, R25, 0xffff0000, RZ, 0xc0, !PT ;  /* 0xffff000019197812 */ /* 0x000fe200078ec0ff */
[C---:B------:R-:W-:Y:S01]  /*a250*/  IMAD.U32 R27, R24.reuse, 0x10000, RZ ;  /* 0x00010000181b7824 */ /* 0x040fe200078e00ff */
[----:B------:R-:W-:Y:S01]  /*a260*/  LOP3.LUT R24, R24, 0xffff0000, RZ, 0xc0, !PT ;  /* 0xffff000018187812 */ /* 0x000fe200078ec0ff */
[----:B------:R-:W-:-:S02]  /*a270*/  FMUL.FTZ R8, R8, R28 ;  /* 0x0000001c08087220 */ /* 0x000fc40000410000 */
[C---:B------:R-:W-:Y:S02]  /*a280*/  FFMA.FTZ R23, R22.reuse, R28, -R18 ;  /* 0x0000001c16177223 */ /* 0x040fe40000010812 */
[----:B------:R-:W-:Y:S01]  /*a290*/  FFMA.FTZ R19, R22, R29, R8 ;  /* 0x0000001d16137223 */ /* 0x000fe20000010008 */
[----:B------:R-:W-:Y:S01]  /*a2a0*/  F2FP.BF16.PACK_AB R22, R20, R21 ;  /* 0x000000151416723e */ /* 0x000fe200000010ff */
[----:B------:R-:W-:Y:S02]  /*a2b0*/  FMUL.FTZ R18, R14, R27 ;  /* 0x0000001b0e127220 */ /* 0x000fe40000410000 */
[----:B------:R-:W-:Y:S01]  /*a2c0*/  FMUL.FTZ R8, R6, R24 ;  /* 0x0000001806087220 */ /* 0x000fe20000410000 */
[----:B------:R-:W-:Y:S01]  /*a2d0*/  F2FP.BF16.PACK_AB R23, R19, R23 ;  /* 0x000000171317723e */ /* 0x000fe200000010ff */
[----:B------:R-:W-:Y:S02]  /*a2e0*/  FMUL.FTZ R14, R14, R26 ;  /* 0x0000001a0e0e7220 */ /* 0x000fe40000410000 */
[----:B------:R-:W-:-:S02]  /*a2f0*/  FMUL.FTZ R6, R6, R25 ;  /* 0x0000001906067220 */ /* 0x000fc40000410000 */
[C---:B------:R-:W-:Y:S02]  /*a300*/  FFMA.FTZ R18, R15.reuse, R26, -R18 ;  /* 0x0000001a0f127223 */ /* 0x040fe40000010812 */
[----:B------:R-:W-:Y:S02]  /*a310*/  FFMA.FTZ R14, R15, R27, R14 ;  /* 0x0000001b0f0e7223 */ /* 0x000fe4000001000e */
[C---:B------:R-:W-:Y:S02]  /*a320*/  FFMA.FTZ R8, R9.reuse, R25, -R8 ;  /* 0x0000001909087223 */ /* 0x040fe40000010808 */
[----:B------:R-:W-:Y:S01]  /*a330*/  FFMA.FTZ R6, R9, R24, R6 ;  /* 0x0000001809067223 */ /* 0x000fe20000010006 */
[----:B------:R-:W-:-:S04]  /*a340*/  F2FP.BF16.PACK_AB R20, R14, R18 ;  /* 0x000000120e14723e */ /* 0x000fc800000010ff */
[----:B------:R-:W-:-:S05]  /*a350*/  F2FP.BF16.PACK_AB R21, R6, R8 ;  /* 0x000000080615723e */ /* 0x000fca00000010ff */
[----:B------:R1:W-:Y:S02]  /*a360*/  STS.128 [R210+0x100], R20 ;  /* 0x00010014d2007388 */ /* 0x0003e40000000c00 */
.L_x_979:
[----:B------:R-:W-:Y:S05]  /*a370*/  BSYNC B0 ;  /* 0x0000000000007941 */ /* 0x000fea0003800000 */
.L_x_978:
[----:B------:R-:W-:-:S13]  /*a380*/  ISETP.GE.AND P0, PT, R100, c[0x0][0x27c], PT ;  /* 0x00009f0064007a0c */ /* 0x000fda0003f06270 */
[----:B------:R-:W-:Y:S05]  /*a390*/  @P0 BRA `(.L_x_977) ;  /* 0x000002e000000947 */ /* 0x000fea0003800000 */
[----:B-1----:R-:W1:Y:S01]  /*a3a0*/  LDS.128 R20, [R210+0x4100] ;  /* 0x00410000d2147984 */ /* 0x002e620000000c00 */
[----:B------:R-:W-:Y:S02]  /*a3b0*/  SHF.R.U32.HI R6, RZ, 0x10, R17 ;  /* 0x00000010ff067819 */ /* 0x000fe40000011611 */
[--C-:B------:R-:W-:Y:S02]  /*a3c0*/  SHF.R.U64 R9, R10, 0x10, R11.reuse ;  /* 0x000000100a097819 */ /* 0x100fe4000000120b */
[----:B------:R-:W-:Y:S02]  /*a3d0*/  SHF.R.U32.HI R10, RZ, 0x10, R11 ;  /* 0x00000010ff0a7819 */ /* 0x000fe4000001160b */
[----:B------:R-:W-:Y:S02]  /*a3e0*/  SHF.R.U64 R8, R16, 0x10, R17 ;  /* 0x0000001010087819 */ /* 0x000fe40000001211 */
[----:B------:R-:W-:Y:S02]  /*a3f0*/  PRMT R14, R54, 0x5410, R6 ;  /* 0x00005410360e7816 */ /* 0x000fe40000000006 */
[----:B------:R-:W-:-:S02]  /*a400*/  PRMT R6, R53, 0x5410, R10 ;  /* 0x0000541035067816 */ /* 0x000fc4000000000a */
[----:B------:R-:W-:Y:S02]  /*a410*/  PRMT R17, R54, 0x5432, R8 ;  /* 0x0000543236117816 */ /* 0x000fe40000000008 */
[----:B------:R-:W-:Y:S02]  /*a420*/  LOP3.LUT R25, R6, 0xffff0000, RZ, 0xc0, !PT ;  /* 0xffff000006197812 */ /* 0x000fe400078ec0ff */
[----:B------:R-:W-:Y:S02]  /*a430*/  LOP3.LUT R24, R14, 0xffff0000, RZ, 0xc0, !PT ;  /* 0xffff00000e187812 */ /* 0x000fe400078ec0ff */
[----:B------:R-:W-:Y:S02]  /*a440*/  PRMT R16, R53, 0x5432, R9 ;  /* 0x0000543235107816 */ /* 0x000fe40000000009 */
[C---:B-1----:R-:W-:Y:S01]  /*a450*/  LOP3.LUT R15, R22.reuse, 0xffff0000, RZ, 0xc0, !PT ;  /* 0xffff0000160f7812 */ /* 0x042fe200078ec0ff */
[C---:B------:R-:W-:Y:S01]  /*a460*/  IMAD.U32 R18, R23.reuse, 0x10000, RZ ;  /* 0x0001000017127824 */ /* 0x040fe200078e00ff */
[----:B------:R-:W-:Y:S01]  /*a470*/  LOP3.LUT R8, R23, 0xffff0000, RZ, 0xc0, !PT ;  /* 0xffff000017087812 */ /* 0x000fe200078ec0ff */
[----:B------:R-:W-:Y:S01]  /*a480*/  IMAD.U32 R19, R22, 0x10000, RZ ;  /* 0x0001000016137824 */ /* 0x000fe200078e00ff */
[----:B------:R-:W-:Y:S01]  /*a490*/  SHF.L.U32 R11, R20, 0x10, RZ ;  /* 0x00000010140b7819 */ /* 0x000fe200000006ff */
[----:B------:R-:W-:Y:S01]  /*a4a0*/  IMAD.U32 R23, R6, 0x10000, RZ ;  /* 0x0001000006177824 */ /* 0x000fe200078e00ff */
[----:B------:R-:W-:Y:S01]  /*a4b0*/  LOP3.LUT R10, R20, 0xffff0000, RZ, 0xc0, !PT ;  /* 0xffff0000140a7812 */ /* 0x000fe200078ec0ff */
[----:B------:R-:W-:Y:S01]  /*a4c0*/  IMAD.U32 R22, R14, 0x10000, RZ ;  /* 0x000100000e167824 */ /* 0x000fe200078e00ff */
[----:B------:R-:W-:Y:S01]  /*a4d0*/  SHF.L.U32 R9, R21, 0x10, RZ ;  /* 0x0000001015097819 */ /* 0x000fe200000006ff */
[----:B------:R-:W-:Y:S01]  /*a4e0*/  FMUL.FTZ R20, R15, R23 ;  /* 0x000000170f147220 */ /* 0x000fe20000410000 */
[----:B------:R-:W-:Y:S01]  /*a4f0*/  LOP3.LUT R6, R21, 0xffff0000, RZ, 0xc0, !PT ;  /* 0xffff000015067812 */ /* 0x000fe200078ec0ff */
[----:B------:R-:W-:-:S02]  /*a500*/  FMUL.FTZ R15, R15, R22 ;  /* 0x000000160f0f7220 */ /* 0x000fc40000410000 */
[C---:B------:R-:W-:Y:S02]  /*a510*/  FFMA.FTZ R21, R19.reuse, R22, -R20 ;  /* 0x0000001613157223 */ /* 0x040fe40000010814 */
[C---:B------:R-:W-:Y:S02]  /*a520*/  FMUL.FTZ R14, R8.reuse, R25 ;  /* 0x00000019080e7220 */ /* 0x040fe40000410000 */
[----:B------:R-:W-:Y:S01]  /*a530*/  FFMA.FTZ R20, R19, R23, R15 ;  /* 0x0000001713147223 */ /* 0x000fe2000001000f */
[C---:B------:R-:W-:Y:S01]  /*a540*/  SHF.L.U32 R15, R17.reuse, 0x10, RZ ;  /* 0x00000010110f7819 */ /* 0x040fe200000006ff */
[-C--:B------:R-:W-:Y:S01]  /*a550*/  FMUL.FTZ R8, R8, R24.reuse ;  /* 0x0000001808087220 */ /* 0x080fe20000410000 */
[C---:B------:R-:W-:Y:S01]  /*a560*/  LOP3.LUT R23, R16.reuse, 0xffff0000, RZ, 0xc0, !PT ;  /* 0xffff000010177812 */ /* 0x040fe200078ec0ff */
[----:B------:R-:W-:Y:S01]  /*a570*/  IMAD.U32 R22, R16, 0x10000, RZ ;  /* 0x0001000010167824 */ /* 0x000fe200078e00ff */
[----:B------:R-:W-:Y:S01]  /*a580*/  LOP3.LUT R17, R17, 0xffff0000, RZ, 0xc0, !PT ;  /* 0xffff000011117812 */ /* 0x000fe200078ec0ff */
[----:B------:R-:W-:-:S02]  /*a590*/  FFMA.FTZ R19, R18, R24, -R14 ;  /* 0x0000001812137223 */ /* 0x000fc4000001080e */
[----:B------:R-:W-:Y:S02]  /*a5a0*/  FFMA.FTZ R18, R18, R25, R8 ;  /* 0x0000001912127223 */ /* 0x000fe40000010008 */
[----:B------:R-:W-:Y:S02]  /*a5b0*/  FMUL.FTZ R14, R10, R22 ;  /* 0x000000160a0e7220 */ /* 0x000fe40000410000 */
[----:B------:R-:W-:Y:S02]  /*a5c0*/  FMUL.FTZ R8, R6, R23 ;  /* 0x0000001706087220 */ /* 0x000fe40000410000 */
[----:B------:R-:W-:Y:S02]  /*a5d0*/  FMUL.FTZ R10, R10, R15 ;  /* 0x0000000f0a0a7220 */ /* 0x000fe40000410000 */
[----:B------:R-:W-:Y:S02]  /*a5e0*/  FMUL.FTZ R6, R6, R17 ;  /* 0x0000001106067220 */ /* 0x000fe40000410000 */
[----:B------:R-:W-:-:S02]  /*a5f0*/  FFMA.FTZ R16, R11, R15, -R14 ;  /* 0x0000000f0b107223 */ /* 0x000fc4000001080e */
[----:B------:R-:W-:Y:S01]  /*a600*/  FFMA.FTZ R15, R11, R22, R10 ;  /* 0x000000160b0f7223 */ /* 0x000fe2000001000a */
[----:B------:R-:W-:Y:S01]  /*a610*/  F2FP.BF16.PACK_AB R10, R20, R21 ;  /* 0x00000015140a723e */ /* 0x000fe200000010ff */
[C---:B------:R-:W-:Y:S01]  /*a620*/  FFMA.FTZ R14, R9.reuse, R17, -R8 ;  /* 0x00000011090e7223 */ /* 0x040fe20000010808 */
[----:B------:R-:W-:Y:S01]  /*a630*/  F2FP.BF16.PACK_AB R11, R18, R19 ;  /* 0x00000013120b723e */ /* 0x000fe200000010ff */
[----:B------:R-:W-:Y:S01]  /*a640*/  FFMA.FTZ R6, R9, R23, R6 ;  /* 0x0000001709067223 */ /* 0x000fe20000010006 */
[----:B------:R-:W-:-:S04]  /*a650*/  F2FP.BF16.PACK_AB R8, R15, R16 ;  /* 0x000000100f08723e */ /* 0x000fc800000010ff */
[----:B------:R-:W-:-:S05]  /*a660*/  F2FP.BF16.PACK_AB R9, R6, R14 ;  /* 0x0000000e0609723e */ /* 0x000fca00000010ff */
[----:B------:R1:W-:Y:S02]  /*a670*/  STS.128 [R210+0x4100], R8 ;  /* 0x00410008d2007388 */ /* 0x0003e40000000c00 */
.L_x_977:
[----:B------:R-:W-:Y:S05]  /*a680*/  BSYNC B1 ;  /* 0x0000000000017941 */ /* 0x000fea0003800000 */
.L_x_976:
        /* <DEDUP_REMOVED lines=8> */
[--C-:B------:R-:W-:Y:S02]  /*a710*/  SHF.R.U64 R6, R4, 0x10, R5.reuse ;  /* 0x0000001004067819 */ /* 0x100fe40000001205 */
[----:B------:R-:W-:Y:S02]  /*a720*/  SHF.R.U32.HI R4, RZ, 0x10, R5 ;  /* 0x00000010ff047819 */ /* 0x000fe40000011605 */
[--C-:B------:R-:W-:Y:S02]  /*a730*/  SHF.R.U64 R5, R2, 0x10, R3.reuse ;  /* 0x0000001002057819 */ /* 0x100fe40000001203 */
[----:B------:R-:W-:Y:S02]  /*a740*/  SHF.R.U32.HI R2, RZ, 0x10, R3 ;  /* 0x00000010ff027819 */ /* 0x000fe40000011603 */
[----:B------:R-:W-:Y:S02]  /*a750*/  PRMT R14, R56, 0x5410, R4 ;  /* 0x00005410380e7816 */ /* 0x000fe40000000004 */
[----:B------:R-:W-:-:S02]  /*a760*/  PRMT R2, R55, 0x5410, R2 ;  /* 0x0000541037027816 */ /* 0x000fc40000000002 */
[----:B------:R-:W-:Y:S01]  /*a770*/  PRMT R15, R55, 0x5432, R5 ;  /* 0x00005432370f7816 */ /* 0x000fe20000000005 */
[----:B------:R-:W-:Y:S01]  /*a780*/  IMAD.U32 R19, R14, 0x10000, RZ ;  /* 0x000100000e137824 */ /* 0x000fe200078e00ff */
[C---:B------:R-:W-:Y:S01]  /*a790*/  LOP3.LUT R22, R2.reuse, 0xffff0000, RZ, 0xc0, !PT ;  /* 0xffff000002167812 */ /* 0x040fe200078ec0ff */
[----:B------:R-:W-:Y:S01]  /*a7a0*/  IMAD.U32 R20, R2, 0x10000, RZ ;  /* 0x0001000002147824 */ /* 0x000fe200078e00ff */
[----:B------:R-:W-:Y:S02]  /*a7b0*/  LOP3.LUT R21, R14, 0xffff0000, RZ, 0xc0, !PT ;  /* 0xffff00000e157812 */ /* 0x000fe400078ec0ff */
[----:B------:R-:W-:Y:S01]  /*a7c0*/  PRMT R16, R56, 0x5432, R6 ;  /* 0x0000543238107816 */ /* 0x000fe20000000006 */
[C---:B-1----:R-:W-:Y:S01]  /*a7d0*/  IMAD.U32 R18, R10.reuse, 0x10000, RZ ;  /* 0x000100000a127824 */ /* 0x042fe200078e00ff */
[----:B------:R-:W-:Y:S01]  /*a7e0*/  LOP3.LUT R10, R10, 0xffff0000, RZ, 0xc0, !PT ;  /* 0xffff00000a0a7812 */ /* 0x000fe200078ec0ff */
[C---:B------:R-:W-:Y:S01]  /*a7f0*/  IMAD.U32 R17, R11.reuse, 0x10000, RZ ;  /* 0x000100000b117824 */ /* 0x040fe200078e00ff */
[----:B------:R-:W-:-:S02]  /*a800*/  LOP3.LUT R3, R11, 0xffff0000, RZ, 0xc0, !PT ;  /* 0xffff00000b037812 */ /* 0x000fc400078ec0ff */
[----:B------:R-:W-:Y:S01]  /*a810*/  SHF.L.U32 R6, R8, 0x10, RZ ;  /* 0x0000001008067819 */ /* 0x000fe200000006ff */
[----:B------:R-:W-:Y:S01]  /*a820*/  FMUL.FTZ R11, R10, R20 ;  /* 0x000000140a0b7220 */ /* 0x000fe20000410000 */
[----:B------:R-:W-:Y:S01]  /*a830*/  LOP3.LUT R5, R8, 0xffff0000, RZ, 0xc0, !PT ;  /* 0xffff000008057812 */ /* 0x000fe200078ec0ff */
[-C--:B------:R-:W-:Y:S01]  /*a840*/  FMUL.FTZ R10, R10, R19.reuse ;  /* 0x000000130a0a7220 */ /* 0x080fe20000410000 */
[----:B------:R-:W-:Y:S01]  /*a850*/  LOP3.LUT R2, R9, 0xffff0000, RZ, 0xc0, !PT ;  /* 0xffff000009027812 */ /* 0x000fe200078ec0ff */
[----:B------:R-:W-:Y:S01]  /*a860*/  FMUL.FTZ R8, R3, R22 ;  /* 0x0000001603087220 */ /* 0x000fe20000410000 */
[----:B------:R-:W-:Y:S01]  /*a870*/  SHF.L.U32 R4, R9, 0x10, RZ ;  /* 0x0000001009047819 */ /* 0x000fe200000006ff */
[C---:B------:R-:W-:Y:S02]  /*a880*/  FFMA.FTZ R14, R18.reuse, R19, -R11 ;  /* 0x00000013120e7223 */ /* 0x040fe4000001080b */
[----:B------:R-:W-:Y:S01]  /*a890*/  FFMA.FTZ R10, R18, R20, R10 ;  /* 0x00000014120a7223 */ /* 0x000fe2000001000a */
[----:B------:R-:W-:Y:S01]  /*a8a0*/  LOP3.LUT R20, R15, 0xffff0000, RZ, 0xc0, !PT ;  /* 0xffff00000f147812 */ /* 0x000fe200078ec0ff */
[-C--:B------:R-:W-:Y:S01]  /*a8b0*/  FMUL.FTZ R3, R3, R21.reuse ;  /* 0x0000001503037220 */ /* 0x080fe20000410000 */
[C---:B------:R-:W-:Y:S01]  /*a8c0*/  SHF.L.U32 R18, R16.reuse, 0x10, RZ ;  /* 0x0000001010127819 */ /* 0x040fe200000006ff */
[----:B------:R-:W-:Y:S01]  /*a8d0*/  IMAD.U32 R19, R15, 0x10000, RZ ;  /* 0x000100000f137824 */ /* 0x000fe200078e00ff */
[----:B------:R-:W-:Y:S01]  /*a8e0*/  LOP3.LUT R15, R16, 0xffff0000, RZ, 0xc0, !PT ;  /* 0xffff0000100f7812 */ /* 0x000fe200078ec0ff */
[C---:B------:R-:W-:Y:S01]  /*a8f0*/  FFMA.FTZ R9, R17.reuse, R21, -R8 ;  /* 0x0000001511097223 */ /* 0x040fe20000010808 */
[----:B------:R-:W-:Y:S01]  /*a900*/  F2FP.BF16.PACK_AB R10, R10, R14 ;  /* 0x0000000e0a0a723e */ /* 0x000fe200000010ff */
[----:B------:R-:W-:-:S02]  /*a910*/  FFMA.FTZ R11, R17, R22, R3 ;  /* 0x00000016110b7223 */ /* 0x000fc40000010003 */
[----:B------:R-:W-:Y:S02]  /*a920*/  FMUL.FTZ R8, R5, R19 ;  /* 0x0000001305087220 */ /* 0x000fe40000410000 */
[C---:B------:R-:W-:Y:S01]  /*a930*/  FMUL.FTZ R3, R2.reuse, R20 ;  /* 0x0000001402037220 */ /* 0x040fe20000410000 */
[----:B------:R-:W-:Y:S01]  /*a940*/  F2FP.BF16.PACK_AB R11, R11, R9 ;  /* 0x000000090b0b723e */ /* 0x000fe200000010ff */
[-C--:B------:R-:W-:Y:S02]  /*a950*/  FMUL.FTZ R5, R5, R18.reuse ;  /* 0x0000001205057220 */ /* 0x080fe40000410000 */
[----:B------:R-:W-:Y:S02]  /*a960*/  FMUL.FTZ R2, R2, R15 ;  /* 0x0000000f02027220 */ /* 0x000fe40000410000 */
[C---:B------:R-:W-:Y:S02]  /*a970*/  FFMA.FTZ R8, R6.reuse, R18, -R8 ;  /* 0x0000001206087223 */ /* 0x040fe40000010808 */
[----:B------:R-:W-:-:S02]  /*a980*/  FFMA.FTZ R5, R6, R19, R5 ;  /* 0x0000001306057223 */ /* 0x000fc40000010005 */
[C---:B------:R-:W-:Y:S02]  /*a990*/  FFMA.FTZ R3, R4.reuse, R15, -R3 ;  /* 0x0000000f04037223 */ /* 0x040fe40000010803 */
[----:B------:R-:W-:Y:S01]  /*a9a0*/  FFMA.FTZ R2, R4, R20, R2 ;  /* 0x0000001404027223 */ /* 0x000fe20000010002 */
[----:B------:R-:W-:-:S04]  /*a9b0*/  F2FP.BF16.PACK_AB R8, R5, R8 ;  /* 0x000000080508723e */ /* 0x000fc800000010ff */
[----:B------:R-:W-:-:S05]  /*a9c0*/  F2FP.BF16.PACK_AB R9, R2, R3 ;  /* 0x000000030209723e */ /* 0x000fca00000010ff */
[----:B------:R1:W-:Y:S02]  /*a9d0*/  STS.128 [R210+0x1100], R8 ;  /* 0x00110008d2007388 */ /* 0x0003e40000000c00 */
.L_x_983:
[----:B------:R-:W-:Y:S05]  /*a9e0*/  BSYNC B0 ;  /* 0x0000000000007941 */ /* 0x000fea0003800000 */
.L_x_982:
[----:B------:R-:W-:-:S13]  /*a9f0*/  ISETP.GE.AND P0, PT, R100, c[0x0][0x27c], PT ;  /* 0x00009f0064007a0c */ /* 0x000fda0003f06270 */
[----:B------:R-:W-:Y:S05]  /*aa00*/  @P0 BRA `(.L_x_981) ;  /* 0x000002e000000947 */ /* 0x000fea0003800000 */
[----:B-1----:R-:W1:Y:S01]  /*aa10*/  LDS.128 R8, [R210+0x5100] ;  /* 0x00510000d2087984 */ /* 0x002e620000000c00 */
[----:B------:R-:W-:Y:S02]  /*aa20*/  SHF.R.U64 R2, R38, 0x10, R39 ;  /* 0x0000001026027819 */ /* 0x000fe40000001227 */
[----:B------:R-:W-:Y:S02]  /*aa30*/  SHF.R.U32.HI R5, RZ, 0x10, R35 ;  /* 0x00000010ff057819 */ /* 0x000fe40000011623 */
[----:B------:R-:W-:Y:S02]  /*aa40*/  SHF.R.U32.HI R3, RZ, 0x10, R39 ;  /* 0x00000010ff037819 */ /* 0x000fe40000011627 */
[C---:B------:R-:W-:Y:S02]  /*aa50*/  PRMT R16, R58.reuse, 0x5432, R2 ;  /* 0x000054323a107816 */ /* 0x040fe40000000002 */
[----:B------:R-:W-:Y:S02]  /*aa60*/  PRMT R2, R57, 0x5410, R5 ;  /* 0x0000541039027816 */ /* 0x000fe40000000005 */
[----:B------:R-:W-:-:S02]  /*aa70*/  PRMT R14, R58, 0x5410, R3 ;  /* 0x000054103a0e7816 */ /* 0x000fc40000000003 */
[----:B------:R-:W-:Y:S01]  /*aa80*/  SHF.R.U64 R4, R34, 0x10, R35 ;  /* 0x0000001022047819 */ /* 0x000fe20000001223 */
[C---:B------:R-:W-:Y:S01]  /*aa90*/  IMAD.U32 R20, R2.reuse, 0x10000, RZ ;  /* 0x0001000002147824 */ /* 0x040fe200078e00ff */
[----:B------:R-:W-:Y:S01]  /*aaa0*/  LOP3.LUT R22, R2, 0xffff0000, RZ, 0xc0, !PT ;  /* 0xffff000002167812 */ /* 0x000fe200078ec0ff */
[C---:B------:R-:W-:Y:S01]  /*aab0*/  IMAD.U32 R19, R14.reuse, 0x10000, RZ ;  /* 0x000100000e137824 */ /* 0x040fe200078e00ff */
[----:B------:R-:W-:Y:S02]  /*aac0*/  PRMT R15, R57, 0x5432, R4 ;  /* 0x00005432390f7816 */ /* 0x000fe40000000004 */
[----:B------:R-:W-:Y:S01]  /*aad0*/  LOP3.LUT R21, R14, 0xffff0000, RZ, 0xc0, !PT ;  /* 0xffff00000e157812 */ /* 0x000fe200078ec0ff */
        /* <DEDUP_REMOVED lines=33> */
.L_x_981:
[----:B------:R-:W-:Y:S05]  /*acf0*/  BSYNC B1 ;  /* 0x0000000000017941 */ /* 0x000fea0003800000 */
.L_x_980:
        /* <DEDUP_REMOVED lines=53> */
.L_x_987:
[----:B------:R-:W-:Y:S05]  /*b050*/  BSYNC B0 ;  /* 0x0000000000007941 */ /* 0x000fea0003800000 */
.L_x_986:
        /* <DEDUP_REMOVED lines=48> */
.L_x_985:
[----:B------:R-:W-:Y:S05]  /*b360*/  BSYNC B1 ;  /* 0x0000000000017941 */ /* 0x000fea0003800000 */
.L_x_984:
[----:B------:R-:W-:-:S04]  /*b370*/  IADD3 R2, R101, 0x60, RZ ;  /* 0x0000006065027810 */ /* 0x000fc80007ffe0ff */
        /* <DEDUP_REMOVED lines=15> */
[----:B------:R-:W-:Y:S01]  /*b470*/  IMAD.U32 R19, R14, 0x10000, RZ ;  /* 0x000100000e137824 */ /* 0x000fe200078e00ff */
        /* <DEDUP_REMOVED lines=35> */
.L_x_990:
[----:B------:R-:W-:Y:S05]  /*b6b0*/  BSYNC B0 ;  /* 0x0000000000007941 */ /* 0x000fea0003800000 */
.L_x_989:
        /* <DEDUP_REMOVED lines=47> */
[----:B------:R1:W-:Y:S01]  /*b9b0*/  STS.128 [R210+0x7100], R8 ;  /* 0x00710008d2007388 */ /* 0x0003e20000000c00 */
[----:B------:R-:W-:Y:S05]  /*b9c0*/  BRA `(.L_x_988) ;  /* 0x0000264000007947 */ /* 0x000fea0003800000 */
.L_x_967:
[----:B------:R-:W-:Y:S01]  /*b9d0*/  ISETP.NE.AND P0, PT, R70, 0x1, PT ;  /* 0x000000014600780c */ /* 0x000fe20003f05270 */
[----:B------:R-:W-:Y:S01]  /*b9e0*/  IMAD.MOV.U32 R9, RZ, RZ, R3 ;  /* 0x000000ffff097224 */ /* 0x000fe200078e0003 */
[----:B------:R-:W-:Y:S01]  /*b9f0*/  CS2R R26, SRZ ;  /* 0x00000000001a7805 */ /* 0x000fe2000001ff00 */
[----:B------:R-:W-:-:S10]  /*ba00*/  CS2R R24, SRZ ;  /* 0x0000000000187805 */ /* 0x000fd4000001ff00 */
[----:B------:R-:W-:-:S05]  /*ba10*/  @P0 IMAD.HI.U32 R5, R2, c[0x0][0x2c8], RZ ;  /* 0x0000b20002050a27 */ /* 0x000fca00078e00ff */
[----:B------:R-:W-:-:S04]  /*ba20*/  @P0 SHF.R.U32.HI R2, RZ, c[0x0][0x2cc], R5 ;  /* 0x0000b300ff020a19 */ /* 0x000fc80000011605 */
[----:B------:R-:W-:Y:S01]  /*ba30*/  SHF.R.S32.HI R5, RZ, 0x1f, R2 ;  /* 0x0000001fff057819 */ /* 0x000fe20000011402 */
[----:B------:R-:W-:-:S04]  /*ba40*/  IMAD.WIDE.U32 R8, R2, c[0x0][0x280], R8 ;  /* 0x0000a00002087a25 */ /* 0x000fc800078e0008 */
[----:B------:R-:W-:Y:S01]  /*ba50*/  IMAD R10, R5, c[0x0][0x280], RZ ;  /* 0x0000a000050a7a24 */ /* 0x000fe200078e02ff */
[----:B------:R-:W-:-:S03]  /*ba60*/  LEA R28, P0, R8, c[0x0][0x270], 0x1 ;  /* 0x00009c00081c7a11 */ /* 0x000fc600078008ff */
[----:B------:R-:W-:-:S04]  /*ba70*/  IMAD R3, R2, c[0x0][0x284], R10 ;  /* 0x0000a10002037a24 */ /* 0x000fc800078e020a */
[----:B------:R-:W-:-:S05]  /*ba80*/  IMAD.IADD R3, R9, 0x1, R3 ;  /* 0x0000000109037824 */ /* 0x000fca00078e0203 */
[----:B------:R-:W-:Y:S01]  /*ba90*/  LEA.HI.X R15, R8, c[0x0][0x274], R3, 0x1, P0 ;  /* 0x00009d00080f7a11 */ /* 0x000fe200000f0c03 */
[----:B------:R-:W-:Y:S02]  /*baa0*/  IMAD R3, R5, c[0x0][0x290], RZ ;  /* 0x0000a40005037a24 */ /* 0x000fe400078e02ff */
[----:B------:R-:W-:-:S04]  /*bab0*/  IMAD.MOV.U32 R5, RZ, RZ, R6 ;  /* 0x000000ffff057224 */ /* 0x000fc800078e0006 */
[----:B------:R-:W-:-:S04]  /*bac0*/  IMAD.WIDE.U32 R4, R2, c[0x0][0x290], R4 ;  /* 0x0000a40002047a25 */ /* 0x000fc800078e0004 */
[----:B------:R-:W-:Y:S01]  /*bad0*/  IMAD R2, R2, c[0x0][0x294], R3 ;  /* 0x0000a50002027a24 */ /* 0x000fe200078e0203 */
[C---:B------:R-:W-:Y:S01]  /*bae0*/  LEA R14, P0, R4.reuse, c[0x0][0x288], 0x1 ;  /* 0x0000a200040e7a11 */ /* 0x040fe200078008ff */
[----:B------:R-:W-:Y:S02]  /*baf0*/  SHFL.IDX PT, R3, R15, RZ, 0x181f ;  /* 0x00181fff0f037589 */ /* 0x000fe400000e0000 */
[----:B------:R-:W-:Y:S02]  /*bb00*/  IMAD.IADD R2, R5, 0x1, R2 ;  /* 0x0000000105027824 */ /* 0x000fe400078e0202 */
[----:B------:R-:W-:Y:S03]  /*bb10*/  SHFL.IDX PT, R8, R14, RZ, 0x181f ;  /* 0x00181fff0e087589 */ /* 0x000fe600000e0000 */
[----:B------:R-:W-:Y:S02]  /*bb20*/  LEA.HI.X R6, R4, c[0x0][0x28c], R2, 0x1, P0 ;  /* 0x0000a30004067a11 */ /* 0x000fe400000f0c02 */
[----:B------:R-:W1:Y:S01]  /*bb30*/  SHFL.IDX PT, R2, R28, RZ, 0x181f ;  /* 0x00181fff1c027589 */ /* 0x000e6200000e0000 */
[----:B------:R-:W-:-:S03]  /*bb40*/  ISETP.GE.OR P0, PT, R76, c[0x0][0x27c], P3 ;  /* 0x00009f004c007a0c */ /* 0x000fc60001f06670 */
[----:B------:R-:W2:Y:S10]  /*bb50*/  SHFL.IDX PT, R9, R6, RZ, 0x181f ;  /* 0x00181fff06097589 */ /* 0x000eb400000e0000 */
[C---:B------:R-:W-:Y:S01]  /*bb60*/  @!P0 IMAD.SHL.U32 R4, R76.reuse, 0x2, RZ ;  /* 0x000000024c048824 */ /* 0x040fe200078e00ff */
[----:B------:R-:W-:-:S04]  /*bb70*/  @!P0 SHF.L.U64.HI R5, R76, 0x1, R77 ;  /* 0x000000014c058819 */ /* 0x000fc8000001024d */
[----:B-1----:R-:W-:-:S04]  /*bb80*/  @!P0 IADD3 R2, P1, R2, R4, RZ ;  /* 0x0000000402028210 */ /* 0x002fc80007f3e0ff */
[----:B------:R-:W-:Y:S02]  /*bb90*/  @!P0 IADD3.X R3, R3, R5, RZ, P1, !PT ;  /* 0x0000000503038210 */ /* 0x000fe40000ffe4ff */
[----:B------:R-:W-:Y:S01]  /*bba0*/  @!P0 IADD3 R4, P1, R8, R4, RZ ;  /* 0x0000000408048210 */ /* 0x000fe20007f3e0ff */
[----:B------:R-:W-:Y:S01]  /*bbb0*/  CS2R R22, SRZ ;  /* 0x0000000000167805 */ /* 0x000fe2000001ff00 */
[----:B------:R-:W-:Y:S01]  /*bbc0*/  CS2R R20, SRZ ;  /* 0x0000000000147805 */ /* 0x000fe2000001ff00 */
[----:B------:R-:W3:Y:S02]  /*bbd0*/  @!P0 LD.E.128 R24, [R2.64] ;  /* 0x0000000802188980 */ /* 0x000ee4000c101d00 */
[----:B--2---:R-:W-:-:S05]  /*bbe0*/  @!P0 IMAD.X R5, R9, 0x1, R5, P1 ;  /* 0x0000000109058824 */ /* 0x004fca00008e0605 */
[----:B------:R-:W2:Y:S01]  /*bbf0*/  @!P0 LD.E.128 R20, [R4.64] ;  /* 0x0000000804148980 */ /* 0x000ea2000c101d00 */
[----:B------:R-:W-:Y:S03]  /*bc00*/  BSSY B0, `(.L_x_991) ;  /* 0x0000025000007945 */ /* 0x000fe60003800000 */
[----:B------:R1:W4:Y:S01]  /*bc10*/  SHFL.IDX PT, R29, R28, 0x1, 0x181f ;  /* 0x00381f001c1d7f89 */ /* 0x00032200000e0000 */
[----:B------:R-:W-:-:S03]  /*bc20*/  CS2R R18, SRZ ;  /* 0x0000000000127805 */ /* 0x000fc6000001ff00 */
[----:B------:R1:W1:Y:S01]  /*bc30*/  SHFL.IDX PT, R30, R14, 0x1, 0x181f ;  /* 0x00381f000e1e7f89 */ /* 0x00026200000e0000 */
[----:B------:R-:W-:-:S03]  /*bc40*/  CS2R R16, SRZ ;  /* 0x0000000000107805 */ /* 0x000fc6000001ff00 */
[----:B------:R1:W1:Y:S01]  /*bc50*/  SHFL.IDX PT, R31, R15, 0x1, 0x181f ;  /* 0x00381f000f1f7f89 */ /* 0x00026200000e0000 */
[----:B------:R-:W-:-:S03]  /*bc60*/  ISETP.GE.AND P2, PT, R76, c[0x0][0x27c], PT ;  /* 0x00009f004c007a0c */ /* 0x000fc60003f46270 */
[----:B------:R1:W1:Y:S01]  /*bc70*/  SHFL.IDX PT, R32, R6, 0x1, 0x181f ;  /* 0x00381f0006207f89 */ /* 0x00026200000e0000 */
[----:B---3--:R-:W-:Y:S02]  /*bc80*/  IMAD.MOV.U32 R11, RZ, RZ, R26 ;  /* 0x000000ffff0b7224 */ /* 0x008fe400078e001a */
[----:B------:R-:W-:Y:S01]  /*bc90*/  IMAD.MOV.U32 R10, RZ, RZ, R27 ;  /* 0x000000ffff0a7224 */ /* 0x000fe200078e001b */
[----:B------:R-:W-:Y:S01]  /*bca0*/  MOV R9, R24 ;  /* 0x0000001800097202 */ /* 0x000fe20000000f00 */
[----:B------:R-:W-:Y:S01]  /*bcb0*/  IMAD.MOV.U32 R8, RZ, RZ, R25 ;  /* 0x000000ffff087224 */ /* 0x000fe200078e0019 */
[----:B------:R-:W-:Y:S01]  /*bcc0*/  PRMT R39, R39, 0x5410, R11 ;  /* 0x0000541027277816 */ /* 0x000fe2000000000b */
[----:B--2---:R-:W-:Y:S01]  /*bcd0*/  IMAD.MOV.U32 R5, RZ, RZ, R22 ;  /* 0x000000ffff057224 */ /* 0x004fe200078e0016 */
[----:B------:R-:W-:Y:S01]  /*bce0*/  PRMT R38, R38, 0x5410, R10 ;  /* 0x0000541026267816 */ /* 0x000fe2000000000a */
[----:B------:R-:W-:Y:S01]  /*bcf0*/  IMAD.MOV.U32 R4, RZ, RZ, R23 ;  /* 0x000000ffff047224 */ /* 0x000fe200078e0017 */
[----:B------:R-:W-:Y:S01]  /*bd00*/  MOV R3, R20 ;  /* 0x0000001400037202 */ /* 0x000fe20000000f00 */
[----:B------:R-:W-:Y:S01]  /*bd10*/  IMAD.MOV.U32 R2, RZ, RZ, R21 ;  /* 0x000000ffff027224 */ /* 0x000fe200078e0015 */
[----:B------:R-:W-:Y:S01]  /*bd20*/  PRMT R37, R8, 0x5410, R9 ;  /* 0x0000541008257816 */ /* 0x000fe20000000009 */
[----:B------:R-:W-:Y:S01]  /*bd30*/  CS2R R10, SRZ ;  /* 0x00000000000a7805 */ /* 0x000fe2000001ff00 */
[----:B------:R-:W-:Y:S01]  /*bd40*/  PRMT R39, R5, 0x7610, R39 ;  /* 0x0000761005277816 */ /* 0x000fe20000000027 */
[----:B------:R-:W-:Y:S01]  /*bd50*/  CS2R R8, SRZ ;  /* 0x0000000000087805 */ /* 0x000fe2000001ff00 */
[----:B------:R-:W-:-:S02]  /*bd60*/  PRMT R38, R4, 0x7610, R38 ;  /* 0x0000761004267816 */ /* 0x000fc40000000026 */
[----:B------:R-:W-:Y:S01]  /*bd70*/  PRMT R36, R2, 0x5410, R3 ;  /* 0x0000541002247816 */ /* 0x000fe20000000003 */
[----:B------:R-:W-:Y:S05]  /*bd80*/  @P4 BRA `(.L_x_992) ;  /* 0x000000c000004947 */ /* 0x000fea0003800000 */
[----:B-1--4-:R-:W-:Y:S01]  /*bd90*/  CS2R R16, SRZ ;  /* 0x0000000000107805 */ /* 0x012fe2000001ff00 */
[----:B------:R-:W-:Y:S01]  /*bda0*/  CS2R R10, SRZ ;  /* 0x00000000000a7805 */ /* 0x000fe2000001ff00 */
[----:B------:R-:W-:Y:S01]  /*bdb0*/  CS2R R8, SRZ ;  /* 0x0000000000087805 */ /* 0x000fe2000001ff00 */
[----:B------:R-:W-:Y:S05]  /*bdc0*/  @P2 BRA `(.L_x_992) ;  /* 0x0000008000002947 */ /* 0x000fea0003800000 */
[C---:B------:R-:W-:Y:S01]  /*bdd0*/  IMAD.SHL.U32 R4, R76.reuse, 0x2, RZ ;  /* 0x000000024c047824 */ /* 0x040fe200078e00ff */
[----:B------:R-:W-:-:S04]  /*bde0*/  SHF.L.U64.HI R5, R76, 0x1, R77 ;  /* 0x000000014c057819 */ /* 0x000fc8000001024d */
[----:B------:R-:W-:-:S05]  /*bdf0*/  IADD3 R2, P0, R29, R4, RZ ;  /* 0x000000041d027210 */ /* 0x000fca0007f1e0ff */
[----:B------:R-:W-:Y:S01]  /*be00*/  IMAD.X R3, R31, 0x1, R5, P0 ;  /* 0x000000011f037824 */ /* 0x000fe200000e0605 */
[----:B------:R-:W-:-:S04]  /*be10*/  IADD3 R4, P0, R30, R4, RZ ;  /* 0x000000041e047210 */ /* 0x000fc80007f1e0ff */
[----:B------:R1:W5:Y:S01]  /*be20*/  LD.E.128 R16, [R2.64] ;  /* 0x0000000802107980 */ /* 0x000362000c101d00 */
[----:B------:R-:W-:-:S05]  /*be30*/  IMAD.X R5, R32, 0x1, R5, P0 ;  /* 0x0000000120057824 */ /* 0x000fca00000e0605 */
[----:B------:R1:W5:Y:S03]  /*be40*/  LD.E.128 R8, [R4.64] ;  /* 0x0000000804087980 */ /* 0x000366000c101d00 */
.L_x_992:
[----:B-1--4-:R-:W-:Y:S05]  /*be50*/  BSYNC B0 ;  /* 0x0000000000007941 */ /* 0x012fea0003800000 */
.L_x_991:
[----:B------:R-:W1:Y:S01]  /*be60*/  SHFL.IDX PT, R4, R28, 0x2, 0x181f ;  /* 0x00581f001c047f89 */ /* 0x000e6200000e0000 */
[C---:B------:R-:W-:Y:S01]  /*be70*/  ISETP.GE.OR P0, PT, R76.reuse, c[0x0][0x27c], P5 ;  /* 0x00009f004c007a0c */ /* 0x040fe20002f06670 */
[----:B------:R-:W-:Y:S01]  /*be80*/  CS2R R46, SRZ ;  /* 0x00000000002e7805 */ /* 0x000fe2000001ff00 */
[----:B------:R-:W-:Y:S01]  /*be90*/  CS2R R44, SRZ ;  /* 0x00000000002c7805 */ /* 0x000fe2000001ff00 */
[----:B------:R-:W2:Y:S04]  /*bea0*/  SHFL.IDX PT, R5, R15, 0x2, 0x181f ;  /* 0x00581f000f057f89 */ /* 0x000ea800000e0000 */
[----:B------:R-:W3:Y:S04]  /*beb0*/  SHFL.IDX PT, R29, R14, 0x2, 0x181f ;  /* 0x00581f000e1d7f89 */ /* 0x000ee800000e0000 */
[----:B------:R-:W4:Y:S02]  /*bec0*/  SHFL.IDX PT, R30, R6, 0x2, 0x181f ;  /* 0x00581f00061e7f89 */ /* 0x000f2400000e0000 */
[C---:B------:R-:W-:Y:S01]  /*bed0*/  @!P0 IMAD.SHL.U32 R2, R76.reuse, 0x2, RZ ;  /* 0x000000024c028824 */ /* 0x040fe200078e00ff */
[----:B------:R-:W-:-:S04]  /*bee0*/  @!P0 SHF.L.U64.HI R3, R76, 0x1, R77 ;  /* 0x000000014c038819 */ /* 0x000fc8000001024d */
[----:B-1----:R-:W-:-:S05]  /*bef0*/  @!P0 IADD3 R4, P1, R4, R2, RZ ;  /* 0x0000000204048210 */ /* 0x002fca0007f3e0ff */
[----:B--2---:R-:W-:Y:S01]  /*bf00*/  @!P0 IMAD.X R5, R5, 0x1, R3, P1 ;  /* 0x0000000105058824 */ /* 0x004fe200008e0603 */
[----:B---3--:R-:W-:Y:S01]  /*bf10*/  @!P0 IADD3 R2, P1, R29, R2, RZ ;  /* 0x000000021d028210 */ /* 0x008fe20007f3e0ff */
[----:B------:R-:W-:-:S03]  /*bf20*/  CS2R R50, SRZ ;  /* 0x0000000000327805 */ /* 0x000fc6000001ff00 */
[----:B------:R1:W2:Y:S01]  /*bf30*/  @!P0 LD.E.128 R44, [R4.64] ;  /* 0x00000008042c8980 */ /* 0x0002a2000c101d00 */
[----:B------:R-:W-:Y:S01]  /*bf40*/  CS2R R48, SRZ ;  /* 0x0000000000307805 */ /* 0x000fe2000001ff00 */
[----:B----4-:R-:W-:-:S05]  /*bf50*/  @!P0 IMAD.X R3, R30, 0x1, R3, P1 ;  /* 0x000000011e038824 */ /* 0x010fca00008e0603 */
[----:B------:R3:W4:Y:S01]  /*bf60*/  @!P0 LD.E.128 R48, [R2.64] ;  /* 0x0000000802308980 */ /* 0x000722000c101d00 */
[----:B-1---5:R-:W-:Y:S01]  /*bf70*/  IMAD.MOV.U32 R4, RZ, RZ, R19 ;  /* 0x000000ffff047224 */ /* 0x022fe200078e0013 */
[----:B------:R-:W-:Y:S01]  /*bf80*/  MOV R5, R18 ;  /* 0x0000001200057202 */ /* 0x000fe20000000f00 */
[----:B---3--:R-:W-:Y:S02]  /*bf90*/  IMAD.MOV.U32 R3, RZ, RZ, R16 ;  /* 0x000000ffff037224 */ /* 0x008fe400078e0010 */
[----:B------:R-:W-:Y:S01]  /*bfa0*/  IMAD.MOV.U32 R2, RZ, RZ, R17 ;  /* 0x000000ffff027224 */ /* 0x000fe200078e0011 */
[----:B------:R-:W-:Y:S01]  /*bfb0*/  PRMT R67, R4, 0x5410, R5 ;  /* 0x0000541004437816 */ /* 0x000fe20000000005 */
[----:B------:R-:W-:Y:S01]  /*bfc0*/  IMAD.MOV.U32 R4, RZ, RZ, R11 ;  /* 0x000000ffff047224 */ /* 0x000fe200078e000b */
[----:B------:R-:W-:Y:S02]  /*bfd0*/  MOV R5, R10 ;  /* 0x0000000a00057202 */ /* 0x000fe40000000f00 */
[----:B------:R-:W-:Y:S01]  /*bfe0*/  PRMT R65, R2, 0x5410, R3 ;  /* 0x0000541002417816 */ /* 0x000fe20000000003 */
[----:B------:R-:W-:-:S02]  /*bff0*/  IMAD.MOV.U32 R3, RZ, RZ, R8 ;  /* 0x000000ffff037224 */ /* 0x000fc400078e0008 */
[----:B------:R-:W-:Y:S01]  /*c000*/  IMAD.MOV.U32 R2, RZ, RZ, R9 ;  /* 0x000000ffff027224 */ /* 0x000fe200078e0009 */
[----:B------:R-:W-:-:S04]  /*c010*/  PRMT R66, R4, 0x5410, R5 ;  /* 0x0000541004427816 */ /* 0x000fc80000000005 */
[----:B------:R-:W-:Y:S01]  /*c020*/  PRMT R64, R2, 0x5410, R3 ;  /* 0x0000541002407816 */ /* 0x000fe20000000003 */
[----:B------:R1:W3:Y:S01]  /*c030*/  SHFL.IDX PT, R29, R15, 0x3, 0x181f ;  /* 0x00781f000f1d7f89 */ /* 0x0002e200000e0000 */
[----:B------:R-:W-:Y:S03]  /*c040*/  BSSY B0, `(.L_x_993) ;  /* 0x0000021000007945 */ /* 0x000fe60003800000 */
[----:B------:R1:W1:Y:S01]  /*c050*/  SHFL.IDX PT, R15, R28, 0x3, 0x181f ;  /* 0x00781f001c0f7f89 */ /* 0x00026200000e0000 */
[----:B------:R-:W-:-:S03]  /*c060*/  CS2R R58, SRZ ;  /* 0x00000000003a7805 */ /* 0x000fc6000001ff00 */
[----:B------:R-:W1:Y:S01]  /*c070*/  SHFL.IDX PT, R14, R14, 0x3, 0x181f ;  /* 0x00781f000e0e7f89 */ /* 0x000e6200000e0000 */
[----:B------:R-:W-:-:S03]  /*c080*/  CS2R R56, SRZ ;  /* 0x0000000000387805 */ /* 0x000fc6000001ff00 */
[----:B------:R-:W1:Y:S01]  /*c090*/  SHFL.IDX PT, R6, R6, 0x3, 0x181f ;  /* 0x00781f0006067f89 */ /* 0x000e6200000e0000 */
[----:B------:R-:W-:Y:S01]  /*c0a0*/  CS2R R54, SRZ ;  /* 0x0000000000367805 */ /* 0x000fe2000001ff00 */
[----:B------:R-:W-:Y:S01]  /*c0b0*/  CS2R R52, SRZ ;  /* 0x0000000000347805 */ /* 0x000fe2000001ff00 */
[----:B--2---:R-:W-:Y:S01]  /*c0c0*/  IMAD.MOV.U32 R4, RZ, RZ, R47 ;  /* 0x000000ffff047224 */ /* 0x004fe200078e002f */
[----:B------:R-:W-:Y:S01]  /*c0d0*/  MOV R5, R46 ;  /* 0x0000002e00057202 */ /* 0x000fe20000000f00 */
[----:B------:R-:W-:Y:S01]  /*c0e0*/  IMAD.MOV.U32 R3, RZ, RZ, R44 ;  /* 0x000000ffff037224 */ /* 0x000fe200078e002c */
[----:B------:R-:W-:Y:S02]  /*c0f0*/  MOV R2, R45 ;  /* 0x0000002d00027202 */ /* 0x000fe40000000f00 */
[----:B------:R-:W-:Y:S02]  /*c100*/  PRMT R72, R4, 0x5410, R5 ;  /* 0x0000541004487816 */ /* 0x000fe40000000005 */
[----:B------:R-:W-:Y:S01]  /*c110*/  PRMT R70, R2, 0x5410, R3 ;  /* 0x0000541002467816 */ /* 0x000fe20000000003 */
[----:B----4-:R-:W-:Y:S01]  /*c120*/  IMAD.MOV.U32 R5, RZ, RZ, R50 ;  /* 0x000000ffff057224 */ /* 0x010fe200078e0032 */
[----:B------:R-:W-:Y:S01]  /*c130*/  MOV R3, R48 ;  /* 0x0000003000037202 */ /* 0x000fe20000000f00 */
[----:B------:R-:W-:-:S02]  /*c140*/  IMAD.MOV.U32 R4, RZ, RZ, R51 ;  /* 0x000000ffff047224 */ /* 0x000fc400078e0033 */
[----:B------:R-:W-:-:S03]  /*c150*/  IMAD.MOV.U32 R2, RZ, RZ, R49 ;  /* 0x000000ffff027224 */ /* 0x000fc600078e0031 */
[----:B------:R-:W-:Y:S02]  /*c160*/  PRMT R71, R4, 0x5410, R5 ;  /* 0x0000541004477816 */ /* 0x000fe40000000005 */
[----:B------:R-:W-:Y:S01]  /*c170*/  PRMT R69, R2, 0x5410, R3 ;  /* 0x0000541002457816 */ /* 0x000fe20000000003 */
[----:B------:R-:W-:Y:S05]  /*c180*/  @P6 BRA `(.L_x_994) ;  /* 0x000000c000006947 */ /* 0x000fea0003800000 */
[----:B-1-3--:R-:W-:Y:S01]  /*c190*/  CS2R R56, SRZ ;  /* 0x0000000000387805 */ /* 0x00afe2000001ff00 */
[----:B------:R-:W-:Y:S01]  /*c1a0*/  CS2R R54, SRZ ;  /* 0x0000000000367805 */ /* 0x000fe2000001ff00 */
[----:B------:R-:W-:Y:S01]  /*c1b0*/  CS2R R52, SRZ ;  /* 0x0000000000347805 */ /* 0x000fe2000001ff00 */
[----:B------:R-:W-:Y:S05]  /*c1c0*/  @P2 BRA `(.L_x_994) ;  /* 0x0000008000002947 */ /* 0x000fea0003800000 */
[C---:B------:R-:W-:Y:S01]  /*c1d0*/  IMAD.SHL.U32 R2, R76.reuse, 0x2, RZ ;  /* 0x000000024c027824 */ /* 0x040fe200078e00ff */
[----:B------:R-:W-:-:S04]  /*c1e0*/  SHF.L.U64.HI R3, R76, 0x1, R77 ;  /* 0x000000014c037819 */ /* 0x000fc8000001024d */
[-C--:B------:R-:W-:Y:S02]  /*c1f0*/  IADD3 R4, P1, R15, R2.reuse, RZ ;  /* 0x000000020f047210 */ /* 0x080fe40007f3e0ff */
[----:B------:R-:W-:-:S03]  /*c200*/  IADD3 R2, P0, R14, R2, RZ ;  /* 0x000000020e027210 */ /* 0x000fc60007f1e0ff */
[--C-:B------:R-:W-:Y:S02]  /*c210*/  IMAD.X R5, R29, 0x1, R3.reuse, P1 ;  /* 0x000000011d057824 */ /* 0x100fe400008e0603 */
[----:B------:R-:W-:-:S03]  /*c220*/  IMAD.X R3, R6, 0x1, R3, P0 ;  /* 0x0000000106037824 */ /* 0x000fc600000e0603 */
[----:B------:R1:W5:Y:S04]  /*c230*/  LD.E.128 R56, [R4.64] ;  /* 0x0000000804387980 */ /* 0x000368000c101d00 */
[----:B------:R1:W5:Y:S02]  /*c240*/  LD.E.128 R52, [R2.64] ;  /* 0x0000000802347980 */ /* 0x000364000c101d00 */
.L_x_994:
[----:B-1-3--:R-:W-:Y:S05]  /*c250*/  BSYNC B0 ;  /* 0x0000000000007941 */ /* 0x00afea0003800000 */
.L_x_993:
[----:B------:R-:W-:Y:S01]  /*c260*/  IADD3 R4, -R94, R60, RZ ;  /* 0x0000003c5e047210 */ /* 0x000fe20007ffe1ff */
[----:B-----5:R-:W-:Y:S01]  /*c270*/  IMAD.MOV.U32 R2, RZ, RZ, R58 ;  /* 0x000000ffff027224 */ /* 0x020fe200078e003a */
[----:B------:R-:W-:-:S04]  /*c280*/  DEPBAR.LE SB0, 0x1 ;  /* 0x000080400000791a */ /* 0x000fc80000000000 */
[----:B------:R-:W-:Y:S01]  /*c290*/  IMNMX R62, R4, 0x80, PT ;  /* 0x00000080043e7817 */ /* 0x000fe20003800200 */
[----:B------:R-:W-:Y:S01]  /*c2a0*/  IMAD.MOV.U32 R5, RZ, RZ, R59 ;  /* 0x000000ffff057224 */ /* 0x000fe200078e003b */
[----:B------:R-:W-:Y:S01]  /*c2b0*/  MOV R4, R55 ;  /* 0x0000003700047202 */ /* 0x000fe20000000f00 */
[----:B------:R-:W-:Y:S01]  /*c2c0*/  IMAD.MOV.U32 R3, RZ, RZ, R56 ;  /* 0x000000ffff037224 */ /* 0x000fe200078e0038 */
[----:B------:R-:W-:Y:S01]  /*c2d0*/  BAR.SYNC.DEFER_BLOCKING 0x0 ;  /* 0x0000000000007b1d */ /* 0x000fe20000010000 */
[----:B------:R-:W-:Y:S02]  /*c2e0*/  ISETP.GE.OR P0, PT, R101, R62, P2 ;  /* 0x0000003e6500720c */ /* 0x000fe40001706670 */
        /* <DEDUP_REMOVED lines=10> */
[----:B------:R-:W-:Y:S01]  /*c390*/  IMAD.MOV.U32 R2, RZ, RZ, c[0x0][0x27c] ;  /* 0x00009f00ff027624 */ /* 0x000fe200078e00ff */
[----:B------:R-:W1:Y:S01]  /*c3a0*/  LDS.128 R32, [R210+0x100] ;  /* 0x00010000d2207984 */ /* 0x000e620000000c00 */
[C---:B------:R-:W-:Y:S01]  /*c3b0*/  IMAD.SHL.U32 R6, R101.reuse, 0x40, RZ ;  /* 0x0000004065067824 */ /* 0x040fe200078e00ff */
[----:B------:R-:W-:Y:S01]  /*c3c0*/  SHF.R.U64 R15, R20, 0x10, R21 ;  /* 0x00000010140f7819 */ /* 0x000fe20000001215 */
[----:B------:R-:W-:Y:S01]  /*c3d0*/  IMAD.SHL.U32 R14, R101, 0x40, RZ ;  /* 0x00000040650e7824 */ /* 0x000fe200078e00ff */
[----:B------:R-:W-:Y:S02]  /*c3e0*/  LEA.HI R2, R2, R102, RZ, 0x1d ;  /* 0x0000006602027211 */ /* 0x000fe400078fe8ff */
[----:B------:R-:W-:-:S02]  /*c3f0*/  LOP3.LUT R6, R6, 0x1c0, RZ, 0xc0, !PT ;  /* 0x000001c006067812 */ /* 0x000fc400078ec0ff */
[----:B------:R-:W-:Y:S01]  /*c400*/  SHF.R.S32.HI R4, RZ, 0x1f, R2 ;  /* 0x0000001fff047819 */ /* 0x000fe20000011402 */
[----:B------:R-:W-:Y:S01]  /*c410*/  IMAD.SHL.U32 R3, R2, 0x8, RZ ;  /* 0x0000000802037824 */ /* 0x000fe200078e00ff */
[----:B------:R-:W-:Y:S02]  /*c420*/  LOP3.LUT R14, R14, 0x1c0, RZ, 0xc0, !PT ;  /* 0x000001c00e0e7812 */ /* 0x000fe400078ec0ff */
[----:B------:R-:W-:Y:S02]  /*c430*/  LEA.HI R2, R4, R2, RZ, 0x3 ;  /* 0x0000000204027211 */ /* 0x000fe400078f18ff */
[----:B------:R-:W-:Y:S02]  /*c440*/  SHF.R.U32.HI R6, RZ, 0x3, R6 ;  /* 0x00000003ff067819 */ /* 0x000fe40000011606 */
[----:B------:R-:W-:Y:S01]  /*c450*/  LOP3.LUT R3, R14, 0x38, R3, 0xf8, !PT ;  /* 0x000000380e037812 */ /* 0x000fe200078ef803 */
[----:B------:R-:W-:Y:S01]  /*c460*/  IMAD.SHL.U32 R2, R2, 0x400, RZ ;  /* 0x0000040002027824 */ /* 0x000fe200078e00ff */
[----:B------:R-:W-:-:S02]  /*c470*/  SHF.R.U32.HI R4, RZ, 0x10, R21 ;  /* 0x00000010ff047819 */ /* 0x000fc40000011615 */
[----:B------:R-:W-:Y:S02]  /*c480*/  LOP3.LUT R3, R3, R6, RZ, 0x3c, !PT ;  /* 0x0000000603037212 */ /* 0x000fe400078e3cff */
[----:B------:R-:W-:Y:S02]  /*c490*/  LOP3.LUT R2, R2, 0x7fffe000, RZ, 0xc0, !PT ;  /* 0x7fffe00002027812 */ /* 0x000fe400078ec0ff */
[----:B------:R-:W-:Y:S02]  /*c4a0*/  SHF.R.U64 R6, R24, 0x10, R25 ;  /* 0x0000001018067819 */ /* 0x000fe40000001219 */
[----:B------:R-:W-:Y:S02]  /*c4b0*/  IADD3 R2, R3, R2, R7 ;  /* 0x0000000203027210 */ /* 0x000fe40007ffe007 */
[--C-:B------:R-:W-:Y:S02]  /*c4c0*/  SHF.R.U64 R14, R26, 0x10, R27.reuse ;  /* 0x000000101a0e7819 */ /* 0x100fe4000000121b */
[----:B------:R-:W-:Y:S01]  /*c4d0*/  SHF.R.U32.HI R3, RZ, 0x10, R27 ;  /* 0x00000010ff037819 */ /* 0x000fe2000001161b */
[----:B------:R-:W-:Y:S01]  /*c4e0*/  IMAD.SHL.U32 R42, R2, 0x2, RZ ;  /* 0x00000002022a7824 */ /* 0x000fe200078e00ff */
[----:B------:R-:W-:-:S02]  /*c4f0*/  SHF.R.U32.HI R2, RZ, 0x10, R25 ;  /* 0x00000010ff027819 */ /* 0x000fc40000011619 */
[----:B------:R-:W-:Y:S02]  /*c500*/  SHF.R.U64 R20, R22, 0x10, R23 ;  /* 0x0000001016147819 */ /* 0x000fe40000001217 */
[----:B------:R-:W2:Y:S01]  /*c510*/  LDS.128 R28, [R42+0x100] ;  /* 0x000100002a1c7984 */ /* 0x000ea20000000c00 */
[----:B------:R-:W-:Y:S02]  /*c520*/  PRMT R25, R36, 0x5432, R15 ;  /* 0x0000543224197816 */ /* 0x000fe4000000000f */
[----:B------:R-:W-:Y:S01]  /*c530*/  SHF.R.U32.HI R5, RZ, 0x10, R23 ;  /* 0x00000010ff057819 */ /* 0x000fe20000011617 */
[----:B-1----:R-:W-:Y:S01]  /*c540*/  IMAD.U32 R22, R34, 0x10000, RZ ;  /* 0x0001000022167824 */ /* 0x002fe200078e00ff */
[----:B------:R-:W-:Y:S01]  /*c550*/  PRMT R27, R37, 0x5432, R6 ;  /* 0x00005432251b7816 */ /* 0x000fe20000000006 */
[----:B------:R-:W-:Y:S01]  /*c560*/  IMAD.U32 R21, R35, 0x10000, RZ ;  /* 0x0001000023157824 */ /* 0x000fe200078e00ff */
[----:B------:R-:W-:Y:S02]  /*c570*/  PRMT R24, R36, 0x5410, R4 ;  /* 0x0000541024187816 */ /* 0x000fe40000000004 */
[----:B------:R-:W-:-:S02]  /*c580*/  SHF.L.U32 R36, R33, 0x10, RZ ;  /* 0x0000001021247819 */ /* 0x000fc400000006ff */
[----:B------:R-:W-:Y:S01]  /*c590*/  LOP3.LUT R23, R33, 0xffff0000, RZ, 0xc0, !PT ;  /* 0xffff000021177812 */ /* 0x000fe200078ec0ff */
[----:B------:R-:W-:Y:S01]  /*c5a0*/  IMAD.U32 R63, R24, 0x10000, RZ ;  /* 0x00010000183f7824 */ /* 0x000fe200078e00ff */
[C---:B------:R-:W-:Y:S02]  /*c5b0*/  PRMT R41, R39.reuse, 0x5432, R14 ;  /* 0x0000543227297816 */ /* 0x040fe4000000000e */
[----:B------:R-:W-:Y:S02]  /*c5c0*/  LOP3.LUT R33, R34, 0xffff0000, RZ, 0xc0, !PT ;  /* 0xffff000022217812 */ /* 0x000fe400078ec0ff */
[----:B------:R-:W-:Y:S02]  /*c5d0*/  PRMT R39, R39, 0x5410, R20 ;  /* 0x0000541027277816 */ /* 0x000fe40000000014 */
[----:B------:R-:W-:Y:S01]  /*c5e0*/  LOP3.LUT R34, R35, 0xffff0000, RZ, 0xc0, !PT ;  /* 0xffff000023227812 */ /* 0x000fe200078ec0ff */
[----:B------:R-:W-:Y:S01]  /*c5f0*/  IMAD.U32 R35, R25, 0x10000, RZ ;  /* 0x0001000019237824 */ /* 0x000fe200078e00ff */
[----:B------:R-:W-:Y:S01]  /*c600*/  PRMT R26, R37, 0x5410, R2 ;  /* 0x00005410251a7816 */ /* 0x000fe20000000002 */
[----:B------:R-:W-:Y:S01]  /*c610*/  IMAD.U32 R37, R32, 0x10000, RZ ;  /* 0x0001000020257824 */ /* 0x000fe200078e00ff */
[----:B------:R-:W-:-:S02]  /*c620*/  PRMT R40, R38, 0x5432, R3 ;  /* 0x0000543226287816 */ /* 0x000fc40000000003 */
[----:B------:R-:W-:Y:S02]  /*c630*/  PRMT R38, R38, 0x5410, R5 ;  /* 0x0000541026267816 */ /* 0x000fe40000000005 */
[----:B------:R-:W-:Y:S02]  /*c640*/  LOP3.LUT R32, R32, 0xffff0000, RZ, 0xc0, !PT ;  /* 0xffff000020207812 */ /* 0x000fe400078ec0ff */
[----:B------:R-:W-:Y:S01]  /*c650*/  SHF.L.U32 R60, R38, 0x10, RZ ;  /* 0x00000010263c7819 */ /* 0x000fe200000006ff */
[C---:B--2---:R-:W-:Y:S01]  /*c660*/  IMAD.U32 R14, R29.reuse, 0x10000, RZ ;  /* 0x000100001d0e7824 */ /* 0x044fe200078e00ff */
[----:B------:R-:W-:Y:S01]  /*c670*/  LOP3.LUT R6, R29, 0xffff0000, RZ, 0xc0, !PT ;  /* 0xffff00001d067812 */ /* 0x000fe200078ec0ff */
[C---:B------:R-:W-:Y:S01]  /*c680*/  IMAD.U32 R20, R28.reuse, 0x10000, RZ ;  /* 0x000100001c147824 */ /* 0x040fe200078e00ff */
[----:B------:R-:W-:Y:S01]  /*c690*/  SHF.L.U32 R29, R27, 0x10, RZ ;  /* 0x000000101b1d7819 */ /* 0x000fe200000006ff */
[C---:B------:R-:W-:Y:S01]  /*c6a0*/  IMAD.U32 R3, R31.reuse, 0x10000, RZ ;  /* 0x000100001f037824 */ /* 0x040fe200078e00ff */
[----:B------:R-:W-:Y:S01]  /*c6b0*/  LOP3.LUT R15, R28, 0xffff0000, RZ, 0xc0, !PT ;  /* 0xffff00001c0f7812 */ /* 0x000fe200078ec0ff */
[C---:B------:R-:W-:Y:S01]  /*c6c0*/  FMUL.FTZ R28, R20.reuse, R35 ;  /* 0x00000023141c7220 */ /* 0x040fe20000410000 */
[----:B------:R-:W-:Y:S01]  /*c6d0*/  LOP3.LUT R2, R31, 0xffff0000, RZ, 0xc0, !PT ;  /* 0xffff00001f027812 */ /* 0x000fe200078ec0ff */
[----:B------:R-:W-:Y:S01]  /*c6e0*/  FMUL.FTZ R20, R20, R29 ;  /* 0x0000001d14147220 */ /* 0x000fe20000410000 */
[----:B------:R-:W-:Y:S01]  /*c6f0*/  LOP3.LUT R4, R30, 0xffff0000, RZ, 0xc0, !PT ;  /* 0xffff00001e047812 */ /* 0x000fe200078ec0ff */
[----:B------:R-:W-:-:S02]  /*c700*/  IMAD.U32 R31, R26, 0x10000, RZ ;  /* 0x000100001a1f7824 */ /* 0x000fc400078e00ff */
[----:B------:R-:W-:Y:S02]  /*c710*/  IMAD.U32 R5, R30, 0x10000, RZ ;  /* 0x000100001e057824 */ /* 0x000fe400078e00ff */
[----:B------:R-:W-:Y:S02]  /*c720*/  IMAD.U32 R30, R40, 0x10000, RZ ;  /* 0x00010000281e7824 */ /* 0x000fe400078e00ff */
[C---:B------:R-:W-:Y:S02]  /*c730*/  FFMA.FTZ R43, R37.reuse, R29, -R28 ;  /* 0x0000001d252b7223 */ /* 0x040fe4000001081c */
[----:B------:R-:W-:Y:S01]  /*c740*/  FFMA.FTZ R35, R37, R35, R20 ;  /* 0x0000002325237223 */ /* 0x000fe20000010014 */
[----:B------:R-:W-:Y:S01]  /*c750*/  LOP3.LUT R37, R25, 0xffff0000, RZ, 0xc0, !PT ;  /* 0xffff000019257812 */ /* 0x000fe200078ec0ff */
[C---:B------:R-:W-:Y:S02]  /*c760*/  FMUL.FTZ R28, R14.reuse, R63 ;  /* 0x0000003f0e1c7220 */ /* 0x040fe40000410000 */
[----:B------:R-:W-:-:S02]  /*c770*/  FMUL.FTZ R20, R14, R31 ;  /* 0x0000001f0e147220 */ /* 0x000fc40000410000 */
[C---:B------:R-:W-:Y:S02]  /*c780*/  FMUL.FTZ R14, R3.reuse, R60 ;  /* 0x0000003c030e7220 */ /* 0x040fe40000410000 */
[-C--:B------:R-:W-:Y:S02]  /*c790*/  FMUL.FTZ R3, R3, R30.reuse ;  /* 0x0000001e03037220 */ /* 0x080fe40000410000 */
[----:B------:R-:W-:Y:S02]  /*c7a0*/  FFMA.FTZ R31, R36, R31, -R28 ;  /* 0x0000001f241f7223 */ /* 0x000fe4000001081c */
[----:B------:R-:W-:Y:S01]  /*c7b0*/  FFMA.FTZ R30, R21, R30, -R14 ;  /* 0x0000001e151e7223 */ /* 0x000fe2000001080e */
[----:B------:R-:W-:Y:S01]  /*c7c0*/  LOP3.LUT R14, R27, 0xffff0000, RZ, 0xc0, !PT ;  /* 0xffff00001b0e7812 */ /* 0x000fe200078ec0ff */
[----:B------:R-:W-:Y:S01]  /*c7d0*/  FFMA.FTZ R28, R21, R60, R3 ;  /* 0x0000003c151c7223 */ /* 0x000fe20000010003 */
[----:B------:R-:W-:Y:S01]  /*c7e0*/  LOP3.LUT R21, R26, 0xffff0000, RZ, 0xc0, !PT ;  /* 0xffff00001a157812 */ /* 0x000fe200078ec0ff */
[----:B------:R-:W-:Y:S01]  /*c7f0*/  FMUL.FTZ R3, R15, R37 ;  /* 0x000000250f037220 */ /* 0x000fe20000410000 */
[----:B------:R-:W-:Y:S01]  /*c800*/  LOP3.LUT R26, R24, 0xffff0000, RZ, 0xc0, !PT ;  /* 0xffff0000181a7812 */ /* 0x000fe200078ec0ff */
[----:B------:R-:W-:Y:S01]  /*c810*/  FFMA.FTZ R29, R36, R63, R20 ;  /* 0x0000003f241d7223 */ /* 0x000fe20000010014 */
[C---:B------:R-:W-:Y:S01]  /*c820*/  LOP3.LUT R27, R39.reuse, 0xffff0000, RZ, 0xc0, !PT ;  /* 0xffff0000271b7812 */ /* 0x040fe200078ec0ff */
[----:B------:R-:W-:-:S02]  /*c830*/  IMAD.U32 R36, R39, 0x10000, RZ ;  /* 0x0001000027247824 */ /* 0x000fc400078e00ff */
[-C--:B------:R-:W-:Y:S02]  /*c840*/  FMUL.FTZ R15, R15, R14.reuse ;  /* 0x0000000e0f0f7220 */ /* 0x080fe40000410000 */
[----:B------:R-:W-:Y:S02]  /*c850*/  FFMA.FTZ R24, R32, R14, -R3 ;  /* 0x0000000e20187223 */ /* 0x000fe40000010803 */
[C---:B------:R-:W-:Y:S02]  /*c860*/  FMUL.FTZ R14, R6.reuse, R26 ;  /* 0x0000001a060e7220 */ /* 0x040fe40000410000 */
[----:B------:R-:W-:Y:S01]  /*c870*/  FMUL.FTZ R3, R6, R21 ;  /* 0x0000001506037220 */ /* 0x000fe20000410000 */
[----:B------:R-:W-:Y:S01]  /*c880*/  F2FP.BF16.PACK_AB R24, R24, R43 ;  /* 0x0000002b1818723e */ /* 0x000fe200000010ff */
[----:B------:R-:W-:Y:S02]  /*c890*/  IMAD.U32 R25, R41, 0x10000, RZ ;  /* 0x0001000029197824 */ /* 0x000fe400078e00ff */
[----:B------:R-:W-:-:S02]  /*c8a0*/  FMUL.FTZ R6, R5, R36 ;  /* 0x0000002405067220 */ /* 0x000fc40000410000 */
[----:B------:R-:W-:Y:S02]  /*c8b0*/  FFMA.FTZ R20, R32, R37, R15 ;  /* 0x0000002520147223 */ /* 0x000fe4000001000f */
[C---:B------:R-:W-:Y:S02]  /*c8c0*/  FFMA.FTZ R21, R23.reuse, R21, -R14 ;  /* 0x0000001517157223 */ /* 0x040fe4000001080e */
[----:B------:R-:W-:Y:S01]  /*c8d0*/  FFMA.FTZ R15, R23, R26, R3 ;  /* 0x0000001a170f7223 */ /* 0x000fe20000010003 */
[----:B------:R-:W-:Y:S01]  /*c8e0*/  LOP3.LUT R26, R38, 0xffff0000, RZ, 0xc0, !PT ;  /* 0xffff0000261a7812 */ /* 0x000fe200078ec0ff */
[-C--:B------:R-:W-:Y:S01]  /*c8f0*/  FMUL.FTZ R3, R5, R25.reuse ;  /* 0x0000001905037220 */ /* 0x080fe20000410000 */
[----:B------:R-:W-:Y:S01]  /*c900*/  LOP3.LUT R23, R40, 0xffff0000, RZ, 0xc0, !PT ;  /* 0xffff000028177812 */ /* 0x000fe200078ec0ff */
[C---:B------:R-:W-:Y:S01]  /*c910*/  FFMA.FTZ R14, R22.reuse, R25, -R6 ;  /* 0x00000019160e7223 */ /* 0x040fe20000010806 */
[----:B------:R-:W-:Y:S01]  /*c920*/  LOP3.LUT R25, R41, 0xffff0000, RZ, 0xc0, !PT ;  /* 0xffff000029197812 */ /* 0x000fe200078ec0ff */
[----:B------:R-:W-:Y:S01]  /*c930*/  FFMA.FTZ R6, R22, R36, R3 ;  /* 0x0000002416067223 */ /* 0x000fe20000010003 */
[----:B------:R-:W-:Y:S01]  /*c940*/  F2FP.BF16.PACK_AB R20, R20, R35 ;  /* 0x000000231414723e */ /* 0x000fe200000010ff */
[----:B------:R-:W-:-:S02]  /*c950*/  FMUL.FTZ R5, R4, R27 ;  /* 0x0000001b04057220 */ /* 0x000fc40000410000 */
[----:B------:R-:W-:Y:S02]  /*c960*/  FMUL.FTZ R3, R2, R26 ;  /* 0x0000001a02037220 */ /* 0x000fe40000410000 */
[----:B------:R-:W-:Y:S02]  /*c970*/  FMUL.FTZ R4, R4, R25 ;  /* 0x0000001904047220 */ /* 0x000fe40000410000 */
[----:B------:R-:W-:Y:S02]  /*c980*/  FMUL.FTZ R2, R2, R23 ;  /* 0x0000001702027220 */ /* 0x000fe40000410000 */
[----:B------:R-:W-:Y:S01]  /*c990*/  FFMA.FTZ R5, R33, R25, -R5 ;  /* 0x0000001921057223 */ /* 0x000fe20000010805 */
[----:B------:R-:W-:Y:S01]  /*c9a0*/  F2FP.BF16.PACK_AB R25, R21, R31 ;  /* 0x0000001f1519723e */ /* 0x000fe200000010ff */
[----:B------:R-:W-:Y:S01]  /*c9b0*/  FFMA.FTZ R3, R34, R23, -R3 ;  /* 0x0000001722037223 */ /* 0x000fe20000010803 */
[----:B------:R-:W-:Y:S01]  /*c9c0*/  F2FP.BF16.PACK_AB R21, R15, R29 ;  /* 0x0000001d0f15723e */ /* 0x000fe200000010ff */
[----:B------:R-:W-:-:S02]  /*c9d0*/  FFMA.FTZ R4, R33, R27, R4 ;  /* 0x0000001b21047223 */ /* 0x000fc40000010004 */
[----:B------:R-:W-:Y:S01]  /*c9e0*/  FFMA.FTZ R2, R34, R26, R2 ;  /* 0x0000001a22027223 */ /* 0x000fe20000010002 */
[----:B------:R-:W-:Y:S02]  /*c9f0*/  F2FP.BF16.PACK_AB R26, R5, R14 ;  /* 0x0000000e051a723e */ /* 0x000fe400000010ff */
[----:B------:R-:W-:Y:S02]  /*ca00*/  F2FP.BF16.PACK_AB R27, R3, R30 ;  /* 0x0000001e031b723e */ /* 0x000fe400000010ff */
[----:B------:R-:W-:Y:S02]  /*ca10*/  F2FP.BF16.PACK_AB R22, R4, R6 ;  /* 0x000000060416723e */ /* 0x000fe400000010ff */
[----:B------:R-:W-:Y:S01]  /*ca20*/  F2FP.BF16.PACK_AB R23, R2, R28 ;  /* 0x0000001c0217723e */ /* 0x000fe200000010ff */
[----:B------:R1:W-:Y:S04]  /*ca30*/  STS.128 [R210+0x100], R24 ;  /* 0x00010018d2007388 */ /* 0x0003e80000000c00 */
[----:B------:R1:W-:Y:S02]  /*ca40*/  STS.128 [R42+0x100], R20 ;  /* 0x000100142a007388 */ /* 0x0003e40000000c00 */
.L_x_996:
[----:B------:R-:W-:Y:S05]  /*ca50*/  BSYNC B0 ;  /* 0x0000000000007941 */ /* 0x000fea0003800000 */
.L_x_995:
        /* <DEDUP_REMOVED lines=10> */
[----:B------:R-:W-:Y:S01]  /*cb00*/  SHF.R.U64 R8, R8, 0x10, R9 ;  /* 0x0000001008087819 */ /* 0x000fe20000001209 */
[----:B------:R-:W-:Y:S01]  /*cb10*/  IMAD.SHL.U32 R6, R6, 0x40, RZ ;  /* 0x0000004006067824 */ /* 0x000fe200078e00ff */
[----:B------:R-:W-:Y:S01]  /*cb20*/  SHF.R.S32.HI R4, RZ, 0x1f, R2 ;  /* 0x0000001fff047819 */ /* 0x000fe20000011402 */
[----:B------:R-:W-:Y:S01]  /*cb30*/  IMAD.SHL.U32 R3, R2, 0x8, RZ ;  /* 0x0000000802037824 */ /* 0x000fe200078e00ff */
[----:B------:R-:W-:-:S02]  /*cb40*/  LOP3.LUT R5, R5, 0x1c0, RZ, 0xc0, !PT ;  /* 0x000001c005057812 */ /* 0x000fc400078ec0ff */
[----:B------:R-:W-:Y:S02]  /*cb50*/  LEA.HI R2, R4, R2, RZ, 0x3 ;  /* 0x0000000204027211 */ /* 0x000fe400078f18ff */
[----:B------:R-:W-:Y:S02]  /*cb60*/  LOP3.LUT R6, R6, 0x1c0, RZ, 0xc0, !PT ;  /* 0x000001c006067812 */ /* 0x000fe400078ec0ff */
[----:B------:R-:W-:Y:S01]  /*cb70*/  SHF.R.U32.HI R5, RZ, 0x3, R5 ;  /* 0x00000003ff057819 */ /* 0x000fe20000011605 */
[----:B------:R-:W-:Y:S01]  /*cb80*/  IMAD.SHL.U32 R2, R2, 0x400, RZ ;  /* 0x0000040002027824 */ /* 0x000fe200078e00ff */
[----:B------:R-:W-:Y:S02]  /*cb90*/  LOP3.LUT R3, R6, 0x38, R3, 0xf8, !PT ;  /* 0x0000003806037812 */ /* 0x000fe400078ef803 */
[----:B------:R-:W-:Y:S02]  /*cba0*/  SHF.R.U64 R6, R16, 0x10, R17 ;  /* 0x0000001010067819 */ /* 0x000fe40000001211 */
[----:B------:R-:W-:-:S02]  /*cbb0*/  LOP3.LUT R3, R3, R5, RZ, 0x3c, !PT ;  /* 0x0000000503037212 */ /* 0x000fc400078e3cff */
[----:B------:R-:W-:Y:S02]  /*cbc0*/  LOP3.LUT R2, R2, 0x7fffe000, RZ, 0xc0, !PT ;  /* 0x7fffe00002027812 */ /* 0x000fe400078ec0ff */
[--C-:B------:R-:W-:Y:S02]  /*cbd0*/  SHF.R.U64 R14, R18, 0x10, R19.reuse ;  /* 0x00000010120e7819 */ /* 0x100fe40000001213 */
[----:B------:R-:W-:Y:S02]  /*cbe0*/  IADD3 R2, R3, R2, R12 ;  /* 0x0000000203027210 */ /* 0x000fe40007ffe00c */
[----:B------:R-:W-:Y:S02]  /*cbf0*/  SHF.R.U32.HI R3, RZ, 0x10, R19 ;  /* 0x00000010ff037819 */ /* 0x000fe40000011613 */
[----:B------:R-:W-:Y:S01]  /*cc00*/  PRMT R15, R64, 0x5432, R8 ;  /* 0x00005432400f7816 */ /* 0x000fe20000000008 */
[----:B------:R-:W-:Y:S01]  /*cc10*/  IMAD.SHL.U32 R34, R2, 0x2, RZ ;  /* 0x0000000202227824 */ /* 0x000fe200078e00ff */
[----:B------:R-:W-:-:S02]  /*cc20*/  SHF.R.U32.HI R2, RZ, 0x10, R17 ;  /* 0x00000010ff027819 */ /* 0x000fc40000011611 */
[----:B------:R-:W-:Y:S02]  /*cc30*/  SHF.R.U32.HI R4, RZ, 0x10, R9 ;  /* 0x00000010ff047819 */ /* 0x000fe40000011609 */
[----:B-1----:R-:W1:Y:S01]  /*cc40*/  LDS.128 R20, [R34+0x100] ;  /* 0x0001000022147984 */ /* 0x002e620000000c00 */
[--C-:B------:R-:W-:Y:S02]  /*cc50*/  SHF.R.U64 R9, R10, 0x10, R11.reuse ;  /* 0x000000100a097819 */ /* 0x100fe4000000120b */
[----:B------:R-:W-:Y:S02]  /*cc60*/  SHF.R.U32.HI R5, RZ, 0x10, R11 ;  /* 0x00000010ff057819 */ /* 0x000fe4000001160b */
[----:B------:R-:W-:Y:S02]  /*cc70*/  PRMT R17, R65, 0x5432, R6 ;  /* 0x0000543241117816 */ /* 0x000fe40000000006 */
[----:B------:R-:W-:Y:S02]  /*cc80*/  PRMT R30, R66, 0x5432, R9 ;  /* 0x00005432421e7816 */ /* 0x000fe40000000009 */
[----:B------:R-:W-:-:S02]  /*cc90*/  PRMT R32, R67, 0x5432, R14 ;  /* 0x0000543243207816 */ /* 0x000fc4000000000e */
[----:B------:R-:W-:Y:S02]  /*cca0*/  PRMT R16, R65, 0x5410, R2 ;  /* 0x0000541041107816 */ /* 0x000fe40000000002 */
[----:B------:R-:W-:Y:S02]  /*ccb0*/  PRMT R14, R64, 0x5410, R4 ;  /* 0x00005410400e7816 */ /* 0x000fe40000000004 */
[----:B------:R-:W-:Y:S02]  /*ccc0*/  PRMT R31, R67, 0x5410, R3 ;  /* 0x00005410431f7816 */ /* 0x000fe40000000003 */
[----:B------:R-:W-:Y:S01]  /*ccd0*/  PRMT R29, R66, 0x5410, R5 ;  /* 0x00005410421d7816 */ /* 0x000fe20000000005 */
[----:B------:R-:W-:Y:S01]  /*cce0*/  IMAD.U32 R36, R14, 0x10000, RZ ;  /* 0x000100000e247824 */ /* 0x000fe200078e00ff */
[----:B------:R-:W-:-:S03]  /*ccf0*/  LOP3.LUT R37, R15, 0xffff0000, RZ, 0xc0, !PT ;  /* 0xffff00000f257812 */ /* 0x000fc600078ec0ff */
[----:B------:R-:W-:Y:S02]  /*cd00*/  IMAD.U32 R35, R29, 0x10000, RZ ;  /* 0x000100001d237824 */ /* 0x000fe400078e00ff */
[C---:B-1----:R-:W-:Y:S01]  /*cd10*/  IMAD.U32 R10, R20.reuse, 0x10000, RZ ;  /* 0x00010000140a7824 */ /* 0x042fe200078e00ff */
[----:B------:R-:W-:Y:S01]  /*cd20*/  SHF.L.U32 R8, R21, 0x10, RZ ;  /* 0x0000001015087819 */ /* 0x000fe200000006ff */
[----:B------:R-:W-:Y:S01]  /*cd30*/  IMAD.U32 R3, R23, 0x10000, RZ ;  /* 0x0001000017037824 */ /* 0x000fe200078e00ff */
[----:B------:R-:W-:Y:S01]  /*cd40*/  LOP3.LUT R6, R21, 0xffff0000, RZ, 0xc0, !PT ;  /* 0xffff000015067812 */ /* 0x000fe200078ec0ff */
[----:B------:R-:W-:Y:S01]  /*cd50*/  IMAD.U32 R21, R17, 0x10000, RZ ;  /* 0x0001000011157824 */ /* 0x000fe200078e00ff */
[----:B------:R-:W-:Y:S01]  /*cd60*/  LOP3.LUT R9, R20, 0xffff0000, RZ, 0xc0, !PT ;  /* 0xffff000014097812 */ /* 0x000fe200078ec0ff */
[C---:B------:R-:W-:Y:S01]  /*cd70*/  IMAD.U32 R5, R22.reuse, 0x10000, RZ ;  /* 0x0001000016057824 */ /* 0x040fe200078e00ff */
[----:B------:R-:W-:Y:S02]  /*cd80*/  LOP3.LUT R2, R23, 0xffff0000, RZ, 0xc0, !PT ;  /* 0xffff000017027812 */ /* 0x000fe400078ec0ff */
[----:B------:R-:W-:Y:S01]  /*cd90*/  LOP3.LUT R4, R22, 0xffff0000, RZ, 0xc0, !PT ;  /* 0xffff000016047812 */ /* 0x000fe200078ec0ff */
[----:B--2---:R-:W1:Y:S02]  /*cda0*/  LDS.128 R24, [R38] ;  /* 0x0000000026187984 */ /* 0x004e640000000c00 */
[C---:B-1----:R-:W-:Y:S01]  /*cdb0*/  IMAD.U32 R19, R24.reuse, 0x10000, RZ ;  /* 0x0001000018137824 */ /* 0x042fe200078e00ff */
[----:B------:R-:W-:Y:S01]  /*cdc0*/  LOP3.LUT R28, R24, 0xffff0000, RZ, 0xc0, !PT ;  /* 0xffff0000181c7812 */ /* 0x000fe200078ec0ff */
[C---:B------:R-:W-:Y:S01]  /*cdd0*/  IMAD.U32 R18, R25.reuse, 0x10000, RZ ;  /* 0x0001000019127824 */ /* 0x040fe200078e00ff */
[----:B------:R-:W-:Y:S01]  /*cde0*/  LOP3.LUT R24, R25, 0xffff0000, RZ, 0xc0, !PT ;  /* 0xffff000019187812 */ /* 0x000fe200078ec0ff */
[C---:B------:R-:W-:Y:S01]  /*cdf0*/  IMAD.U32 R25, R26.reuse, 0x10000, RZ ;  /* 0x000100001a197824 */ /* 0x040fe200078e00ff */
[----:B------:R-:W-:Y:S01]  /*ce00*/  LOP3.LUT R33, R26, 0xffff0000, RZ, 0xc0, !PT ;  /* 0xffff00001a217812 */ /* 0x000fe200078ec0ff */
[C---:B------:R-:W-:Y:S01]  /*ce10*/  IMAD.U32 R11, R27.reuse, 0x10000, RZ ;  /* 0x000100001b0b7824 */ /* 0x040fe200078e00ff */
[----:B------:R-:W-:Y:S01]  /*ce20*/  LOP3.LUT R26, R27, 0xffff0000, RZ, 0xc0, !PT ;  /* 0xffff00001b1a7812 */ /* 0x000fe200078ec0ff */
[----:B------:R-:W-:-:S04]  /*ce30*/  IMAD.U32 R27, R15, 0x10000, RZ ;  /* 0x000100000f1b7824 */ /* 0x000fc800078e00ff */
[C---:B------:R-:W-:Y:S02]  /*ce40*/  FMUL.FTZ R20, R10.reuse, R27 ;  /* 0x0000001b0a147220 */ /* 0x040fe40000410000 */
[-C--:B------:R-:W-:Y:S02]  /*ce50*/  FMUL.FTZ R10, R10, R21.reuse ;  /* 0x000000150a0a7220 */ /* 0x080fe40000410000 */
[C---:B------:R-:W-:Y:S01]  /*ce60*/  FFMA.FTZ R23, R19.reuse, R21, -R20 ;  /* 0x0000001513177223 */ /* 0x040fe20000010814 */
[----:B------:R-:W-:Y:S01]  /*ce70*/  SHF.L.U32 R21, R16, 0x10, RZ ;  /* 0x0000001010157819 */ /* 0x000fe200000006ff */
[----:B------:R-:W-:Y:S02]  /*ce80*/  FFMA.FTZ R22, R19, R27, R10 ;  /* 0x0000001b13167223 */ /* 0x000fe4000001000a */
[----:B------:R-:W-:Y:S02]  /*ce90*/  IMAD.U32 R19, R31, 0x10000, RZ ;  /* 0x000100001f137824 */ /* 0x000fe400078e00ff */
[----:B------:R-:W-:-:S02]  /*cea0*/  FMUL.FTZ R20, R8, R36 ;  /* 0x0000002408147220 */ /* 0x000fc40000410000 */
[----:B------:R-:W-:Y:S02]  /*ceb0*/  FMUL.FTZ R10, R8, R21 ;  /* 0x00000015080a7220 */ /* 0x000fe40000410000 */
[C---:B------:R-:W-:Y:S02]  /*cec0*/  FMUL.FTZ R8, R3.reuse, R35 ;  /* 0x0000002303087220 */ /* 0x040fe40000410000 */
[----:B------:R-:W-:Y:S02]  /*ced0*/  FMUL.FTZ R3, R3, R19 ;  /* 0x0000001303037220 */ /* 0x000fe40000410000 */
[----:B------:R-:W-:Y:S02]  /*cee0*/  FFMA.FTZ R21, R18, R21, -R20 ;  /* 0x0000001512157223 */ /* 0x000fe40000010814 */
[----:B------:R-:W-:Y:S01]  /*cef0*/  FFMA.FTZ R19, R11, R19, -R8 ;  /* 0x000000130b137223 */ /* 0x000fe20000010808 */
[----:B------:R-:W-:Y:S01]  /*cf00*/  LOP3.LUT R8, R17, 0xffff0000, RZ, 0xc0, !PT ;  /* 0xffff000011087812 */ /* 0x000fe200078ec0ff */
[----:B------:R-:W-:Y:S01]  /*cf10*/  FFMA.FTZ R20, R11, R35, R3 ;  /* 0x000000230b147223 */ /* 0x000fe20000010003 */
[----:B------:R-:W-:Y:S01]  /*cf20*/  LOP3.LUT R11, R16, 0xffff0000, RZ, 0xc0, !PT ;  /* 0xffff0000100b7812 */ /* 0x000fe200078ec0ff */
[C---:B------:R-:W-:Y:S01]  /*cf30*/  FMUL.FTZ R3, R9.reuse, R37 ;  /* 0x0000002509037220 */ /* 0x040fe20000410000 */
[----:B------:R-:W-:Y:S01]  /*cf40*/  LOP3.LUT R16, R14, 0xffff0000, RZ, 0xc0, !PT ;  /* 0xffff00000e107812 */ /* 0x000fe200078ec0ff */
[-C--:B------:R-:W-:Y:S01]  /*cf50*/  FMUL.FTZ R9, R9, R8.reuse ;  /* 0x0000000809097220 */ /* 0x080fe20000410000 */
[----:B------:R-:W-:Y:S01]  /*cf60*/  LOP3.LUT R17, R29, 0xffff0000, RZ, 0xc0, !PT ;  /* 0xffff00001d117812 */ /* 0x000fe200078ec0ff */
[----:B------:R-:W-:-:S02]  /*cf70*/  FFMA.FTZ R15, R28, R8, -R3 ;  /* 0x000000081c0f7223 */ /* 0x000fc40000010803 */
[----:B------:R-:W-:Y:S02]  /*cf80*/  FFMA.FTZ R18, R18, R36, R10 ;  /* 0x0000002412127223 */ /* 0x000fe4000001000a */
[----:B------:R-:W-:Y:S02]  /*cf90*/  IMAD.U32 R27, R30, 0x10000, RZ ;  /* 0x000100001e1b7824 */ /* 0x000fe400078e00ff */
[C---:B------:R-:W-:Y:S02]  /*cfa0*/  FMUL.FTZ R8, R6.reuse, R16 ;  /* 0x0000001006087220 */ /* 0x040fe40000410000 */
[----:B------:R-:W-:Y:S02]  /*cfb0*/  FMUL.FTZ R3, R6, R11 ;  /* 0x0000000b06037220 */ /* 0x000fe40000410000 */
[----:B------:R-:W-:Y:S02]  /*cfc0*/  IMAD.U32 R10, R32, 0x10000, RZ ;  /* 0x00010000200a7824 */ /* 0x000fe400078e00ff */
[----:B------:R-:W-:-:S02]  /*cfd0*/  FFMA.FTZ R14, R28, R37, R9 ;  /* 0x000000251c0e7223 */ /* 0x000fc40000010009 */
[----:B------:R-:W-:Y:S02]  /*cfe0*/  FMUL.FTZ R6, R5, R27 ;  /* 0x0000001b05067220 */ /* 0x000fe40000410000 */
[C---:B------:R-:W-:Y:S01]  /*cff0*/  FFMA.FTZ R11, R24.reuse, R11, -R8 ;  /* 0x0000000b180b7223 */ /* 0x040fe20000010808 */
[----:B------:R-:W-:Y:S01]  /*d000*/  LOP3.LUT R8, R31, 0xffff0000, RZ, 0xc0, !PT ;  /* 0xffff00001f087812 */ /* 0x000fe200078ec0ff */
[----:B------:R-:W-:Y:S01]  /*d010*/  FFMA.FTZ R9, R24, R16, R3 ;  /* 0x0000001018097223 */ /* 0x000fe20000010003 */
[----:B------:R-:W-:Y:S01]  /*d020*/  LOP3.LUT R24, R30, 0xffff0000, RZ, 0xc0, !PT ;  /* 0xffff00001e187812 */ /* 0x000fe200078ec0ff */
[-C--:B------:R-:W-:Y:S01]  /*d030*/  FMUL.FTZ R3, R5, R10.reuse ;  /* 0x0000000a05037220 */ /* 0x080fe20000410000 */
[----:B------:R-:W-:Y:S01]  /*d040*/  LOP3.LUT R16, R32, 0xffff0000, RZ, 0xc0, !PT ;  /* 0xffff000020107812 */ /* 0x000fe200078ec0ff */
[----:B------:R-:W-:Y:S01]  /*d050*/  FFMA.FTZ R10, R25, R10, -R6 ;  /* 0x0000000a190a7223 */ /* 0x000fe20000010806 */
[----:B------:R-:W-:Y:S01]  /*d060*/  F2FP.BF16.PACK_AB R9, R9, R18 ;  /* 0x000000120909723e */ /* 0x000fe200000010ff */
[----:B------:R-:W-:-:S02]  /*d070*/  FFMA.FTZ R6, R25, R27, R3 ;  /* 0x0000001b19067223 */ /* 0x000fc40000010003 */
[----:B------:R-:W-:Y:S02]  /*d080*/  FMUL.FTZ R5, R4, R24 ;  /* 0x0000001804057220 */ /* 0x000fe40000410000 */
[----:B------:R-:W-:Y:S02]  /*d090*/  FMUL.FTZ R3, R2, R17 ;  /* 0x0000001102037220 */ /* 0x000fe40000410000 */
[----:B------:R-:W-:Y:S02]  /*d0a0*/  FMUL.FTZ R4, R4, R16 ;  /* 0x0000001004047220 */ /* 0x000fe40000410000 */
[----:B------:R-:W-:Y:S02]  /*d0b0*/  FMUL.FTZ R2, R2, R8 ;  /* 0x0000000802027220 */ /* 0x000fe40000410000 */
[----:B------:R-:W-:Y:S01]  /*d0c0*/  FFMA.FTZ R5, R33, R16, -R5 ;  /* 0x0000001021057223 */ /* 0x000fe20000010805 */
[----:B------:R-:W-:Y:S01]  /*d0d0*/  F2FP.BF16.PACK_AB R16, R15, R23 ;  /* 0x000000170f10723e */ /* 0x000fe200000010ff */
[----:B------:R-:W-:Y:S01]  /*d0e0*/  FFMA.FTZ R3, R26, R8, -R3 ;  /* 0x000000081a037223 */ /* 0x000fe20000010803 */
[----:B------:R-:W-:Y:S01]  /*d0f0*/  F2FP.BF16.PACK_AB R8, R14, R22 ;  /* 0x000000160e08723e */ /* 0x000fe200000010ff */
[----:B------:R-:W-:Y:S01]  /*d100*/  FFMA.FTZ R4, R33, R24, R4 ;  /* 0x0000001821047223 */ /* 0x000fe20000010004 */
[----:B------:R-:W-:Y:S01]  /*d110*/  F2FP.BF16.PACK_AB R18, R5, R10 ;  /* 0x0000000a0512723e */ /* 0x000fe200000010ff */
[----:B------:R-:W-:Y:S01]  /*d120*/  FFMA.FTZ R2, R26, R17, R2 ;  /* 0x000000111a027223 */ /* 0x000fe20000010002 */
[----:B------:R-:W-:-:S02]  /*d130*/  F2FP.BF16.PACK_AB R17, R11, R21 ;  /* 0x000000150b11723e */ /* 0x000fc400000010ff */
[----:B------:R-:W-:Y:S02]  /*d140*/  F2FP.BF16.PACK_AB R19, R3, R19 ;  /* 0x000000130313723e */ /* 0x000fe400000010ff */
[----:B------:R-:W-:Y:S02]  /*d150*/  F2FP.BF16.PACK_AB R10, R4, R6 ;  /* 0x00000006040a723e */ /* 0x000fe400000010ff */
[----:B------:R-:W-:Y:S01]  /*d160*/  F2FP.BF16.PACK_AB R11, R2, R20 ;  /* 0x00000014020b723e */ /* 0x000fe200000010ff */
[----:B------:R1:W-:Y:S04]  /*d170*/  STS.128 [R38], R16 ;  /* 0x0000001026007388 */ /* 0x0003e80000000c00 */
[----:B------:R1:W-:Y:S02]  /*d180*/  STS.128 [R34+0x100], R8 ;  /* 0x0001000822007388 */ /* 0x0003e40000000c00 */
.L_x_998:
[----:B------:R-:W-:Y:S05]  /*d190*/  BSYNC B0 ;  /* 0x0000000000007941 */ /* 0x000fea0003800000 */
.L_x_997:
        /* <DEDUP_REMOVED lines=23> */
[----:B------:R-:W-:Y:S02]  /*d310*/  SHF.R.U32.HI R14, RZ, 0x10, R49 ;  /* 0x00000010ff0e7819 */ /* 0x000fe40000011631 */
[----:B------:R-:W-:Y:S02]  /*d320*/  IADD3 R2, R3, R2, R13 ;  /* 0x0000000203027210 */ /* 0x000fe40007ffe00d */
[----:B-1----:R-:W-:Y:S02]  /*d330*/  SHF.R.U32.HI R24, RZ, 0x10, R51 ;  /* 0x00000010ff187819 */ /* 0x002fe40000011633 */
[----:B------:R-:W-:Y:S01]  /*d340*/  SHF.R.U32.HI R5, RZ, 0x10, R47 ;  /* 0x00000010ff057819 */ /* 0x000fe2000001162f */
[----:B------:R-:W-:Y:S01]  /*d350*/  IMAD.SHL.U32 R33, R2, 0x2, RZ ;  /* 0x0000000202217824 */ /* 0x000fe200078e00ff */
[----:B------:R-:W-:-:S02]  /*d360*/  SHF.R.U64 R2, R44, 0x10, R45 ;  /* 0x000000102c027819 */ /* 0x000fc4000000122d */
[----:B------:R-:W-:Y:S02]  /*d370*/  PRMT R21, R69, 0x5432, R6 ;  /* 0x0000543245157816 */ /* 0x000fe40000000006 */
[----:B------:R-:W1:Y:S01]  /*d380*/  LDS.128 R8, [R33+0x100] ;  /* 0x0001000021087984 */ /* 0x000e620000000c00 */
[----:B------:R-:W-:Y:S02]  /*d390*/  PRMT R23, R70, 0x5432, R2 ;  /* 0x0000543246177816 */ /* 0x000fe40000000002 */
[----:B------:R-:W-:Y:S01]  /*d3a0*/  PRMT R29, R71, 0x5432, R15 ;  /* 0x00005432471d7816 */ /* 0x000fe2000000000f */
[----:B------:R-:W-:Y:S01]  /*d3b0*/  IMAD.U32 R34, R21, 0x10000, RZ ;  /* 0x0001000015227824 */ /* 0x000fe200078e00ff */
[----:B------:R-:W-:Y:S02]  /*d3c0*/  SHF.R.U32.HI R3, RZ, 0x10, R45 ;  /* 0x00000010ff037819 */ /* 0x000fe4000001162d */
[----:B------:R-:W-:Y:S02]  /*d3d0*/  PRMT R20, R69, 0x5410, R14 ;  /* 0x0000541045147816 */ /* 0x000fe4000000000e */
[----:B------:R-:W-:-:S02]  /*d3e0*/  PRMT R28, R71, 0x5410, R24 ;  /* 0x00005410471c7816 */ /* 0x000fc40000000018 */
[----:B------:R-:W-:Y:S01]  /*d3f0*/  SHF.R.U64 R4, R46, 0x10, R47 ;  /* 0x000000102e047819 */ /* 0x000fe2000000122f */
[----:B------:R-:W-:Y:S01]  /*d400*/  IMAD.U32 R38, R20, 0x10000, RZ ;  /* 0x0001000014267824 */ /* 0x000fe200078e00ff */
[----:B------:R-:W-:Y:S01]  /*d410*/  PRMT R30, R72, 0x5410, R5 ;  /* 0x00005410481e7816 */ /* 0x000fe20000000005 */
[----:B------:R-:W-:Y:S01]  /*d420*/  IMAD.U32 R37, R28, 0x10000, RZ ;  /* 0x000100001c257824 */ /* 0x000fe200078e00ff */
[----:B------:R-:W-:Y:S02]  /*d430*/  PRMT R22, R70, 0x5410, R3 ;  /* 0x0000541046167816 */ /* 0x000fe40000000003 */
[----:B------:R-:W-:Y:S01]  /*d440*/  PRMT R31, R72, 0x5432, R4 ;  /* 0x00005432481f7816 */ /* 0x000fe20000000004 */
[----:B------:R-:W-:Y:S01]  /*d450*/  IMAD.U32 R36, R30, 0x10000, RZ ;  /* 0x000100001e247824 */ /* 0x000fe200078e00ff */
[----:B------:R-:W-:Y:S01]  /*d460*/  LOP3.LUT R39, R21, 0xffff0000, RZ, 0xc0, !PT ;  /* 0xffff000015277812 */ /* 0x000fe200078ec0ff */
[----:B-1----:R-:W-:Y:S01]  /*d470*/  IMAD.U32 R15, R8, 0x10000, RZ ;  /* 0x00010000080f7824 */ /* 0x002fe200078e00ff */
[----:B------:R-:W-:Y:S01]  /*d480*/  SHF.L.U32 R14, R9, 0x10, RZ ;  /* 0x00000010090e7819 */ /* 0x000fe200000006ff */
[----:B------:R-:W-:Y:S01]  /*d490*/  IMAD.U32 R3, R11, 0x10000, RZ ;  /* 0x000100000b037824 */ /* 0x000fe200078e00ff */
[----:B------:R-:W-:Y:S01]  /*d4a0*/  LOP3.LUT R6, R9, 0xffff0000, RZ, 0xc0, !PT ;  /* 0xffff000009067812 */ /* 0x000fe200078ec0ff */
[C---:B------:R-:W-:Y:S01]  /*d4b0*/  IMAD.U32 R5, R10.reuse, 0x10000, RZ ;  /* 0x000100000a057824 */ /* 0x040fe200078e00ff */
[----:B------:R-:W-:Y:S01]  /*d4c0*/  LOP3.LUT R4, R10, 0xffff0000, RZ, 0xc0, !PT ;  /* 0xffff00000a047812 */ /* 0x000fe200078ec0ff */
[----:B------:R-:W-:Y:S01]  /*d4d0*/  FMUL.FTZ R10, R15, R34 ;  /* 0x000000220f0a7220 */ /* 0x000fe20000410000 */
[----:B------:R-:W-:Y:S01]  /*d4e0*/  LOP3.LUT R2, R11, 0xffff0000, RZ, 0xc0, !PT ;  /* 0xffff00000b027812 */ /* 0x000fe200078ec0ff */
[----:B------:R-:W-:Y:S01]  /*d4f0*/  FMUL.FTZ R11, R14, R38 ;  /* 0x000000260e0b7220 */ /* 0x000fe20000410000 */
        /* <DEDUP_REMOVED lines=8> */
[----:B------:R-:W-:-:S02]  /*d580*/  IMAD.U32 R19, R23, 0x10000, RZ ;  /* 0x0001000017137824 */ /* 0x000fc400078e00ff */
[C---:B------:R-:W-:Y:S01]  /*d590*/  IMAD.U32 R24, R17.reuse, 0x10000, RZ ;  /* 0x0001000011187824 */ /* 0x040fe200078e00ff */
[----:B------:R-:W-:Y:S01]  /*d5a0*/  LOP3.LUT R17, R17, 0xffff0000, RZ, 0xc0, !PT ;  /* 0xffff000011117812 */ /* 0x000fe200078ec0ff */
[-C--:B------:R-:W-:Y:S01]  /*d5b0*/  FMUL.FTZ R9, R15, R19.reuse ;  /* 0x000000130f097220 */ /* 0x080fe20000410000 */
[----:B------:R-:W-:Y:S01]  /*d5c0*/  SHF.L.U32 R15, R22, 0x10, RZ ;  /* 0x00000010160f7819 */ /* 0x000fe200000006ff */
[C---:B------:R-:W-:Y:S02]  /*d5d0*/  FFMA.FTZ R35, R25.reuse, R19, -R10 ;  /* 0x0000001319237223 */ /* 0x040fe4000001080a */
[----:B------:R-:W-:Y:S02]  /*d5e0*/  FFMA.FTZ R34, R25, R34, R9 ;  /* 0x0000002219227223 */ /* 0x000fe40000010009 */
[C---:B------:R-:W-:Y:S02]  /*d5f0*/  FMUL.FTZ R9, R3.reuse, R37 ;  /* 0x0000002503097220 */ /* 0x040fe40000410000 */
[----:B------:R-:W-:-:S02]  /*d600*/  FMUL.FTZ R3, R3, R36 ;  /* 0x0000002403037220 */ /* 0x000fc40000410000 */
[-C--:B------:R-:W-:Y:S02]  /*d610*/  FMUL.FTZ R10, R14, R15.reuse ;  /* 0x0000000f0e0a7220 */ /* 0x080fe40000410000 */
[----:B------:R-:W-:Y:S01]  /*d620*/  FFMA.FTZ R25, R24, R15, -R11 ;  /* 0x0000000f18197223 */ /* 0x000fe2000001080b */
[----:B------:R-:W-:Y:S01]  /*d630*/  LOP3.LUT R11, R22, 0xffff0000, RZ, 0xc0, !PT ;  /* 0xffff0000160b7812 */ /* 0x000fe200078ec0ff */
[C---:B------:R-:W-:Y:S01]  /*d640*/  FFMA.FTZ R21, R16.reuse, R36, -R9 ;  /* 0x0000002410157223 */ /* 0x040fe20000010809 */
        /* <DEDUP_REMOVED lines=8> */
[----:B------:R-:W-:Y:S02]  /*d6d0*/  FMUL.FTZ R9, R6, R16 ;  /* 0x0000001006097220 */ /* 0x000fe40000410000 */
[----:B------:R-:W-:Y:S02]  /*d6e0*/  FFMA.FTZ R19, R24, R38, R10 ;  /* 0x0000002618137223 */ /* 0x000fe4000001000a */
[----:B------:R-:W-:Y:S02]  /*d6f0*/  IMAD.U32 R23, R29, 0x10000, RZ ;  /* 0x000100001d177824 */ /* 0x000fe400078e00ff */
[-C--:B------:R-:W-:Y:S02]  /*d700*/  FMUL.FTZ R3, R6, R11.reuse ;  /* 0x0000000b06037220 */ /* 0x080fe40000410000 */
[----:B------:R-:W-:Y:S02]  /*d710*/  IMAD.U32 R10, R31, 0x10000, RZ ;  /* 0x000100001f0a7824 */ /* 0x000fe400078e00ff */
[----:B------:R-:W-:-:S02]  /*d720*/  FFMA.FTZ R11, R17, R11, -R9 ;  /* 0x0000000b110b7223 */ /* 0x000fc40000010809 */
[----:B------:R-:W-:Y:S02]  /*d730*/  FMUL.FTZ R6, R5, R23 ;  /* 0x0000001705067220 */ /* 0x000fe40000410000 */
[----:B------:R-:W-:Y:S01]  /*d740*/  FFMA.FTZ R9, R17, R16, R3 ;  /* 0x0000001011097223 */ /* 0x000fe20000010003 */
[----:B------:R-:W-:Y:S01]  /*d750*/  LOP3.LUT R17, R31, 0xffff0000, RZ, 0xc0, !PT ;  /* 0xffff00001f117812 */ /* 0x000fe200078ec0ff */
[-C--:B------:R-:W-:Y:S01]  /*d760*/  FMUL.FTZ R3, R5, R10.reuse ;  /* 0x0000000a05037220 */ /* 0x080fe20000410000 */
[----:B------:R-:W-:Y:S01]  /*d770*/  LOP3.LUT R16, R30, 0xffff0000, RZ, 0xc0, !PT ;  /* 0xffff00001e107812 */ /* 0x000fe200078ec0ff */
[C---:B------:R-:W-:Y:S01]  /*d780*/  FFMA.FTZ R10, R26.reuse, R10, -R6 ;  /* 0x0000000a1a0a7223 */ /* 0x040fe20000010806 */
[----:B------:R-:W-:Y:S01]  /*d790*/  F2FP.BF16.PACK_AB R9, R9, R19 ;  /* 0x000000130909723e */ /* 0x000fe200000010ff */
[----:B------:R-:W-:Y:S02]  /*d7a0*/  FFMA.FTZ R6, R26, R23, R3 ;  /* 0x000000171a067223 */ /* 0x000fe40000010003 */
[----:B------:R-:W-:-:S02]  /*d7b0*/  FMUL.FTZ R5, R4, R22 ;  /* 0x0000001604057220 */ /* 0x000fc40000410000 */
[----:B------:R-:W-:Y:S02]  /*d7c0*/  FMUL.FTZ R3, R2, R20 ;  /* 0x0000001402037220 */ /* 0x000fe40000410000 */
[-C--:B------:R-:W-:Y:S02]  /*d7d0*/  FMUL.FTZ R4, R4, R17.reuse ;  /* 0x0000001104047220 */ /* 0x080fe40000410000 */
[-C--:B------:R-:W-:Y:S02]  /*d7e0*/  FMUL.FTZ R2, R2, R16.reuse ;  /* 0x0000001002027220 */ /* 0x080fe40000410000 */
[----:B------:R-:W-:Y:S01]  /*d7f0*/  FFMA.FTZ R5, R32, R17, -R5 ;  /* 0x0000001120057223 */ /* 0x000fe20000010805 */
[----:B------:R-:W-:Y:S01]  /*d800*/  F2FP.BF16.PACK_AB R17, R11, R25 ;  /* 0x000000190b11723e */ /* 0x000fe200000010ff */
[----:B------:R-:W-:Y:S01]  /*d810*/  FFMA.FTZ R3, R18, R16, -R3 ;  /* 0x0000001012037223 */ /* 0x000fe20000010803 */
[----:B------:R-:W-:Y:S01]  /*d820*/  F2FP.BF16.PACK_AB R16, R14, R35 ;  /* 0x000000230e10723e */ /* 0x000fe200000010ff */
[----:B------:R-:W-:-:S02]  /*d830*/  FFMA.FTZ R8, R27, R39, R8 ;  /* 0x000000271b087223 */ /* 0x000fc40000010008 */
[----:B------:R-:W-:Y:S01]  /*d840*/  FFMA.FTZ R4, R32, R22, R4 ;  /* 0x0000001620047223 */ /* 0x000fe20000010004 */
[----:B------:R-:W-:Y:S01]  /*d850*/  F2FP.BF16.PACK_AB R19, R3, R21 ;  /* 0x000000150313723e */ /* 0x000fe200000010ff */
[----:B------:R-:W-:Y:S01]  /*d860*/  FFMA.FTZ R2, R18, R20, R2 ;  /* 0x0000001412027223 */ /* 0x000fe20000010002 */
[----:B------:R-:W-:Y:S02]  /*d870*/  F2FP.BF16.PACK_AB R18, R5, R10 ;  /* 0x0000000a0512723e */ /* 0x000fe400000010ff */
[----:B------:R-:W-:Y:S02]  /*d880*/  F2FP.BF16.PACK_AB R8, R8, R34 ;  /* 0x000000220808723e */ /* 0x000fe400000010ff */
[----:B------:R-:W-:Y:S01]  /*d890*/  F2FP.BF16.PACK_AB R10, R4, R6 ;  /* 0x00000006040a723e */ /* 0x000fe200000010ff */
[----:B------:R1:W-:Y:S01]  /*d8a0*/  STS.128 [R40], R16 ;  /* 0x0000001028007388 */ /* 0x0003e20000000c00 */
[----:B------:R-:W-:-:S05]  /*d8b0*/  F2FP.BF16.PACK_AB R11, R2, R15 ;  /* 0x0000000f020b723e */ /* 0x000fca00000010ff */
[----:B------:R1:W-:Y:S02]  /*d8c0*/  STS.128 [R33+0x100], R8 ;  /* 0x0001000821007388 */ /* 0x0003e40000000c00 */
.L_x_1000:
[----:B------:R-:W-:Y:S05]  /*d8d0*/  BSYNC B0 ;  /* 0x0000000000007941 */ /* 0x000fea0003800000 */
.L_x_999:
[----:B------:R-:W-:-:S04]  /*d8e0*/  IADD3 R2, R101, 0x60, RZ ;  /* 0x0000006065027810 */ /* 0x000fc80007ffe0ff */
[----:B------:R-:W-:-:S13]  /*d8f0*/  ISETP.GE.OR P0, PT, R2, R62, P2 ;  /* 0x0000003e0200720c */ /* 0x000fda0001706670 */
[----:B------:R-:W-:Y:S05]  /*d900*/  @P0 BRA `(.L_x_988) ;  /* 0x0000070000000947 */ /* 0x000fea0003800000 */
[----:B------:R-:W2:Y:S04]  /*d910*/  LDL R5, [R1+0x64] ;  /* 0x0000640001057983 */ /* 0x000ea80000100800 */
[----:B-1----:R-:W3:Y:S01]  /*d920*/  LDL R40, [R1+0x50] ;  /* 0x0000500001287983 */ /* 0x002ee20000100800 */
        /* <DEDUP_REMOVED lines=15> */
[----:B------:R-:W-:Y:S02]  /*da20*/  SHF.R.U32.HI R14, RZ, 0x10, R53 ;  /* 0x00000010ff0e7819 */ /* 0x000fe40000011635 */
[----:B------:R-:W-:-:S02]  /*da30*/  LOP3.LUT R3, R3, R6, RZ, 0x3c, !PT ;  /* 0x0000000603037212 */ /* 0x000fc400078e3cff */
[----:B------:R-:W-:Y:S02]  /*da40*/  LOP3.LUT R2, R2, 0x7fffe000, RZ, 0xc0, !PT ;  /* 0x7fffe00002027812 */ /* 0x000fe400078ec0ff */
[----:B------:R-:W-:Y:S02]  /*da50*/  SHF.R.U64 R6, R52, 0x10, R53 ;  /* 0x0000001034067819 */ /* 0x000fe40000001235 */
[----:B------:R-:W-:Y:S02]  /*da60*/  SHF.R.U32.HI R24, RZ, 0x10, R55 ;  /* 0x00000010ff187819 */ /* 0x000fe40000011637 */
[----:B------:R-:W-:Y:S02]  /*da70*/  PRMT R21, R74, 0x5432, R6 ;  /* 0x000054324a157816 */ /* 0x000fe40000000006 */
[----:B------:R-:W-:Y:S02]  /*da80*/  PRMT R29, R80, 0x5432, R15 ;  /* 0x00005432501d7816 */ /* 0x000fe4000000000f */
[----:B------:R-:W-:Y:S01]  /*da90*/  PRMT R20, R74, 0x5410, R14 ;  /* 0x000054104a147816 */ /* 0x000fe2000000000e */
[----:B------:R-:W-:Y:S01]  /*daa0*/  IMAD.U32 R34, R21, 0x10000, RZ ;  /* 0x0001000015227824 */ /* 0x000fe200078e00ff */
[----:B------:R-:W-:-:S02]  /*dab0*/  PRMT R28, R80, 0x5410, R24 ;  /* 0x00005410501c7816 */ /* 0x000fc40000000018 */
[----:B------:R-:W-:Y:S01]  /*dac0*/  SHF.R.U64 R4, R58, 0x10, R59 ;  /* 0x000000103a047819 */ /* 0x000fe2000000123b */
[----:B------:R-:W-:Y:S01]  /*dad0*/  IMAD.U32 R38, R20, 0x10000, RZ ;  /* 0x0001000014267824 */ /* 0x000fe200078e00ff */
[----:B------:R-:W-:Y:S01]  /*dae0*/  LOP3.LUT R39, R21, 0xffff0000, RZ, 0xc0, !PT ;  /* 0xffff000015277812 */ /* 0x000fe200078ec0ff */
[----:B------:R-:W-:Y:S01]  /*daf0*/  IMAD.U32 R37, R28, 0x10000, RZ ;  /* 0x000100001c257824 */ /* 0x000fe200078e00ff */
[----:B------:R-:W-:Y:S02]  /*db00*/  PRMT R31, R81, 0x5432, R4 ;  /* 0x00005432511f7816 */ /* 0x000fe40000000004 */
[----:B--2---:R-:W-:Y:S02]  /*db10*/  IADD3 R2, R3, R2, R5 ;  /* 0x0000000203027210 */ /* 0x004fe40007ffe005 */
[----:B------:R-:W-:Y:S01]  /*db20*/  SHF.R.U32.HI R5, RZ, 0x10, R59 ;  /* 0x00000010ff057819 */ /* 0x000fe2000001163b */
[----:B---3--:R-:W1:Y:S02]  /*db30*/  LDS.128 R16, [R40] ;  /* 0x0000000028107984 */ /* 0x008e640000000c00 */
[----:B------:R-:W-:Y:S01]  /*db40*/  IMAD.SHL.U32 R33, R2, 0x2, RZ ;  /* 0x0000000202217824 */ /* 0x000fe200078e00ff */
[----:B------:R-:W-:-:S02]  /*db50*/  SHF.R.U64 R2, R56, 0x10, R57 ;  /* 0x0000001038027819 */ /* 0x000fc40000001239 */
[----:B------:R-:W-:Y:S02]  /*db60*/  SHF.R.U32.HI R3, RZ, 0x10, R57 ;  /* 0x00000010ff037819 */ /* 0x000fe40000011639 */
[----:B------:R-:W2:Y:S01]  /*db70*/  LDS.128 R8, [R33+0x100] ;  /* 0x0001000021087984 */ /* 0x000ea20000000c00 */
[----:B------:R-:W-:Y:S02]  /*db80*/  PRMT R23, R75, 0x5432, R2 ;  /* 0x000054324b177816 */ /* 0x000fe40000000002 */
[----:B------:R-:W-:Y:S02]  /*db90*/  PRMT R30, R81, 0x5410, R5 ;  /* 0x00005410511e7816 */ /* 0x000fe40000000005 */
[----:B------:R-:W-:-:S03]  /*dba0*/  PRMT R22, R75, 0x5410, R3 ;  /* 0x000054104b167816 */ /* 0x000fc60000000003 */
[----:B------:R-:W-:Y:S02]  /*dbb0*/  IMAD.U32 R36, R30, 0x10000, RZ ;  /* 0x000100001e247824 */ /* 0x000fe400078e00ff */
[C---:B-1----:R-:W-:Y:S01]  /*dbc0*/  IMAD.U32 R25, R16.reuse, 0x10000, RZ ;  /* 0x0001000010197824 */ /* 0x042fe200078e00ff */
[----:B------:R-:W-:Y:S01]  /*dbd0*/  LOP3.LUT R27, R16, 0xffff0000, RZ, 0xc0, !PT ;  /* 0xffff0000101b7812 */ /* 0x000fe200078ec0ff */
[C---:B------:R-:W-:Y:S01]  /*dbe0*/  IMAD.U32 R26, R18.reuse, 0x10000, RZ ;  /* 0x00010000121a7824 */ /* 0x040fe200078e00ff */
[----:B------:R-:W-:Y:S01]  /*dbf0*/  LOP3.LUT R32, R18, 0xffff0000, RZ, 0xc0, !PT ;  /* 0xffff000012207812 */ /* 0x000fe200078ec0ff */
[C---:B------:R-:W-:Y:S01]  /*dc00*/  IMAD.U32 R16, R19.reuse, 0x10000, RZ ;  /* 0x0001000013107824 */ /* 0x040fe200078e00ff */
[----:B------:R-:W-:Y:S01]  /*dc10*/  LOP3.LUT R18, R19, 0xffff0000, RZ, 0xc0, !PT ;  /* 0xffff000013127812 */ /* 0x000fe200078ec0ff */
[----:B--2---:R-:W-:Y:S01]  /*dc20*/  IMAD.U32 R15, R8, 0x10000, RZ ;  /* 0x00010000080f7824 */ /* 0x004fe200078e00ff */
[----:B------:R-:W-:Y:S01]  /*dc30*/  SHF.L.U32 R14, R9, 0x10, RZ ;  /* 0x00000010090e7819 */ /* 0x000fe200000006ff */
[----:B------:R-:W-:Y:S01]  /*dc40*/  IMAD.U32 R19, R23, 0x10000, RZ ;  /* 0x0001000017137824 */ /* 0x000fe200078e00ff */
[----:B------:R-:W-:Y:S01]  /*dc50*/  LOP3.LUT R6, R9, 0xffff0000, RZ, 0xc0, !PT ;  /* 0xffff000009067812 */ /* 0x000fe200078ec0ff */
[----:B------:R-:W-:Y:S01]  /*dc60*/  IMAD.U32 R3, R11, 0x10000, RZ ;  /* 0x000100000b037824 */ /* 0x000fe200078e00ff */
[C---:B------:R-:W-:Y:S01]  /*dc70*/  LOP3.LUT R4, R10.reuse, 0xffff0000, RZ, 0xc0, !PT ;  /* 0xffff00000a047812 */ /* 0x040fe200078ec0ff */
[----:B------:R-:W-:Y:S01]  /*dc80*/  FMUL.FTZ R9, R15, R19 ;  /* 0x000000130f097220 */ /* 0x000fe20000410000 */
[----:B------:R-:W-:Y:S01]  /*dc90*/  LOP3.LUT R2, R11, 0xffff0000, RZ, 0xc0, !PT ;  /* 0xffff00000b027812 */ /* 0x000fe200078ec0ff */
[----:B------:R-:W-:Y:S01]  /*dca0*/  IMAD.U32 R5, R10, 0x10000, RZ ;  /* 0x000100000a057824 */ /* 0x000fe200078e00ff */
[----:B------:R-:W-:Y:S01]  /*dcb0*/  LOP3.LUT R8, R8, 0xffff0000, RZ, 0xc0, !PT ;  /* 0xffff000008087812 */ /* 0x000fe200078ec0ff */
[-C--:B------:R-:W-:Y:S01]  /*dcc0*/  FMUL.FTZ R10, R15, R34.reuse ;  /* 0x000000220f0a7220 */ /* 0x080fe20000410000 */
[----:B------:R-:W-:Y:S01]  /*dcd0*/  SHF.L.U32 R15, R22, 0x10, RZ ;  /* 0x00000010160f7819 */ /* 0x000fe200000006ff */
[----:B------:R-:W-:-:S02]  /*dce0*/  FFMA.FTZ R34, R25, R34, R9 ;  /* 0x0000002219227223 */ /* 0x000fc40000010009 */
[C---:B------:R-:W-:Y:S01]  /*dcf0*/  IMAD.U32 R24, R17.reuse, 0x10000, RZ ;  /* 0x0001000011187824 */ /* 0x040fe200078e00ff */
[----:B------:R-:W-:Y:S01]  /*dd00*/  LOP3.LUT R17, R17, 0xffff0000, RZ, 0xc0, !PT ;  /* 0xffff000011117812 */ /* 0x000fe200078ec0ff */
[C---:B------:R-:W-:Y:S02]  /*dd10*/  FMUL.FTZ R11, R14.reuse, R38 ;  /* 0x000000260e0b7220 */ /* 0x040fe40000410000 */
[C---:B------:R-:W-:Y:S02]  /*dd20*/  FMUL.FTZ R9, R3.reuse, R37 ;  /* 0x0000002503097220 */ /* 0x040fe40000410000 */
[----:B------:R-:W-:Y:S02]  /*dd30*/  FMUL.FTZ R3, R3, R36 ;  /* 0x0000002403037220 */ /* 0x000fe40000410000 */
[----:B------:R-:W-:Y:S02]  /*dd40*/  FFMA.FTZ R35, R25, R19, -R10 ;  /* 0x0000001319237223 */ /* 0x000fe4000001080a */
[----:B------:R-:W-:-:S02]  /*dd50*/  FMUL.FTZ R10, R14, R15 ;  /* 0x0000000f0e0a7220 */ /* 0x000fc40000410000 */
        /* <DEDUP_REMOVED lines=43> */
.L_x_988:
[----:B------:R-:W-:Y:S05]  /*e010*/  BSYNC B2 ;  /* 0x0000000000027941 */ /* 0x000fea0003800000 */
.L_x_966:
[----:B-1----:R-:W-:Y:S01]  /*e020*/  IMAD R4, R82, c[0x0][0x208], RZ ;  /* 0x0000820052047a24 */ /* 0x002fe200078e02ff */
[----:B------:R-:W-:Y:S01]  /*e030*/  BAR.SYNC.DEFER_BLOCKING 0x0 ;  /* 0x0000000000007b1d */ /* 0x000fe20000010000 */
[----:B------:R-:W-:Y:S01]  /*e040*/  IMAD.WIDE.U32 R2, R214, c[0x0][0x208], RZ ;  /* 0x00008200d6027a25 */ /* 0x000fe200078e00ff */
[----:B------:R-:W-:Y:S02]  /*e050*/  SHF.L.U64.HI R8, R76, 0x1, R77 ;  /* 0x000000014c087819 */ /* 0x000fe4000001024d */
[----:B------:R-:W-:Y:S01]  /*e060*/  IADD3 R193, R188, 0x20, RZ ;  /* 0x00000020bcc17810 */ /* 0x000fe20007ffe0ff */
[----:B------:R-:W-:Y:S01]  /*e070*/  IMAD R4, R214, c[0x0][0x20c], R4 ;  /* 0x00008300d6047a24 */ /* 0x000fe200078e0204 */
[----:B------:R-:W-:Y:S01]  /*e080*/  SHF.L.U64.HI R9, R211, 0x1, R237 ;  /* 0x00000001d3097819 */ /* 0x000fe200000102ed */
[----:B------:R-:W-:Y:S01]  /*e090*/  IMAD.WIDE.U32 R248, R73, c[0x0][0x210], RZ ;  /* 0x0000840049f87a25 */ /* 0x000fe200078e00ff */
[----:B------:R-:W-:Y:S03]  /*e0a0*/  BSSY B0, `(.L_x_1001) ;  /* 0x0000125000007945 */ /* 0x000fe60003800000 */
[----:B------:R-:W-:-:S02]  /*e0b0*/  IMAD.IADD R3, R3, 0x1, R4 ;  /* 0x0000000103037824 */ /* 0x000fc400078e0204 */
[----:B------:R-:W-:Y:S02]  /*e0c0*/  IMAD R4, R83, c[0x0][0x218], RZ ;  /* 0x0000860053047a24 */ /* 0x000fe400078e02ff */
[----:B------:R-:W-:-:S04]  /*e0d0*/  IMAD.WIDE.U32 R2, R213, c[0x0][0x218], R2 ;  /* 0x00008600d5027a25 */ /* 0x000fc800078e0002 */
[----:B------:R-:W-:Y:S01]  /*e0e0*/  IMAD R4, R213, c[0x0][0x21c], R4 ;  /* 0x00008700d5047a24 */ /* 0x000fe200078e0204 */
[----:B------:R-:W-:Y:S01]  /*e0f0*/  IADD3 R2, P0, R2, R248, RZ ;  /* 0x000000f802027210 */ /* 0x000fe20007f1e0ff */
[----:B------:R-:W-:Y:S02]  /*e100*/  IMAD R247, R73, c[0x0][0x214], R249 ;  /* 0x0000850049f77a24 */ /* 0x000fe400078e02f9 */
[----:B------:R-:W-:Y:S01]  /*e110*/  IMAD.SHL.U32 R6, R76, 0x2, RZ ;  /* 0x000000024c067824 */ /* 0x000fe200078e00ff */
[----:B------:R-:W-:Y:S01]  /*e120*/  LDSM.16.M88.4 R132, [R205] ;  /* 0x00000000cd84783b */ /* 0x000fe20000000200 */
[----:B------:R-:W-:Y:S01]  /*e130*/  IMAD.SHL.U32 R10, R211, 0x2, RZ ;  /* 0x00000002d30a7824 */ /* 0x000fe200078e00ff */
[----:B------:R-:W-:Y:S02]  /*e140*/  IADD3.X R3, R247, R3, R4, P0, !PT ;  /* 0x00000003f7037210 */ /* 0x000fe400007fe404 */
[C---:B------:R-:W-:Y:S01]  /*e150*/  LEA R11, P0, R2.reuse, c[0x0][0x1f8], 0x1 ;  /* 0x00007e00020b7a11 */ /* 0x040fe200078008ff */
[----:B------:R-:W-:Y:S03]  /*e160*/  LDSM.16.M88.4 R136, [R206] ;  /* 0x00000000ce88783b */ /* 0x000fe60000000200 */
[----:B------:R-:W-:Y:S01]  /*e170*/  LEA.HI.X R18, R2, c[0x0][0x1fc], R3, 0x1, P0 ;  /* 0x00007f0002127a11 */ /* 0x000fe200000f0c03 */
[----:B------:R-:W-:Y:S01]  /*e180*/  LDSM.16.M88.4 R164, [R208] ;  /* 0x00000000d0a4783b */ /* 0x000fe20000000200 */
[----:B------:R-:W-:-:S03]  /*e190*/  R2P PR, R102, 0x6 ;  /* 0x0000000666007804 */ /* 0x000fc60000000000 */
[----:B------:R-:W-:Y:S04]  /*e1a0*/  LDSM.16.M88.4 R168, [R207] ;  /* 0x00000000cfa8783b */ /* 0x000fe80000000200 */
[----:B------:R-:W-:Y:S04]  /*e1b0*/  LDSM.16.M88.4 R172, [R205+0x4000] ;  /* 0x00400000cdac783b */ /* 0x000fe80000000200 */
[----:B------:R-:W-:Y:S02]  /*e1c0*/  LDSM.16.M88.4 R176, [R206+0x4000] ;  /* 0x00400000ceb0783b */ /* 0x000fe40000000200 */
[----:B------:R-:W-:-:S02]  /*e1d0*/  @P1 IADD3 R193, R188, -0x20, RZ ;  /* 0xffffffe0bcc11810 */ /* 0x000fc40007ffe0ff */
[----:B------:R-:W-:Y:S02]  /*e1e0*/  LDSM.16.M88.4 R180, [R208+0x4000] ;  /* 0x00400000d0b4783b */ /* 0x000fe40000000200 */
[C---:B------:R-:W-:Y:S02]  /*e1f0*/  IADD3 R194, R193.reuse, 0x3000, RZ ;  /* 0x00003000c1c27810 */ /* 0x040fe40007ffe0ff */
[----:B------:R-:W-:Y:S01]  /*e200*/  LDSM.16.M88.4 R184, [R207+0x4000] ;  /* 0x00400000cfb8783b */ /* 0x000fe20000000200 */
[C---:B------:R-:W-:Y:S02]  /*e210*/  IADD3 R195, R193.reuse, 0x3800, RZ ;  /* 0x00003800c1c37810 */ /* 0x040fe40007ffe0ff */
[C---:B------:R-:W-:Y:S01]  /*e220*/  IADD3 R197, R193.reuse, 0x4800, RZ ;  /* 0x00004800c1c57810 */ /* 0x040fe20007ffe0ff */
[----:B------:R-:W1:Y:S01]  /*e230*/  SHFL.IDX PT, R4, R11, RZ, 0x181f ;  /* 0x00181fff0b047589 */ /* 0x000e6200000e0000 */
[C---:B------:R-:W-:Y:S02]  /*e240*/  IADD3 R198, R193.reuse, 0x5000, RZ ;  /* 0x00005000c1c67810 */ /* 0x040fe40007ffe0ff */
[C---:B------:R-:W-:Y:S01]  /*e250*/  IADD3 R196, R193.reuse, 0x4000, RZ ;  /* 0x00004000c1c47810 */ /* 0x040fe20007ffe0ff */
[----:B------:R-:W-:Y:S01]  /*e260*/  BAR.SYNC.DEFER_BLOCKING 0x0 ;  /* 0x0000000000007b1d */ /* 0x000fe20000010000 */
[----:B------:R-:W-:-:S02]  /*e270*/  IADD3 R199, R193, 0x5800, RZ ;  /* 0x00005800c1c77810 */ /* 0x000fc40007ffe0ff */
[C---:B------:R-:W-:Y:S02]  /*e280*/  IADD3 R204, R193.reuse, 0x2800, RZ ;  /* 0x00002800c1cc7810 */ /* 0x040fe40007ffe0ff */
[C---:B------:R-:W-:Y:S01]  /*e290*/  IADD3 R203, R193.reuse, 0x2000, RZ ;  /* 0x00002000c1cb7810 */ /* 0x040fe20007ffe0ff */
[----:B------:R-:W2:Y:S01]  /*e2a0*/  SHFL.IDX PT, R2, R11, 0x1, 0x181f ;  /* 0x00381f000b027f89 */ /* 0x000ea200000e0000 */
[C---:B------:R-:W-:Y:S02]  /*e2b0*/  IADD3 R202, R193.reuse, 0x1800, RZ ;  /* 0x00001800c1ca7810 */ /* 0x040fe40007ffe0ff */
[C---:B------:R-:W-:Y:S01]  /*e2c0*/  IADD3 R201, R193.reuse, 0x1000, RZ ;  /* 0x00001000c1c97810 */ /* 0x040fe20007ffe0ff */
[----:B------:R-:W3:Y:S01]  /*e2d0*/  SHFL.IDX PT, R5, R18, RZ, 0x181f ;  /* 0x00181fff12057589 */ /* 0x000ee200000e0000 */
[----:B------:R-:W-:-:S03]  /*e2e0*/  IADD3 R200, R193, 0x800, RZ ;  /* 0x00000800c1c87810 */ /* 0x000fc60007ffe0ff */
[----:B------:R-:W4:Y:S01]  /*e2f0*/  SHFL.IDX PT, R3, R18, 0x1, 0x181f ;  /* 0x00381f0012037f89 */ /* 0x000f2200000e0000 */
[C---:B-1----:R-:W-:Y:S02]  /*e300*/  IADD3 R14, P3, R4.reuse, R6, RZ ;  /* 0x00000006040e7210 */ /* 0x042fe40007f7e0ff */
[----:B------:R-:W-:Y:S01]  /*e310*/  IADD3 R4, P0, R4, R10, RZ ;  /* 0x0000000a04047210 */ /* 0x000fe20007f1e0ff */
[----:B------:R-:W-:-:S04]  /*e320*/  DEPBAR.LE SB0, 0x0 ;  /* 0x000080000000791a */ /* 0x000fc80000000000 */
[----:B------:R-:W-:Y:S01]  /*e330*/  BAR.SYNC.DEFER_BLOCKING 0x0 ;  /* 0x0000000000007b1d */ /* 0x000fe20000010000 */
[C---:B--2---:R-:W-:Y:S01]  /*e340*/  IADD3 R16, P1, R2.reuse, R6, RZ ;  /* 0x0000000602107210 */ /* 0x044fe20007f3e0ff */
[--C-:B---3--:R-:W-:Y:S01]  /*e350*/  IMAD.X R15, R5, 0x1, R8.reuse, P3 ;  /* 0x00000001050f7824 */ /* 0x108fe200018e0608 */
[----:B------:R-:W-:Y:S01]  /*e360*/  ISETP.GE.AND P3, PT, R211, c[0x0][0x1d4], PT ;  /* 0x00007500d3007a0c */ /* 0x000fe20003f66270 */
[----:B------:R-:W-:Y:S01]  /*e370*/  IMAD.X R5, R5, 0x1, R9, P0 ;  /* 0x0000000105057824 */ /* 0x000fe200000e0609 */
[----:B------:R-:W-:Y:S01]  /*e380*/  IADD3 R2, P0, R2, R10, RZ ;  /* 0x0000000a02027210 */ /* 0x000fe20007f1e0ff */
[----:B----4-:R-:W-:Y:S01]  /*e390*/  IMAD.X R17, R3, 0x1, R8, P1 ;  /* 0x0000000103117824 */ /* 0x010fe200008e0608 */
[----:B------:R-:W-:-:S03]  /*e3a0*/  ISETP.GE.AND P1, PT, R76, c[0x0][0x1d4], PT ;  /* 0x000075004c007a0c */ /* 0x000fc60003f26270 */
[----:B------:R-:W-:Y:S01]  /*e3b0*/  IMAD.X R3, R3, 0x1, R9, P0 ;  /* 0x0000000103037824 */ /* 0x000fe200000e0609 */
[C---:B------:R-:W-:Y:S01]  /*e3c0*/  ISETP.LT.OR P0, PT, R68.reuse, 0x1, P1 ;  /* 0x000000014400780c */ /* 0x040fe20000f01670 */
[----:B------:R-:W1:Y:S04]  /*e3d0*/  LDSM.16.M88.4 R20, [R188] ;  /* 0x00000000bc14783b */ /* 0x000e680000000200 */
[----:B------:R-:W-:Y:S04]  /*e3e0*/  LDSM.16.M88.4 R36, [R188+0x800] ;  /* 0x00080000bc24783b */ /* 0x000fe80000000200 */
[----:B------:R-:W2:Y:S04]  /*e3f0*/  LDSM.16.M88.4 R40, [R188+0x1000] ;  /* 0x00100000bc28783b */ /* 0x000ea80000000200 */
[----:B------:R-:W-:Y:S04]  /*e400*/  LDSM.16.M88.4 R44, [R188+0x1800] ;  /* 0x00180000bc2c783b */ /* 0x000fe80000000200 */
[----:B------:R-:W-:Y:S04]  /*e410*/  LDSM.16.M88.4 R48, [R188+0x2000] ;  /* 0x00200000bc30783b */ /* 0x000fe80000000200 */
[----:B------:R-:W-:Y:S04]  /*e420*/  LDSM.16.M88.4 R56, [R188+0x2800] ;  /* 0x00280000bc38783b */ /* 0x000fe80000000200 */
[----:B------:R-:W3:Y:S04]  /*e430*/  LDSM.16.M88.4 R28, [R193] ;  /* 0x00000000c11c783b */ /* 0x000ee80000000200 */
[----:B------:R-:W-:Y:S04]  /*e440*/  LDSM.16.M88.4 R52, [R193+0x800] ;  /* 0x00080000c134783b */ /* 0x000fe80000000200 */
[----:B------:R-:W-:Y:S04]  /*e450*/  LDSM.16.M88.4 R64, [R193+0x1000] ;  /* 0x00100000c140783b */ /* 0x000fe80000000200 */
[----:B------:R-:W-:Y:S04]  /*e460*/  LDSM.16.M88.4 R88, [R193+0x1800] ;  /* 0x00180000c158783b */ /* 0x000fe80000000200 */
[----:B------:R-:W-:Y:S01]  /*e470*/  LDSM.16.M88.4 R108, [R193+0x2000] ;  /* 0x00200000c16c783b */ /* 0x000fe20000000200 */
[C---:B-1----:R-:W-:Y:S03]  /*e480*/  HMMA.16816.F32.BF16 R24, R132.reuse, R20, RZ ;  /* 0x000000148418723c */ /* 0x042fe600000418ff */
[----:B------:R-:W-:Y:S04]  /*e490*/  LDSM.16.M88.4 R112, [R193+0x2800] ;  /* 0x00280000c170783b */ /* 0x000fe80000000200 */
[----:B------:R-:W-:Y:S01]  /*e4a0*/  @!PT LDS RZ, [RZ] ;  /* 0x00000000fffff984 */ /* 0x000fe20000000800 */
[----:B------:R-:W-:Y:S01]  /*e4b0*/  @!PT LDS RZ, [RZ] ;  /* 0x00000000fffff984 */ /* 0x000fe20000000800 */
[----:B------:R-:W-:Y:S01]  /*e4c0*/  @!PT LDS RZ, [RZ] ;  /* 0x00000000fffff984 */ /* 0x000fe20000000800 */
[----:B------:R1:W-:Y:S01]  /*e4d0*/  LDGSTS.E.BYPASS.LTC128B.128 [R210+0x100], [R14.64], !P0 ;  /* 0x001000000ed27fae */ /* 0x0003e2000c101d48 */
[----:B------:R-:W-:Y:S01]  /*e4e0*/  ISETP.LT.OR P0, PT, R68, 0x1, P3 ;  /* 0x000000014400780c */ /* 0x000fe20001f01670 */
[C---:B------:R-:W-:Y:S08]  /*e4f0*/  HMMA.16816.F32.BF16 R20, R132.reuse, R22, RZ ;  /* 0x000000168414723c */ /* 0x040ff000000418ff */
[----:B--2---:R-:W-:Y:S04]  /*e500*/  HMMA.16816.F32.BF16 R32, R132, R40, RZ ;  /* 0x000000288420723c */ /* 0x004fe800000418ff */
[----:B------:R2:W-:Y:S04]  /*e510*/  LDGSTS.E.BYPASS.LTC128B.128 [R210+0x3100], [R4.64], !P0 ;  /* 0x0310000004d27fae */ /* 0x0005e8000c101d48 */
[C---:B---3--:R-:W-:Y:S08]  /*e520*/  HMMA.16816.F32.BF16 R92, R136.reuse, R28, R24 ;  /* 0x0000001c885c723c */ /* 0x048ff00000041818 */
[----:B------:R-:W-:Y:S08]  /*e530*/  HMMA.16816.F32.BF16 R96, R136, R30, R20 ;  /* 0x0000001e8860723c */ /* 0x000ff00000041814 */
[C---:B------:R-:W-:Y:S01]  /*e540*/  HMMA.16816.F32.BF16 R28, R132.reuse, R42, RZ ;  /* 0x0000002a841c723c */ /* 0x040fe200000418ff */
[----:B--2---:R-:W1:Y:S07]  /*e550*/  SHFL.IDX PT, R4, R11, 0x2, 0x181f ;  /* 0x00581f000b047f89 */ /* 0x004e6e00000e0000 */
[C---:B------:R-:W-:Y:S01]  /*e560*/  HMMA.16816.F32.BF16 R20, R132.reuse, R46, RZ ;  /* 0x0000002e8414723c */ /* 0x040fe200000418ff */
[----:B------:R-:W2:Y:S07]  /*e570*/  SHFL.IDX PT, R5, R18, 0x2, 0x181f ;  /* 0x00581f0012057f89 */ /* 0x000eae00000e0000 */
[C---:B------:R-:W-:Y:S08]  /*e580*/  HMMA.16816.F32.BF16 R40, R132.reuse, R50, RZ ;  /* 0x000000328428723c */ /* 0x040ff000000418ff */
[----:B------:R-:W-:Y:S01]  /*e590*/  HMMA.16816.F32.BF16 R24, R132, R44, RZ ;  /* 0x0000002c8418723c */ /* 0x000fe200000418ff */
[----:B-1----:R-:W-:-:S07]  /*e5a0*/  IADD3 R14, P0, R4, R6, RZ ;  /* 0x00000006040e7210 */ /* 0x002fce0007f1e0ff */
[----:B------:R-:W-:Y:S01]  /*e5b0*/  HMMA.16816.F32.BF16 R44, R136, R90, R20 ;  /* 0x0000005a882c723c */ /* 0x000fe20000041814 */
[----:B--2---:R-:W-:Y:S01]  /*e5c0*/  IMAD.X R15, R5, 0x1, R8, P0 ;  /* 0x00000001050f7824 */ /* 0x004fe200000e0608 */
[C---:B------:R-:W-:Y:S02]  /*e5d0*/  ISETP.LT.OR P0, PT, R68.reuse, 0x21, P1 ;  /* 0x000000214400780c */ /* 0x040fe40000f01670 */
[----:B------:R-:W-:-:S04]  /*e5e0*/  ISETP.LT.OR P1, PT, R68, 0x41, P1 ;  /* 0x000000414400780c */ /* 0x000fc80000f21670 */
[----:B------:R-:W-:Y:S07]  /*e5f0*/  HMMA.16816.F32.BF16 R20, R136, R110, R40 ;  /* 0x0000006e8814723c */ /* 0x000fee0000041828 */
[----:B------:R1:W-:Y:S01]  /*e600*/  LDGSTS.E.BYPASS.LTC128B.128 [R210+0x1100], [R16.64], !P0 ;  /* 0x0110000010d27fae */ /* 0x0003e2000c101d48 */
[----:B------:R-:W-:-:S05]  /*e610*/  IADD3 R4, P0, R4, R10, RZ ;  /* 0x0000000a04047210 */ /* 0x000fca0007f1e0ff */
[----:B------:R-:W-:Y:S01]  /*e620*/  IMAD.X R5, R5, 0x1, R9, P0 ;  /* 0x0000000105057824 */ /* 0x000fe200000e0609 */
[C---:B------:R-:W-:Y:S11]  /*e630*/  ISETP.LT.OR P0, PT, R68.reuse, 0x21, P3 ;  /* 0x000000214400780c */ /* 0x040ff60001f01670 */
[----:B------:R-:W-:Y:S02]  /*e640*/  @!UPT UIADD3 URZ, URZ, URZ, URZ ;  /* 0x0000003f3f3ff290 */ /* 0x000fe4000fffe03f */
[----:B------:R2:W-:Y:S01]  /*e650*/  LDGSTS.E.BYPASS.LTC128B.128 [R210+0x4100], [R2.64], !P0 ;  /* 0x0410000002d27fae */ /* 0x0005e2000c101d48 */
[----:B------:R-:W-:Y:S02]  /*e660*/  ISETP.LT.OR P0, PT, R68, 0x41, P3 ;  /* 0x000000414400780c */ /* 0x000fe40001f01670 */
[----:B------:R-:W-:Y:S01]  /*e670*/  HMMA.16816.F32.BF16 R68, R136, R64, R32 ;  /* 0x000000408844723c */ /* 0x000fe20000041820 */
[----:B------:R3:W-:Y:S07]  /*e680*/  LDGSTS.E.BYPASS.LTC128B.128 [R210+0x2100], [R14.64], !P1 ;  /* 0x021000000ed27fae */ /* 0x0007ee000c901d48 */
[----:B-1----:R-:W-:Y:S03]  /*e690*/  HMMA.16816.F32.BF16 R16, R132, R36, RZ ;  /* 0x000000248410723c */ /* 0x002fe600000418ff */
[----:B------:R1:W-:Y:S01]  /*e6a0*/  LDGSTS.E.BYPASS.LTC128B.128 [R210+0x5100], [R4.64], !P0 ;  /* 0x0510000004d27fae */ /* 0x0003e2000c101d48 */
[----:B------:R-:W-:-:S03]  /*e6b0*/  ISETP.GT.AND P0, PT, R126, R242, PT ;  /* 0x000000f27e00720c */ /* 0x000fc60003f04270 */
[----:B------:R-:W0:Y:S01]  /*e6c0*/  LDGDEPBAR ;  /* 0x00000000000079af */ /* 0x000e220000000000 */
[----:B------:R-:W-:Y:S01]  /*e6d0*/  HMMA.16816.F32.BF16 R36, R132, R38, RZ ;  /* 0x000000268424723c */ /* 0x000fe200000418ff */
[----:B--2---:R-:W-:-:S07]  /*e6e0*/  IMAD.MOV.U32 R2, RZ, RZ, 0x40 ;  /* 0x00000040ff027424 */ /* 0x004fce00078e00ff */
[----:B------:R-:W-:Y:S01]  /*e6f0*/  HMMA.16816.F32.BF16 R64, R136, R66, R28 ;  /* 0x000000428840723c */ /* 0x000fe2000004181c */
[----:B------:R-:W-:-:S07]  /*e700*/  SEL R2, R2, 0xffffffc0, !P2 ;  /* 0xffffffc002027807 */ /* 0x000fce0005000000 */
[----:B------:R-:W-:Y:S01]  /*e710*/  HMMA.16816.F32.BF16 R104, R136, R52, R16 ;  /* 0x000000348868723c */ /* 0x000fe20000041810 */
[--C-:B------:R-:W-:Y:S02]  /*e720*/  IMAD.IADD R103, R188, 0x1, R2.reuse ;  /* 0x00000001bc677824 */ /* 0x100fe400078e0202 */
[----:B---3--:R-:W-:-:S03]  /*e730*/  IMAD.IADD R15, R194, 0x1, R2 ;  /* 0x00000001c20f7824 */ /* 0x008fc600078e0202 */
[----:B------:R-:W2:Y:S02]  /*e740*/  LDSM.16.M88.4 R72, [R103+0x800] ;  /* 0x000800006748783b */ /* 0x000ea40000000200 */
[C---:B------:R-:W-:Y:S02]  /*e750*/  HMMA.16816.F32.BF16 R16, R132.reuse, R48, RZ ;  /* 0x000000308410723c */ /* 0x040fe400000418ff */
[----:B------:R-:W-:Y:S04]  /*e760*/  LDSM.16.M88.4 R80, [R103] ;  /* 0x000000006750783b */ /* 0x000fe80000000200 */
[----:B------:R-:W-:Y:S02]  /*e770*/  LDSM.16.M88.4 R32, [R103+0x1800] ;  /* 0x001800006720783b */ /* 0x000fe40000000200 */
[C---:B------:R-:W-:Y:S02]  /*e780*/  HMMA.16816.F32.BF16 R48, R132.reuse, R56, RZ ;  /* 0x000000388430723c */ /* 0x040fe400000418ff */
[----:B------:R-:W-:Y:S04]  /*e790*/  LDSM.16.M88.4 R28, [R103+0x2000] ;  /* 0x00200000671c783b */ /* 0x000fe80000000200 */
[----:B------:R-:W-:Y:S02]  /*e7a0*/  LDSM.16.M88.4 R40, [R103+0x2800] ;  /* 0x002800006728783b */ /* 0x000fe40000000200 */
[----:B------:R-:W-:Y:S08]  /*e7b0*/  HMMA.16816.F32.BF16 R56, R132, R58, RZ ;  /* 0x0000003a8438723c */ /* 0x000ff000000418ff */
[C---:B------:R-:W-:Y:S01]  /*e7c0*/  HMMA.16816.F32.BF16 R84, R136.reuse, R54, R36 ;  /* 0x000000368854723c */ /* 0x040fe20000041824 */
[----:B------:R-:W3:Y:S07]  /*e7d0*/  LDSM.16.M88.4 R36, [R103+0x1000] ;  /* 0x001000006724783b */ /* 0x000eee0000000200 */
[C---:B------:R-:W-:Y:S08]  /*e7e0*/  HMMA.16816.F32.BF16 R52, R136.reuse, R88, R24 ;  /* 0x000000588834723c */ /* 0x040ff00000041818 */
[C---:B------:R-:W-:Y:S08]  /*e7f0*/  HMMA.16816.F32.BF16 R24, R136.reuse, R108, R16 ;  /* 0x0000006c8818723c */ /* 0x040ff00000041810 */
[C---:B------:R-:W-:Y:S08]  /*e800*/  HMMA.16816.F32.BF16 R16, R136.reuse, R112, R48 ;  /* 0x000000708810723c */ /* 0x040ff00000041830 */
[----:B------:R-:W-:Y:S01]  /*e810*/  HMMA.16816.F32.BF16 R88, R136, R114, R56 ;  /* 0x000000728858723c */ /* 0x000fe20000041838 */
[----:B------:R-:W-:Y:S07]  /*e820*/  LDSM.16.M88.4 R56, [R15+-0x2000] ;  /* 0xffe000000f38783b */ /* 0x000fee0000000200 */
[C---:B--2---:R-:W-:Y:S08]  /*e830*/  HMMA.16816.F32.BF16 R112, R164.reuse, R72, R104 ;  /* 0x00000048a470723c */ /* 0x044ff00000041868 */
[C---:B------:R-:W-:Y:S01]  /*e840*/  HMMA.16816.F32.BF16 R108, R164.reuse, R74, R84 ;  /* 0x0000004aa46c723c */ /* 0x040fe20000041854 */
[----:B------:R-:W-:Y:S07]  /*e850*/  LDSM.16.M88.4 R72, [R15+-0x2800] ;  /* 0xffd800000f48783b */ /* 0x000fee0000000200 */
[C---:B---3--:R-:W-:Y:S08]  /*e860*/  HMMA.16816.F32.BF16 R104, R164.reuse, R36, R68 ;  /* 0x00000024a468723c */ /* 0x048ff00000041844 */
[C---:B------:R-:W-:Y:S08]  /*e870*/  HMMA.16816.F32.BF16 R92, R164.reuse, R80, R92 ;  /* 0x00000050a45c723c */ /* 0x040ff0000004185c */
[C---:B------:R-:W-:Y:S01]  /*e880*/  HMMA.16816.F32.BF16 R96, R164.reuse, R82, R96 ;  /* 0x00000052a460723c */ /* 0x040fe20000041860 */
[----:B------:R-:W2:Y:S07]  /*e890*/  LDSM.16.M88.4 R80, [R15+-0x3000] ;  /* 0xffd000000f50783b */ /* 0x000eae0000000200 */
[C---:B------:R-:W-:Y:S01]  /*e8a0*/  HMMA.16816.F32.BF16 R84, R164.reuse, R38, R64 ;  /* 0x00000026a454723c */ /* 0x040fe20000041840 */
[----:B------:R-:W-:Y:S07]  /*e8b0*/  LDSM.16.M88.4 R36, [R15+-0x800] ;  /* 0xfff800000f24783b */ /* 0x000fee0000000200 */
[C---:B------:R-:W-:Y:S08]  /*e8c0*/  HMMA.16816.F32.BF16 R68, R164.reuse, R32, R52 ;  /* 0x00000020a444723c */ /* 0x040ff00000041834 */
[C---:B------:R-:W-:Y:S01]  /*e8d0*/  HMMA.16816.F32.BF16 R64, R164.reuse, R34, R44 ;  /* 0x00000022a440723c */ /* 0x040fe2000004182c */
[----:B------:R-:W3:Y:S07]  /*e8e0*/  LDSM.16.M88.4 R44, [R15+-0x1800] ;  /* 0xffe800000f2c783b */ /* 0x000eee0000000200 */
[C---:B------:R-:W-:Y:S01]  /*e8f0*/  HMMA.16816.F32.BF16 R52, R164.reuse, R28, R24 ;  /* 0x0000001ca434723c */ /* 0x040fe20000041818 */
[----:B------:R-:W-:Y:S07]  /*e900*/  LDSM.16.M88.4 R24, [R188+0x3000] ;  /* 0x00300000bc18783b */ /* 0x000fee0000000200 */
[C---:B------:R-:W-:Y:S08]  /*e910*/  HMMA.16816.F32.BF16 R48, R164.reuse, R30, R20 ;  /* 0x0000001ea430723c */ /* 0x040ff00000041814 */
[C---:B------:R-:W-:Y:S08]  /*e920*/  HMMA.16816.F32.BF16 R32, R164.reuse, R40, R16 ;  /* 0x00000028a420723c */ /* 0x040ff00000041810 */
[----:B------:R-:W-:Y:S01]  /*e930*/  HMMA.16816.F32.BF16 R28, R164, R42, R88 ;  /* 0x0000002aa41c723c */ /* 0x000fe20000041858 */
[----:B------:R-:W4:Y:S07]  /*e940*/  LDSM.16.M88.4 R40, [R15+-0x1000] ;  /* 0xfff000000f28783b */ /* 0x000f2e0000000200 */
[C---:B--2---:R-:W-:Y:S08]  /*e950*/  HMMA.16816.F32.BF16 R20, R168.reuse, R80, R92 ;  /* 0x00000050a814723c */ /* 0x044ff0000004185c */
[C---:B------:R-:W-:Y:S08]  /*e960*/  HMMA.16816.F32.BF16 R16, R168.reuse, R82, R96 ;  /* 0x00000052a810723c */ /* 0x040ff00000041860 */
[C---:B------:R-:W-:Y:S01]  /*e970*/  HMMA.16816.F32.BF16 R80, R168.reuse, R72, R112 ;  /* 0x00000048a850723c */ /* 0x040fe20000041870 */
[----:B------:R-:W2:Y:S07]  /*e980*/  LDSM.16.M88.4 R112, [R188+0x3800] ;  /* 0x00380000bc70783b */ /* 0x000eae0000000200 */
[C---:B---3--:R-:W-:Y:S08]  /*e990*/  HMMA.16816.F32.BF16 R96, R168.reuse, R44, R68 ;  /* 0x0000002ca860723c */ /* 0x048ff00000041844 */
[C---:B------:R-:W-:Y:S01]  /*e9a0*/  HMMA.16816.F32.BF16 R88, R168.reuse, R56, R104 ;  /* 0x00000038a858723c */ /* 0x040fe20000041868 */
[----:B------:R-:W3:Y:S07]  /*e9b0*/  LDSM.16.M88.4 R104, [R188+0x4000] ;  /* 0x00400000bc68783b */ /* 0x000eee0000000200 */
[C---:B------:R-:W-:Y:S08]  /*e9c0*/  HMMA.16816.F32.BF16 R84, R168.reuse, R58, R84 ;  /* 0x0000003aa854723c */ /* 0x040ff00000041854 */
[C---:B----4-:R-:W-:Y:S08]  /*e9d0*/  HMMA.16816.F32.BF16 R68, R168.reuse, R40, R52 ;  /* 0x00000028a844723c */ /* 0x050ff00000041834 */
[C---:B------:R-:W-:Y:S08]  /*e9e0*/  HMMA.16816.F32.BF16 R56, R168.reuse, R42, R48 ;  /* 0x0000002aa838723c */ /* 0x040ff00000041830 */
[C---:B------:R-:W-:Y:S01]  /*e9f0*/  HMMA.16816.F32.BF16 R52, R168.reuse, R36, R32 ;  /* 0x00000024a834723c */ /* 0x040fe20000041820 */
[----:B------:R-:W4:Y:S07]  /*ea00*/  LDSM.16.M88.4 R32, [R188+0x5000] ;  /* 0x00500000bc20783b */ /* 0x000f2e0000000200 */
[C---:B------:R-:W-:Y:S01]  /*ea10*/  HMMA.16816.F32.BF16 R48, R168.reuse, R38, R28 ;  /* 0x00000026a830723c */ /* 0x040fe2000004181c */
[----:B------:R-:W5:Y:S04]  /*ea20*/  LDSM.16.M88.4 R28, [R188+0x5800] ;  /* 0x00580000bc1c783b */ /* 0x000f680000000200 */
[----:B------:R-:W-:Y:S03]  /*ea30*/  LDSM.16.M88.4 R36, [R195] ;  /* 0x00000000c324783b */ /* 0x000fe60000000200 */
[C---:B------:R-:W-:Y:S01]  /*ea40*/  HMMA.16816.F32.BF16 R92, R168.reuse, R74, R108 ;  /* 0x0000004aa85c723c */ /* 0x040fe2000004186c */
[----:B------:R-:W1:Y:S07]  /*ea50*/  LDSM.16.M88.4 R108, [R188+0x4800] ;  /* 0x00480000bc6c783b */ /* 0x000e6e0000000200 */
[----:B------:R-:W-:Y:S08]  /*ea60*/  HMMA.16816.F32.BF16 R72, R168, R46, R64 ;  /* 0x0000002ea848723c */ /* 0x000ff00000041840 */
[C---:B------:R-:W-:Y:S08]  /*ea70*/  HMMA.16816.F32.BF16 R44, R172.reuse, R24, R20 ;  /* 0x00000018ac2c723c */ /* 0x040ff00000041814 */
[C---:B------:R-:W-:Y:S01]  /*ea80*/  HMMA.16816.F32.BF16 R20, R172.reuse, R26, R16 ;  /* 0x0000001aac14723c */ /* 0x040fe20000041810 */
[----:B------:R-:W1:Y:S07]  /*ea90*/  LDSM.16.M88.4 R24, [R194] ;  /* 0x00000000c218783b */ /* 0x000e6e0000000200 */
[C---:B--2---:R-:W-:Y:S08]  /*eaa0*/  HMMA.16816.F32.BF16 R40, R172.reuse, R114, R92 ;  /* 0x00000072ac28723c */ /* 0x044ff0000004185c */
[C---:B---3--:R-:W-:Y:S08]  /*eab0*/  HMMA.16816.F32.BF16 R64, R172.reuse, R104, R88 ;  /* 0x00000068ac40723c */ /* 0x048ff00000041858 */
[C---:B------:R-:W-:Y:S01]  /*eac0*/  HMMA.16816.F32.BF16 R92, R172.reuse, R106, R84 ;  /* 0x0000006aac5c723c */ /* 0x040fe20000041854 */
[----:B------:R-:W2:Y:S04]  /*ead0*/  LDSM.16.M88.4 R104, [R197] ;  /* 0x00000000c568783b */ /* 0x000ea80000000200 */
[----:B------:R-:W-:Y:S03]  /*eae0*/  LDSM.16.M88.4 R84, [R196] ;  /* 0x00000000c454783b */ /* 0x000fe60000000200 */
[C---:B------:R-:W-:Y:S08]  /*eaf0*/  HMMA.16816.F32.BF16 R16, R172.reuse, R112, R80 ;  /* 0x00000070ac10723c */ /* 0x040ff00000041850 */
[C---:B----4-:R-:W-:Y:S01]  /*eb00*/  HMMA.16816.F32.BF16 R116, R172.reuse, R34, R56 ;  /* 0x00000022ac74723c */ /* 0x050fe20000041838 */
[----:B------:R-:W3:Y:S07]  /*eb10*/  LDSM.16.M88.4 R56, [R198] ;  /* 0x00000000c638783b */ /* 0x000eee0000000200 */
[C---:B-----5:R-:W-:Y:S01]  /*eb20*/  HMMA.16816.F32.BF16 R112, R172.reuse, R28, R52 ;  /* 0x0000001cac70723c */ /* 0x060fe20000041834 */
[----:B------:R-:W4:Y:S07]  /*eb30*/  LDSM.16.M88.4 R52, [R199] ;  /* 0x00000000c734783b */ /* 0x000f2e0000000200 */
[C---:B-1----:R-:W-:Y:S08]  /*eb40*/  HMMA.16816.F32.BF16 R96, R172.reuse, R108, R96 ;  /* 0x0000006cac60723c */ /* 0x042ff00000041860 */
[C---:B------:R-:W-:Y:S08]  /*eb50*/  HMMA.16816.F32.BF16 R108, R172.reuse, R110, R72 ;  /* 0x0000006eac6c723c */ /* 0x040ff00000041848 */
[----:B------:R-:W-:Y:S01]  /*eb60*/  HMMA.16816.F32.BF16 R88, R172, R30, R48 ;  /* 0x0000001eac58723c */ /* 0x000fe20000041830 */
[----:B------:R-:W1:Y:S07]  /*eb70*/  LDSM.16.M88.4 R48, [R103+0x3000] ;  /* 0x003000006730783b */ /* 0x000e6e0000000200 */
[----:B------:R-:W-:Y:S01]  /*eb80*/  HMMA.16816.F32.BF16 R80, R176, R24, R44 ;  /* 0x00000018b050723c */ /* 0x000fe2000004182c */
[----:B------:R-:W5:Y:S07]  /*eb90*/  LDSM.16.M88.4 R44, [R103+0x3800] ;  /* 0x00380000672c783b */ /* 0x000f6e0000000200 */
[----:B------:R-:W-:Y:S08]  /*eba0*/  HMMA.16816.F32.BF16 R120, R172, R32, R68 ;  /* 0x00000020ac78723c */ /* 0x000ff00000041844 */
[C---:B------:R-:W-:Y:S08]  /*ebb0*/  HMMA.16816.F32.BF16 R68, R176.reuse, R36, R16 ;  /* 0x00000024b044723c */ /* 0x040ff00000041810 */
[C---:B------:R-:W-:Y:S01]  /*ebc0*/  HMMA.16816.F32.BF16 R32, R176.reuse, R38, R40 ;  /* 0x00000026b020723c */ /* 0x040fe20000041828 */
[----:B------:R-:W1:Y:S04]  /*ebd0*/  LDSM.16.M88.4 R40, [R103+0x4000] ;  /* 0x004000006728783b */ /* 0x000e680000000200 */
[----:B------:R-:W1:Y:S03]  /*ebe0*/  LDSM.16.M88.4 R36, [R103+0x4800] ;  /* 0x004800006724783b */ /* 0x000e660000000200 */
[C---:B------:R-:W-:Y:S08]  /*ebf0*/  HMMA.16816.F32.BF16 R72, R176.reuse, R26, R20 ;  /* 0x0000001ab048723c */ /* 0x040ff00000041814 */
[C---:B--2---:R-:W-:Y:S08]  /*ec00*/  HMMA.16816.F32.BF16 R16, R176.reuse, R106, R108 ;  /* 0x0000006ab010723c */ /* 0x044ff0000004186c */
[C---:B---3--:R-:W-:Y:S08]  /*ec10*/  HMMA.16816.F32.BF16 R108, R176.reuse, R58, R116 ;  /* 0x0000003ab06c723c */ /* 0x048ff00000041874 */
[C---:B------:R-:W-:Y:S08]  /*ec20*/  HMMA.16816.F32.BF16 R28, R176.reuse, R84, R64 ;  /* 0x00000054b01c723c */ /* 0x040ff00000041840 */
[C---:B------:R-:W-:Y:S08]  /*ec30*/  HMMA.16816.F32.BF16 R24, R176.reuse, R86, R92 ;  /* 0x00000056b018723c */ /* 0x040ff0000004185c */
[C---:B------:R-:W-:Y:S01]  /*ec40*/  HMMA.16816.F32.BF16 R20, R176.reuse, R104, R96 ;  /* 0x00000068b014723c */ /* 0x040fe20000041860 */
[----:B------:R-:W2:Y:S07]  /*ec50*/  LDSM.16.M88.4 R96, [R103+0x5000] ;  /* 0x005000006760783b */ /* 0x000eae0000000200 */
[C---:B----4-:R-:W-:Y:S01]  /*ec60*/  HMMA.16816.F32.BF16 R116, R176.reuse, R54, R88 ;  /* 0x00000036b074723c */ /* 0x050fe20000041858 */
[----:B------:R-:W3:Y:S07]  /*ec70*/  LDSM.16.M88.4 R88, [R103+0x5800] ;  /* 0x005800006758783b */ /* 0x000eee0000000200 */
[C---:B------:R-:W-:Y:S01]  /*ec80*/  HMMA.16816.F32.BF16 R64, R176.reuse, R56, R120 ;  /* 0x00000038b040723c */ /* 0x040fe20000041878 */
[----:B------:R-:W-:Y:S07]  /*ec90*/  LDSM.16.M88.4 R56, [R15] ;  /* 0x000000000f38783b */ /* 0x000fee0000000200 */
[----:B------:R-:W-:Y:S01]  /*eca0*/  HMMA.16816.F32.BF16 R120, R176, R52, R112 ;  /* 0x00000034b078723c */ /* 0x000fe20000041870 */
        /* <DEDUP_REMOVED lines=8> */
[C---:B------:R-:W-:Y:S01]  /*ed30*/  HMMA.16816.F32.BF16 R72, R180.reuse, R42, R24 ;  /* 0x0000002ab448723c */ /* 0x040fe20000041818 */
[----:B------:R-:W1:Y:S07]  /*ed40*/  LDSM.16.M88.4 R40, [R15+0x2000] ;  /* 0x002000000f28783b */ /* 0x000e6e0000000200 */
[C---:B------:R-:W-:Y:S08]  /*ed50*/  HMMA.16816.F32.BF16 R68, R180.reuse, R36, R20 ;  /* 0x00000024b444723c */ /* 0x040ff00000041814 */
[----:B------:R-:W-:Y:S01]  /*ed60*/  HMMA.16816.F32.BF16 R32, R180, R38, R16 ;  /* 0x00000026b420723c */ /* 0x000fe20000041810 */
[----:B------:R-:W1:Y:S01]  /*ed70*/  LDSM.16.M88.4 R36, [R15+0x2800] ;  /* 0x002800000f24783b */ /* 0x000e620000000200 */
[----:B------:R-:W-:-:S06]  /*ed80*/  DEPBAR.LE SB0, 0x0 ;  /* 0x000080000000791a */ /* 0x000fcc0000000000 */
[C---:B--2---:R-:W-:Y:S08]  /*ed90*/  HMMA.16816.F32.BF16 R28, R180.reuse, R96, R64 ;  /* 0x00000060b41c723c */ /* 0x044ff00000041840 */
[C---:B---3--:R-:W-:Y:S08]  /*eda0*/  HMMA.16816.F32.BF16 R20, R180.reuse, R88, R120 ;  /* 0x00000058b414723c */ /* 0x048ff00000041878 */
[C---:B------:R-:W-:Y:S08]  /*edb0*/  HMMA.16816.F32.BF16 R24, R180.reuse, R98, R108 ;  /* 0x00000062b418723c */ /* 0x040ff0000004186c */
[----:B------:R-:W-:Y:S08]  /*edc0*/  HMMA.16816.F32.BF16 R16, R180, R90, R116 ;  /* 0x0000005ab410723c */ /* 0x000ff00000041874 */
[C---:B----4-:R-:W-:Y:S08]  /*edd0*/  HMMA.16816.F32.BF16 R92, R184.reuse, R52, R92 ;  /* 0x00000034b85c723c */ /* 0x050ff0000004185c */
[C---:B------:R-:W-:Y:S08]  /*ede0*/  HMMA.16816.F32.BF16 R88, R184.reuse, R54, R84 ;  /* 0x00000036b858723c */ /* 0x040ff00000041854 */
        /* <DEDUP_REMOVED lines=15> */
[----:B------:R-:W-:-:S02]  /*eee0*/  IADD3 R3, R0, R125, R130 ;  /* 0x0000007d00037210 */ /* 0x000fc40007ffe082 */
[----:B------:R-:W-:Y:S02]  /*eef0*/  ISETP.GT.AND P4, PT, R0, 0x5f, PT ;  /* 0x0000005f0000780c */ /* 0x000fe40003f84270 */
        /* <DEDUP_REMOVED lines=26> */
.L_x_1145:
[----:B------:R-:W-:Y:S05]  /*f0a0*/  BRA.DIV ~URZ, `(.L_x_1004) ;  /* 0x00012b927f007947 */ /* 0x000fea000b800000 */
[----:B------:R-:W3:Y:S01]  /*f0b0*/  SHFL.IDX PT, R2, R11, RZ, 0x181f ;  /* 0x00181fff0b027589 */ /* 0x000ee200000e0000 */
[----:B------:R-:W-:Y:S02]  /*f0c0*/  ISETP.GE.AND P3, PT, R76, c[0x0][0x1d4], PT ;  /* 0x000075004c007a0c */ /* 0x000fe40003f66270 */
[----:B------:R-:W-:Y:S01]  /*f0d0*/  ISETP.GE.AND P1, PT, R211, c[0x0][0x1d4], PT ;  /* 0x00007500d3007a0c */ /* 0x000fe20003f26270 */
[----:B------:R-:W4:Y:S04]  /*f0e0*/  SHFL.IDX PT, R5, R11, 0x1, 0x181f ;  /* 0x00381f000b057f89 */ /* 0x000f2800000e0000 */
[----:B------:R-:W5:Y:S01]  /*f0f0*/  SHFL.IDX PT, R21, R4, 0x1, 0x181f ;  /* 0x00381f0004157f89 */ /* 0x000f6200000e0000 */
[----:B---3--:R-:W-:-:S02]  /*f100*/  IADD3 R18, P0, R2, R6, RZ ;  /* 0x0000000602127210 */ /* 0x008fc40007f1e0ff */
[----:B------:R-:W-:-:S03]  /*f110*/  IADD3 R16, P2, R2, R10, RZ ;  /* 0x0000000a02107210 */ /* 0x000fc60007f5e0ff */
[C-C-:B--2---:R-:W-:Y:S01]  /*f120*/  IMAD.X R19, R14.reuse, 0x1, R8.reuse, P0 ;  /* 0x000000010e137824 */ /* 0x144fe200000e0608 */
[----:B----4-:R-:W-:Y:S01]  /*f130*/  IADD3 R2, P0, R5, R6, RZ ;  /* 0x0000000605027210 */ /* 0x010fe20007f1e0ff */
[--C-:B------:R-:W-:Y:S01]  /*f140*/  IMAD.X R17, R14, 0x1, R9.reuse, P2 ;  /* 0x000000010e117824 */ /* 0x100fe200010e0609 */
[----:B------:R-:W-:Y:S02]  /*f150*/  SEL R14, RZ, 0x10, P1 ;  /* 0x00000010ff0e7807 */ /* 0x000fe40000800000 */
[----:B------:R2:W-:Y:S01]  /*f160*/  LDGSTS.E.BYPASS.LTC128B.128 [R210+0x8100], [R18.64], !P3 ;  /* 0x0810000012d27fae */ /* 0x0005e2000d901d48 */
[----:B-----5:R-:W-:Y:S01]  /*f170*/  IMAD.X R3, R21, 0x1, R8, P0 ;  /* 0x0000000115037824 */ /* 0x020fe200000e0608 */
[----:B------:R-:W-:Y:S02]  /*f180*/  IADD3 R20, P0, R5, R10, RZ ;  /* 0x0000000a05147210 */ /* 0x000fe40007f1e0ff */
[----:B------:R3:W-:Y:S03]  /*f190*/  LDGSTS.E.BYPASS.LTC128B.128 [R210+0xb100], [R16.64], !P1 ;  /* 0x0b10000010d27fae */ /* 0x0007e6000c901d48 */
[----:B------:R-:W-:Y:S01]  /*f1a0*/  IMAD.X R21, R21, 0x1, R9, P0 ;  /* 0x0000000115157824 */ /* 0x000fe200000e0609 */
[----:B------:R4:W-:Y:S04]  /*f1b0*/  LDGSTS.E.BYPASS.LTC128B.128 [R210+0x9100], [R2.64], !P3 ;  /* 0x0910000002d27fae */ /* 0x0009e8000d901d48 */
[----:B------:R2:W-:Y:S04]  /*f1c0*/  LDGSTS.E.BYPASS.LTC128B.128 [R210+0xc100], [R20.64], !P1 ;  /* 0x0c10000014d27fae */ /* 0x0005e8000c901d48 */
[----:B---3--:R2:W3:Y:S01]  /*f1d0*/  SHFL.IDX PT, R17, R4, 0x2, 0x181f ;  /* 0x00581f0004117f89 */ /* 0x0084e200000e0000 */
[----:B------:R-:W-:-:S03]  /*f1e0*/  SEL R16, RZ, 0x10, P3 ;  /* 0x00000010ff107807 */ /* 0x000fc60001800000 */
[----:B----4-:R2:W4:Y:S04]  /*f1f0*/  SHFL.IDX PT, R2, R11, 0x2, 0x181f ;  /* 0x00581f000b027f89 */ /* 0x01052800000e0000 */
.L_x_1146:
[----:B------:R-:W-:Y:S02]  /*f200*/  IADD3 R3, -R16, 0x10, RZ ;  /* 0x0000001010037810 */ /* 0x000fe40007ffe1ff */
[----:B------:R-:W-:Y:S02]  /*f210*/  IADD3 R5, -R14, 0x10, RZ ;  /* 0x000000100e057810 */ /* 0x000fe40007ffe1ff */
[----:B------:R-:W-:Y:S02]  /*f220*/  LOP3.LUT R3, R3, 0xf, RZ, 0xc0, !PT ;  /* 0x0000000f03037812 */ /* 0x000fe400078ec0ff */
[----:B------:R-:W-:Y:S02]  /*f230*/  ISETP.NE.U32.AND P2, PT, R16, RZ, PT ;  /* 0x000000ff1000720c */ /* 0x000fe40003f45070 */
[----:B-12-4-:R-:W-:Y:S02]  /*f240*/  IADD3 R4, P1, P0, R3, R2, R6 ;  /* 0x0000000203047210 */ /* 0x016fe4000783e006 */
[----:B------:R-:W-:-:S02]  /*f250*/  LOP3.LUT R3, R5, 0xf, RZ, 0xc0, !PT ;  /* 0x0000000f05037812 */ /* 0x000fc400078ec0ff */
[----:B---3--:R-:W-:Y:S02]  /*f260*/  IADD3.X R5, RZ, R17, R8, P1, P0 ;  /* 0x00000011ff057210 */ /* 0x008fe40000fe0408 */
        /* <DEDUP_REMOVED lines=8> */
.L_x_1002:
[----:B------:R-:W-:Y:S05]  /*f2f0*/  BSYNC B0 ;  /* 0x0000000000007941 */ /* 0x000fea0003800000 */
.L_x_1001:
[----:B-1----:R-:W2:Y:S01]  /*f300*/  LDL R3, [R1+0xc] ;  /* 0x00000c0001037983 */ /* 0x002ea20000100800 */
[----:B------:R-:W-:-:S03]  /*f310*/  IMAD.MOV.U32 R4, RZ, RZ, c[0x0][0x2c4] ;  /* 0x0000b100ff047624 */ /* 0x000fc600078e00ff */
[----:B------:R-:W2:Y:S02]  /*f320*/  LDL R2, [R1+0x14] ;  /* 0x0000140001027983 */ /* 0x000ea40000100800 */
[----:B------:R-:W-:Y:S01]  /*f330*/  ISETP.NE.AND P0, PT, R4, 0x1, PT ;  /* 0x000000010400780c */ /* 0x000fe20003f05270 */
[----:B------:R-:W-:Y:S01]  /*f340*/  ULDC UR4, c[0x0][0x324] ;  /* 0x0000c90000047ab9 */ /* 0x000fe20000000800 */
[----:B------:R-:W0:Y:S01]  /*f350*/  LDGDEPBAR ;  /* 0x00000000000079af */ /* 0x000e220000000000 */
[----:B------:R-:W-:Y:S01]  /*f360*/  ULOP3.LUT UR4, URZ, UR4, URZ, 0x33, !UPT ;  /* 0x000000043f047292 */ /* 0x000fe2000f8e333f */
[----:B------:R-:W-:Y:S01]  /*f370*/  IMAD.IADD R10, R124, 0x1, -R245 ;  /* 0x000000017c0a7824 */ /* 0x000fe200078e0af5 */
[C---:B------:R-:W-:Y:S01]  /*f380*/  IADD3 R11, -R245.reuse, R61, RZ ;  /* 0x0000003df50b7210 */ /* 0x040fe20007ffe1ff */
[----:B--2---:R-:W-:Y:S01]  /*f390*/  IMAD.IADD R2, R2, 0x1, R3 ;  /* 0x0000000102027824 */ /* 0x004fe200078e0203 */
[----:B------:R-:W-:-:S06]  /*f3a0*/  IADD3 R3, -R245, 0x1, R124 ;  /* 0x00000001f5037810 */ /* 0x000fcc0007ffe17c */
[----:B------:R-:W-:-:S04]  /*f3b0*/  @P0 IMAD.HI.U32 R4, R2, c[0x0][0x2c8], RZ ;  /* 0x0000b20002040a27 */ /* 0x000fc800078e00ff */
[----:B------:R-:W-:Y:S01]  /*f3c0*/  IMAD.MOV.U32 R6, RZ, RZ, R2 ;  /* 0x000000ffff067224 */ /* 0x000fe200078e0002 */
[----:B------:R-:W-:-:S04]  /*f3d0*/  IADD3 R2, R3, -R243, RZ ;  /* 0x800000f303027210 */ /* 0x000fc80007ffe0ff */
[C---:B------:R-:W-:Y:S02]  /*f3e0*/  IADD3 R9, R2.reuse, UR4, RZ ;  /* 0x0000000402097c10 */ /* 0x040fe4000fffe0ff */
[----:B------:R-:W-:Y:S02]  /*f3f0*/  @P0 SHF.R.U32.HI R6, RZ, c[0x0][0x2cc], R4 ;  /* 0x0000b300ff060a19 */ /* 0x000fe40000011604 */
[----:B------:R-:W-:Y:S01]  /*f400*/  IADD3 R8, R2, c[0x0][0x328], RZ ;  /* 0x0000ca0002087a10 */ /* 0x000fe20007ffe0ff */
[----:B------:R-:W-:Y:S05]  /*f410*/  BRA.DIV ~URZ, `(.L_x_1005) ;  /* 0x00012bb27f007947 */ /* 0x000fea000b800000 */
[----:B------:R1:W2:Y:S02]  /*f420*/  SHFL.IDX PT, R4, R6, RZ, 0x1c1f ;  /* 0x001c1fff06047589 */ /* 0x0002a400000e0000 */
.L_x_1147:
[----:B------:R-:W-:Y:S01]  /*f430*/  IMAD.MOV.U32 R2, RZ, RZ, c[0x0][0x32c] ;  /* 0x0000cb00ff027624 */ /* 0x000fe200078e00ff */
[----:B--2---:R-:W-:-:S04]  /*f440*/  IADD3 R3, R8, R4, RZ ;  /* 0x0000000408037210 */ /* 0x004fc80007ffe0ff */
[----:B------:R-:W-:Y:S01]  /*f450*/  ISETP.GE.AND P0, PT, R2, 0x1, PT ;  /* 0x000000010200780c */ /* 0x000fe20003f06270 */
[----:B------:R-:W-:Y:S01]  /*f460*/  IMAD.IADD R2, R9, 0x1, R4 ;  /* 0x0000000109027824 */ /* 0x000fe200078e0204 */
[----:B------:R-:W-:-:S11]  /*f470*/  IMNMX R3, R10, R3, PT ;  /* 0x000000030a037217 */ /* 0x000fd60003800200 */
        /* <DEDUP_REMOVED lines=12> */
.L_x_1008:
[----:B------:R-:W-:-:S04]  /*f540*/  MOV R5, c[0x0][0x32c] ;  /* 0x0000cb0000057a02 */ /* 0x000fc80000000f00 */
[----:B------:R-:W-:-:S13]  /*f550*/  ISETP.NE.AND P0, PT, R5, 0x1, PT ;  /* 0x000000010500780c */ /* 0x000fda0003f05270 */
[----:B------:R-:W-:-:S05]  /*f560*/  @P0 IMAD.HI.U32 R5, R4, c[0x0][0x330], RZ ;  /* 0x0000cc0004050a27 */ /* 0x000fca00078e00ff */
[----:B------:R-:W-:Y:S02]  /*f570*/  @P0 SHF.R.U32.HI R4, RZ, c[0x0][0x334], R5 ;  /* 0x0000cd00ff040a19 */ /* 0x000fe40000011605 */
.L_x_1009:
[----:B------:R-:W-:Y:S05]  /*f580*/  BSYNC B0 ;  /* 0x0000000000007941 */ /* 0x000fea0003800000 */
.L_x_1007:
[----:B------:R-:W-:-:S05]  /*f590*/  IMAD R4, R4, c[0x0][0x32c], R11 ;  /* 0x0000cb0004047a24 */ /* 0x000fca00078e020b */
[----:B------:R-:W-:Y:S02]  /*f5a0*/  IADD3 R5, R4, c[0x0][0x32c], RZ ;  /* 0x0000cb0004057a10 */ /* 0x000fe40007ffe0ff */
[----:B------:R-:W-:Y:S02]  /*f5b0*/  IMNMX R2, R2, R4, !PT ;  /* 0x0000000402027217 */ /* 0x000fe40007800200 */
[----:B------:R-:W-:Y:S02]  /*f5c0*/  IMNMX R3, R3, R5, PT ;  /* 0x0000000503037217 */ /* 0x000fe40003800200 */
.L_x_1006:
        /* <DEDUP_REMOVED lines=134> */
.L_x_1148:
[----:B------:R-:W-:Y:S01]  /*fe30*/  IMAD.MOV.U32 R2, RZ, RZ, c[0x0][0x32c] ;  /* 0x0000cb00ff027624 */ /* 0x000fe200078e00ff */
[----:B---3--:R-:W-:-:S04]  /*fe40*/  IADD3 R3, R8, R4, RZ ;  /* 0x0000000408037210 */ /* 0x008fc80007ffe0ff */
        /* <DEDUP_REMOVED lines=15> */
.L_x_1013:
[----:B------:R-:W-:-:S04]  /*ff40*/  MOV R5, c[0x0][0x32c] ;  /* 0x0000cb0000057a02 */ /* 0x000fc80000000f00 */
[----:B------:R-:W-:-:S13]  /*ff50*/  ISETP.NE.AND P0, PT, R5, 0x1, PT ;  /* 0x000000010500780c */ /* 0x000fda0003f05270 */
[----:B------:R-:W-:-:S05]  /*ff60*/  @P0 IMAD.HI.U32 R5, R4, c[0x0][0x330], RZ ;  /* 0x0000cc0004050a27 */ /* 0x000fca00078e00ff */
[----:B------:R-:W-:Y:S02]  /*ff70*/  @P0 SHF.R.U32.HI R4, RZ, c[0x0][0x334], R5 ;  /* 0x0000cd00ff040a19 */ /* 0x000fe40000011605 */
.L_x_1014:
[----:B------:R-:W-:Y:S05]  /*ff80*/  BSYNC B0 ;  /* 0x0000000000007941 */ /* 0x000fea0003800000 */
.L_x_1012:
[----:B------:R-:W-:-:S05]  /*ff90*/  IMAD R4, R4, c[0x0][0x32c], R11 ;  /* 0x0000cb0004047a24 */ /* 0x000fca00078e020b */
[----:B------:R-:W-:Y:S02]  /*ffa0*/  IADD3 R5, R4, c[0x0][0x32c], RZ ;  /* 0x0000cb0004057a10 */ /* 0x000fe40007ffe0ff */
[----:B------:R-:W-:Y:S02]  /*ffb0*/  IMNMX R2, R2, R4, !PT ;  /* 0x0000000402027217 */ /* 0x000fe40007800200 */
[----:B------:R-:W-:Y:S02]  /*ffc0*/  IMNMX R3, R3, R5, PT ;  /* 0x0000000503037217 */ /* 0x000fe40003800200 */
.L_x_1011:
        /* <DEDUP_REMOVED lines=138> */
.L_x_1149:
[----:B-12---:R-:W-:Y:S01]  /*10870*/  FMNMX.FTZ R5, R5, R2, !PT ;  /* 0x0000000205057209 */ /* 0x006fe20007810000 */
[----:B------:R-:W-:Y:S05]  /*10880*/  BRA.DIV ~URZ, `(.L_x_1016) ;  /* 0x000118827f007947 */ /* 0x000fea000b800000 */
[----:B------:R-:W1:Y:S04]  /*10890*/  SHFL.BFLY PT, R2, R6, 0x2, 0x1f ;  /* 0x0c401f0006027f89 */ /* 0x000e6800000e0000 */
[----:B------:R-:W2:Y:S01]  /*108a0*/  SHFL.BFLY PT, R3, R5, 0x1, 0x1f ;  /* 0x0c201f0005037f89 */ /* 0x000ea200000e0000 */
[----:B-1----:R-:W-:Y:S02]  /*108b0*/  FMNMX.FTZ R4, R6, R2, !PT ;  /* 0x0000000206047209 */ /* 0x002fe40007810000 */
[----:B--2---:R-:W-:-:S03]  /*108c0*/  FMNMX.FTZ R5, R5, R3, !PT ;  /* 0x0000000305057209 */ /* 0x004fc60007810000 */
[----:B------:R1:W2:Y:S04]  /*108d0*/  SHFL.BFLY PT, R6, R4, 0x1, 0x1f ;  /* 0x0c201f0004067f89 */ /* 0x0002a800000e0000 */
.L_x_1150:
[C---:B------:R-:W-:Y:S01]  /*108e0*/  FMUL.FTZ R3, R5.reuse, c[0x0][0x2d0] ;  /* 0x0000b40005037a20 */ /* 0x040fe20000410000 */
[----:B------:R-:W-:Y:S01]  /*108f0*/  FSETP.NEU.FTZ.AND P0, PT, R5, -INF , PT ;  /* 0xff8000000500780b */ /* 0x000fe20003f1d000 */
[----:B------:R-:W3:Y:S01]  /*10900*/  LDL R149, [R1+0xc] ;  /* 0x00000c0001957983 */ /* 0x000ee20000100800 */
[----:B--2---:R-:W-:Y:S01]  /*10910*/  FMNMX.FTZ R8, R6, R4, !PT ;  /* 0x0000000406087209 */ /* 0x004fe20007810000 */
[----:B------:R-:W-:Y:S01]  /*10920*/  WARPSYNC 0xffffffff ;  /* 0xffffffff00007948 */ /* 0x000fe20003800000 */
[----:B------:R-:W-:Y:S01]  /*10930*/  FSEL R3, R3, RZ, P0 ;  /* 0x000000ff03037208 */ /* 0x000fe20000000000 */
[----:B------:R-:W-:Y:S01]  /*10940*/  LDSM.16.MT88.4 R44, [R190] ;  /* 0x00000000be2c783b */ /* 0x000fe20000004200 */
[----:B------:R-:W-:Y:S02]  /*10950*/  FSETP.NEU.FTZ.AND P0, PT, R8, -INF , PT ;  /* 0xff8000000800780b */ /* 0x000fe40003f1d000 */
[----:B------:R-:W-:Y:S01]  /*10960*/  MOV R148, c[0x0][0x2c4] ;  /* 0x0000b10000947a02 */ /* 0x000fe20000000f00 */
[--C-:B------:R-:W-:Y:S01]  /*10970*/  FFMA.FTZ R2, R16, c[0x0][0x2d0], -R3.reuse ;  /* 0x0000b40010027a23 */ /* 0x100fe20000010803 */
[----:B------:R-:W-:Y:S01]  /*10980*/  LDSM.16.MT88.4 R36, [R189+0x800] ;  /* 0x00080000bd24783b */ /* 0x000fe20000004200 */
[----:B-1----:R-:W-:Y:S01]  /*10990*/  FFMA.FTZ R4, R24, c[0x0][0x2d0], -R3 ;  /* 0x0000b40018047a23 */ /* 0x002fe20000010803 */
[----:B------:R-:W-:Y:S01]  /*109a0*/  ISETP.NE.AND P1, PT, R148, 0x1, PT ;  /* 0x000000019400780c */ /* 0x000fe20003f25270 */
[----:B------:R1:W-:Y:S01]  /*109b0*/  MUFU.EX2 R89, R2 ;  /* 0x0000000200597308 */ /* 0x0003e20000000800 */
[----:B------:R-:W-:Y:S01]  /*109c0*/  LDSM.16.MT88.4 R48, [R190+0x800] ;  /* 0x00080000be30783b */ /* 0x000fe20000004200 */
[----:B------:R-:W-:-:S02]  /*109d0*/  MOV R148, c[0x0][0x32c] ;  /* 0x0000cb0000947a02 */ /* 0x000fc40000000f00 */
[----:B------:R-:W-:Y:S01]  /*109e0*/  IADD3 R212, R212, -0x2, RZ ;  /* 0xfffffffed4d47810 */ /* 0x000fe20007ffe0ff */
[----:B------:R-:W-:Y:S03]  /*109f0*/  LDSM.16.MT88.4 R40, [R192] ;  /* 0x00000000c028783b */ /* 0x000fe60000004200 */
[----:B------:R2:W-:Y:S01]  /*10a00*/  MUFU.EX2 R95, R4 ;  /* 0x00000004005f7308 */ /* 0x0005e20000000800 */
[----:B-1----:R-:W-:-:S07]  /*10a10*/  FFMA.FTZ R2, R17, c[0x0][0x2d0], -R3 ;  /* 0x0000b40011027a23 */ /* 0x002fce0000010803 */
[----:B------:R1:W4:Y:S01]  /*10a20*/  MUFU.EX2 R88, R2 ;  /* 0x0000000200587308 */ /* 0x0003220000000800 */
[----:B--2---:R-:W-:-:S07]  /*10a30*/  FFMA.FTZ R4, R26, c[0x0][0x2d0], -R3 ;  /* 0x0000b4001a047a23 */ /* 0x004fce0000010803 */
[----:B------:R-:W2:Y:S01]  /*10a40*/  MUFU.EX2 R109, R4 ;  /* 0x00000004006d7308 */ /* 0x000ea20000000800 */
[----:B-1----:R-:W-:Y:S01]  /*10a50*/  FFMA.FTZ R2, R18, c[0x0][0x2d0], -R3 ;  /* 0x0000b40012027a23 */ /* 0x002fe20000010803 */
[----:B----4-:R-:W-:-:S06]  /*10a60*/  F2FP.BF16.PACK_AB R32, R88, R89 ;  /* 0x000000595820723e */ /* 0x010fcc00000010ff */
[----:B------:R1:W-:Y:S01]  /*10a70*/  MUFU.EX2 R90, R2 ;  /* 0x00000002005a7308 */ /* 0x0003e20000000800 */
[----:B--2---:R-:W-:Y:S01]  /*10a80*/  F2FP.BF16.PACK_AB R30, R109, R95 ;  /* 0x0000005f6d1e723e */ /* 0x004fe200000010ff */
[--C-:B-1----:R-:W-:Y:S02]  /*10a90*/  FFMA.FTZ R2, R19, c[0x0][0x2d0], -R3.reuse ;  /* 0x0000b40013027a23 */ /* 0x102fe40000010803 */
[----:B------:R-:W1:Y:S04]  /*10aa0*/  LDSM.16.MT88.4 R16, [R189] ;  /* 0x00000000bd10783b */ /* 0x000e680000004200 */
[----:B------:R2:W4:Y:S02]  /*10ab0*/  MUFU.EX2 R91, R2 ;  /* 0x00000002005b7308 */ /* 0x0005240000000800 */
[----:B--2---:R-:W-:Y:S01]  /*10ac0*/  FFMA.FTZ R2, R22, c[0x0][0x2d0], -R3 ;  /* 0x0000b40016027a23 */ /* 0x004fe20000010803 */
[----:B----4-:R-:W-:-:S05]  /*10ad0*/  F2FP.BF16.PACK_AB R34, R91, R90 ;  /* 0x0000005a5b22723e */ /* 0x010fca00000010ff */
[----:B------:R2:W-:Y:S02]  /*10ae0*/  MUFU.EX2 R93, R2 ;  /* 0x00000002005d7308 */ /* 0x0005e40000000800 */
[----:B--2---:R-:W-:-:S06]  /*10af0*/  FFMA.FTZ R2, R23, c[0x0][0x2d0], -R3 ;  /* 0x0000b40017027a23 */ /* 0x004fcc0000010803 */
[----:B------:R2:W-:Y:S02]  /*10b00*/  MUFU.EX2 R92, R2 ;  /* 0x00000002005c7308 */ /* 0x0005e40000000800 */
[----:B--2---:R-:W-:-:S05]  /*10b10*/  FMUL.FTZ R2, R8, c[0x0][0x2d0] ;  /* 0x0000b40008027a20 */ /* 0x004fca0000410000 */
[----:B------:R-:W-:-:S05]  /*10b20*/  FSEL R2, R2, RZ, P0 ;  /* 0x000000ff02027208 */ /* 0x000fca0000000000 */
[--C-:B------:R-:W-:Y:S02]  /*10b30*/  FFMA.FTZ R4, R9, c[0x0][0x2d0], -R2.reuse ;  /* 0x0000b40009047a23 */ /* 0x100fe40000010802 */
[--C-:B------:R-:W-:Y:S02]  /*10b40*/  FFMA.FTZ R56, R56, c[0x0][0x2d0], -R2.reuse ;  /* 0x0000b40038387a23 */ /* 0x100fe40000010802 */
[----:B------:R2:W-:Y:S01]  /*10b50*/  MUFU.EX2 R9, R4 ;  /* 0x0000000400097308 */ /* 0x0005e20000000800 */
[--C-:B------:R-:W-:Y:S02]  /*10b60*/  FFMA.FTZ R55, R55, c[0x0][0x2d0], -R2.reuse ;  /* 0x0000b40037377a23 */ /* 0x100fe40000010802 */
[--C-:B------:R-:W-:Y:S02]  /*10b70*/  FFMA.FTZ R54, R54, c[0x0][0x2d0], -R2.reuse ;  /* 0x0000b40036367a23 */ /* 0x100fe40000010802 */
[----:B--2---:R-:W-:-:S04]  /*10b80*/  FFMA.FTZ R4, R10, c[0x0][0x2d0], -R2 ;  /* 0x0000b4000a047a23 */ /* 0x004fc80000010802 */
[----:B------:R2:W4:Y:S02]  /*10b90*/  MUFU.EX2 R6, R4 ;  /* 0x0000000400067308 */ /* 0x0005240000000800 */
[----:B--2---:R-:W-:Y:S01]  /*10ba0*/  FFMA.FTZ R4, R11, c[0x0][0x2d0], -R2 ;  /* 0x0000b4000b047a23 */ /* 0x004fe20000010802 */
[----:B----4-:R-:W-:Y:S01]  /*10bb0*/  F2FP.BF16.PACK_AB R33, R6, R9 ;  /* 0x000000090621723e */ /* 0x010fe200000010ff */
[----:B------:R-:W-:-:S04]  /*10bc0*/  FADD.FTZ R6, R9, R6 ;  /* 0x0000000609067221 */ /* 0x000fc80000010000 */
[----:B------:R2:W4:Y:S01]  /*10bd0*/  MUFU.EX2 R10, R4 ;  /* 0x00000004000a7308 */ /* 0x0005220000000800 */
[----:B------:R-:W-:Y:S02]  /*10be0*/  FFMA.FTZ R9, R57, c[0x0][0x2d0], -R3 ;  /* 0x0000b40039097a23 */ /* 0x000fe40000010803 */
[--C-:B------:R-:W-:Y:S02]  /*10bf0*/  FFMA.FTZ R57, R83, c[0x0][0x2d0], -R2.reuse ;  /* 0x0000b40053397a23 */ /* 0x100fe40000010802 */
[----:B--2---:R-:W-:Y:S02]  /*10c00*/  FFMA.FTZ R4, R14, c[0x0][0x2d0], -R2 ;  /* 0x0000b4000e047a23 */ /* 0x004fe40000010802 */
[----:B----4-:R-:W-:Y:S02]  /*10c10*/  FADD.FTZ R6, R10, R6 ;  /* 0x000000060a067221 */ /* 0x010fe40000010000 */
[----:B------:R2:W4:Y:S02]  /*10c20*/  MUFU.EX2 R11, R4 ;  /* 0x00000004000b7308 */ /* 0x0005240000000800 */
[----:B--2---:R-:W-:Y:S01]  /*10c30*/  FFMA.FTZ R4, R20, c[0x0][0x2d0], -R2 ;  /* 0x0000b40014047a23 */ /* 0x004fe20000010802 */
[C---:B----4-:R-:W-:Y:S01]  /*10c40*/  F2FP.BF16.PACK_AB R35, R11.reuse, R10 ;  /* 0x0000000a0b23723e */ /* 0x050fe200000010ff */
[----:B------:R-:W-:-:S04]  /*10c50*/  FADD.FTZ R14, R11, R6 ;  /* 0x000000060b0e7221 */ /* 0x000fc80000010000 */
[----:B------:R2:W4:Y:S01]  /*10c60*/  MUFU.EX2 R94, R4 ;  /* 0x00000004005e7308 */ /* 0x0005220000000800 */
[--C-:B------:R-:W-:Y:S02]  /*10c70*/  FFMA.FTZ R11, R52, c[0x0][0x2d0], -R3.reuse ;  /* 0x0000b400340b7a23 */ /* 0x100fe40000010803 */
[--C-:B------:R-:W-:Y:S02]  /*10c80*/  FFMA.FTZ R10, R53, c[0x0][0x2d0], -R3.reuse ;  /* 0x0000b400350a7a23 */ /* 0x100fe40000010803 */
[--C-:B------:R-:W-:Y:S02]  /*10c90*/  FFMA.FTZ R6, R58, c[0x0][0x2d0], -R3.reuse ;  /* 0x0000b4003a067a23 */ /* 0x100fe40000010803 */
[--C-:B------:R-:W-:Y:S02]  /*10ca0*/  FFMA.FTZ R53, R63, c[0x0][0x2d0], -R3.reuse ;  /* 0x0000b4003f357a23 */ /* 0x100fe40000010803 */
[----:B------:R-:W-:Y:S02]  /*10cb0*/  FFMA.FTZ R52, R71, c[0x0][0x2d0], -R3 ;  /* 0x0000b40047347a23 */ /* 0x000fe40000010803 */
[----:B------:R-:W-:-:S02]  /*10cc0*/  FFMA.FTZ R58, R84, c[0x0][0x2d0], -R2 ;  /* 0x0000b400543a7a23 */ /* 0x000fc40000010802 */
[----:B--2---:R-:W-:Y:S02]  /*10cd0*/  FFMA.FTZ R4, R21, c[0x0][0x2d0], -R2 ;  /* 0x0000b40015047a23 */ /* 0x004fe40000010802 */
[----:B-1----:R-:W-:Y:S01]  /*10ce0*/  HMMA.16816.F32.BF16 R20, R32, R18, RZ ;  /* 0x000000122014723c */ /* 0x002fe200000418ff */
[----:B----4-:R-:W-:Y:S01]  /*10cf0*/  FADD.FTZ R14, R94, R14 ;  /* 0x0000000e5e0e7221 */ /* 0x010fe20000010000 */
[----:B------:R1:W2:Y:S02]  /*10d00*/  MUFU.EX2 R108, R4 ;  /* 0x00000004006c7308 */ /* 0x0002a40000000800 */
[----:B-1----:R-:W-:Y:S01]  /*10d10*/  FFMA.FTZ R4, R25, c[0x0][0x2d0], -R2 ;  /* 0x0000b40019047a23 */ /* 0x002fe20000010802 */
[----:B--2---:R-:W-:-:S03]  /*10d20*/  F2FP.BF16.PACK_AB R29, R108, R94 ;  /* 0x0000005e6c1d723e */ /* 0x004fc600000010ff */
[C---:B------:R-:W-:Y:S02]  /*10d30*/  HMMA.16816.F32.BF16 R24, R32.reuse, R16, RZ ;  /* 0x000000102018723c */ /* 0x040fe400000418ff */
[----:B------:R1:W-:Y:S06]  /*10d40*/  MUFU.EX2 R110, R4 ;  /* 0x00000004006e7308 */ /* 0x0003ec0000000800 */
[----:B------:R-:W-:Y:S07]  /*10d50*/  HMMA.16816.F32.BF16 R16, R32, R44, RZ ;  /* 0x0000002c2010723c */ /* 0x000fee00000418ff */
[----:B------:R-:W-:-:S02]  /*10d60*/  FFMA.FTZ R45, R87, c[0x0][0x2d0], -R3 ;  /* 0x0000b400572d7a23 */ /* 0x000fc40000010803 */
[----:B------:R-:W-:Y:S02]  /*10d70*/  FFMA.FTZ R44, R73, c[0x0][0x2d0], -R3 ;  /* 0x0000b400492c7a23 */ /* 0x000fe40000010803 */
[----:B-1----:R-:W-:Y:S01]  /*10d80*/  FFMA.FTZ R4, R28, c[0x0][0x2d0], -R2 ;  /* 0x0000b4001c047a23 */ /* 0x002fe20000010802 */
[----:B------:R-:W-:-:S03]  /*10d90*/  F2FP.BF16.PACK_AB R28, R92, R93 ;  /* 0x0000005d5c1c723e */ /* 0x000fc600000010ff */
        /* <DEDUP_REMOVED lines=8> */
[----:B------:R-:W-:Y:S02]  /*10e20*/  HMMA.16816.F32.BF16 R140, R28, R48, R16 ;  /* 0x000000301c8c723c */ /* 0x000fe40000041810 */
[----:B------:R-:W-:-:S05]  /*10e30*/  FADD.FTZ R4, R92, R4 ;  /* 0x000000045c047221 */ /* 0x000fca0000010000 */
[--C-:B------:R-:W-:Y:S01]  /*10e40*/  FFMA.FTZ R49, R68, c[0x0][0x2d0], -R3.reuse ;  /* 0x0000b40044317a23 */ /* 0x100fe20000010803 */
[----:B------:R-:W-:Y:S01]  /*10e50*/  HMMA.16816.F32.BF16 R16, R32, R40, RZ ;  /* 0x000000282010723c */ /* 0x000fe200000418ff */
[----:B------:R-:W-:-:S07]  /*10e60*/  FFMA.FTZ R48, R67, c[0x0][0x2d0], -R3 ;  /* 0x0000b40043307a23 */ /* 0x000fce0000010803 */
[----:B------:R-:W-:Y:S01]  /*10e70*/  HMMA.16816.F32.BF16 R128, R28, R38, R20 ;  /* 0x000000261c80723c */ /* 0x000fe20000041814 */
[----:B------:R-:W2:Y:S07]  /*10e80*/  LDSM.16.MT88.4 R36, [R191] ;  /* 0x00000000bf24783b */ /* 0x000eae0000004200 */
[----:B------:R-:W-:Y:S07]  /*10e90*/  HMMA.16816.F32.BF16 R20, R32, R46, RZ ;  /* 0x0000002e2014723c */ /* 0x000fee00000418ff */
[--C-:B------:R-:W-:Y:S01]  /*10ea0*/  FFMA.FTZ R47, R74, c[0x0][0x2d0], -R3.reuse ;  /* 0x0000b4004a2f7a23 */ /* 0x100fe20000010803 */
[----:B-1----:R-:W-:Y:S01]  /*10eb0*/  HMMA.16816.F32.BF16 R124, R28, R24, R16 ;  /* 0x000000181c7c723c */ /* 0x002fe20000041810 */
[----:B------:R-:W-:-:S07]  /*10ec0*/  FFMA.FTZ R46, R80, c[0x0][0x2d0], -R3 ;  /* 0x0000b400502e7a23 */ /* 0x000fce0000010803 */
[----:B------:R-:W-:Y:S01]  /*10ed0*/  HMMA.16816.F32.BF16 R16, R32, R42, RZ ;  /* 0x0000002a2010723c */ /* 0x000fe200000418ff */
[----:B------:R-:W-:Y:S07]  /*10ee0*/  LDSM.16.MT88.4 R40, [R190+0x3000] ;  /* 0x00300000be28783b */ /* 0x000fee0000004200 */
[----:B------:R-:W-:Y:S01]  /*10ef0*/  HMMA.16816.F32.BF16 R120, R28, R50, R20 ;  /* 0x000000321c78723c */ /* 0x000fe20000041814 */
[----:B------:R-:W1:Y:S06]  /*10f00*/  LDSM.16.MT88.4 R20, [R191+0x800] ;  /* 0x00080000bf14783b */ /* 0x000e6c0000004200 */
[----:B------:R-:W-:-:S02]  /*10f10*/  FFMA.FTZ R51, R70, c[0x0][0x2d0], -R3 ;  /* 0x0000b40046337a23 */ /* 0x000fc40000010803 */
[----:B------:R-:W-:-:S07]  /*10f20*/  FFMA.FTZ R50, R69, c[0x0][0x2d0], -R3 ;  /* 0x0000b40045327a23 */ /* 0x000fce0000010803 */
[----:B------:R-:W-:Y:S01]  /*10f30*/  HMMA.16816.F32.BF16 R116, R28, R26, R16 ;  /* 0x0000001a1c74723c */ /* 0x000fe20000041810 */
[----:B------:R-:W-:Y:S07]  /*10f40*/  LDSM.16.MT88.4 R24, [R189+0x3800] ;  /* 0x00380000bd18783b */ /* 0x000fee0000004200 */
[----:B--2---:R-:W-:Y:S07]  /*10f50*/  HMMA.16816.F32.BF16 R16, R32, R36, RZ ;  /* 0x000000242010723c */ /* 0x004fee00000418ff */
[----:B------:R-:W-:-:S02]  /*10f60*/  FFMA.FTZ R36, R59, c[0x0][0x2d0], -R3 ;  /* 0x0000b4003b247a23 */ /* 0x000fc40000010803 */
[----:B------:R-:W-:Y:S02]  /*10f70*/  FFMA.FTZ R37, R62, c[0x0][0x2d0], -R3 ;  /* 0x0000b4003e257a23 */ /* 0x000fe40000010803 */
[----:B------:R-:W-:Y:S02]  /*10f80*/  FADD.FTZ R3, R95, R4 ;  /* 0x000000045f037221 */ /* 0x000fe40000010000 */
[----:B------:R-:W-:Y:S02]  /*10f90*/  FADD.FTZ R4, R108, R14 ;  /* 0x0000000e6c047221 */ /* 0x000fe40000010000 */
[----:B------:R-:W-:Y:S02]  /*10fa0*/  FADD.FTZ R3, R109, R3 ;  /* 0x000000036d037221 */ /* 0x000fe40000010000 */
[--C-:B------:R-:W-:Y:S02]  /*10fb0*/  FFMA.FTZ R14, R66, c[0x0][0x2d0], -R2.reuse ;  /* 0x0000b400420e7a23 */ /* 0x100fe40000010802 */
[----:B------:R-:W-:-:S02]  /*10fc0*/  FFMA.FTZ R59, R85, c[0x0][0x2d0], -R2 ;  /* 0x0000b400553b7a23 */ /* 0x000fc40000010802 */
[----:B------:R-:W-:Y:S02]  /*10fd0*/  FFMA.FTZ R62, R81, c[0x0][0x2d0], -R2 ;  /* 0x0000b400513e7a23 */ /* 0x000fe40000010802 */
[----:B------:R-:W-:Y:S01]  /*10fe0*/  FADD.FTZ R4, R110, R4 ;  /* 0x000000046e047221 */ /* 0x000fe20000010000 */
[----:B-1----:R-:W-:Y:S08]  /*10ff0*/  HMMA.16816.F32.BF16 R104, R28, R20, R16 ;  /* 0x000000141c68723c */ /* 0x002ff00000041810 */
[----:B------:R-:W-:Y:S11]  /*11000*/  HMMA.16816.F32.BF16 R16, R32, R38, RZ ;  /* 0x000000262010723c */ /* 0x000ff600000418ff */
[----:B------:R-:W-:Y:S11]  /*11010*/  @!UPT UIADD3 URZ, URZ, URZ, URZ ;  /* 0x0000003f3f3ff290 */ /* 0x000ff6000fffe03f */
[----:B------:R-:W-:Y:S02]  /*11020*/  @!UPT UIADD3 URZ, URZ, URZ, URZ ;  /* 0x0000003f3f3ff290 */ /* 0x000fe4000fffe03f */
[----:B------:R-:W-:Y:S01]  /*11030*/  HMMA.16816.F32.BF16 R96, R28, R22, R16 ;  /* 0x000000161c60723c */ /* 0x000fe20000041810 */
[----:B------:R-:W1:Y:S07]  /*11040*/  LDSM.16.MT88.4 R20, [R189+0x3000] ;  /* 0x00300000bd14783b */ /* 0x000e6e0000004200 */
[----:B-1----:R-:W-:Y:S01]  /*11050*/  HMMA.16816.F32.BF16 R16, R32, R20, RZ ;  /* 0x000000142010723c */ /* 0x002fe200000418ff */
[----:B------:R1:W-:Y:S06]  /*11060*/  MUFU.EX2 R20, R6 ;  /* 0x0000000600147308 */ /* 0x0003ec0000000800 */
[----:B------:R-:W-:-:S02]  /*11070*/  FFMA.FTZ R21, R72, c[0x0][0x2d0], -R2 ;  /* 0x0000b40048157a23 */ /* 0x000fc40000010802 */
[--C-:B-1----:R-:W-:Y:S02]  /*11080*/  FFMA.FTZ R6, R60, c[0x0][0x2d0], -R2.reuse ;  /* 0x0000b4003c067a23 */ /* 0x102fe40000010802 */
[--C-:B------:R-:W-:Y:S11]  /*11090*/  FFMA.FTZ R60, R86, c[0x0][0x2d0], -R2.reuse ;  /* 0x0000b400563c7a23 */ /* 0x100ff60000010802 */
[----:B------:R-:W-:Y:S02]  /*110a0*/  @!UPT UIADD3 URZ, URZ, URZ, URZ ;  /* 0x0000003f3f3ff290 */ /* 0x000fe4000fffe03f */
[----:B------:R-:W-:Y:S01]  /*110b0*/  HMMA.16816.F32.BF16 R88, R28, R24, R16 ;  /* 0x000000181c58723c */ /* 0x000fe20000041810 */
[----:B------:R1:W2:Y:S07]  /*110c0*/  MUFU.EX2 R24, R11 ;  /* 0x0000000b00187308 */ /* 0x0002ae0000000800 */
[----:B------:R-:W-:Y:S01]  /*110d0*/  HMMA.16816.F32.BF16 R16, R32, R22, RZ ;  /* 0x000000162010723c */ /* 0x000fe200000418ff */
[----:B------:R4:W5:Y:S06]  /*110e0*/  MUFU.EX2 R22, R10 ;  /* 0x0000000a00167308 */ /* 0x00096c0000000800 */
[----:B------:R-:W-:-:S02]  /*110f0*/  FFMA.FTZ R23, R82, c[0x0][0x2d0], -R2 ;  /* 0x0000b40052177a23 */ /* 0x000fc40000010802 */
[----:B------:R2:W2:Y:S01]  /*11100*/  MUFU.EX2 R25, R9 ;  /* 0x0000000900197308 */ /* 0x0004a20000000800 */
[--C-:B-1----:R-:W-:Y:S02]  /*11110*/  FFMA.FTZ R11, R65, c[0x0][0x2d0], -R2.reuse ;  /* 0x0000b400410b7a23 */ /* 0x102fe40000010802 */
[----:B----4-:R-:W-:-:S05]  /*11120*/  FFMA.FTZ R10, R64, c[0x0][0x2d0], -R2 ;  /* 0x0000b400400a7a23 */ /* 0x010fca0000010802 */
[----:B------:R-:W-:Y:S07]  /*11130*/  MUFU.EX2 R11, R11 ;  /* 0x0000000b000b7308 */ /* 0x000fee0000000800 */
[----:B------:R-:W-:Y:S01]  /*11140*/  HMMA.16816.F32.BF16 R92, R28, R26, R16 ;  /* 0x0000001a1c5c723c */ /* 0x000fe20000041810 */
[--C-:B--2---:R-:W-:Y:S01]  /*11150*/  FFMA.FTZ R9, R61, c[0x0][0x2d0], -R2.reuse ;  /* 0x0000b4003d097a23 */ /* 0x104fe20000010802 */
[----:B------:R-:W1:Y:S01]  /*11160*/  MUFU.EX2 R17, R36 ;  /* 0x0000002400117308 */ /* 0x000e620000000800 */
[----:B------:R-:W-:-:S02]  /*11170*/  FFMA.FTZ R61, R75, c[0x0][0x2d0], -R2 ;  /* 0x0000b4004b3d7a23 */ /* 0x000fc40000010802 */
[----:B------:R-:W-:Y:S01]  /*11180*/  FADD.FTZ R2, R24, R3 ;  /* 0x0000000318027221 */ /* 0x000fe20000010000 */
[----:B-----5:R-:W-:Y:S01]  /*11190*/  F2FP.BF16.PACK_AB R24, R22, R24 ;  /* 0x000000181618723e */ /* 0x020fe200000010ff */
[----:B------:R-:W-:Y:S01]  /*111a0*/  FADD.FTZ R3, R111, R4 ;  /* 0x000000046f037221 */ /* 0x000fe20000010000 */
[----:B------:R-:W-:Y:S01]  /*111b0*/  F2FP.BF16.PACK_AB R26, R20, R25 ;  /* 0x00000019141a723e */ /* 0x000fe200000010ff */
[----:B------:R-:W-:Y:S01]  /*111c0*/  FADD.FTZ R2, R22, R2 ;  /* 0x0000000216027221 */ /* 0x000fe20000010000 */
[----:B------:R2:W4:Y:S03]  /*111d0*/  MUFU.EX2 R16, R37 ;  /* 0x0000002500107308 */ /* 0x0005260000000800 */
[----:B------:R-:W-:-:S04]  /*111e0*/  FADD.FTZ R2, R25, R2 ;  /* 0x0000000219027221 */ /* 0x000fc80000010000 */
[----:B------:R-:W-:Y:S01]  /*111f0*/  FADD.FTZ R2, R20, R2 ;  /* 0x0000000214027221 */ /* 0x000fe20000010000 */
[----:B------:R-:W5:Y:S03]  /*11200*/  MUFU.EX2 R22, R53 ;  /* 0x0000003500167308 */ /* 0x000f660000000800 */
[----:B-1----:R-:W-:Y:S01]  /*11210*/  FADD.FTZ R2, R17, R2 ;  /* 0x0000000211027221 */ /* 0x002fe20000010000 */
[----:B--2---:R-:W1:Y:S03]  /*11220*/  LDSM.16.MT88.4 R36, [R190+0x3800] ;  /* 0x00380000be24783b */ /* 0x004e660000004200 */
[C---:B----4-:R-:W-:Y:S01]  /*11230*/  FADD.FTZ R2, R16.reuse, R2 ;  /* 0x0000000210027221 */ /* 0x050fe20000010000 */
[----:B------:R-:W-:Y:S01]  /*11240*/  F2FP.BF16.PACK_AB R20, R16, R17 ;  /* 0x000000111014723e */ /* 0x000fe200000010ff */
[----:B------:R-:W2:Y:S01]  /*11250*/  MUFU.EX2 R4, R52 ;  /* 0x0000003400047308 */ /* 0x000ea20000000800 */
[----:B------:R-:W-:Y:S01]  /*11260*/  HMMA.16816.F32.BF16 R16, R32, R40, RZ ;  /* 0x000000282010723c */ /* 0x000fe200000418ff */
[----:B-----5:R-:W-:-:S06]  /*11270*/  FADD.FTZ R2, R22, R2 ;  /* 0x0000000216027221 */ /* 0x020fcc0000010000 */
[----:B------:R-:W4:Y:S08]  /*11280*/  MUFU.EX2 R27, R51 ;  /* 0x00000033001b7308 */ /* 0x000f300000000800 */
[----:B------:R-:W5:Y:S01]  /*11290*/  MUFU.EX2 R25, R50 ;  /* 0x0000003200197308 */ /* 0x000f620000000800 */
[C---:B--2---:R-:W-:Y:S01]  /*112a0*/  FADD.FTZ R2, R4.reuse, R2 ;  /* 0x0000000204027221 */ /* 0x044fe20000010000 */
[----:B------:R-:W-:-:S06]  /*112b0*/  F2FP.BF16.PACK_AB R22, R4, R22 ;  /* 0x000000160416723e */ /* 0x000fcc00000010ff */
[----:B------:R-:W-:Y:S01]  /*112c0*/  MUFU.EX2 R41, R47 ;  /* 0x0000002f00297308 */ /* 0x000fe20000000800 */
[----:B----4-:R-:W-:-:S07]  /*112d0*/  FADD.FTZ R2, R27, R2 ;  /* 0x000000021b027221 */ /* 0x010fce0000010000 */
[----:B------:R-:W2:Y:S01]  /*112e0*/  MUFU.EX2 R40, R46 ;  /* 0x0000002e00287308 */ /* 0x000ea20000000800 */
[----:B-----5:R-:W-:Y:S01]  /*112f0*/  FADD.FTZ R2, R25, R2 ;  /* 0x0000000219027221 */ /* 0x020fe20000010000 */
[----:B-1----:R-:W-:Y:S06]  /*11300*/  HMMA.16816.F32.BF16 R108, R28, R36, R16 ;  /* 0x000000241c6c723c */ /* 0x002fec0000041810 */
[----:B------:R-:W1:Y:S02]  /*11310*/  MUFU.EX2 R37, R49 ;  /* 0x0000003100257308 */ /* 0x000e640000000800 */
[----:B------:R-:W-:Y:S06]  /*11320*/  HMMA.16816.F32.BF16 R16, R32, R42, RZ ;  /* 0x0000002a2010723c */ /* 0x000fec00000418ff */
[----:B------:R-:W4:Y:S01]  /*11330*/  MUFU.EX2 R36, R48 ;  /* 0x0000003000247308 */ /* 0x000f220000000800 */
[----:B--2---:R-:W-:-:S07]  /*11340*/  F2FP.BF16.PACK_AB R72, R40, R41 ;  /* 0x000000292848723e */ /* 0x004fce00000010ff */
[----:B------:R-:W2:Y:S01]  /*11350*/  MUFU.EX2 R48, R45 ;  /* 0x0000002d00307308 */ /* 0x000ea20000000800 */
[----:B-1----:R-:W-:-:S07]  /*11360*/  FADD.FTZ R2, R37, R2 ;  /* 0x0000000225027221 */ /* 0x002fce0000010000 */
[----:B------:R1:W5:Y:S01]  /*11370*/  MUFU.EX2 R42, R44 ;  /* 0x0000002c002a7308 */ /* 0x0003620000000800 */
[----:B----4-:R-:W-:-:S04]  /*11380*/  FADD.FTZ R2, R36, R2 ;  /* 0x0000000224027221 */ /* 0x010fc80000010000 */
[----:B------:R-:W-:Y:S01]  /*11390*/  FADD.FTZ R2, R41, R2 ;  /* 0x0000000229027221 */ /* 0x000fe20000010000 */
[----:B------:R-:W-:Y:S02]  /*113a0*/  HMMA.16816.F32.BF16 R112, R28, R38, R16 ;  /* 0x000000261c70723c */ /* 0x000fe40000041810 */
[----:B------:R-:W4:Y:S01]  /*113b0*/  MUFU.EX2 R43, R6 ;  /* 0x00000006002b7308 */ /* 0x000f220000000800 */
[----:B------:R-:W-:-:S04]  /*113c0*/  FADD.FTZ R2, R40, R2 ;  /* 0x0000000228027221 */ /* 0x000fc80000010000 */
[----:B--2---:R-:W-:Y:S01]  /*113d0*/  FADD.FTZ R2, R48, R2 ;  /* 0x0000000230027221 */ /* 0x004fe20000010000 */
[----:B------:R-:W-:Y:S01]  /*113e0*/  F2FP.BF16.PACK_AB R16, R25, R27 ;  /* 0x0000001b1910723e */ /* 0x000fe200000010ff */
[----:B-1----:R-:W1:Y:S01]  /*113f0*/  LDSM.16.MT88.4 R44, [R192+0x3000] ;  /* 0x00300000c02c783b */ /* 0x002e620000004200 */
[----:B------:R-:W2:Y:S01]  /*11400*/  MUFU.EX2 R9, R9 ;  /* 0x0000000900097308 */ /* 0x000ea20000000800 */
[C---:B-----5:R-:W-:Y:S01]  /*11410*/  FADD.FTZ R215, R42.reuse, R2 ;  /* 0x000000022ad77221 */ /* 0x060fe20000010000 */
[----:B------:R-:W-:Y:S02]  /*11420*/  F2FP.BF16.PACK_AB R74, R42, R48 ;  /* 0x000000302a4a723e */ /* 0x000fe400000010ff */
[----:B------:R-:W-:Y:S01]  /*11430*/  F2FP.BF16.PACK_AB R18, R36, R37 ;  /* 0x000000252412723e */ /* 0x000fe200000010ff */
[----:B----4-:R-:W-:-:S03]  /*11440*/  FADD.FTZ R3, R43, R3 ;  /* 0x000000032b037221 */ /* 0x010fc60000010000 */
[----:B------:R-:W4:Y:S01]  /*11450*/  MUFU.EX2 R10, R10 ;  /* 0x0000000a000a7308 */ /* 0x000f220000000800 */
[C---:B--2---:R-:W-:Y:S01]  /*11460*/  F2FP.BF16.PACK_AB R25, R9.reuse, R43 ;  /* 0x0000002b0919723e */ /* 0x044fe200000010ff */
[----:B------:R-:W-:Y:S01]  /*11470*/  FADD.FTZ R3, R9, R3 ;  /* 0x0000000309037221 */ /* 0x000fe20000010000 */
[----:B------:R-:W2:Y:S05]  /*11480*/  LDSM.16.MT88.4 R40, [R192+0x3800] ;  /* 0x00380000c028783b */ /* 0x000eaa0000004200 */
[----:B------:R-:W5:Y:S01]  /*11490*/  MUFU.EX2 R6, R14 ;  /* 0x0000000e00067308 */ /* 0x000f620000000800 */
[----:B----4-:R-:W-:Y:S01]  /*114a0*/  FADD.FTZ R3, R10, R3 ;  /* 0x000000030a037221 */ /* 0x010fe20000010000 */
[----:B------:R-:W-:-:S06]  /*114b0*/  F2FP.BF16.PACK_AB R27, R11, R10 ;  /* 0x0000000a0b1b723e */ /* 0x000fcc00000010ff */
[----:B------:R-:W-:Y:S01]  /*114c0*/  MUFU.EX2 R14, R59 ;  /* 0x0000003b000e7308 */ /* 0x000fe20000000800 */
[----:B------:R-:W-:-:S07]  /*114d0*/  FADD.FTZ R2, R11, R3 ;  /* 0x000000030b027221 */ /* 0x000fce0000010000 */
[----:B------:R-:W-:Y:S01]  /*114e0*/  MUFU.EX2 R9, R58 ;  /* 0x0000003a00097308 */ /* 0x000fe20000000800 */
[----:B-----5:R-:W-:Y:S01]  /*114f0*/  FADD.FTZ R2, R6, R2 ;  /* 0x0000000206027221 */ /* 0x020fe20000010000 */
[----:B-1----:R-:W-:Y:S06]  /*11500*/  HMMA.16816.F32.BF16 R36, R32, R44, RZ ;  /* 0x0000002c2024723c */ /* 0x002fec00000418ff */
[----:B------:R-:W-:Y:S08]  /*11510*/  MUFU.EX2 R11, R57 ;  /* 0x00000039000b7308 */ /* 0x000ff00000000800 */
[----:B------:R-:W-:Y:S08]  /*11520*/  MUFU.EX2 R3, R56 ;  /* 0x0000003800037308 */ /* 0x000ff00000000800 */
[----:B------:R-:W1:Y:S02]  /*11530*/  MUFU.EX2 R4, R21 ;  /* 0x0000001500047308 */ /* 0x000e640000000800 */
[----:B--2---:R-:W-:Y:S06]  /*11540*/  HMMA.16816.F32.BF16 R84, R28, R40, R36 ;  /* 0x000000281c54723c */ /* 0x004fec0000041824 */
[----:B------:R-:W2:Y:S02]  /*11550*/  MUFU.EX2 R17, R61 ;  /* 0x0000003d00117308 */ /* 0x000ea40000000800 */
[----:B------:R-:W-:Y:S06]  /*11560*/  HMMA.16816.F32.BF16 R36, R32, R46, RZ ;  /* 0x0000002e2024723c */ /* 0x000fec00000418ff */
[----:B------:R-:W4:Y:S01]  /*11570*/  MUFU.EX2 R10, R60 ;  /* 0x0000003c000a7308 */ /* 0x000f220000000800 */
[C---:B-1----:R-:W-:Y:S01]  /*11580*/  FADD.FTZ R2, R4.reuse, R2 ;  /* 0x0000000204027221 */ /* 0x042fe20000010000 */
[----:B------:R-:W-:-:S03]  /*11590*/  F2FP.BF16.PACK_AB R21, R4, R6 ;  /* 0x000000060415723e */ /* 0x000fc600000010ff */
[----:B--2---:R-:W-:-:S03]  /*115a0*/  FADD.FTZ R2, R17, R2 ;  /* 0x0000000211027221 */ /* 0x004fc60000010000 */
[----:B------:R1:W2:Y:S01]  /*115b0*/  MUFU.EX2 R6, R23 ;  /* 0x0000001700067308 */ /* 0x0002a20000000800 */
[----:B----4-:R-:W-:-:S07]  /*115c0*/  FADD.FTZ R2, R10, R2 ;  /* 0x000000020a027221 */ /* 0x010fce0000010000 */
[----:B------:R-:W4:Y:S02]  /*115d0*/  MUFU.EX2 R4, R62 ;  /* 0x0000003e00047308 */ /* 0x000f240000000800 */
[----:B------:R-:W-:Y:S01]  /*115e0*/  HMMA.16816.F32.BF16 R80, R28, R42, R36 ;  /* 0x0000002a1c50723c */ /* 0x000fe20000041824 */
[----:B------:R-:W5:Y:S01]  /*115f0*/  LDSM.16.MT88.4 R36, [R191+0x3000] ;  /* 0x00300000bf24783b */ /* 0x000f620000004200 */
[----:B------:R-:W-:Y:S01]  /*11600*/  FADD.FTZ R2, R14, R2 ;  /* 0x000000020e027221 */ /* 0x000fe20000010000 */
[----:B-1----:R-:W-:-:S03]  /*11610*/  F2FP.BF16.PACK_AB R23, R10, R17 ;  /* 0x000000110a17723e */ /* 0x002fc600000010ff */
[C---:B------:R-:W-:Y:S01]  /*11620*/  FADD.FTZ R2, R9.reuse, R2 ;  /* 0x0000000209027221 */ /* 0x040fe20000010000 */
[----:B------:R-:W-:Y:S02]  /*11630*/  F2FP.BF16.PACK_AB R17, R9, R14 ;  /* 0x0000000e0911723e */ /* 0x000fe400000010ff */
[----:B--2---:R-:W-:Y:S01]  /*11640*/  F2FP.BF16.PACK_AB R19, R6, R11 ;  /* 0x0000000b0613723e */ /* 0x004fe200000010ff */
[----:B------:R-:W-:Y:S01]  /*11650*/  FADD.FTZ R2, R11, R2 ;  /* 0x000000020b027221 */ /* 0x000fe20000010000 */
[----:B----4-:R-:W-:-:S03]  /*11660*/  F2FP.BF16.PACK_AB R73, R3, R4 ;  /* 0x000000040349723e */ /* 0x010fc600000010ff */
[----:B------:R-:W-:-:S04]  /*11670*/  FADD.FTZ R2, R6, R2 ;  /* 0x0000000206027221 */ /* 0x000fc80000010000 */
[----:B------:R-:W-:Y:S02]  /*11680*/  FADD.FTZ R2, R4, R2 ;  /* 0x0000000204027221 */ /* 0x000fe40000010000 */
[----:B------:R-:W1:Y:S02]  /*11690*/  MUFU.EX2 R4, R55 ;  /* 0x0000003700047308 */ /* 0x000e640000000800 */
[----:B------:R-:W-:-:S06]  /*116a0*/  FADD.FTZ R2, R3, R2 ;  /* 0x0000000203027221 */ /* 0x000fcc0000010000 */
[----:B------:R-:W2:Y:S01]  /*116b0*/  MUFU.EX2 R3, R54 ;  /* 0x0000003600037308 */ /* 0x000ea20000000800 */
[----:B-1----:R-:W-:Y:S01]  /*116c0*/  FADD.FTZ R2, R4, R2 ;  /* 0x0000000204027221 */ /* 0x002fe20000010000 */
[----:B-----5:R-:W-:Y:S01]  /*116d0*/  HMMA.16816.F32.BF16 R40, R32, R36, RZ ;  /* 0x000000242028723c */ /* 0x020fe200000418ff */
[C---:B--2---:R-:W-:Y:S02]  /*116e0*/  F2FP.BF16.PACK_AB R75, R3.reuse, R4 ;  /* 0x00000004034b723e */ /* 0x044fe400000010ff */
[----:B------:R-:W-:Y:S01]  /*116f0*/  FADD.FTZ R236, R3, R2 ;  /* 0x0000000203ec7221 */ /* 0x000fe20000010000 */
[----:B---3--:R-:W-:Y:S01]  /*11700*/  MOV R2, R149 ;  /* 0x0000009500027202 */ /* 0x008fe20000000f00 */
[----:B------:R-:W-:-:S03]  /*11710*/  @P1 IMAD.HI.U32 R3, R149, c[0x0][0x2c8], RZ ;  /* 0x0000b20095031a27 */ /* 0x000fc600078e00ff */
[----:B------:R-:W-:Y:S01]  /*11720*/  HMMA.16816.F32.BF16 R32, R32, R38, RZ ;  /* 0x000000262020723c */ /* 0x000fe200000418ff */
[----:B------:R-:W1:Y:S01]  /*11730*/  LDSM.16.MT88.4 R36, [R191+0x3800] ;  /* 0x00380000bf24783b */ /* 0x000e620000004200 */
[----:B------:R-:W-:Y:S02]  /*11740*/  @P1 SHF.R.U32.HI R2, RZ, c[0x0][0x2cc], R3 ;  /* 0x0000b300ff021a19 */ /* 0x000fe40000011603 */
[----:B------:R-:W-:Y:S02]  /*11750*/  ISETP.GE.AND P1, PT, R148, 0x1, PT ;  /* 0x000000019400780c */ /* 0x000fe40003f26270 */
[----:B------:R-:W-:-:S04]  /*11760*/  IADD3 R2, R155, R2, RZ ;  /* 0x000000029b027210 */ /* 0x000fc80007ffe0ff */
[----:B------:R-:W-:-:S06]  /*11770*/  IADD3 R4, R2, c[0x0][0x328], RZ ;  /* 0x0000ca0002047a10 */ /* 0x000fcc0007ffe0ff */
[C---:B-1----:R-:W-:Y:S08]  /*11780*/  HMMA.16816.F32.BF16 R68, R28.reuse, R36, R40 ;  /* 0x000000241c44723c */ /* 0x042ff00000041828 */
[----:B------:R-:W-:Y:S01]  /*11790*/  HMMA.16816.F32.BF16 R40, R28, R38, R32 ;  /* 0x000000261c28723c */ /* 0x000fe20000041820 */
        /* <DEDUP_REMOVED lines=41> */
[C---:B--2---:R-:W-:Y:S01]  /*11a30*/  HMMA.16816.F32.BF16 R64, R20.reuse, R24, R108 ;  /* 0x000000181440723c */ /* 0x044fe2000004186c */
[----:B------:R-:W-:Y:S07]  /*11a40*/  LDSM.16.MT88.4 R108, [R192+0x2800] ;  /* 0x00280000c06c783b */ /* 0x000fee0000004200 */
[C---:B------:R-:W-:Y:S01]  /*11a50*/  HMMA.16816.F32.BF16 R60, R20.reuse, R26, R112 ;  /* 0x0000001a143c723c */ /* 0x040fe20000041870 */
[----:B------:R-:W2:Y:S07]  /*11a60*/  LDSM.16.MT88.4 R24, [R191+0x4800] ;  /* 0x00480000bf18783b */ /* 0x000eae0000004200 */
[C---:B-1----:R-:W-:Y:S08]  /*11a70*/  HMMA.16816.F32.BF16 R56, R20.reuse, R28, R144 ;  /* 0x0000001c1438723c */ /* 0x042ff00000041890 */
[C---:B------:R-:W-:Y:S01]  /*11a80*/  HMMA.16816.F32.BF16 R48, R20.reuse, R30, R140 ;  /* 0x0000001e1430723c */ /* 0x040fe2000004188c */
[----:B------:R-:W1:Y:S07]  /*11a90*/  LDSM.16.MT88.4 R28, [R192+0x2000] ;  /* 0x00200000c01c783b */ /* 0x000e6e0000004200 */
[C---:B--2---:R-:W-:Y:S08]  /*11aa0*/  HMMA.16816.F32.BF16 R40, R20.reuse, R24, R128 ;  /* 0x000000181428723c */ /* 0x044ff00000041880 */
[----:B------:R-:W-:Y:S01]  /*11ab0*/  HMMA.16816.F32.BF16 R32, R20, R26, R120 ;  /* 0x0000001a1420723c */ /* 0x000fe20000041878 */
[----:B------:R-:W2:Y:S04]  /*11ac0*/  LDSM.16.MT88.4 R20, [R190+0x2000] ;  /* 0x00200000be14783b */ /* 0x000ea80000004200 */
[----:B------:R-:W3:Y:S03]  /*11ad0*/  LDSM.16.MT88.4 R24, [R189+0x2000] ;  /* 0x00200000bd18783b */ /* 0x000ee60000004200 */
[C---:B-1----:R-:W-:Y:S01]  /*11ae0*/  HMMA.16816.F32.BF16 R112, R16.reuse, R28, R96 ;  /* 0x0000001c1070723c */ /* 0x042fe20000041860 */
[----:B------:R-:W-:Y:S07]  /*11af0*/  LDSM.16.MT88.4 R96, [R191+0x2800] ;  /* 0x00280000bf60783b */ /* 0x000fee0000004200 */
[C---:B------:R-:W-:Y:S01]  /*11b00*/  HMMA.16816.F32.BF16 R80, R16.reuse, R30, R80 ;  /* 0x0000001e1050723c */ /* 0x040fe20000041850 */
[----:B------:R-:W1:Y:S07]  /*11b10*/  LDSM.16.MT88.4 R28, [R190+0x5000] ;  /* 0x00500000be1c783b */ /* 0x000e6e0000004200 */
[C---:B--2---:R-:W-:Y:S08]  /*11b20*/  HMMA.16816.F32.BF16 R104, R16.reuse, R20, R104 ;  /* 0x000000141068723c */ /* 0x044ff00000041868 */
[C---:B------:R-:W-:Y:S01]  /*11b30*/  HMMA.16816.F32.BF16 R84, R16.reuse, R22, R84 ;  /* 0x000000161054723c */ /* 0x040fe20000041854 */
[----:B------:R-:W2:Y:S07]  /*11b40*/  LDSM.16.MT88.4 R20, [R189+0x5000] ;  /* 0x00500000bd14783b */ /* 0x000eae0000004200 */
[C---:B---3--:R-:W-:Y:S01]  /*11b50*/  HMMA.16816.F32.BF16 R128, R16.reuse, R24, R124 ;  /* 0x000000181080723c */ /* 0x048fe2000004187c */
[----:B------:R-:W-:Y:S07]  /*11b60*/  LDSM.16.MT88.4 R124, [R189+0x2800] ;  /* 0x00280000bd7c783b */ /* 0x000fee0000004200 */
[----:B------:R-:W-:Y:S01]  /*11b70*/  HMMA.16816.F32.BF16 R88, R16, R26, R116 ;  /* 0x0000001a1058723c */ /* 0x000fe20000041874 */
[----:B------:R-:W3:Y:S04]  /*11b80*/  LDSM.16.MT88.4 R24, [R191+0x2000] ;  /* 0x00200000bf18783b */ /* 0x000ee80000004200 */
[----:B------:R-:W-:Y:S03]  /*11b90*/  LDSM.16.MT88.4 R116, [R190+0x2800] ;  /* 0x00280000be74783b */ /* 0x000fe60000004200 */
[C---:B------:R-:W-:Y:S08]  /*11ba0*/  HMMA.16816.F32.BF16 R112, R72.reuse, R108, R112 ;  /* 0x0000006c4870723c */ /* 0x040ff00000041870 */
[----:B------:R-:W-:Y:S01]  /*11bb0*/  HMMA.16816.F32.BF16 R108, R72, R110, R80 ;  /* 0x0000006e486c723c */ /* 0x000fe20000041850 */
[----:B------:R-:W-:Y:S07]  /*11bc0*/  LDSM.16.MT88.4 R80, [R190+0x5800] ;  /* 0x00580000be50783b */ /* 0x000fee0000004200 */
[C---:B-1----:R-:W-:Y:S08]  /*11bd0*/  HMMA.16816.F32.BF16 R60, R16.reuse, R30, R60 ;  /* 0x0000001e103c723c */ /* 0x042ff0000004183c */
[C---:B--2---:R-:W-:Y:S08]  /*11be0*/  HMMA.16816.F32.BF16 R92, R16.reuse, R20, R44 ;  /* 0x00000014105c723c */ /* 0x044ff0000004182c */
[C---:B------:R-:W-:Y:S01]  /*11bf0*/  HMMA.16816.F32.BF16 R44, R16.reuse, R22, R36 ;  /* 0x00000016102c723c */ /* 0x040fe20000041824 */
[----:B------:R-:W1:Y:S07]  /*11c00*/  LDSM.16.MT88.4 R20, [R191+0x5000] ;  /* 0x00500000bf14783b */ /* 0x000e6e0000004200 */
[C---:B---3--:R-:W-:Y:S08]  /*11c10*/  HMMA.16816.F32.BF16 R68, R16.reuse, R24, R68 ;  /* 0x000000181044723c */ /* 0x048ff00000041844 */
[----:B------:R-:W-:Y:S01]  /*11c20*/  HMMA.16816.F32.BF16 R52, R16, R26, R52 ;  /* 0x0000001a1034723c */ /* 0x000fe20000041834 */
[----:B------:R-:W2:Y:S07]  /*11c30*/  LDSM.16.MT88.4 R24, [R192+0x5000] ;  /* 0x00500000c018783b */ /* 0x000eae0000004200 */
[----:B------:R-:W-:Y:S08]  /*11c40*/  HMMA.16816.F32.BF16 R128, R72, R124, R128 ;  /* 0x0000007c4880723c */ /* 0x000ff00000041880 */
[----:B------:R-:W-:Y:S01]  /*11c50*/  HMMA.16816.F32.BF16 R36, R16, R28, R64 ;  /* 0x0000001c1024723c */ /* 0x000fe20000041840 */
[----:B------:R-:W-:Y:S07]  /*11c60*/  LDSM.16.MT88.4 R64, [R192+0x5800] ;  /* 0x00580000c040783b */ /* 0x000fee0000004200 */
[----:B------:R-:W-:Y:S01]  /*11c70*/  HMMA.16816.F32.BF16 R124, R72, R126, R88 ;  /* 0x0000007e487c723c */ /* 0x000fe20000041858 */
[----:B------:R-:W3:Y:S07]  /*11c80*/  LDSM.16.MT88.4 R88, [R189+0x5800] ;  /* 0x00580000bd58783b */ /* 0x000eee0000004200 */
        /* <DEDUP_REMOVED lines=9> */
[C---:B------:R-:W-:Y:S08]  /*11d20*/  HMMA.16816.F32.BF16 R104, R72.reuse, R96, R68 ;  /* 0x000000604868723c */ /* 0x040ff00000041844 */
[C---:B---3--:R-:W-:Y:S08]  /*11d30*/  HMMA.16816.F32.BF16 R92, R72.reuse, R88, R92 ;  /* 0x00000058485c723c */ /* 0x048ff0000004185c */
[C---:B------:R-:W-:Y:S08]  /*11d40*/  HMMA.16816.F32.BF16 R60, R72.reuse, R64, R56 ;  /* 0x00000040483c723c */ /* 0x040ff00000041838 */
        /* <DEDUP_REMOVED lines=17> */
.L_x_1019:
[----:B------:R-:W-:-:S04]  /*11e60*/  MOV R2, 0x1 ;  /* 0x0000000100027802 */ /* 0x000fc80000000f00 */
[----:B------:R-:W-:-:S13]  /*11e70*/  ISETP.NE.AND P0, PT, R2, c[0x0][0x32c], PT ;  /* 0x0000cb0002007a0c */ /* 0x000fda0003f05270 */
[----:B------:R-:W-:-:S05]  /*11e80*/  @P0 IMAD.HI.U32 R2, R3, c[0x0][0x330], RZ ;  /* 0x0000cc0003020a27 */ /* 0x000fca00078e00ff */
[----:B------:R-:W-:Y:S02]  /*11e90*/  @P0 SHF.R.U32.HI R3, RZ, c[0x0][0x334], R2 ;  /* 0x0000cd00ff030a19 */ /* 0x000fe40000011602 */
.L_x_1020:
[----:B------:R-:W-:Y:S05]  /*11ea0*/  BSYNC B0 ;  /* 0x0000000000007941 */ /* 0x000fea0003800000 */
.L_x_1018:
[----:B------:R-:W-:-:S05]  /*11eb0*/  MOV R2, c[0x0][0x32c] ;  /* 0x0000cb0000027a02 */ /* 0x000fca0000000f00 */
[----:B------:R-:W-:-:S05]  /*11ec0*/  IMAD R3, R3, R2, c[0x0][0x32c] ;  /* 0x0000cb0003037624 */ /* 0x000fca00078e0202 */
[----:B------:R-:W-:-:S05]  /*11ed0*/  IMNMX R4, R4, R3, PT ;  /* 0x0000000304047217 */ /* 0x000fca0003800200 */
.L_x_1017:
        /* <DEDUP_REMOVED lines=8> */
.L_x_1042:
        /* <DEDUP_REMOVED lines=18> */
[----:B--23--:R-:W-:Y:S01]  /*12080*/  IMAD.SHL.U32 R9, R76, 0x2, RZ ;  /* 0x000000024c097824 */ /* 0x00cfe200078e00ff */
[----:B------:R-:W-:Y:S02]  /*12090*/  SHF.R.S32.HI R2, RZ, 0x1f, R214 ;  /* 0x0000001fff027819 */ /* 0x000fe400000114d6 */
[C---:B------:R-:W-:Y:S02]  /*120a0*/  SHF.L.U64.HI R20, R211.reuse, 0x1, R237 ;  /* 0x00000001d3147819 */ /* 0x040fe400000102ed */
[----:B------:R-:W-:Y:S01]  /*120b0*/  SHF.L.U32 R11, R211, 0x1, RZ ;  /* 0x00000001d30b7819 */ /* 0x000fe200000006ff */
[----:B------:R-:W-:Y:S01]  /*120c0*/  IMAD R4, R2, c[0x0][0x208], RZ ;  /* 0x0000820002047a24 */ /* 0x000fe200078e02ff */
[----:B------:R-:W-:Y:S01]  /*120d0*/  SHF.L.U64.HI R10, R76, 0x1, R77 ;  /* 0x000000014c0a7819 */ /* 0x000fe2000001024d */
[C---:B------:R-:W-:Y:S04]  /*120e0*/  IMAD.WIDE.U32 R2, R214.reuse, c[0x0][0x208], RZ ;  /* 0x00008200d6027a25 */ /* 0x040fe800078e00ff */
[----:B------:R-:W-:Y:S04]  /*120f0*/  IMAD R4, R214, c[0x0][0x20c], R4 ;  /* 0x00008300d6047a24 */ /* 0x000fe800078e0204 */
[----:B------:R-:W-:Y:S01]  /*12100*/  IMAD.IADD R3, R3, 0x1, R4 ;  /* 0x0000000103037824 */ /* 0x000fe200078e0204 */
[----:B------:R-:W-:Y:S03]  /*12110*/  SHF.R.S32.HI R4, RZ, 0x1f, R213 ;  /* 0x0000001fff047819 */ /* 0x000fe600000114d5 */
[C---:B------:R-:W-:Y:S04]  /*12120*/  IMAD.WIDE.U32 R2, R213.reuse, c[0x0][0x218], R2 ;  /* 0x00008600d5027a25 */ /* 0x040fe800078e0002 */
[----:B------:R-:W-:Y:S01]  /*12130*/  IMAD R4, R4, c[0x0][0x218], RZ ;  /* 0x0000860004047a24 */ /* 0x000fe200078e02ff */
[----:B------:R-:W-:Y:S03]  /*12140*/  IADD3 R2, P0, R248, R2, RZ ;  /* 0x00000002f8027210 */ /* 0x000fe60007f1e0ff */
[----:B------:R-:W-:Y:S05]  /*12150*/  IMAD R4, R213, c[0x0][0x21c], R4 ;  /* 0x00008700d5047a24 */ /* 0x000fea00078e0204 */
[----:B------:R-:W-:Y:S02]  /*12160*/  IADD3.X R3, R247, R3, R4, P0, !PT ;  /* 0x00000003f7037210 */ /* 0x000fe400007fe404 */
[C---:B------:R-:W-:Y:S04]  /*12170*/  LEA R8, P0, R2.reuse, c[0x0][0x1f8], 0x1 ;  /* 0x00007e0002087a11 */ /* 0x040fe800078008ff */
[----:B------:R-:W-:Y:S01]  /*12180*/  LEA.HI.X R4, R2, c[0x0][0x1fc], R3, 0x1, P0 ;  /* 0x00007f0002047a11 */ /* 0x000fe200000f0c03 */
[----:B------:R-:W-:-:S06]  /*12190*/  BRA.DIV ~URZ, `(.L_x_1024) ;  /* 0x000100627f007947 */ /* 0x000fcc000b800000 */
[----:B------:R2:W3:Y:S02]  /*121a0*/  SHFL.IDX PT, R21, R4, RZ, 0x181f ;  /* 0x00181fff04157589 */ /* 0x0004e400000e0000 */
.L_x_1151:
[----:B------:R-:W-:-:S05]  /*121b0*/  BRA.DIV ~URZ, `(.L_x_1025) ;  /* 0x000100b27f007947 */ /* 0x000fca000b800000 */
[----:B------:R-:W5:Y:S01]  /*121c0*/  SHFL.IDX PT, R2, R8, RZ, 0x181f ;  /* 0x00181fff08027589 */ /* 0x000f6200000e0000 */
[----:B------:R-:W-:Y:S02]  /*121d0*/  ISETP.GE.AND P2, PT, R76, c[0x0][0x1d4], PT ;  /* 0x000075004c007a0c */ /* 0x000fe40003f46270 */
[----:B------:R-:W-:Y:S01]  /*121e0*/  ISETP.GE.AND P1, PT, R211, c[0x0][0x1d4], PT ;  /* 0x00007500d3007a0c */ /* 0x000fe20003f26270 */
[----:B------:R-:W-:Y:S01]  /*121f0*/  SHFL.IDX PT, R5, R8, 0x2, 0x181f ;  /* 0x00581f0008057f89 */ /* 0x000fe200000e0000 */
[C---:B-----5:R-:W-:Y:S05]  /*12200*/  IADD3 R22, P0, R2.reuse, R9, RZ ;  /* 0x0000000902167210 */ /* 0x060fea0007f1e0ff */
[C---:B---3--:R-:W-:Y:S01]  /*12210*/  IMAD.X R23, R21.reuse, 0x1, R10, P0 ;  /* 0x0000000115177824 */ /* 0x048fe200000e060a */
[----:B------:R-:W-:Y:S04]  /*12220*/  IADD3 R2, P0, R2, R11, RZ ;  /* 0x0000000b02027210 */ /* 0x000fe80007f1e0ff */
[----:B------:R-:W-:Y:S01]  /*12230*/  @!PT LDS RZ, [RZ] ;  /* 0x00000000fffff984 */ /* 0x000fe20000000800 */
[----:B------:R3:W-:Y:S01]  /*12240*/  LDGSTS.E.BYPASS.LTC128B.128 [R210+0x100], [R22.64], !P2 ;  /* 0x0010000016d27fae */ /* 0x0007e2000d101d48 */
[----:B------:R-:W-:Y:S01]  /*12250*/  IMAD.X R3, R21, 0x1, R20, P0 ;  /* 0x0000000115037824 */ /* 0x000fe200000e0614 */
[----:B------:R-:W-:Y:S04]  /*12260*/  SEL R21, RZ, 0x10, P2 ;  /* 0x00000010ff157807 */ /* 0x000fe80001000000 */
[----:B------:R5:W-:Y:S04]  /*12270*/  LDGSTS.E.BYPASS.LTC128B.128 [R210+0x3100], [R2.64], !P1 ;  /* 0x0310000002d27fae */ /* 0x000be8000c901d48 */
[----:B-----5:R-:W3:Y:S04]  /*12280*/  SHFL.IDX PT, R2, R8, 0x1, 0x181f ;  /* 0x00381f0008027f89 */ /* 0x020ee800000e0000 */
[----:B------:R-:W5:Y:S04]  /*12290*/  SHFL.IDX PT, R3, R4, 0x1, 0x181f ;  /* 0x00381f0004037f89 */ /* 0x000f6800000e0000 */
[----:B--2---:R-:W2:Y:S01]  /*122a0*/  SHFL.IDX PT, R4, R4, 0x2, 0x181f ;  /* 0x00581f0004047f89 */ /* 0x004ea200000e0000 */
[C---:B---3--:R-:W-:Y:S05]  /*122b0*/  IADD3 R22, P0, R2.reuse, R9, RZ ;  /* 0x0000000902167210 */ /* 0x048fea0007f1e0ff */
[C---:B-----5:R-:W-:Y:S01]  /*122c0*/  IMAD.X R23, R3.reuse, 0x1, R10, P0 ;  /* 0x0000000103177824 */ /* 0x060fe200000e060a */
[----:B------:R-:W-:Y:S04]  /*122d0*/  IADD3 R2, P0, R2, R11, RZ ;  /* 0x0000000b02027210 */ /* 0x000fe80007f1e0ff */
[----:B------:R3:W-:Y:S01]  /*122e0*/  LDGSTS.E.BYPASS.LTC128B.128 [R210+0x1100], [R22.64], !P2 ;  /* 0x0110000016d27fae */ /* 0x0007e2000d101d48 */
[----:B------:R-:W-:Y:S05]  /*122f0*/  IMAD.X R3, R3, 0x1, R20, P0 ;  /* 0x0000000103037824 */ /* 0x000fea00000e0614 */
[----:B------:R4:W-:Y:S01]  /*12300*/  LDGSTS.E.BYPASS.LTC128B.128 [R210+0x4100], [R2.64], !P1 ;  /* 0x0410000002d27fae */ /* 0x0009e2000c901d48 */
[----:B---3--:R-:W-:Y:S03]  /*12310*/  SEL R22, RZ, 0x10, P1 ;  /* 0x00000010ff167807 */ /* 0x008fe60000800000 */
.L_x_1152:
[C---:B--2-4-:R-:W-:Y:S02]  /*12320*/  IADD3 R2, -R21.reuse, 0x10, RZ ;  /* 0x0000001015027810 */ /* 0x054fe40007ffe1ff */
        /* <DEDUP_REMOVED lines=9> */
[----:B--2---:R-:W-:Y:S04]  /*123c0*/  IADD3 R2, -R22, 0x10, RZ ;  /* 0x0000001016027810 */ /* 0x004fe80007ffe1ff */
[----:B------:R-:W-:Y:S04]  /*123d0*/  LOP3.LUT R2, R2, 0xf, RZ, 0xc0, !PT ;  /* 0x0000000f02027812 */ /* 0x000fe800078ec0ff */
[----:B------:R-:W-:Y:S04]  /*123e0*/  IADD3 R2, P1, P0, R2, R5, R11 ;  /* 0x0000000502027210 */ /* 0x000fe8000783e00b */
[----:B------:R-:W-:Y:S05]  /*123f0*/  IADD3.X R3, RZ, R4, R20, P1, P0 ;  /* 0x00000004ff037210 */ /* 0x000fea0000fe0414 */
[----:B------:R2:W-:Y:S04]  /*12400*/  LDGSTS.E.BYPASS.LTC128B.128.ZFILL [R210+0x5100], [R2.64], P2 ;  /* 0x0510000002d27fae */ /* 0x0005e80009141d48 */
.L_x_1023:
[----:B--23--:R-:W-:Y:S05]  /*12410*/  BSYNC B0 ;  /* 0x0000000000007941 */ /* 0x00cfea0003800000 */
.L_x_1022:
        /* <DEDUP_REMOVED lines=81> */
[C---:B--2---:R-:W-:Y:S08]  /*12930*/  HMMA.16816.F32.BF16 R44, R172.reuse, R144, R44 ;  /* 0x00000090ac2c723c */ /* 0x044ff0000004182c */
        /* <DEDUP_REMOVED lines=59> */
[----:B------:R-:W2:Y:S01]  /*12cf0*/  LDL R2, [R1+0x10] ;  /* 0x0000100001027983 */ /* 0x000ea20000100800 */
[----:B------:R-:W-:Y:S01]  /*12d00*/  IMAD.MOV.U32 R213, RZ, RZ, RZ ;  /* 0x000000ffffd57224 */ /* 0x000fe200078e00ff */
[----:B------:R-:W-:Y:S01]  /*12d10*/  ISETP.GT.AND P1, PT, R0, 0x5f, PT ;  /* 0x0000005f0000780c */ /* 0x000fe20003f24270 */
[----:B------:R-:W-:Y:S01]  /*12d20*/  IMAD.SHL.U32 R143, R211, 0x2, RZ ;  /* 0x00000002d38f7824 */ /* 0x000fe200078e00ff */
[----:B------:R-:W3:Y:S01]  /*12d30*/  LDL.64 R218, [R1] ;  /* 0x0000000001da7983 */ /* 0x000ee20000100a00 */
[C---:B------:R-:W-:Y:S01]  /*12d40*/  IMAD.SHL.U32 R141, R76.reuse, 0x2, RZ ;  /* 0x000000024c8d7824 */ /* 0x040fe200078e00ff */
[----:B------:R-:W-:Y:S02]  /*12d50*/  ISETP.NE.AND P2, PT, R3, 0x1, PT ;  /* 0x000000010300780c */ /* 0x000fe40003f45270 */
[----:B------:R-:W-:Y:S02]  /*12d60*/  SHF.L.U64.HI R144, R211, 0x1, R237 ;  /* 0x00000001d3907819 */ /* 0x000fe400000102ed */
[----:B------:R-:W4:Y:S01]  /*12d70*/  LDL R216, [R1+0x8] ;  /* 0x0000080001d87983 */ /* 0x000f220000100800 */
[----:B------:R-:W-:Y:S01]  /*12d80*/  SHF.L.U64.HI R142, R76, 0x1, R77 ;  /* 0x000000014c8e7819 */ /* 0x000fe2000001024d */
[----:B--2---:R-:W-:Y:S05]  /*12d90*/  IMAD R3, R212, 0x60, R2 ;  /* 0x00000060d4037824 */ /* 0x004fea00078e0202 */
[----:B------:R-:W-:Y:S05]  /*12da0*/  IADD3 R3, R3, -0x60, R0 ;  /* 0xffffffa003037810 */ /* 0x000fea0007ffe000 */
[----:B------:R-:W-:Y:S04]  /*12db0*/  @P2 IMAD.HI.U32 R4, R3, c[0x0][0x2bc], RZ ;  /* 0x0000af0003042a27 */ /* 0x000fe800078e00ff */
[--C-:B------:R-:W-:Y:S01]  /*12dc0*/  IMAD.MOV.U32 R2, RZ, RZ, R3.reuse ;  /* 0x000000ffff027224 */ /* 0x100fe200078e0003 */
[----:B------:R-:W-:Y:S04]  /*12dd0*/  @P2 SHF.R.U32.HI R2, RZ, c[0x0][0x2c0], R4 ;  /* 0x0000b000ff022a19 */ /* 0x000fe80000011604 */
[C---:B---3--:R-:W-:Y:S04]  /*12de0*/  @!P1 IADD3 R5, P0, R2.reuse, R218, RZ ;  /* 0x000000da02059210 */ /* 0x048fe80007f1e0ff */
[----:B----4-:R-:W-:Y:S01]  /*12df0*/  @!P1 LEA.HI.X.SX32 R140, R2, R216, 0x1, P0 ;  /* 0x000000d8028c9211 */ /* 0x010fe200000f0eff */
[----:B------:R-:W-:Y:S01]  /*12e00*/  IMAD.MOV R2, RZ, RZ, -R2 ;  /* 0x000000ffff027224 */ /* 0x000fe200078e0a02 */
[C---:B------:R-:W-:Y:S03]  /*12e10*/  @!P1 LEA R4, P0, R5.reuse, c[0x0][0x2a0], 0x2 ;  /* 0x0000a80005049a11 */ /* 0x040fe600078010ff */
[----:B------:R-:W-:Y:S01]  /*12e20*/  IMAD R214, R2, c[0x0][0x2b8], R3 ;  /* 0x0000ae0002d67a24 */ /* 0x000fe200078e0203 */
[----:B------:R-:W-:Y:S04]  /*12e30*/  @!P1 LEA.HI.X R5, R5, c[0x0][0x2a4], R140, 0x2, P0 ;  /* 0x0000a90005059a11 */ /* 0x000fe800000f148c */
[----:B------:R-:W-:Y:S01]  /*12e40*/  SHF.R.S32.HI R2, RZ, 0x1f, R214 ;  /* 0x0000001fff027819 */ /* 0x000fe200000114d6 */
[----:B------:R1:W2:Y:S04]  /*12e50*/  @!P1 LDG.E R213, [R4.64] ;  /* 0x0000000804d59981 */ /* 0x0002a8000c1e1900 */
[----:B-1----:R-:W-:Y:S02]  /*12e60*/  IMAD R4, R2, c[0x0][0x1e0], RZ ;  /* 0x0000780002047a24 */ /* 0x002fe400078e02ff */
[C---:B------:R-:W-:Y:S04]  /*12e70*/  IMAD.WIDE.U32 R2, R214.reuse, c[0x0][0x1e0], RZ ;  /* 0x00007800d6027a25 */ /* 0x040fe800078e00ff */
        /* <DEDUP_REMOVED lines=12> */
.L_x_1153:
[----:B------:R-:W-:-:S05]  /*12f40*/  BRA.DIV ~URZ, `(.L_x_1029) ;  /* 0x0000f7127f007947 */ /* 0x000fca000b800000 */
[----:B------:R-:W3:Y:S01]  /*12f50*/  SHFL.IDX PT, R2, R140, RZ, 0x181f ;  /* 0x00181fff8c027589 */ /* 0x000ee200000e0000 */
[----:B------:R-:W-:Y:S02]  /*12f60*/  ISETP.GE.AND P2, PT, R76, c[0x0][0x1d4], PT ;  /* 0x000075004c007a0c */ /* 0x000fe40003f46270 */
[----:B------:R-:W-:Y:S01]  /*12f70*/  ISETP.GE.AND P1, PT, R211, c[0x0][0x1d4], PT ;  /* 0x00007500d3007a0c */ /* 0x000fe20003f26270 */
[----:B------:R-:W-:Y:S01]  /*12f80*/  SHFL.IDX PT, R5, R140, 0x2, 0x181f ;  /* 0x00581f008c057f89 */ /* 0x000fe200000e0000 */
[C---:B---3--:R-:W-:Y:S05]  /*12f90*/  IADD3 R146, P0, R2.reuse, R141, RZ ;  /* 0x0000008d02927210 */ /* 0x048fea0007f1e0ff */
[C---:B--2---:R-:W-:Y:S01]  /*12fa0*/  IMAD.X R147, R145.reuse, 0x1, R142, P0 ;  /* 0x0000000191937824 */ /* 0x044fe200000e068e */
[----:B------:R-:W-:Y:S04]  /*12fb0*/  IADD3 R2, P0, R2, R143, RZ ;  /* 0x0000008f02027210 */ /* 0x000fe80007f1e0ff */
[----:B------:R-:W-:Y:S01]  /*12fc0*/  @!PT LDS RZ, [RZ] ;  /* 0x00000000fffff984 */ /* 0x000fe20000000800 */
[----:B------:R2:W-:Y:S01]  /*12fd0*/  LDGSTS.E.BYPASS.LTC128B.128 [R210+0x8100], [R146.64], !P2 ;  /* 0x0810000092d27fae */ /* 0x0005e2000d101d48 */
[----:B------:R-:W-:Y:S01]  /*12fe0*/  IMAD.X R3, R145, 0x1, R144, P0 ;  /* 0x0000000191037824 */ /* 0x000fe200000e0690 */
[----:B------:R-:W-:Y:S04]  /*12ff0*/  SEL R145, RZ, 0x10, P2 ;  /* 0x00000010ff917807 */ /* 0x000fe80001000000 */
[----:B------:R3:W-:Y:S04]  /*13000*/  LDGSTS.E.BYPASS.LTC128B.128 [R210+0xb100], [R2.64], !P1 ;  /* 0x0b10000002d27fae */ /* 0x0007e8000c901d48 */
[----:B---3--:R-:W2:Y:S04]  /*13010*/  SHFL.IDX PT, R2, R140, 0x1, 0x181f ;  /* 0x00381f008c027f89 */ /* 0x008ea800000e0000 */
[----:B------:R-:W3:Y:S04]  /*13020*/  SHFL.IDX PT, R3, R4, 0x1, 0x181f ;  /* 0x00381f0004037f89 */ /* 0x000ee800000e0000 */
[----:B-1----:R-:W1:Y:S01]  /*13030*/  SHFL.IDX PT, R4, R4, 0x2, 0x181f ;  /* 0x00581f0004047f89 */ /* 0x002e6200000e0000 */
[C---:B--2---:R-:W-:Y:S05]  /*13040*/  IADD3 R146, P0, R2.reuse, R141, RZ ;  /* 0x0000008d02927210 */ /* 0x044fea0007f1e0ff */
[C---:B---3--:R-:W-:Y:S01]  /*13050*/  IMAD.X R147, R3.reuse, 0x1, R142, P0 ;  /* 0x0000000103937824 */ /* 0x048fe200000e068e */
[----:B------:R-:W-:Y:S04]  /*13060*/  IADD3 R2, P0, R2, R143, RZ ;  /* 0x0000008f02027210 */ /* 0x000fe80007f1e0ff */
[----:B------:R2:W-:Y:S01]  /*13070*/  LDGSTS.E.BYPASS.LTC128B.128 [R210+0x9100], [R146.64], !P2 ;  /* 0x0910000092d27fae */ /* 0x0005e2000d101d48 */
[----:B------:R-:W-:Y:S05]  /*13080*/  IMAD.X R3, R3, 0x1, R144, P0 ;  /* 0x0000000103037824 */ /* 0x000fea00000e0690 */
[----:B------:R3:W-:Y:S01]  /*13090*/  LDGSTS.E.BYPASS.LTC128B.128 [R210+0xc100], [R2.64], !P1 ;  /* 0x0c10000002d27fae */ /* 0x0007e2000c901d48 */
[----:B--2---:R-:W-:Y:S03]  /*130a0*/  SEL R146, RZ, 0x10, P1 ;  /* 0x00000010ff927807 */ /* 0x004fe60000800000 */
.L_x_1154:
[C---:B-1-3--:R-:W-:Y:S02]  /*130b0*/  IADD3 R2, -R145.reuse, 0x10, RZ ;  /* 0x0000001091027810 */ /* 0x04afe40007ffe1ff */
        /* <DEDUP_REMOVED lines=14> */
.L_x_1027:
[----:B------:R-:W-:Y:S05]  /*131a0*/  BSYNC B0 ;  /* 0x0000000000007941 */ /* 0x000fea0003800000 */
.L_x_1026:
[----:B------:R-:W-:Y:S01]  /*131b0*/  LOP3.LUT R143, RZ, c[0x0][0x324], RZ, 0x33, !PT ;  /* 0x0000c900ff8f7a12 */ /* 0x000fe200078e33ff */
[----:B-1----:R-:W2:Y:S01]  /*131c0*/  LDL R3, [R1+0xc] ;  /* 0x00000c0001037983 */ /* 0x002ea20000100800 */
[----:B------:R-:W-:Y:S03]  /*131d0*/  IMAD.MOV.U32 R4, RZ, RZ, c[0x0][0x2c4] ;  /* 0x0000b100ff047624 */ /* 0x000fe600078e00ff */
[----:B------:R-:W2:Y:S02]  /*131e0*/  LDL R2, [R1+0x14] ;  /* 0x0000140001027983 */ /* 0x000ea40000100800 */
[----:B------:R-:W-:Y:S01]  /*131f0*/  ISETP.NE.AND P0, PT, R4, 0x1, PT ;  /* 0x000000010400780c */ /* 0x000fe20003f05270 */
[----:B------:R-:W-:Y:S01]  /*13200*/  IMAD R4, R212, -0x60, RZ ;  /* 0xffffffa0d4047824 */ /* 0x000fe200078e02ff */
[----:B------:R-:W0:Y:S01]  /*13210*/  LDGDEPBAR ;  /* 0x00000000000079af */ /* 0x000e220000000000 */
[----:B--2---:R-:W-:Y:S10]  /*13220*/  IMAD.IADD R140, R2, 0x1, R3 ;  /* 0x00000001028c7824 */ /* 0x004ff400078e0203 */
[----:B------:R-:W-:Y:S05]  /*13230*/  @P0 IMAD.HI.U32 R2, R140, c[0x0][0x2c8], RZ ;  /* 0x0000b2008c020a27 */ /* 0x000fea00078e00ff */
[----:B------:R-:W-:Y:S02]  /*13240*/  @P0 SHF.R.U32.HI R140, RZ, c[0x0][0x2cc], R2 ;  /* 0x0000b300ff8c0a19 */ /* 0x000fe40000011602 */
[----:B------:R-:W-:Y:S04]  /*13250*/  IADD3 R2, -R245, 0x1, R4 ;  /* 0x00000001f5027810 */ /* 0x000fe80007ffe104 */
[----:B------:R-:W-:Y:S04]  /*13260*/  IADD3 R141, -R243, R2, R244 ;  /* 0x00000002f38d7210 */ /* 0x000fe80007ffe1f4 */
[----:B------:R-:W-:Y:S01]  /*13270*/  IADD3 R142, R141, c[0x0][0x328], RZ ;  /* 0x0000ca008d8e7a10 */ /* 0x000fe20007ffe0ff */
[----:B------:R-:W-:-:S05]  /*13280*/  BRA.DIV ~URZ, `(.L_x_1030) ;  /* 0x0000f7527f007947 */ /* 0x000fca000b800000 */
[----:B------:R1:W2:Y:S02]  /*13290*/  SHFL.IDX PT, R5, R140, RZ, 0x1c1f ;  /* 0x001c1fff8c057589 */ /* 0x0002a400000e0000 */
.L_x_1155:
[-C--:B--2---:R-:W-:Y:S01]  /*132a0*/  IADD3 R3, R142, R5.reuse, RZ ;  /* 0x000000058e037210 */ /* 0x084fe20007ffe0ff */
[----:B------:R-:W-:Y:S02]  /*132b0*/  IMAD.MOV.U32 R2, RZ, RZ, c[0x0][0x32c] ;  /* 0x0000cb00ff027624 */ /* 0x000fe400078e00ff */
[----:B------:R-:W-:Y:S03]  /*132c0*/  IMAD.IADD R141, R143, 0x1, R141 ;  /* 0x000000018f8d7824 */ /* 0x000fe600078e028d */
[----:B------:R-:W-:Y:S02]  /*132d0*/  ISETP.GE.AND P0, PT, R2, 0x1, PT ;  /* 0x000000010200780c */ /* 0x000fe40003f06270 */
        /* <DEDUP_REMOVED lines=15> */
.L_x_1033:
[----:B------:R-:W-:Y:S04]  /*133d0*/  MOV R143, c[0x0][0x32c] ;  /* 0x0000cb00008f7a02 */ /* 0x000fe80000000f00 */
[----:B------:R-:W-:Y:S11]  /*133e0*/  ISETP.NE.AND P0, PT, R143, 0x1, PT ;  /* 0x000000018f00780c */ /* 0x000ff60003f05270 */
[----:B------:R-:W-:Y:S02]  /*133f0*/  @!UPT UIADD3 URZ, URZ, URZ, URZ ;  /* 0x0000003f3f3ff290 */ /* 0x000fe4000fffe03f */
[----:B------:R-:W-:Y:S05]  /*13400*/  @P0 IMAD.HI.U32 R143, R5, c[0x0][0x330], RZ ;  /* 0x0000cc00058f0a27 */ /* 0x000fea00078e00ff */
[----:B------:R-:W-:Y:S02]  /*13410*/  @P0 SHF.R.U32.HI R5, RZ, c[0x0][0x334], R143 ;  /* 0x0000cd00ff050a19 */ /* 0x000fe4000001168f */
.L_x_1034:
[----:B------:R-:W-:Y:S05]  /*13420*/  BSYNC B0 ;  /* 0x0000000000007941 */ /* 0x000fea0003800000 */
.L_x_1032:
[----:B------:R-:W-:Y:S04]  /*13430*/  IMAD.IADD R143, R4, 0x1, -R245 ;  /* 0x00000001048f7824 */ /* 0x000fe800078e0af5 */
[----:B------:R-:W-:Y:S05]  /*13440*/  IMAD R5, R5, c[0x0][0x32c], R143 ;  /* 0x0000cb0005057a24 */ /* 0x000fea00078e028f */
[----:B------:R-:W-:Y:S02]  /*13450*/  IMNMX R2, R2, R5, !PT ;  /* 0x0000000502027217 */ /* 0x000fe40007800200 */
[----:B------:R-:W-:Y:S04]  /*13460*/  IADD3 R5, R5, c[0x0][0x32c], RZ ;  /* 0x0000cb0005057a10 */ /* 0x000fe80007ffe0ff */
[----:B------:R-:W-:Y:S02]  /*13470*/  IMNMX R3, R3, R5, PT ;  /* 0x0000000503037217 */ /* 0x000fe40003800200 */
.L_x_1031:
[C---:B------:R-:W-:Y:S02]  /*13480*/  ISETP.GE.AND P0, PT, R4.reuse, 0x1, PT ;  /* 0x000000010400780c */ /* 0x040fe40003f06270 */
[C---:B------:R-:W-:Y:S02]  /*13490*/  ISETP.GE.AND P1, PT, R4.reuse, 0x2, PT ;  /* 0x000000020400780c */ /* 0x040fe40003f26270 */
        /* <DEDUP_REMOVED lines=17> */
[C---:B------:R-:W-:Y:S02]  /*135b0*/  ISETP.GE.AND P2, PT, R4.reuse, 0x59, PT ;  /* 0x000000590400780c */ /* 0x040fe40003f46270 */
        /* <DEDUP_REMOVED lines=93> */
[C---:B------:R-:W-:Y:S04]  /*13b90*/  ISETP.LT.OR P0, PT, R3.reuse, 0x49, P0 ;  /* 0x000000490300780c */ /* 0x040fe80000701670 */
[----:B------:R-:W-:Y:S02]  /*13ba0*/  FSEL R144, R48, -INF , !P0 ;  /* 0xff80000030907808 */ /* 0x000fe40004000000 */
[C---:B------:R-:W-:Y:S04]  /*13bb0*/  ISETP.GT.AND P0, PT, R2.reuse, 0x49, !P4 ;  /* 0x000000490200780c */ /* 0x040fe80006704270 */
[----:B------:R-:W-:Y:S04]  /*13bc0*/  ISETP.LT.OR P0, PT, R3, 0x4a, P0 ;  /* 0x0000004a0300780c */ /* 0x000fe80000701670 */
[----:B------:R-:W-:Y:S02]  /*13bd0*/  FSEL R143, R49, -INF , !P0 ;  /* 0xff800000318f7808 */ /* 0x000fe40004000000 */
[----:B------:R-:W-:Y:S04]  /*13be0*/  ISETP.GT.AND P0, PT, R2, 0x50, !P3 ;  /* 0x000000500200780c */ /* 0x000fe80005f04270 */
[C---:B------:R-:W-:Y:S04]  /*13bf0*/  ISETP.LT.OR P0, PT, R3.reuse, 0x51, P0 ;  /* 0x000000510300780c */ /* 0x040fe80000701670 */
[----:B------:R-:W-:Y:S02]  /*13c00*/  FSEL R49, R52, -INF , !P0 ;  /* 0xff80000034317808 */ /* 0x000fe40004000000 */
[C---:B------:R-:W-:Y:S04]  /*13c10*/  ISETP.GT.AND P0, PT, R2.reuse, 0x51, !P1 ;  /* 0x000000510200780c */ /* 0x040fe80004f04270 */
        /* <DEDUP_REMOVED lines=13> */
.L_x_1156:
[----:B---3--:R-:W-:Y:S01]  /*13cf0*/  IADD3 R3, R142, R5, RZ ;  /* 0x000000058e037210 */ /* 0x008fe20007ffe0ff */
[----:B------:R-:W-:Y:S05]  /*13d00*/  IMAD.MOV.U32 R2, RZ, RZ, c[0x0][0x32c] ;  /* 0x0000cb00ff027624 */ /* 0x000fea00078e00ff */
[----:B------:R-:W-:Y:S01]  /*13d10*/  ISETP.GE.AND P0, PT, R2, 0x1, PT ;  /* 0x000000010200780c */ /* 0x000fe20003f06270 */
[----:B------:R-:W-:Y:S11]  /*13d20*/  IMAD.IADD R2, R141, 0x1, R5 ;  /* 0x000000018d027824 */ /* 0x000ff600078e0205 */
[----:B------:R-:W-:Y:S01]  /*13d30*/  @!UPT UIADD3 URZ, URZ, URZ, URZ ;  /* 0x0000003f3f3ff290 */ /* 0x000fe2000fffe03f */
        /* <DEDUP_REMOVED lines=14> */
.L_x_1038:
[----:B------:R-:W-:Y:S04]  /*13e20*/  MOV R8, c[0x0][0x32c] ;  /* 0x0000cb0000087a02 */ /* 0x000fe80000000f00 */
[----:B------:R-:W-:Y:S11]  /*13e30*/  ISETP.NE.AND P0, PT, R8, 0x1, PT ;  /* 0x000000010800780c */ /* 0x000ff60003f05270 */
[----:B------:R-:W-:Y:S02]  /*13e40*/  @!UPT UIADD3 URZ, URZ, URZ, URZ ;  /* 0x0000003f3f3ff290 */ /* 0x000fe4000fffe03f */
[----:B------:R-:W-:Y:S05]  /*13e50*/  @P0 IMAD.HI.U32 R8, R5, c[0x0][0x330], RZ ;  /* 0x0000cc0005080a27 */ /* 0x000fea00078e00ff */
[----:B------:R-:W-:Y:S02]  /*13e60*/  @P0 SHF.R.U32.HI R5, RZ, c[0x0][0x334], R8 ;  /* 0x0000cd00ff050a19 */ /* 0x000fe40000011608 */
.L_x_1039:
[----:B------:R-:W-:Y:S05]  /*13e70*/  BSYNC B0 ;  /* 0x0000000000007941 */ /* 0x000fea0003800000 */
.L_x_1037:
[----:B------:R-:W-:Y:S04]  /*13e80*/  IMAD.IADD R4, R4, 0x1, -R245 ;  /* 0x0000000104047824 */ /* 0x000fe800078e0af5 */
[----:B------:R-:W-:Y:S05]  /*13e90*/  IMAD R5, R5, c[0x0][0x32c], R4 ;  /* 0x0000cb0005057a24 */ /* 0x000fea00078e0204 */
[----:B------:R-:W-:Y:S02]  /*13ea0*/  IMNMX R2, R2, R5, !PT ;  /* 0x0000000502027217 */ /* 0x000fe40007800200 */
[----:B------:R-:W-:Y:S04]  /*13eb0*/  IADD3 R5, R5, c[0x0][0x32c], RZ ;  /* 0x0000cb0005057a10 */ /* 0x000fe80007ffe0ff */
[----:B------:R-:W-:Y:S02]  /*13ec0*/  IMNMX R3, R3, R5, PT ;  /* 0x0000000503037217 */ /* 0x000fe40003800200 */
.L_x_1036:
[----:B------:R-:W-:Y:S02]  /*13ed0*/  LOP3.LUT P0, RZ, R209, 0x8000, RZ, 0xc0, !PT ;  /* 0x00008000d1ff7812 */ /* 0x000fe4000780c0ff */
[C---:B------:R-:W-:Y:S02]  /*13ee0*/  ISETP.GT.AND P1, PT, R2.reuse, 0x51, !P1 ;  /* 0x000000510200780c */ /* 0x040fe40004f24270 */
[----:B------:R-:W-:Y:S04]  /*13ef0*/  ISETP.GT.AND P0, PT, R2, RZ, !P0 ;  /* 0x000000ff0200720c */ /* 0x000fe80004704270 */
[----:B------:R-:W-:Y:S04]  /*13f00*/  ISETP.LT.OR P0, PT, R3, 0x1, P0 ;  /* 0x000000010300780c */ /* 0x000fe80000701670 */
[----:B------:R-:W-:Y:S02]  /*13f10*/  FSEL R28, R10, -INF , !P0 ;  /* 0xff8000000a1c7808 */ /* 0x000fe40004000000 */
[----:B------:R-:W-:Y:S04]  /*13f20*/  LOP3.LUT P0, RZ, R209, 0x10000, RZ, 0xc0, !PT ;  /* 0x00010000d1ff7812 */ /* 0x000fe8000780c0ff */
[C---:B------:R-:W-:Y:S04]  /*13f30*/  ISETP.GT.AND P0, PT, R2.reuse, 0x1, !P0 ;  /* 0x000000010200780c */ /* 0x040fe80004704270 */
[----:B------:R-:W-:Y:S04]  /*13f40*/  ISETP.LT.OR P0, PT, R3, 0x2, P0 ;  /* 0x000000020300780c */ /* 0x000fe80000701670 */
[----:B------:R-:W-:Y:S02]  /*13f50*/  FSEL R41, R11, -INF , !P0 ;  /* 0xff8000000b297808 */ /* 0x000fe40004000000 */
[----:B------:R-:W-:Y:S04]  /*13f60*/  LOP3.LUT P0, RZ, R209, 0x4000, RZ, 0xc0, !PT ;  /* 0x00004000d1ff7812 */ /* 0x000fe8000780c0ff */
[----:B------:R-:W-:Y:S04]  /*13f70*/  ISETP.GT.AND P0, PT, R2, 0x8, !P0 ;  /* 0x000000080200780c */ /* 0x000fe80004704270 */
        /* <DEDUP_REMOVED lines=58> */
[C---:B------:R-:W-:Y:S02]  /*14320*/  ISETP.GT.AND P0, PT, R2.reuse, 0x41, !P6 ;  /* 0x000000410200780c */ /* 0x040fe40007704270 */
[----:B------:R-:W-:Y:S02]  /*14330*/  LOP3.LUT P6, RZ, R209, 0x20000, RZ, 0xc0, !PT ;  /* 0x00020000d1ff7812 */ /* 0x000fe400078cc0ff */
        /* <DEDUP_REMOVED lines=8> */
[----:B------:R-:W-:Y:S02]  /*143c0*/  ISETP.GT.AND P0, PT, R2, 0x50, !P3 ;  /* 0x000000500200780c */ /* 0x000fe40005f04270 */
[C---:B------:R-:W-:Y:S02]  /*143d0*/  ISETP.LT.OR P3, PT, R3.reuse, 0x52, P1 ;  /* 0x000000520300780c */ /* 0x040fe40000f61670 */
[----:B------:R-:W-:Y:S02]  /*143e0*/  ISETP.LT.OR P0, PT, R3, 0x51, P0 ;  /* 0x000000510300780c */ /* 0x000fe40000701670 */
[----:B------:R-:W-:Y:S02]  /*143f0*/  FSEL R11, R55, -INF , !P3 ;  /* 0xff800000370b7808 */ /* 0x000fe40005800000 */
[----:B------:R-:W-:Y:S02]  /*14400*/  FSEL R16, R54, -INF , !P0 ;  /* 0xff80000036107808 */ /* 0x000fe40004000000 */
[C---:B------:R-:W-:Y:S02]  /*14410*/  ISETP.GT.AND P0, PT, R2.reuse, 0x58, !P2 ;  /* 0x000000580200780c */ /* 0x040fe40005704270 */
[----:B------:R-:W-:Y:S02]  /*14420*/  ISETP.GT.AND P2, PT, R2, 0x59, !P6 ;  /* 0x000000590200780c */ /* 0x000fe40007744270 */
[C---:B------:R-:W-:Y:S02]  /*14430*/  ISETP.LT.OR P1, PT, R3.reuse, 0x59, P0 ;  /* 0x000000590300780c */ /* 0x040fe40000721670 */
[----:B------:R-:W-:Y:S02]  /*14440*/  ISETP.LT.OR P0, PT, R3, 0x5a, P2 ;  /* 0x0000005a0300780c */ /* 0x000fe40001701670 */
        /* <DEDUP_REMOVED lines=52> */
.L_x_1157:
[----:B---34-:R-:W-:Y:S01]  /*14790*/  FMNMX.FTZ R4, R4, R2, !PT ;  /* 0x0000000204047209 */ /* 0x018fe20007810000 */
[----:B------:R-:W-:-:S05]  /*147a0*/  BRA.DIV ~URZ, `(.L_x_1041) ;  /* 0x0000e3427f007947 */ /* 0x000fca000b800000 */
[----:B------:R-:W3:Y:S02]  /*147b0*/  SHFL.BFLY PT, R2, R4, 0x1, 0x1f ;  /* 0x0c201f0004027f89 */ /* 0x000ee400000e0000 */
[----:B---3--:R-:W-:Y:S02]  /*147c0*/  FMNMX.FTZ R5, R4, R2, !PT ;  /* 0x0000000204057209 */ /* 0x008fe40007810000 */
[----:B------:R-:W3:Y:S02]  /*147d0*/  SHFL.BFLY PT, R2, R8, 0x2, 0x1f ;  /* 0x0c401f0008027f89 */ /* 0x000ee400000e0000 */
[----:B---3--:R-:W-:Y:S05]  /*147e0*/  FMNMX.FTZ R4, R8, R2, !PT ;  /* 0x0000000208047209 */ /* 0x008fea0007810000 */
[----:B------:R3:W4:Y:S02]  /*147f0*/  SHFL.BFLY PT, R2, R4, 0x1, 0x1f ;  /* 0x0c201f0004027f89 */ /* 0x00072400000e0000 */
.L_x_1158:
[C---:B------:R-:W-:Y:S01]  /*14800*/  FSETP.NEU.FTZ.AND P0, PT, R5.reuse, -INF , PT ;  /* 0xff8000000500780b */ /* 0x040fe20003f1d000 */
[C---:B------:R-:W-:Y:S01]  /*14810*/  FMUL.FTZ R3, R5.reuse, c[0x0][0x2d0] ;  /* 0x0000b40005037a20 */ /* 0x040fe20000410000 */
[----:B---34-:R-:W-:Y:S01]  /*14820*/  FMNMX.FTZ R4, R2, R4, !PT ;  /* 0x0000000402047209 */ /* 0x018fe20007810000 */
[----:B------:R-:W-:Y:S01]  /*14830*/  WARPSYNC 0xffffffff ;  /* 0xffffffff00007948 */ /* 0x000fe20003800000 */
[----:B------:R-:W-:Y:S02]  /*14840*/  FSEL R2, R5, RZ, P0 ;  /* 0x000000ff05027208 */ /* 0x000fe40000000000 */
[----:B------:R-:W-:Y:S02]  /*14850*/  FSEL R3, R3, RZ, P0 ;  /* 0x000000ff03037208 */ /* 0x000fe40000000000 */
[----:B------:R-:W-:Y:S01]  /*14860*/  FSETP.NEU.FTZ.AND P0, PT, R4, -INF , PT ;  /* 0xff8000000400780b */ /* 0x000fe20003f1d000 */
[----:B------:R-:W-:Y:S02]  /*14870*/  FADD.FTZ R2, -R2, R6 ;  /* 0x0000000602027221 */ /* 0x000fe40000010100 */
[--C-:B------:R-:W-:Y:S02]  /*14880*/  FFMA.FTZ R6, R152, c[0x0][0x2d0], -R3.reuse ;  /* 0x0000b40098067a23 */ /* 0x100fe40000010803 */
[----:B------:R-:W-:Y:S02]  /*14890*/  FMUL.FTZ R2, R2, c[0x0][0x2d0] ;  /* 0x0000b40002027a20 */ /* 0x000fe40000410000 */
        /* <DEDUP_REMOVED lines=27> */
[----:B-123--:R-:W-:Y:S01]  /*14a50*/  F2FP.BF16.PACK_AB R140, R6, R38 ;  /* 0x00000026068c723e */ /* 0x00efe200000010ff */
[C---:B------:R-:W-:Y:S02]  /*14a60*/  FFMA.FTZ R3, R2.reuse, R215, R38 ;  /* 0x000000d702037223 */ /* 0x040fe40000010026 */
[----:B------:R-:W-:Y:S02]  /*14a70*/  FMUL.FTZ R56, R2, R80 ;  /* 0x0000005002387220 */ /* 0x000fe40000410000 */
[----:B------:R-:W-:Y:S01]  /*14a80*/  FADD.FTZ R31, R6, R3 ;  /* 0x00000003061f7221 */ /* 0x000fe20000010000 */
[C---:B------:R-:W-:Y:S01]  /*14a90*/  FSEL R3, R4.reuse, RZ, P0 ;  /* 0x000000ff04037208 */ /* 0x040fe20000000000 */
[----:B------:R-:W-:Y:S02]  /*14aa0*/  FMUL.FTZ R6, R4, c[0x0][0x2d0] ;  /* 0x0000b40004067a20 */ /* 0x000fe40000410000 */
[----:B------:R-:W-:Y:S02]  /*14ab0*/  FMUL.FTZ R57, R2, R81 ;  /* 0x0000005102397220 */ /* 0x000fe40000410000 */
[----:B------:R-:W-:Y:S01]  /*14ac0*/  FADD.FTZ R3, -R3, R14 ;  /* 0x0000000e03037221 */ /* 0x000fe20000010100 */
[----:B------:R-:W-:Y:S01]  /*14ad0*/  FSEL R6, R6, RZ, P0 ;  /* 0x000000ff06067208 */ /* 0x000fe20000000000 */
[----:B------:R-:W-:Y:S01]  /*14ae0*/  FMUL.FTZ R44, R2, R92 ;  /* 0x0000005c022c7220 */ /* 0x000fe20000410000 */
[----:B------:R-:W-:Y:S01]  /*14af0*/  ISETP.GT.AND P0, PT, R212, R246, PT ;  /* 0x000000f6d400720c */ /* 0x000fe20003f04270 */
[----:B------:R-:W-:Y:S01]  /*14b00*/  FMUL.FTZ R3, R3, c[0x0][0x2d0] ;  /* 0x0000b40003037a20 */ /* 0x000fe20000410000 */
[----:B------:R-:W-:Y:S01]  /*14b10*/  MUFU.EX2 R92, R155 ;  /* 0x0000009b005c7308 */ /* 0x000fe20000000800 */
[--C-:B------:R-:W-:Y:S01]  /*14b20*/  FFMA.FTZ R8, R28, c[0x0][0x2d0], -R6.reuse ;  /* 0x0000b4001c087a23 */ /* 0x100fe20000010806 */
[----:B------:R-:W-:Y:S01]  /*14b30*/  IADD3 R212, R212, -0x1, RZ ;  /* 0xffffffffd4d47810 */ /* 0x000fe20007ffe0ff */
        /* <DEDUP_REMOVED lines=19> */
[C---:B-1----:R-:W-:Y:S02]  /*14c70*/  FMUL.FTZ R58, R3.reuse, R82 ;  /* 0x00000052033a7220 */ /* 0x042fe40000410000 */
[----:B------:R-:W-:Y:S02]  /*14c80*/  FMUL.FTZ R59, R3, R83 ;  /* 0x00000053033b7220 */ /* 0x000fe40000410000 */
[----:B------:R-:W1:Y:S01]  /*14c90*/  LDSM.16.MT88.4 R80, [R189] ;  /* 0x00000000bd50783b */ /* 0x000e620000004200 */
[----:B------:R-:W4:Y:S01]  /*14ca0*/  MUFU.EX2 R10, R14 ;  /* 0x0000000e000a7308 */ /* 0x000f220000000800 */
[--C-:B------:R-:W-:Y:S02]  /*14cb0*/  FFMA.FTZ R149, R29, c[0x0][0x2d0], -R6.reuse ;  /* 0x0000b4001d957a23 */ /* 0x100fe40000010806 */
[--C-:B------:R-:W-:Y:S02]  /*14cc0*/  FFMA.FTZ R151, R30, c[0x0][0x2d0], -R6.reuse ;  /* 0x0000b4001e977a23 */ /* 0x100fe40000010806 */
[----:B--2---:R-:W-:Y:S02]  /*14cd0*/  FADD.FTZ R8, R34, R31 ;  /* 0x0000001f22087221 */ /* 0x004fe40000010000 */
[--C-:B------:R-:W-:Y:S02]  /*14ce0*/  FFMA.FTZ R162, R23, c[0x0][0x2d0], -R6.reuse ;  /* 0x0000b40017a27a23 */ /* 0x100fe40000010806 */
[--C-:B------:R-:W-:Y:S01]  /*14cf0*/  FFMA.FTZ R215, R22, c[0x0][0x2d0], -R6.reuse ;  /* 0x0000b40016d77a23 */ /* 0x100fe20000010806 */
[----:B------:R-:W-:Y:S01]  /*14d00*/  MUFU.EX2 R14, R159 ;  /* 0x0000009f000e7308 */ /* 0x000fe20000000800 */
[--C-:B------:R-:W-:Y:S02]  /*14d10*/  FFMA.FTZ R216, R21, c[0x0][0x2d0], -R6.reuse ;  /* 0x0000b40015d87a23 */ /* 0x100fe40000010806 */
[----:B------:R-:W-:Y:S01]  /*14d20*/  FFMA.FTZ R221, R20, c[0x0][0x2d0], -R6 ;  /* 0x0000b40014dd7a23 */ /* 0x000fe20000010806 */
[C---:B---3--:R-:W-:Y:S01]  /*14d30*/  F2FP.BF16.PACK_AB R142, R28.reuse, R34 ;  /* 0x000000221c8e723e */ /* 0x048fe200000010ff */
[----:B------:R-:W-:Y:S02]  /*14d40*/  FMUL.FTZ R34, R3, R110 ;  /* 0x0000006e03227220 */ /* 0x000fe40000410000 */
[----:B------:R-:W-:Y:S02]  /*14d50*/  FADD.FTZ R145, R28, R8 ;  /* 0x000000081c917221 */ /* 0x000fe40000010000 */
[----:B------:R-:W-:Y:S01]  /*14d60*/  FMUL.FTZ R28, R2, R112 ;  /* 0x00000070021c7220 */ /* 0x000fe20000410000 */
[----:B------:R-:W-:Y:S01]  /*14d70*/  MUFU.EX2 R110, R143 ;  /* 0x0000008f006e7308 */ /* 0x000fe20000000800 */
[----:B------:R-:W-:Y:S02]  /*14d80*/  FFMA.FTZ R6, R9, c[0x0][0x2d0], -R6 ;  /* 0x0000b40009067a23 */ /* 0x000fe40000010806 */
[C---:B------:R-:W-:Y:S01]  /*14d90*/  FFMA.FTZ R9, R3.reuse, R236, R11 ;  /* 0x000000ec03097223 */ /* 0x040fe2000001000b */
[----:B----4-:R-:W-:Y:S01]  /*14da0*/  F2FP.BF16.PACK_AB R141, R10, R11 ;  /* 0x0000000b0a8d723e */ /* 0x010fe200000010ff */
[----:B------:R-:W-:Y:S02]  /*14db0*/  FMUL.FTZ R8, R2, R128 ;  /* 0x0000008002087220 */ /* 0x000fe40000410000 */
[----:B------:R-:W-:Y:S02]  /*14dc0*/  FADD.FTZ R236, R10, R9 ;  /* 0x000000090aec7221 */ /* 0x000fe40000010000 */
[C---:B------:R-:W-:Y:S01]  /*14dd0*/  FMUL.FTZ R9, R2.reuse, R129 ;  /* 0x0000008102097220 */ /* 0x040fe20000410000 */
[----:B------:R-:W2:Y:S01]  /*14de0*/  MUFU.EX2 R112, R144 ;  /* 0x0000009000707308 */ /* 0x000ea20000000800 */
        /* <DEDUP_REMOVED lines=8> */
[----:B------:R-:W-:Y:S01]  /*14e70*/  LDSM.16.MT88.4 R124, [R189+0x2800] ;  /* 0x00280000bd7c783b */ /* 0x000fe20000004200 */
[C---:B------:R-:W-:Y:S02]  /*14e80*/  FMUL.FTZ R21, R2.reuse, R121 ;  /* 0x0000007902157220 */ /* 0x040fe40000410000 */
[C---:B------:R-:W-:Y:S02]  /*14e90*/  FMUL.FTZ R22, R3.reuse, R122 ;  /* 0x0000007a03167220 */ /* 0x040fe40000410000 */
[C---:B------:R-:W-:Y:S01]  /*14ea0*/  FMUL.FTZ R23, R3.reuse, R123 ;  /* 0x0000007b03177220 */ /* 0x040fe20000410000 */
[----:B------:R-:W-:Y:S01]  /*14eb0*/  MUFU.EX2 R154, R163 ;  /* 0x000000a3009a7308 */ /* 0x000fe20000000800 */
[C---:B------:R-:W-:Y:S02]  /*14ec0*/  FMUL.FTZ R24, R2.reuse, R116 ;  /* 0x0000007402187220 */ /* 0x040fe40000410000 */
[----:B------:R-:W-:Y:S01]  /*14ed0*/  FMUL.FTZ R25, R2, R117 ;  /* 0x0000007502197220 */ /* 0x000fe20000410000 */
[----:B--2---:R-:W-:Y:S01]  /*14ee0*/  F2FP.BF16.PACK_AB R143, R112, R110 ;  /* 0x0000006e708f723e */ /* 0x004fe200000010ff */
[C---:B------:R-:W-:Y:S02]  /*14ef0*/  FMUL.FTZ R26, R3.reuse, R118 ;  /* 0x00000076031a7220 */ /* 0x040fe40000410000 */
[C---:B------:R-:W-:Y:S02]  /*14f00*/  FMUL.FTZ R27, R3.reuse, R119 ;  /* 0x00000077031b7220 */ /* 0x040fe40000410000 */
[----:B------:R-:W-:Y:S01]  /*14f10*/  LDSM.16.MT88.4 R116, [R190+0x2800] ;  /* 0x00280000be74783b */ /* 0x000fe20000004200 */
[C---:B------:R-:W-:Y:S01]  /*14f20*/  FMUL.FTZ R35, R3.reuse, R111 ;  /* 0x0000006f03237220 */ /* 0x040fe20000410000 */
[C---:B-1----:R-:W-:Y:S01]  /*14f30*/  HMMA.16816.F32.BF16 R8, R140.reuse, R80, R8 ;  /* 0x000000508c08723c */ /* 0x042fe20000041808 */
[----:B------:R-:W-:Y:S04]  /*14f40*/  MUFU.EX2 R240, R147 ;  /* 0x0000009300f07308 */ /* 0x000fe80000000800 */
[C---:B------:R-:W-:Y:S02]  /*14f50*/  FMUL.FTZ R38, R3.reuse, R106 ;  /* 0x0000006a03267220 */ /* 0x040fe40000410000 */
[C---:B------:R-:W-:Y:S01]  /*14f60*/  FMUL.FTZ R39, R3.reuse, R107 ;  /* 0x0000006b03277220 */ /* 0x040fe20000410000 */
[C---:B------:R-:W-:Y:S01]  /*14f70*/  HMMA.16816.F32.BF16 R16, R140.reuse, R82, R16 ;  /* 0x000000528c10723c */ /* 0x040fe20000041810 */
[----:B------:R-:W1:Y:S02]  /*14f80*/  LDSM.16.MT88.4 R80, [R190] ;  /* 0x00000000be50783b */ /* 0x000e640000004200 */
[----:B------:R-:W-:Y:S01]  /*14f90*/  MUFU.EX2 R147, R224 ;  /* 0x000000e000937308 */ /* 0x000fe20000000800 */
[C---:B------:R-:W-:Y:S02]  /*14fa0*/  FMUL.FTZ R40, R2.reuse, R96 ;  /* 0x0000006002287220 */ /* 0x040fe40000410000 */
[C---:B------:R-:W-:Y:S02]  /*14fb0*/  FMUL.FTZ R41, R2.reuse, R97 ;  /* 0x0000006102297220 */ /* 0x040fe40000410000 */
[C---:B------:R-:W-:Y:S04]  /*14fc0*/  FMUL.FTZ R42, R3.reuse, R98 ;  /* 0x00000062032a7220 */ /* 0x040fe80000410000 */
[C---:B------:R-:W-:Y:S01]  /*14fd0*/  FMUL.FTZ R43, R3.reuse, R99 ;  /* 0x00000063032b7220 */ /* 0x040fe20000410000 */
[----:B------:R-:W-:Y:S01]  /*14fe0*/  MUFU.EX2 R239, R146 ;  /* 0x0000009200ef7308 */ /* 0x000fe20000000800 */
[----:B------:R-:W-:Y:S01]  /*14ff0*/  LDSM.16.MT88.4 R96, [R190+0x1800] ;  /* 0x00180000be60783b */ /* 0x000fe20000004200 */
        /* <DEDUP_REMOVED lines=15> */
[C---:B------:R-:W-:Y:S01]  /*150f0*/  FMUL.FTZ R33, R2.reuse, R109 ;  /* 0x0000006d02217220 */ /* 0x040fe20000410000 */
[C---:B-1----:R-:W-:Y:S03]  /*15100*/  HMMA.16816.F32.BF16 R20, R140.reuse, R80, R20 ;  /* 0x000000508c14723c */ /* 0x042fe60000041814 */
[C---:B------:R-:W-:Y:S01]  /*15110*/  FMUL.FTZ R36, R2.reuse, R104 ;  /* 0x0000006802247220 */ /* 0x040fe20000410000 */
[----:B------:R-:W-:Y:S01]  /*15120*/  MUFU.EX2 R109, R226 ;  /* 0x000000e2006d7308 */ /* 0x000fe20000000800 */
[C---:B------:R-:W-:Y:S02]  /*15130*/  FMUL.FTZ R37, R2.reuse, R105 ;  /* 0x0000006902257220 */ /* 0x040fe40000410000 */
[C---:B------:R-:W-:Y:S01]  /*15140*/  FMUL.FTZ R45, R2.reuse, R93 ;  /* 0x0000005d022d7220 */ /* 0x040fe20000410000 */
[C---:B------:R-:W-:Y:S01]  /*15150*/  HMMA.16816.F32.BF16 R24, R140.reuse, R82, R24 ;  /* 0x000000528c18723c */ /* 0x040fe20000041818 */
[----:B------:R-:W1:Y:S03]  /*15160*/  LDSM.16.MT88.4 R80, [R192] ;  /* 0x00000000c050783b */ /* 0x000e660000004200 */
[C---:B------:R-:W-:Y:S02]  /*15170*/  FMUL.FTZ R48, R2.reuse, R88 ;  /* 0x0000005802307220 */ /* 0x040fe40000410000 */
[----:B------:R-:W-:Y:S01]  /*15180*/  MUFU.EX2 R88, R152 ;  /* 0x0000009800587308 */ /* 0x000fe20000000800 */
[C---:B------:R-:W-:Y:S02]  /*15190*/  FMUL.FTZ R49, R2.reuse, R89 ;  /* 0x0000005902317220 */ /* 0x040fe40000410000 */
[C---:B------:R-:W-:Y:S03]  /*151a0*/  FMUL.FTZ R60, R2.reuse, R60 ;  /* 0x0000003c023c7220 */ /* 0x040fe60000410000 */
[C---:B------:R-:W-:Y:S02]  /*151b0*/  FMUL.FTZ R61, R2.reuse, R61 ;  /* 0x0000003d023d7220 */ /* 0x040fe40000410000 */
[C---:B------:R-:W-:Y:S02]  /*151c0*/  FMUL.FTZ R62, R3.reuse, R62 ;  /* 0x0000003e033e7220 */ /* 0x040fe40000410000 */
        /* <DEDUP_REMOVED lines=10> */
[----:B------:R-:W-:Y:S02]  /*15270*/  FMUL.FTZ R75, R3, R75 ;  /* 0x0000004b034b7220 */ /* 0x000fe40000410000 */
[C---:B------:R-:W-:Y:S01]  /*15280*/  FMUL.FTZ R68, R2.reuse, R68 ;  /* 0x0000004402447220 */ /* 0x040fe20000410000 */
[----:B------:R-:W-:Y:S01]  /*15290*/  MUFU.EX2 R105, R218 ;  /* 0x000000da00697308 */ /* 0x000fe20000000800 */
[C---:B------:R-:W-:Y:S02]  /*152a0*/  FMUL.FTZ R69, R2.reuse, R69 ;  /* 0x0000004502457220 */ /* 0x040fe40000410000 */
[C---:B------:R-:W-:Y:S01]  /*152b0*/  FMUL.FTZ R72, R2.reuse, R72 ;  /* 0x0000004802487220 */ /* 0x040fe20000410000 */
[C---:B-1----:R-:W-:Y:S03]  /*152c0*/  HMMA.16816.F32.BF16 R28, R140.reuse, R80, R28 ;  /* 0x000000508c1c723c */ /* 0x042fe6000004181c */
[----:B------:R-:W-:Y:S03]  /*152d0*/  FMUL.FTZ R73, R2, R73 ;  /* 0x0000004902497220 */ /* 0x000fe60000410000 */
[----:B------:R-:W-:Y:S01]  /*152e0*/  MUFU.EX2 R104, R217 ;  /* 0x000000d900687308 */ /* 0x000fe20000000800 */
[----:B------:R-:W-:Y:S01]  /*152f0*/  FADD.FTZ R2, R14, R145 ;  /* 0x000000910e027221 */ /* 0x000fe20000010000 */
[C---:B------:R-:W-:Y:S01]  /*15300*/  HMMA.16816.F32.BF16 R32, R140.reuse, R82, R32 ;  /* 0x000000528c20723c */ /* 0x040fe20000041820 */
[----:B------:R-:W1:Y:S07]  /*15310*/  LDSM.16.MT88.4 R80, [R191] ;  /* 0x00000000bf50783b */ /* 0x000e6e0000004200 */
        /* <DEDUP_REMOVED lines=8> */
[----:B------:R-:W-:Y:S10]  /*153a0*/  MUFU.EX2 R150, R221 ;  /* 0x000000dd00967308 */ /* 0x000ff40000000800 */
[----:B------:R-:W2:Y:S10]  /*153b0*/  MUFU.EX2 R3, R158 ;  /* 0x0000009e00037308 */ /* 0x000eb40000000800 */
[----:B------:R-:W-:Y:S10]  /*153c0*/  MUFU.EX2 R158, R151 ;  /* 0x00000097009e7308 */ /* 0x000ff40000000800 */
[----:B------:R-:W-:Y:S01]  /*153d0*/  MUFU.EX2 R151, R216 ;  /* 0x000000d800977308 */ /* 0x000fe20000000800 */
[C---:B-1----:R-:W-:Y:S03]  /*153e0*/  HMMA.16816.F32.BF16 R44, R140.reuse, R80, R44 ;  /* 0x000000508c2c723c */ /* 0x042fe6000004182c */
[----:B--2---:R-:W-:Y:S04]  /*153f0*/  FADD.FTZ R2, R3, R2 ;  /* 0x0000000203027221 */ /* 0x004fe80000010000 */
[----:B------:R-:W-:Y:S01]  /*15400*/  FADD.FTZ R2, R89, R2 ;  /* 0x0000000259027221 */ /* 0x000fe20000010000 */
[C---:B------:R-:W-:Y:S01]  /*15410*/  HMMA.16816.F32.BF16 R48, R140.reuse, R82, R48 ;  /* 0x000000528c30723c */ /* 0x040fe20000041830 */
[----:B------:R-:W1:Y:S01]  /*15420*/  LDSM.16.MT88.4 R80, [R190+0x3000] ;  /* 0x00300000be50783b */ /* 0x000e620000004200 */
[----:B------:R-:W2:Y:S02]  /*15430*/  MUFU.EX2 R159, R149 ;  /* 0x00000095009f7308 */ /* 0x000ea40000000800 */
[C---:B------:R-:W-:Y:S08]  /*15440*/  FADD.FTZ R2, R88.reuse, R2 ;  /* 0x0000000258027221 */ /* 0x040ff00000010000 */
[----:B------:R-:W-:Y:S10]  /*15450*/  MUFU.EX2 R149, R222 ;  /* 0x000000de00957308 */ /* 0x000ff40000000800 */
[----:B------:R-:W-:Y:S10]  /*15460*/  MUFU.EX2 R146, R229 ;  /* 0x000000e500927308 */ /* 0x000ff40000000800 */
[----:B------:R-:W3:Y:S01]  /*15470*/  MUFU.EX2 R145, R230 ;  /* 0x000000e600917308 */ /* 0x000ee20000000800 */
[C---:B-1----:R-:W-:Y:S09]  /*15480*/  HMMA.16816.F32.BF16 R52, R140.reuse, R80, R52 ;  /* 0x000000508c34723c */ /* 0x042ff20000041834 */
[----:B------:R-:W-:Y:S01]  /*15490*/  MUFU.EX2 R144, R232 ;  /* 0x000000e800907308 */ /* 0x000fe20000000800 */
[C---:B------:R-:W-:Y:S01]  /*154a0*/  HMMA.16816.F32.BF16 R56, R140.reuse, R82, R56 ;  /* 0x000000528c38723c */ /* 0x040fe20000041838 */
[----:B------:R-:W1:Y:S08]  /*154b0*/  LDSM.16.MT88.4 R80, [R192+0x3000] ;  /* 0x00300000c050783b */ /* 0x000e700000004200 */
        /* <DEDUP_REMOVED lines=10> */
[----:B------:R-:W5:Y:S02]  /*15560*/  LDSM.16.MT88.4 R88, [R190+0x800] ;  /* 0x00080000be58783b */ /* 0x000f640000004200 */
[----:B------:R-:W1:Y:S01]  /*15570*/  MUFU.EX2 R3, R160 ;  /* 0x000000a000037308 */ /* 0x000e620000000800 */
[----:B--2---:R-:W-:Y:S02]  /*15580*/  F2FP.BF16.PACK_AB R83, R159, R238 ;  /* 0x000000ee9f53723e */ /* 0x004fe400000010ff */
[----:B---3--:R-:W-:Y:S02]  /*15590*/  F2FP.BF16.PACK_AB R141, R145, R146 ;  /* 0x00000092918d723e */ /* 0x008fe400000010ff */
[----:B----4-:R-:W-:Y:S03]  /*155a0*/  F2FP.BF16.PACK_AB R143, R6, R144 ;  /* 0x00000090068f723e */ /* 0x010fe600000010ff */
[C---:B------:R-:W-:Y:S05]  /*155b0*/  HMMA.16816.F32.BF16 R8, R80.reuse, R84, R8 ;  /* 0x000000545008723c */ /* 0x040fea0000041808 */
[----:B-1----:R-:W-:Y:S03]  /*155c0*/  FADD.FTZ R2, R14, R2 ;  /* 0x000000020e027221 */ /* 0x002fe60000010000 */
[C---:B------:R-:W-:Y:S01]  /*155d0*/  HMMA.16816.F32.BF16 R16, R80.reuse, R86, R16 ;  /* 0x000000565010723c */ /* 0x040fe20000041810 */
[----:B------:R-:W1:Y:S03]  /*155e0*/  LDSM.16.MT88.4 R84, [R192+0x800] ;  /* 0x00080000c054783b */ /* 0x000e660000004200 */
[----:B------:R-:W-:Y:S04]  /*155f0*/  FADD.FTZ R2, R3, R2 ;  /* 0x0000000203027221 */ /* 0x000fe80000010000 */
[----:B------:R-:W-:Y:S04]  /*15600*/  FADD.FTZ R2, R93, R2 ;  /* 0x000000025d027221 */ /* 0x000fe80000010000 */
[C---:B------:R-:W-:Y:S01]  /*15610*/  FADD.FTZ R2, R92.reuse, R2 ;  /* 0x000000025c027221 */ /* 0x040fe20000010000 */
[C---:B-----5:R-:W-:Y:S08]  /*15620*/  HMMA.16816.F32.BF16 R20, R80.reuse, R88, R20 ;  /* 0x000000585014723c */ /* 0x060ff00000041814 */
        /* <DEDUP_REMOVED lines=21> */
[----:B------:R-:W3:Y:S03]  /*15780*/  LDSM.16.MT88.4 R92, [R192+0x1000] ;  /* 0x00100000c05c783b */ /* 0x000ee60000004200 */
[----:B------:R-:W-:Y:S02]  /*15790*/  F2FP.BF16.PACK_AB R80, R3, R14 ;  /* 0x0000000e0350723e */ /* 0x000fe400000010ff */
[----:B------:R-:W-:Y:S01]  /*157a0*/  F2FP.BF16.PACK_AB R81, R157, R158 ;  /* 0x0000009e9d51723e */ /* 0x000fe200000010ff */
[----:B------:R-:W4:Y:S01]  /*157b0*/  MUFU.EX2 R14, R220 ;  /* 0x000000dc000e7308 */ /* 0x000f220000000800 */
[----:B------:R-:W-:Y:S07]  /*157c0*/  F2FP.BF16.PACK_AB R83, R155, R156 ;  /* 0x0000009c9b53723e */ /* 0x000fee00000010ff */
[C---:B-1----:R-:W-:Y:S02]  /*157d0*/  HMMA.16816.F32.BF16 R8, R80.reuse, R84, R8 ;  /* 0x000000545008723c */ /* 0x042fe40000041808 */
[----:B------:R-:W1:Y:S06]  /*157e0*/  MUFU.EX2 R3, R219 ;  /* 0x000000db00037308 */ /* 0x000e6c0000000800 */
[C---:B------:R-:W-:Y:S01]  /*157f0*/  HMMA.16816.F32.BF16 R16, R80.reuse, R86, R16 ;  /* 0x000000565010723c */ /* 0x040fe20000041810 */
[----:B------:R-:W5:Y:S03]  /*15800*/  LDSM.16.MT88.4 R84, [R191+0x1000] ;  /* 0x00100000bf54783b */ /* 0x000f660000004200 */
[----:B----4-:R-:W-:Y:S04]  /*15810*/  FADD.FTZ R2, R14, R2 ;  /* 0x000000020e027221 */ /* 0x010fe80000010000 */
[C---:B--2---:R-:W-:Y:S08]  /*15820*/  HMMA.16816.F32.BF16 R20, R80.reuse, R88, R20 ;  /* 0x000000585014723c */ /* 0x044ff00000041814 */
        /* <DEDUP_REMOVED lines=59> */
[----:B------:R-:W4:Y:S07]  /*15be0*/  LDSM.16.MT88.4 R96, [R190+0x2000] ;  /* 0x00200000be60783b */ /* 0x000f2e0000004200 */
[C---:B-1----:R-:W-:Y:S08]  /*15bf0*/  HMMA.16816.F32.BF16 R68, R84.reuse, R88, R68 ;  /* 0x000000585444723c */ /* 0x042ff00000041844 */
[----:B------:R-:W-:Y:S01]  /*15c00*/  HMMA.16816.F32.BF16 R72, R84, R90, R72 ;  /* 0x0000005a5448723c */ /* 0x000fe20000041848 */
[----:B------:R-:W1:Y:S03]  /*15c10*/  LDSM.16.MT88.4 R84, [R191+0x2000] ;  /* 0x00200000bf54783b */ /* 0x000e660000004200 */
[C---:B--2---:R-:W-:Y:S01]  /*15c20*/  F2FP.BF16.PACK_AB R140, R3.reuse, R14 ;  /* 0x0000000e038c723e */ /* 0x044fe200000010ff */
[----:B------:R-:W-:Y:S01]  /*15c30*/  FADD.FTZ R2, R14, R2 ;  /* 0x000000020e027221 */ /* 0x000fe20000010000 */
[-C--:B------:R-:W-:Y:S02]  /*15c40*/  MOV R14, R4.reuse ;  /* 0x00000004000e7202 */ /* 0x080fe40000000f00 */
[C---:B---3--:R-:W-:Y:S01]  /*15c50*/  HMMA.16816.F32.BF16 R8, R80.reuse, R92, R8 ;  /* 0x0000005c5008723c */ /* 0x048fe20000041808 */
[----:B------:R-:W2:Y:S04]  /*15c60*/  LDSM.16.MT88.4 R88, [R189+0x5000] ;  /* 0x00500000bd58783b */ /* 0x000ea80000004200 */
[----:B------:R-:W-:Y:S02]  /*15c70*/  FADD.FTZ R2, R3, R2 ;  /* 0x0000000203027221 */ /* 0x000fe40000010000 */
[----:B------:R-:W-:Y:S01]  /*15c80*/  FADD.FTZ R3, R110, R236 ;  /* 0x000000ec6e037221 */ /* 0x000fe20000010000 */
[C---:B------:R-:W-:Y:S01]  /*15c90*/  HMMA.16816.F32.BF16 R16, R80.reuse, R94, R16 ;  /* 0x0000005e5010723c */ /* 0x040fe20000041810 */
[----:B------:R-:W3:Y:S07]  /*15ca0*/  LDSM.16.MT88.4 R92, [R190+0x5000] ;  /* 0x00500000be5c783b */ /* 0x000eee0000004200 */
[C---:B----4-:R-:W-:Y:S01]  /*15cb0*/  HMMA.16816.F32.BF16 R20, R80.reuse, R96, R20 ;  /* 0x000000605014723c */ /* 0x050fe20000041814 */
[----:B------:R-:W-:Y:S07]  /*15cc0*/  LDSM.16.MT88.4 R108, [R192+0x2800] ;  /* 0x00280000c06c783b */ /* 0x000fee0000004200 */
[C---:B------:R-:W-:Y:S01]  /*15cd0*/  HMMA.16816.F32.BF16 R24, R80.reuse, R98, R24 ;  /* 0x000000625018723c */ /* 0x040fe20000041818 */
[----:B------:R-:W4:Y:S07]  /*15ce0*/  LDSM.16.MT88.4 R96, [R192+0x5000] ;  /* 0x00500000c060783b */ /* 0x000f2e0000004200 */
[C---:B------:R-:W-:Y:S08]  /*15cf0*/  HMMA.16816.F32.BF16 R28, R80.reuse, R104, R28 ;  /* 0x00000068501c723c */ /* 0x040ff0000004181c */
[C---:B------:R-:W-:Y:S01]  /*15d00*/  HMMA.16816.F32.BF16 R32, R80.reuse, R106, R32 ;  /* 0x0000006a5020723c */ /* 0x040fe20000041820 */
[----:B------:R-:W5:Y:S07]  /*15d10*/  LDSM.16.MT88.4 R104, [R191+0x5000] ;  /* 0x00500000bf68783b */ /* 0x000f6e0000004200 */
[C---:B-1----:R-:W-:Y:S01]  /*15d20*/  HMMA.16816.F32.BF16 R36, R80.reuse, R84, R36 ;  /* 0x000000545024723c */ /* 0x042fe20000041824 */
[----:B------:R-:W1:Y:S07]  /*15d30*/  MUFU.EX2 R85, R234 ;  /* 0x000000ea00557308 */ /* 0x000e6e0000000800 */
[C---:B------:R-:W-:Y:S03]  /*15d40*/  HMMA.16816.F32.BF16 R40, R80.reuse, R86, R40 ;  /* 0x000000565028723c */ /* 0x040fe60000041828 */
[----:B------:R-:W4:Y:S05]  /*15d50*/  MUFU.EX2 R84, R235 ;  /* 0x000000eb00547308 */ /* 0x000f2a0000000800 */
[C---:B--2---:R-:W-:Y:S08]  /*15d60*/  HMMA.16816.F32.BF16 R44, R80.reuse, R88, R44 ;  /* 0x00000058502c723c */ /* 0x044ff0000004182c */
[C---:B------:R-:W-:Y:S01]  /*15d70*/  HMMA.16816.F32.BF16 R48, R80.reuse, R90, R48 ;  /* 0x0000005a5030723c */ /* 0x040fe20000041830 */
[----:B------:R-:W-:Y:S03]  /*15d80*/  LDSM.16.MT88.4 R88, [R189+0x5800] ;  /* 0x00580000bd58783b */ /* 0x000fe60000004200 */
[----:B-1----:R-:W-:Y:S04]  /*15d90*/  FADD.FTZ R2, R85, R2 ;  /* 0x0000000255027221 */ /* 0x002fe80000010000 */
[C---:B---3--:R-:W-:Y:S04]  /*15da0*/  HMMA.16816.F32.BF16 R52, R80.reuse, R92, R52 ;  /* 0x0000005c5034723c */ /* 0x048fe80000041834 */
[C---:B----4-:R-:W-:Y:S01]  /*15db0*/  F2FP.BF16.PACK_AB R142, R84.reuse, R85 ;  /* 0x00000055548e723e */ /* 0x050fe200000010ff */
[----:B------:R-:W-:Y:S02]  /*15dc0*/  FADD.FTZ R215, R84, R2 ;  /* 0x0000000254d77221 */ /* 0x000fe40000010000 */
[----:B------:R-:W-:Y:S01]  /*15dd0*/  FADD.FTZ R2, R112, R3 ;  /* 0x0000000370027221 */ /* 0x000fe20000010000 */
[C---:B------:R-:W-:Y:S04]  /*15de0*/  HMMA.16816.F32.BF16 R56, R80.reuse, R94, R56 ;  /* 0x0000005e5038723c */ /* 0x040fe80000041838 */
        /* <DEDUP_REMOVED lines=8> */
[----:B------:R-:W-:Y:S01]  /*15e70*/  HMMA.16816.F32.BF16 R72, R80, R106, R72 ;  /* 0x0000006a5048723c */ /* 0x000fe20000041848 */
[----:B------:R-:W2:Y:S03]  /*15e80*/  LDSM.16.MT88.4 R80, [R190+0x5800] ;  /* 0x00580000be50783b */ /* 0x000ea60000004200 */
[----:B------:R-:W-:Y:S04]  /*15e90*/  FADD.FTZ R2, R158, R2 ;  /* 0x000000029e027221 */ /* 0x000fe80000010000 */
[C---:B------:R-:W-:Y:S01]  /*15ea0*/  HMMA.16816.F32.BF16 R128, R140.reuse, R124, R8 ;  /* 0x0000007c8c80723c */ /* 0x040fe20000041808 */
[----:B------:R-:W3:Y:S04]  /*15eb0*/  LDSM.16.MT88.4 R8, [R192+0x5800] ;  /* 0x00580000c008783b */ /* 0x000ee80000004200 */
[----:B------:R-:W-:Y:S03]  /*15ec0*/  FADD.FTZ R2, R157, R2 ;  /* 0x000000029d027221 */ /* 0x000fe60000010000 */
[C---:B------:R-:W-:Y:S01]  /*15ed0*/  HMMA.16816.F32.BF16 R124, R140.reuse, R126, R16 ;  /* 0x0000007e8c7c723c */ /* 0x040fe20000041810 */
[----:B------:R-:W4:Y:S03]  /*15ee0*/  LDSM.16.MT88.4 R16, [R191+0x5800] ;  /* 0x00580000bf10783b */ /* 0x000f260000004200 */
        /* <DEDUP_REMOVED lines=13> */
[C---:B------:R-:W-:Y:S04]  /*15fc0*/  HMMA.16816.F32.BF16 R92, R140.reuse, R88, R44 ;  /* 0x000000588c5c723c */ /* 0x040fe8000004182c */
[----:B------:R-:W-:Y:S04]  /*15fd0*/  FADD.FTZ R2, R149, R2 ;  /* 0x0000000295027221 */ /* 0x000fe80000010000 */
[C---:B------:R-:W-:Y:S04]  /*15fe0*/  HMMA.16816.F32.BF16 R88, R140.reuse, R90, R48 ;  /* 0x0000005a8c58723c */ /* 0x040fe80000041830 */
[----:B------:R-:W-:Y:S04]  /*15ff0*/  FADD.FTZ R2, R148, R2 ;  /* 0x0000000294027221 */ /* 0x000fe80000010000 */
[C---:B--2---:R-:W-:Y:S04]  /*16000*/  HMMA.16816.F32.BF16 R84, R140.reuse, R80, R52 ;  /* 0x000000508c54723c */ /* 0x044fe80000041834 */
[----:B------:R-:W-:Y:S04]  /*16010*/  FADD.FTZ R2, R147, R2 ;  /* 0x0000000293027221 */ /* 0x000fe80000010000 */
[C---:B------:R-:W-:Y:S04]  /*16020*/  HMMA.16816.F32.BF16 R80, R140.reuse, R82, R56 ;  /* 0x000000528c50723c */ /* 0x040fe80000041838 */
[----:B------:R-:W-:Y:S04]  /*16030*/  FADD.FTZ R2, R146, R2 ;  /* 0x0000000292027221 */ /* 0x000fe80000010000 */
[C---:B---3--:R-:W-:Y:S04]  /*16040*/  HMMA.16816.F32.BF16 R60, R140.reuse, R8, R60 ;  /* 0x000000088c3c723c */ /* 0x048fe8000004183c */
[----:B------:R-:W-:Y:S03]  /*16050*/  FADD.FTZ R2, R145, R2 ;  /* 0x0000000291027221 */ /* 0x000fe60000010000 */
[----:B------:R-:W-:Y:S01]  /*16060*/  MOV R8, R4 ;  /* 0x0000000400087202 */ /* 0x000fe20000000f00 */
[C---:B------:R-:W-:Y:S04]  /*16070*/  HMMA.16816.F32.BF16 R64, R140.reuse, R10, R64 ;  /* 0x0000000a8c40723c */ /* 0x040fe80000041840 */
[----:B------:R-:W-:Y:S04]  /*16080*/  FADD.FTZ R2, R144, R2 ;  /* 0x0000000290027221 */ /* 0x000fe80000010000 */
[C---:B----4-:R-:W-:Y:S04]  /*16090*/  HMMA.16816.F32.BF16 R68, R140.reuse, R16, R68 ;  /* 0x000000108c44723c */ /* 0x050fe80000041844 */
[----:B------:R-:W-:Y:S01]  /*160a0*/  FADD.FTZ R236, R6, R2 ;  /* 0x0000000206ec7221 */ /* 0x000fe20000010000 */
[----:B------:R-:W-:Y:S03]  /*160b0*/  MOV R6, R5 ;  /* 0x0000000500067202 */ /* 0x000fe60000000f00 */
[----:B------:R-:W-:Y:S01]  /*160c0*/  HMMA.16816.F32.BF16 R72, R140, R18, R72 ;  /* 0x000000128c48723c */ /* 0x000fe20000041848 */
[----:B------:R-:W-:-:S07]  /*160d0*/  @P0 BRA `(.L_x_1042) ;  /* 0xffffbe8000000947 */ /* 0x000fce000383ffff */
.L_x_1021:
[----:B------:R-:W2:Y:S01]  /*160e0*/  LDL R2, [R1+0xc] ;  /* 0x00000c0001027983 */ /* 0x000ea20000100800 */
[----:B------:R-:W-:-:S05]  /*160f0*/  IMAD.MOV.U32 R3, RZ, RZ, c[0x0][0x2c4] ;  /* 0x0000b100ff037624 */ /* 0x000fca00078e00ff */
[----:B------:R-:W-:Y:S01]  /*16100*/  ISETP.NE.AND P1, PT, R3, 0x1, PT ;  /* 0x000000010300780c */ /* 0x000fe20003f25270 */
[----:B------:R-:W-:-:S05]  /*16110*/  IMAD.MOV.U32 R9, RZ, RZ, c[0x0][0x32c] ;  /* 0x0000cb00ff097624 */ /* 0x000fca00078e00ff */
[----:B------:R-:W-:Y:S02]  /*16120*/  ISETP.GE.AND P0, PT, R9, 0x1, PT ;  /* 0x000000010900780c */ /* 0x000fe40003f06270 */
[----:B------:R-:W-:Y:S02]  /*16130*/  IADD3 R3, R244, 0x1, -R243 ;  /* 0x00000001f4037810 */ /* 0x000fe40007ffe8f3 */
[----:B--2---:R-:W-:-:S05]  /*16140*/  IADD3 R2, R2, 0x7f, RZ ;  /* 0x0000007f02027810 */ /* 0x004fca0007ffe0ff */
        /* <DEDUP_REMOVED lines=15> */
.L_x_1045:
[----:B------:R-:W-:-:S04]  /*16240*/  MOV R4, 0x1 ;  /* 0x0000000100047802 */ /* 0x000fc80000000f00 */
[----:B------:R-:W-:-:S13]  /*16250*/  ISETP.NE.AND P0, PT, R4, c[0x0][0x32c], PT ;  /* 0x0000cb0004007a0c */ /* 0x000fda0003f05270 */
[----:B------:R-:W-:-:S05]  /*16260*/  @P0 IMAD.HI.U32 R4, R2, c[0x0][0x330], RZ ;  /* 0x0000cc0002040a27 */ /* 0x000fca00078e00ff */
[----:B------:R-:W-:Y:S02]  /*16270*/  @P0 SHF.R.U32.HI R2, RZ, c[0x0][0x334], R4 ;  /* 0x0000cd00ff020a19 */ /* 0x000fe40000011604 */
.L_x_1046:
[----:B------:R-:W-:Y:S05]  /*16280*/  BSYNC B0 ;  /* 0x0000000000007941 */ /* 0x000fea0003800000 */
.L_x_1044:
[----:B------:R-:W-:-:S05]  /*16290*/  IMAD R2, R2, c[0x0][0x32c], RZ ;  /* 0x0000cb0002027a24 */ /* 0x000fca00078e02ff */
[----:B------:R-:W-:-:S04]  /*162a0*/  IMNMX R3, R3, R2, !PT ;  /* 0x0000000203037217 */ /* 0x000fc80007800200 */
.L_x_1043:
        /* <DEDUP_REMOVED lines=9> */
.L_x_1058:
        /* <DEDUP_REMOVED lines=37> */
.L_x_1159:
        /* <DEDUP_REMOVED lines=23> */
.L_x_1160:
        /* <DEDUP_REMOVED lines=15> */
.L_x_1049:
[----:B--23--:R-:W-:Y:S05]  /*167f0*/  BSYNC B0 ;  /* 0x0000000000007941 */ /* 0x00cfea0003800000 */
.L_x_1048:
        /* <DEDUP_REMOVED lines=178> */
.L_x_1161:
        /* <DEDUP_REMOVED lines=23> */
.L_x_1162:
        /* <DEDUP_REMOVED lines=15> */
.L_x_1053:
[----:B------:R-:W-:Y:S05]  /*17580*/  BSYNC B0 ;  /* 0x0000000000007941 */ /* 0x000fea0003800000 */
.L_x_1052:
        /* <DEDUP_REMOVED lines=51> */
.L_x_1163:
[----:B-12---:R-:W-:Y:S01]  /*178c0*/  FMNMX.FTZ R4, R4, R2, !PT ;  /* 0x0000000204047209 */ /* 0x006fe20007810000 */
[----:B------:R-:W-:-:S05]  /*178d0*/  BRA.DIV ~URZ, `(.L_x_1057) ;  /* 0x0000bb227f007947 */ /* 0x000fca000b800000 */
[----:B------:R-:W1:Y:S02]  /*178e0*/  SHFL.BFLY PT, R2, R4, 0x1, 0x1f ;  /* 0x0c201f0004027f89 */ /* 0x000e6400000e0000 */
[----:B-1----:R-:W-:Y:S02]  /*178f0*/  FMNMX.FTZ R5, R4, R2, !PT ;  /* 0x0000000204057209 */ /* 0x002fe40007810000 */
[----:B------:R-:W1:Y:S02]  /*17900*/  SHFL.BFLY PT, R2, R140, 0x2, 0x1f ;  /* 0x0c401f008c027f89 */ /* 0x000e6400000e0000 */
[----:B-1----:R-:W-:Y:S05]  /*17910*/  FMNMX.FTZ R4, R140, R2, !PT ;  /* 0x000000028c047209 */ /* 0x002fea0007810000 */
[----:B------:R1:W2:Y:S02]  /*17920*/  SHFL.BFLY PT, R2, R4, 0x1, 0x1f ;  /* 0x0c201f0004027f89 */ /* 0x0002a400000e0000 */
.L_x_1164:
[----:B-12---:R-:W-:Y:S01]  /*17930*/  FMNMX.FTZ R4, R2, R4, !PT ;  /* 0x0000000402047209 */ /* 0x006fe20007810000 */
[C---:B------:R-:W-:Y:S01]  /*17940*/  FADD.FTZ R2, -R5.reuse, R6 ;  /* 0x0000000605027221 */ /* 0x040fe20000010100 */
[----:B------:R-:W-:Y:S01]  /*17950*/  WARPSYNC 0xffffffff ;  /* 0xffffffff00007948 */ /* 0x000fe20003800000 */
[----:B------:R-:W-:Y:S01]  /*17960*/  FMUL.FTZ R6, R5, c[0x0][0x2d0] ;  /* 0x0000b40005067a20 */ /* 0x000fe20000410000 */
[----:B------:R-:W-:Y:S01]  /*17970*/  ISETP.GT.AND P0, PT, R212, R246, PT ;  /* 0x000000f6d400720c */ /* 0x000fe20003f04270 */
[----:B------:R-:W-:Y:S01]  /*17980*/  FMUL.FTZ R2, R2, c[0x0][0x2d0] ;  /* 0x0000b40002027a20 */ /* 0x000fe20000410000 */
[----:B------:R-:W-:Y:S01]  /*17990*/  IADD3 R212, R212, -0x1, RZ ;  /* 0xffffffffd4d47810 */ /* 0x000fe20007ffe0ff */
        /* <DEDUP_REMOVED lines=27> */
[----:B------:R-:W-:Y:S10]  /*17b50*/  MUFU.EX2 R6, R9 ;  /* 0x0000000900067308 */ /* 0x000ff40000000800 */
[----:B------:R-:W1:Y:S02]  /*17b60*/  MUFU.EX2 R9, R17 ;  /* 0x0000001100097308 */ /* 0x000e640000000800 */
        /* <DEDUP_REMOVED lines=28> */
[----:B-1----:R-:W-:Y:S02]  /*17d30*/  FMUL.FTZ R58, R2, R82 ;  /* 0x00000052023a7220 */ /* 0x002fe40000410000 */
        /* <DEDUP_REMOVED lines=8> */
[----:B------:R-:W-:Y:S01]  /*17dc0*/  FFMA.FTZ R6, R59, c[0x0][0x2d0], -R6 ;  /* 0x0000b4003b067a23 */ /* 0x000fe20000010806 */
[----:B------:R-:W2:Y:S01]  /*17dd0*/  MUFU.EX2 R11, R11 ;  /* 0x0000000b000b7308 */ /* 0x000ea20000000800 */
[C---:B------:R-:W-:Y:S02]  /*17de0*/  FMUL.FTZ R59, R2.reuse, R83 ;  /* 0x00000053023b7220 */ /* 0x040fe40000410000 */
[----:B------:R-:W3:Y:S01]  /*17df0*/  LDSM.16.MT88.4 R80, [R189] ;  /* 0x00000000bd50783b */ /* 0x000ee20000004200 */
[C---:B------:R-:W-:Y:S02]  /*17e00*/  FMUL.FTZ R29, R3.reuse, R113 ;  /* 0x00000071031d7220 */ /* 0x040fe40000410000 */
[----:B------:R-:W-:Y:S02]  /*17e10*/  FMUL.FTZ R34, R2, R110 ;  /* 0x0000006e02227220 */ /* 0x000fe40000410000 */
[----:B------:R-:W-:Y:S02]  /*17e20*/  FADD.FTZ R8, R16, R8 ;  /* 0x0000000810087221 */ /* 0x000fe40000010000 */
[----:B------:R-:W-:Y:S01]  /*17e30*/  MUFU.EX2 R110, R143 ;  /* 0x0000008f006e7308 */ /* 0x000fe20000000800 */
[----:B------:R-:W-:Y:S02]  /*17e40*/  FMUL.FTZ R28, R3, R112 ;  /* 0x00000070031c7220 */ /* 0x000fe40000410000 */
[----:B------:R-:W-:Y:S02]  /*17e50*/  FADD.FTZ R148, R9, R8 ;  /* 0x0000000809947221 */ /* 0x000fe40000010000 */
[C---:B-1----:R-:W-:Y:S02]  /*17e60*/  FFMA.FTZ R10, R2.reuse, R236, R14 ;  /* 0x000000ec020a7223 */ /* 0x042fe4000001000e */
[C---:B------:R-:W-:Y:S02]  /*17e70*/  FMUL.FTZ R8, R3.reuse, R128 ;  /* 0x0000008003087220 */ /* 0x040fe40000410000 */
[C---:B------:R-:W-:Y:S01]  /*17e80*/  FMUL.FTZ R9, R3.reuse, R129 ;  /* 0x0000008103097220 */ /* 0x040fe20000410000 */
[----:B------:R-:W1:Y:S01]  /*17e90*/  MUFU.EX2 R113, R144 ;  /* 0x0000009000717308 */ /* 0x000e620000000800 */
[C---:B------:R-:W-:Y:S02]  /*17ea0*/  FMUL.FTZ R16, R3.reuse, R124 ;  /* 0x0000007c03107220 */ /* 0x040fe40000410000 */
[----:B------:R-:W-:Y:S01]  /*17eb0*/  FMUL.FTZ R17, R3, R125 ;  /* 0x0000007d03117220 */ /* 0x000fe20000410000 */
[C---:B--2---:R-:W-:Y:S01]  /*17ec0*/  F2FP.BF16.PACK_AB R141, R11.reuse, R14 ;  /* 0x0000000e0b8d723e */ /* 0x044fe200000010ff */
[----:B------:R-:W-:Y:S02]  /*17ed0*/  FADD.FTZ R112, R11, R10 ;  /* 0x0000000a0b707221 */ /* 0x000fe40000010000 */
[C---:B------:R-:W-:Y:S02]  /*17ee0*/  FMUL.FTZ R10, R2.reuse, R130 ;  /* 0x00000082020a7220 */ /* 0x040fe40000410000 */
[C---:B------:R-:W-:Y:S01]  /*17ef0*/  FMUL.FTZ R11, R2.reuse, R131 ;  /* 0x00000083020b7220 */ /* 0x040fe20000410000 */
[----:B------:R-:W2:Y:S01]  /*17f00*/  MUFU.EX2 R14, R153 ;  /* 0x00000099000e7308 */ /* 0x000ea20000000800 */
[C---:B------:R-:W-:Y:S02]  /*17f10*/  FMUL.FTZ R18, R2.reuse, R126 ;  /* 0x0000007e02127220 */ /* 0x040fe40000410000 */
[C---:B------:R-:W-:Y:S02]  /*17f20*/  FMUL.FTZ R19, R2.reuse, R127 ;  /* 0x0000007f02137220 */ /* 0x040fe40000410000 */
[C---:B------:R-:W-:Y:S01]  /*17f30*/  FMUL.FTZ R20, R3.reuse, R120 ;  /* 0x0000007803147220 */ /* 0x040fe20000410000 */
[----:B------:R-:W-:Y:S01]  /*17f40*/  LDSM.16.MT88.4 R124, [R189+0x2800] ;  /* 0x00280000bd7c783b */ /* 0x000fe20000004200 */
[C---:B------:R-:W-:Y:S02]  /*17f50*/  FMUL.FTZ R21, R3.reuse, R121 ;  /* 0x0000007903157220 */ /* 0x040fe40000410000 */
[C---:B------:R-:W-:Y:S01]  /*17f60*/  FMUL.FTZ R22, R2.reuse, R122 ;  /* 0x0000007a02167220 */ /* 0x040fe20000410000 */
[----:B------:R-:W-:Y:S01]  /*17f70*/  MUFU.EX2 R156, R156 ;  /* 0x0000009c009c7308 */ /* 0x000fe20000000800 */
[C---:B------:R-:W-:Y:S02]  /*17f80*/  FMUL.FTZ R23, R2.reuse, R123 ;  /* 0x0000007b02177220 */ /* 0x040fe40000410000 */
[----:B------:R-:W-:Y:S01]  /*17f90*/  FMUL.FTZ R24, R3, R116 ;  /* 0x0000007403187220 */ /* 0x000fe20000410000 */
[----:B-1----:R-:W-:Y:S01]  /*17fa0*/  F2FP.BF16.PACK_AB R143, R113, R110 ;  /* 0x0000006e718f723e */ /* 0x002fe200000010ff */
[C---:B------:R-:W-:Y:S02]  /*17fb0*/  FMUL.FTZ R25, R3.reuse, R117 ;  /* 0x0000007503197220 */ /* 0x040fe40000410000 */
[C---:B------:R-:W-:Y:S02]  /*17fc0*/  FMUL.FTZ R26, R2.reuse, R118 ;  /* 0x00000076021a7220 */ /* 0x040fe40000410000 */
[C---:B------:R-:W-:Y:S01]  /*17fd0*/  FMUL.FTZ R27, R2.reuse, R119 ;  /* 0x00000077021b7220 */ /* 0x040fe20000410000 */
[----:B------:R-:W-:Y:S01]  /*17fe0*/  MUFU.EX2 R153, R162 ;  /* 0x000000a200997308 */ /* 0x000fe20000000800 */
[C---:B---3--:R-:W-:Y:S01]  /*17ff0*/  HMMA.16816.F32.BF16 R8, R140.reuse, R80, R8 ;  /* 0x000000508c08723c */ /* 0x048fe20000041808 */
[----:B------:R-:W-:Y:S04]  /*18000*/  LDSM.16.MT88.4 R116, [R190+0x2800] ;  /* 0x00280000be74783b */ /* 0x000fe80000004200 */
[C---:B------:R-:W-:Y:S02]  /*18010*/  FMUL.FTZ R35, R2.reuse, R111 ;  /* 0x0000006f02237220 */ /* 0x040fe40000410000 */
[C---:B------:R-:W-:Y:S01]  /*18020*/  FMUL.FTZ R38, R2.reuse, R106 ;  /* 0x0000006a02267220 */ /* 0x040fe20000410000 */
[C---:B------:R-:W-:Y:S01]  /*18030*/  HMMA.16816.F32.BF16 R16, R140.reuse, R82, R16 ;  /* 0x000000528c10723c */ /* 0x040fe20000041810 */
[----:B------:R-:W1:Y:S01]  /*18040*/  LDSM.16.MT88.4 R80, [R190] ;  /* 0x00000000be50783b */ /* 0x000e620000004200 */
[----:B------:R-:W-:Y:S02]  /*18050*/  MUFU.EX2 R240, R146 ;  /* 0x0000009200f07308 */ /* 0x000fe40000000800 */
[C---:B------:R-:W-:Y:S02]  /*18060*/  FMUL.FTZ R39, R2.reuse, R107 ;  /* 0x0000006b02277220 */ /* 0x040fe40000410000 */
[C---:B------:R-:W-:Y:S02]  /*18070*/  FMUL.FTZ R40, R3.reuse, R96 ;  /* 0x0000006003287220 */ /* 0x040fe40000410000 */
[C---:B------:R-:W-:Y:S04]  /*18080*/  FMUL.FTZ R41, R3.reuse, R97 ;  /* 0x0000006103297220 */ /* 0x040fe80000410000 */
[C---:B------:R-:W-:Y:S01]  /*18090*/  FMUL.FTZ R42, R2.reuse, R98 ;  /* 0x00000062022a7220 */ /* 0x040fe20000410000 */
[----:B------:R-:W-:Y:S01]  /*180a0*/  MUFU.EX2 R239, R145 ;  /* 0x0000009100ef7308 */ /* 0x000fe20000000800 */
[C---:B------:R-:W-:Y:S02]  /*180b0*/  FMUL.FTZ R43, R2.reuse, R99 ;  /* 0x00000063022b7220 */ /* 0x040fe40000410000 */
[----:B------:R-:W-:Y:S01]  /*180c0*/  LDSM.16.MT88.4 R96, [R190+0x1800] ;  /* 0x00180000be60783b */ /* 0x000fe20000004200 */
        /* <DEDUP_REMOVED lines=9> */
[----:B------:R-:W-:Y:S01]  /*18160*/  LDSM.16.MT88.4 R84, [R189+0x800] ;  /* 0x00080000bd54783b */ /* 0x000fe20000004200 */
        /* <DEDUP_REMOVED lines=33> */
[C---:B-1----:R-:W-:Y:S03]  /*18380*/  HMMA.16816.F32.BF16 R28, R140.reuse, R80, R28 ;  /* 0x000000508c1c723c */ /* 0x042fe6000004181c */
[C---:B------:R-:W-:Y:S03]  /*18390*/  FMUL.FTZ R74, R2.reuse, R74 ;  /* 0x0000004a024a7220 */ /* 0x040fe60000410000 */
[----:B------:R-:W-:Y:S01]  /*183a0*/  MUFU.EX2 R105, R218 ;  /* 0x000000da00697308 */ /* 0x000fe20000000800 */
[----:B------:R-:W-:Y:S01]  /*183b0*/  FMUL.FTZ R75, R2, R75 ;  /* 0x0000004b024b7220 */ /* 0x000fe20000410000 */
[C---:B------:R-:W-:Y:S01]  /*183c0*/  HMMA.16816.F32.BF16 R32, R140.reuse, R82, R32 ;  /* 0x000000528c20723c */ /* 0x040fe20000041820 */
[----:B------:R-:W1:Y:S03]  /*183d0*/  LDSM.16.MT88.4 R80, [R191] ;  /* 0x00000000bf50783b */ /* 0x000e660000004200 */
[----:B--2---:R-:W-:Y:S04]  /*183e0*/  FADD.FTZ R2, R14, R148 ;  /* 0x000000940e027221 */ /* 0x004fe80000010000 */
        /* <DEDUP_REMOVED lines=13> */
[----:B------:R-:W1:Y:S01]  /*184c0*/  MUFU.EX2 R3, R152 ;  /* 0x0000009800037308 */ /* 0x000e620000000800 */
[C---:B------:R-:W-:Y:S01]  /*184d0*/  HMMA.16816.F32.BF16 R48, R140.reuse, R82, R48 ;  /* 0x000000528c30723c */ /* 0x040fe20000041830 */
[----:B------:R-:W2:Y:S08]  /*184e0*/  LDSM.16.MT88.4 R80, [R190+0x3000] ;  /* 0x00300000be50783b */ /* 0x000eb00000004200 */
[----:B------:R-:W-:Y:S10]  /*184f0*/  MUFU.EX2 R152, R215 ;  /* 0x000000d700987308 */ /* 0x000ff40000000800 */
[----:B------:R-:W-:Y:S01]  /*18500*/  MUFU.EX2 R146, R229 ;  /* 0x000000e500927308 */ /* 0x000fe20000000800 */
[----:B-1----:R-:W-:Y:S04]  /*18510*/  FADD.FTZ R2, R3, R2 ;  /* 0x0000000203027221 */ /* 0x002fe80000010000 */
[----:B------:R-:W-:Y:S05]  /*18520*/  FADD.FTZ R2, R89, R2 ;  /* 0x0000000259027221 */ /* 0x000fea0000010000 */
[----:B------:R-:W1:Y:S01]  /*18530*/  MUFU.EX2 R145, R231 ;  /* 0x000000e700917308 */ /* 0x000e620000000800 */
[C---:B------:R-:W-:Y:S09]  /*18540*/  FADD.FTZ R2, R88.reuse, R2 ;  /* 0x0000000258027221 */ /* 0x040ff20000010000 */
[----:B------:R-:W-:Y:S01]  /*18550*/  MUFU.EX2 R144, R233 ;  /* 0x000000e900907308 */ /* 0x000fe20000000800 */
[C---:B--2---:R-:W-:Y:S08]  /*18560*/  HMMA.16816.F32.BF16 R52, R140.reuse, R80, R52 ;  /* 0x000000508c34723c */ /* 0x044ff00000041834 */
[C---:B------:R-:W-:Y:S01]  /*18570*/  HMMA.16816.F32.BF16 R56, R140.reuse, R82, R56 ;  /* 0x000000528c38723c */ /* 0x040fe20000041838 */
[----:B------:R-:W2:Y:S01]  /*18580*/  LDSM.16.MT88.4 R80, [R192+0x3000] ;  /* 0x00300000c050783b */ /* 0x000ea20000004200 */
[----:B------:R-:W3:Y:S06]  /*18590*/  MUFU.EX2 R6, R6 ;  /* 0x0000000600067308 */ /* 0x000eec0000000800 */
[C---:B--2---:R-:W-:Y:S08]  /*185a0*/  HMMA.16816.F32.BF16 R60, R140.reuse, R80, R60 ;  /* 0x000000508c3c723c */ /* 0x044ff0000004183c */
[C---:B------:R-:W-:Y:S01]  /*185b0*/  HMMA.16816.F32.BF16 R64, R140.reuse, R82, R64 ;  /* 0x000000528c40723c */ /* 0x040fe20000041840 */
[----:B------:R-:W2:Y:S07]  /*185c0*/  LDSM.16.MT88.4 R80, [R191+0x3000] ;  /* 0x00300000bf50783b */ /* 0x000eae0000004200 */
[C---:B--2---:R-:W-:Y:S07]  /*185d0*/  HMMA.16816.F32.BF16 R68, R140.reuse, R80, R68 ;  /* 0x000000508c44723c */ /* 0x044fee0000041844 */
[----:B------:R-:W-:Y:S01]  /*185e0*/  F2FP.BF16.PACK_AB R80, R3, R14 ;  /* 0x0000000e0350723e */ /* 0x000fe200000010ff */
[----:B------:R-:W-:Y:S01]  /*185f0*/  HMMA.16816.F32.BF16 R72, R140, R82, R72 ;  /* 0x000000528c48723c */ /* 0x000fe20000041848 */
[----:B------:R-:W2:Y:S03]  /*18600*/  MUFU.EX2 R14, R161 ;  /* 0x000000a1000e7308 */ /* 0x000ea60000000800 */
[----:B------:R-:W-:Y:S03]  /*18610*/  F2FP.BF16.PACK_AB R81, R239, R240 ;  /* 0x000000f0ef51723e */ /* 0x000fe600000010ff */
[----:B------:R-:W-:Y:S02]  /*18620*/  F2FP.BF16.PACK_AB R82, R88, R89 ;  /* 0x000000595852723e */ /* 0x000fe400000010ff */
[----:B------:R-:W4:Y:S02]  /*18630*/  LDSM.16.MT88.4 R88, [R190+0x800] ;  /* 0x00080000be58783b */ /* 0x000f240000004200 */
[----:B------:R-:W5:Y:S01]  /*18640*/  MUFU.EX2 R3, R160 ;  /* 0x000000a000037308 */ /* 0x000f620000000800 */
[----:B------:R-:W-:Y:S02]  /*18650*/  F2FP.BF16.PACK_AB R83, R236, R238 ;  /* 0x000000eeec53723e */ /* 0x000fe400000010ff */
[----:B-1----:R-:W-:Y:S02]  /*18660*/  F2FP.BF16.PACK_AB R141, R145, R146 ;  /* 0x00000092918d723e */ /* 0x002fe400000010ff */
[----:B---3--:R-:W-:Y:S03]  /*18670*/  F2FP.BF16.PACK_AB R143, R6, R144 ;  /* 0x00000090068f723e */ /* 0x008fe600000010ff */
[C---:B------:R-:W-:Y:S05]  /*18680*/  HMMA.16816.F32.BF16 R8, R80.reuse, R84, R8 ;  /* 0x000000545008723c */ /* 0x040fea0000041808 */
[----:B--2---:R-:W-:Y:S03]  /*18690*/  FADD.FTZ R2, R14, R2 ;  /* 0x000000020e027221 */ /* 0x004fe60000010000 */
[C---:B------:R-:W-:Y:S01]  /*186a0*/  HMMA.16816.F32.BF16 R16, R80.reuse, R86, R16 ;  /* 0x000000565010723c */ /* 0x040fe20000041810 */
[----:B------:R-:W1:Y:S03]  /*186b0*/  LDSM.16.MT88.4 R84, [R192+0x800] ;  /* 0x00080000c054783b */ /* 0x000e660000004200 */
[----:B-----5:R-:W-:Y:S04]  /*186c0*/  FADD.FTZ R2, R3, R2 ;  /* 0x0000000203027221 */ /* 0x020fe80000010000 */
[----:B------:R-:W-:Y:S04]  /*186d0*/  FADD.FTZ R2, R93, R2 ;  /* 0x000000025d027221 */ /* 0x000fe80000010000 */
[C---:B------:R-:W-:Y:S01]  /*186e0*/  FADD.FTZ R2, R92.reuse, R2 ;  /* 0x000000025c027221 */ /* 0x040fe20000010000 */
[C---:B----4-:R-:W-:Y:S08]  /*186f0*/  HMMA.16816.F32.BF16 R20, R80.reuse, R88, R20 ;  /* 0x000000585014723c */ /* 0x050ff00000041814 */
        /* <DEDUP_REMOVED lines=171> */
.L_x_1047:
[----:B------:R-:W-:-:S13]  /*191b0*/  ISETP.GE.AND P0, PT, R212, R242, PT ;  /* 0x000000f2d400720c */ /* 0x000fda0003f06270 */
[----:B------:R-:W-:Y:S05]  /*191c0*/  @!P0 BRA `(.L_x_1059) ;  /* 0x0000408000008947 */ /* 0x000fea0003800000 */
[----:B------:R-:W-:Y:S02]  /*191d0*/  MOV R14, R8 ;  /* 0x00000008000e7202 */ /* 0x000fe40000000f00 */
[----:B------:R-:W-:Y:S02]  /*191e0*/  MOV R6, R5 ;  /* 0x0000000500067202 */ /* 0x000fe40000000f00 */
.L_x_1077:
[----:B------:R-:W-:Y:S04]  /*191f0*/  DEPBAR.LE SB0, 0x0 ;  /* 0x000080000000791a */ /* 0x000fe80000000000 */
[----:B------:R-:W-:Y:S01]  /*19200*/  WARPSYNC 0xffffffff ;  /* 0xffffffff00007948 */ /* 0x000fe20003800000 */
[----:B------:R-:W-:Y:S01]  /*19210*/  BAR.SYNC.DEFER_BLOCKING 0x0 ;  /* 0x0000000000007b1d */ /* 0x000fe20000010000 */
[----:B------:R-:W-:Y:S01]  /*19220*/  SHF.R.S32.HI R2, RZ, 0x1f, R214 ;  /* 0x0000001fff027819 */ /* 0x000fe200000114d6 */
[----:B------:R-:W-:Y:S01]  /*19230*/  IMAD.SHL.U32 R20, R76, 0x2, RZ ;  /* 0x000000024c147824 */ /* 0x000fe200078e00ff */
[----:B------:R-:W-:Y:S02]  /*19240*/  SHF.R.S32.HI R5, RZ, 0x1f, R213 ;  /* 0x0000001fff057819 */ /* 0x000fe400000114d5 */
[C---:B------:R-:W-:Y:S01]  /*19250*/  SHF.L.U64.HI R23, R211.reuse, 0x1, R237 ;  /* 0x00000001d3177819 */ /* 0x040fe200000102ed */
[----:B------:R-:W-:Y:S01]  /*19260*/  IMAD R4, R2, c[0x0][0x208], RZ ;  /* 0x0000820002047a24 */ /* 0x000fe200078e02ff */
[----:B------:R-:W-:Y:S01]  /*19270*/  SHF.L.U32 R22, R211, 0x1, RZ ;  /* 0x00000001d3167819 */ /* 0x000fe200000006ff */
[----:B------:R-:W-:Y:S01]  /*19280*/  IMAD.WIDE.U32 R2, R214, c[0x0][0x208], RZ ;  /* 0x00008200d6027a25 */ /* 0x000fe200078e00ff */
[----:B------:R-:W-:Y:S03]  /*19290*/  SHF.L.U64.HI R21, R76, 0x1, R77 ;  /* 0x000000014c157819 */ /* 0x000fe6000001024d */
[----:B------:R-:W-:Y:S02]  /*192a0*/  IMAD R4, R214, c[0x0][0x20c], R4 ;  /* 0x00008300d6047a24 */ /* 0x000fe400078e0204 */
[----:B------:R-:W-:Y:S02]  /*192b0*/  IMAD R5, R5, c[0x0][0x218], RZ ;  /* 0x0000860005057a24 */ /* 0x000fe400078e02ff */
[----:B------:R-:W-:Y:S02]  /*192c0*/  IMAD.IADD R3, R3, 0x1, R4 ;  /* 0x0000000103037824 */ /* 0x000fe400078e0204 */
[C---:B------:R-:W-:Y:S02]  /*192d0*/  IMAD R5, R213.reuse, c[0x0][0x21c], R5 ;  /* 0x00008700d5057a24 */ /* 0x040fe400078e0205 */
[----:B------:R-:W-:Y:S01]  /*192e0*/  IMAD.WIDE.U32 R2, R213, c[0x0][0x218], R2 ;  /* 0x00008600d5027a25 */ /* 0x000fe200078e0002 */
[----:B------:R1:W2:Y:S04]  /*192f0*/  LDSM.16.M88.4 R16, [R188] ;  /* 0x00000000bc10783b */ /* 0x0002a80000000200 */
[----:B------:R-:W-:Y:S01]  /*19300*/  IADD3 R2, P0, R248, R2, RZ ;  /* 0x00000002f8027210 */ /* 0x000fe20007f1e0ff */
[----:B------:R1:W3:Y:S03]  /*19310*/  LDSM.16.M88.4 R24, [R188+0x800] ;  /* 0x00080000bc18783b */ /* 0x0002e60000000200 */
[----:B------:R-:W-:Y:S02]  /*19320*/  IADD3.X R3, R247, R3, R5, P0, !PT ;  /* 0x00000003f7037210 */ /* 0x000fe400007fe405 */
[C---:B------:R-:W-:Y:S01]  /*19330*/  LEA R8, P0, R2.reuse, c[0x0][0x1f8], 0x1 ;  /* 0x00007e0002087a11 */ /* 0x040fe200078008ff */
[----:B------:R1:W4:Y:S03]  /*19340*/  LDSM.16.M88.4 R32, [R188+0x1000] ;  /* 0x00100000bc20783b */ /* 0x0003260000000200 */
[----:B------:R-:W-:Y:S01]  /*19350*/  LEA.HI.X R4, R2, c[0x0][0x1fc], R3, 0x1, P0 ;  /* 0x00007f0002047a11 */ /* 0x000fe200000f0c03 */
        /* <DEDUP_REMOVED lines=9> */
[----:B------:R-:W-:-:S05]  /*193f0*/  BRA.DIV ~URZ, `(.L_x_1060) ;  /* 0x0000a0e27f007947 */ /* 0x000fca000b800000 */
[----:B--23--:R2:W3:Y:S02]  /*19400*/  SHFL.IDX PT, R5, R4, RZ, 0x181f ;  /* 0x00181fff04057589 */ /* 0x00c4e400000e0000 */
.L_x_1165:
        /* <DEDUP_REMOVED lines=16> */
[----:B------:R-:W-:Y:S05]  /*19510*/  IADD3.X R53, RZ, R3, R23, P1, P0 ;  /* 0x00000003ff357210 */ /* 0x000fea0000fe0417 */
[----:B------:R5:W4:Y:S01]  /*19520*/  SHFL.IDX PT, R3, R8, 0x1, 0x181f ;  /* 0x00381f0008037f89 */ /* 0x000b2200000e0000 */
[C---:B--2---:R-:W-:Y:S05]  /*19530*/  IADD3 R30, P0, R2.reuse, R20, RZ ;  /* 0x00000014021e7210 */ /* 0x044fea0007f1e0ff */
[C---:B---3--:R-:W-:Y:S01]  /*19540*/  IMAD.X R31, R5.reuse, 0x1, R21, P0 ;  /* 0x00000001051f7824 */ /* 0x048fe200000e0615 */
[C---:B-----5:R-:W-:Y:S03]  /*19550*/  HMMA.16816.F32.BF16 R8, R132.reuse, R16, RZ ;  /* 0x000000108408723c */ /* 0x060fe600000418ff */
[----:B------:R-:W-:Y:S01]  /*19560*/  IADD3 R28, P0, R2, R22, RZ ;  /* 0x00000016021c7210 */ /* 0x000fe20007f1e0ff */
[----:B------:R2:W-:Y:S04]  /*19570*/  LDGSTS.E.BYPASS.LTC128B.128 [R241+0x100], [R30.64], !P3 ;  /* 0x001000001ef17fae */ /* 0x0005e8000d901d48 */
[C---:B------:R-:W-:Y:S01]  /*19580*/  HMMA.16816.F32.BF16 R16, R132.reuse, R18, RZ ;  /* 0x000000128410723c */ /* 0x040fe200000418ff */
[----:B------:R-:W-:Y:S03]  /*19590*/  IMAD.X R29, R5, 0x1, R23, P0 ;  /* 0x00000001051d7824 */ /* 0x000fe600000e0617 */
[C---:B----4-:R-:W-:Y:S02]  /*195a0*/  IADD3 R4, P0, R3.reuse, R20, RZ ;  /* 0x0000001403047210 */ /* 0x050fe40007f1e0ff */
[----:B------:R2:W-:Y:S03]  /*195b0*/  LDGSTS.E.BYPASS.LTC128B.128 [R241+0x3100], [R28.64], !P2 ;  /* 0x031000001cf17fae */ /* 0x0005e6000d101d48 */
[C---:B------:R-:W-:Y:S03]  /*195c0*/  IMAD.X R5, R36.reuse, 0x1, R21, P0 ;  /* 0x0000000124057824 */ /* 0x040fe600000e0615 */
[----:B------:R-:W-:Y:S02]  /*195d0*/  IADD3 R2, P0, R3, R22, RZ ;  /* 0x0000001603027210 */ /* 0x000fe40007f1e0ff */
[----:B------:R3:W-:Y:S03]  /*195e0*/  LDGSTS.E.BYPASS.LTC128B.128 [R241+0x1100], [R4.64], !P3 ;  /* 0x0110000004f17fae */ /* 0x0007e6000d901d48 */
[----:B------:R-:W-:Y:S01]  /*195f0*/  IMAD.X R3, R36, 0x1, R23, P0 ;  /* 0x0000000124037824 */ /* 0x000fe200000e0617 */
[----:B------:R-:W-:Y:S01]  /*19600*/  ISETP.NE.U32.AND P0, PT, R37, RZ, PT ;  /* 0x000000ff2500720c */ /* 0x000fe20003f05070 */
[C---:B------:R-:W-:Y:S03]  /*19610*/  HMMA.16816.F32.BF16 R20, R132.reuse, R24, RZ ;  /* 0x000000188414723c */ /* 0x040fe600000418ff */
[----:B------:R3:W-:Y:S05]  /*19620*/  LDGSTS.E.BYPASS.LTC128B.128 [R241+0x4100], [R2.64], !P2 ;  /* 0x0410000002f17fae */ /* 0x0007ea000d101d48 */
[C---:B------:R-:W-:Y:S04]  /*19630*/  HMMA.16816.F32.BF16 R24, R132.reuse, R26, RZ ;  /* 0x0000001a8418723c */ /* 0x040fe800000418ff */
[----:B------:R4:W-:Y:S01]  /*19640*/  LDGSTS.E.BYPASS.LTC128B.128.ZFILL [R241+0x2100], [R38.64], P0 ;  /* 0x0210000026f17fae */ /* 0x0009e20008141d48 */
[----:B------:R-:W-:Y:S03]  /*19650*/  ISETP.NE.U32.AND P0, PT, R44, RZ, PT ;  /* 0x000000ff2c00720c */ /* 0x000fe60003f05070 */
[C---:B--2---:R-:W-:Y:S08]  /*19660*/  HMMA.16816.F32.BF16 R28, R132.reuse, R32, RZ ;  /* 0x00000020841c723c */ /* 0x044ff000000418ff */
[C---:B------:R-:W-:Y:S02]  /*19670*/  HMMA.16816.F32.BF16 R32, R132.reuse, R34, RZ ;  /* 0x000000228420723c */ /* 0x040fe400000418ff */
[----:B------:R2:W-:Y:S01]  /*19680*/  LDGSTS.E.BYPASS.LTC128B.128.ZFILL [R241+0x5100], [R52.64], P0 ;  /* 0x0510000034f17fae */ /* 0x0005e20008141d48 */
[----:B------:R-:W-:Y:S06]  /*19690*/  ISETP.GT.AND P0, PT, R212, R242, PT ;  /* 0x000000f2d400720c */ /* 0x000fec0003f04270 */
[----:B------:R-:W0:Y:S01]  /*196a0*/  LDGDEPBAR ;  /* 0x00000000000079af */ /* 0x000e220000000000 */
[C---:B-1--4-:R-:W-:Y:S08]  /*196b0*/  HMMA.16816.F32.BF16 R36, R132.reuse, R40, RZ ;  /* 0x000000288424723c */ /* 0x052ff000000418ff */
[C---:B------:R-:W-:Y:S08]  /*196c0*/  HMMA.16816.F32.BF16 R40, R132.reuse, R42, RZ ;  /* 0x0000002a8428723c */ /* 0x040ff000000418ff */
[C---:B------:R-:W-:Y:S08]  /*196d0*/  HMMA.16816.F32.BF16 R44, R132.reuse, R48, RZ ;  /* 0x00000030842c723c */ /* 0x040ff000000418ff */
        /* <DEDUP_REMOVED lines=61> */
[----:B------:R-:W5:Y:S07]  /*19ab0*/  LDSM.16.M88.4 R152, [R194] ;  /* 0x00000000c298783b */ /* 0x000f6e0000000200 */
[C---:B---3--:R-:W-:Y:S08]  /*19ac0*/  HMMA.16816.F32.BF16 R28, R172.reuse, R156, R28 ;  /* 0x0000009cac1c723c */ /* 0x048ff0000004181c */
[C---:B------:R-:W-:Y:S01]  /*19ad0*/  HMMA.16816.F32.BF16 R32, R172.reuse, R158, R32 ;  /* 0x0000009eac20723c */ /* 0x040fe20000041820 */
[----:B------:R-:W3:Y:S07]  /*19ae0*/  LDSM.16.M88.4 R156, [R195] ;  /* 0x00000000c39c783b */ /* 0x000eee0000000200 */
[C---:B-1----:R-:W-:Y:S08]  /*19af0*/  HMMA.16816.F32.BF16 R36, R172.reuse, R140, R36 ;  /* 0x0000008cac24723c */ /* 0x042ff00000041824 */
[C---:B------:R-:W-:Y:S01]  /*19b00*/  HMMA.16816.F32.BF16 R40, R172.reuse, R142, R40 ;  /* 0x0000008eac28723c */ /* 0x040fe20000041828 */
[----:B------:R-:W1:Y:S07]  /*19b10*/  LDSM.16.M88.4 R140, [R196] ;  /* 0x00000000c48c783b */ /* 0x000e6e0000000200 */
[C---:B--2---:R-:W-:Y:S08]  /*19b20*/  HMMA.16816.F32.BF16 R44, R172.reuse, R144, R44 ;  /* 0x00000090ac2c723c */ /* 0x044ff0000004182c */
[C---:B------:R-:W-:Y:S01]  /*19b30*/  HMMA.16816.F32.BF16 R48, R172.reuse, R146, R48 ;  /* 0x00000092ac30723c */ /* 0x040fe20000041830 */
[----:B------:R-:W2:Y:S07]  /*19b40*/  LDSM.16.M88.4 R144, [R197] ;  /* 0x00000000c590783b */ /* 0x000eae0000000200 */
[C---:B----4-:R-:W-:Y:S08]  /*19b50*/  HMMA.16816.F32.BF16 R52, R172.reuse, R148, R52 ;  /* 0x00000094ac34723c */ /* 0x050ff00000041834 */
[----:B------:R-:W-:Y:S01]  /*19b60*/  HMMA.16816.F32.BF16 R56, R172, R150, R56 ;  /* 0x00000096ac38723c */ /* 0x000fe20000041838 */
[----:B------:R-:W4:Y:S07]  /*19b70*/  LDSM.16.M88.4 R148, [R198] ;  /* 0x00000000c694783b */ /* 0x000f2e0000000200 */
[C---:B-----5:R-:W-:Y:S08]  /*19b80*/  HMMA.16816.F32.BF16 R8, R176.reuse, R152, R8 ;  /* 0x00000098b008723c */ /* 0x060ff00000041808 */
[C---:B------:R-:W-:Y:S01]  /*19b90*/  HMMA.16816.F32.BF16 R16, R176.reuse, R154, R16 ;  /* 0x0000009ab010723c */ /* 0x040fe20000041810 */
[----:B------:R-:W5:Y:S07]  /*19ba0*/  LDSM.16.M88.4 R152, [R199] ;  /* 0x00000000c798783b */ /* 0x000f6e0000000200 */
[C---:B---3--:R-:W-:Y:S08]  /*19bb0*/  HMMA.16816.F32.BF16 R20, R176.reuse, R156, R20 ;  /* 0x0000009cb014723c */ /* 0x048ff00000041814 */
        /* <DEDUP_REMOVED lines=17> */
[C---:B-1----:R-:W-:Y:S08]  /*19cd0*/  HMMA.16816.F32.BF16 R20, R180.reuse, R140, R20 ;  /* 0x0000008cb414723c */ /* 0x042ff00000041814 */
[C---:B------:R-:W-:Y:S01]  /*19ce0*/  HMMA.16816.F32.BF16 R24, R180.reuse, R142, R24 ;  /* 0x0000008eb418723c */ /* 0x040fe20000041818 */
[----:B------:R-:W1:Y:S07]  /*19cf0*/  LDSM.16.M88.4 R140, [R15] ;  /* 0x000000000f8c783b */ /* 0x000e6e0000000200 */
        /* <DEDUP_REMOVED lines=12> */
[C---:B-1----:R-:W-:Y:S08]  /*19dc0*/  HMMA.16816.F32.BF16 R8, R184.reuse, R140, R8 ;  /* 0x0000008cb808723c */ /* 0x042ff00000041808 */
[C---:B------:R-:W-:Y:S01]  /*19dd0*/  HMMA.16816.F32.BF16 R16, R184.reuse, R142, R16 ;  /* 0x0000008eb810723c */ /* 0x040fe20000041810 */
[----:B------:R-:W1:Y:S01]  /*19de0*/  LDSM.16.M88.4 R140, [R15+0x2800] ;  /* 0x002800000f8c783b */ /* 0x000e620000000200 */
[----:B------:R-:W-:Y:S06]  /*19df0*/  DEPBAR.LE SB0, 0x0 ;  /* 0x000080000000791a */ /* 0x000fec0000000000 */
[C---:B--2---:R-:W-:Y:S01]  /*19e00*/  HMMA.16816.F32.BF16 R20, R184.reuse, R144, R20 ;  /* 0x00000090b814723c */ /* 0x044fe20000041814 */
[----:B------:R-:W-:Y:S07]  /*19e10*/  BAR.SYNC.DEFER_BLOCKING 0x0 ;  /* 0x0000000000007b1d */ /* 0x000fee0000010000 */
[C---:B------:R-:W-:Y:S08]  /*19e20*/  HMMA.16816.F32.BF16 R24, R184.reuse, R146, R24 ;  /* 0x00000092b818723c */ /* 0x040ff00000041818 */
[C---:B----4-:R-:W-:Y:S08]  /*19e30*/  HMMA.16816.F32.BF16 R28, R184.reuse, R148, R28 ;  /* 0x00000094b81c723c */ /* 0x050ff0000004181c */
[C---:B------:R-:W-:Y:S08]  /*19e40*/  HMMA.16816.F32.BF16 R32, R184.reuse, R150, R32 ;  /* 0x00000096b820723c */ /* 0x040ff00000041820 */
[C---:B-----5:R-:W-:Y:S08]  /*19e50*/  HMMA.16816.F32.BF16 R36, R184.reuse, R152, R36 ;  /* 0x00000098b824723c */ /* 0x060ff00000041824 */
[C---:B------:R-:W-:Y:S08]  /*19e60*/  HMMA.16816.F32.BF16 R40, R184.reuse, R154, R40 ;  /* 0x0000009ab828723c */ /* 0x040ff00000041828 */
[C---:B---3--:R-:W-:Y:S08]  /*19e70*/  HMMA.16816.F32.BF16 R44, R184.reuse, R156, R44 ;  /* 0x0000009cb82c723c */ /* 0x048ff0000004182c */
        /* <DEDUP_REMOVED lines=9> */
[C---:B------:R-:W-:Y:S01]  /*19f10*/  IMAD.SHL.U32 R143, R211.reuse, 0x2, RZ ;  /* 0x00000002d38f7824 */ /* 0x040fe200078e00ff */
[----:B------:R-:W3:Y:S01]  /*19f20*/  LDL.64 R218, [R1] ;  /* 0x0000000001da7983 */ /* 0x000ee20000100a00 */
[----:B------:R-:W-:Y:S01]  /*19f30*/  IMAD.SHL.U32 R141, R76, 0x2, RZ ;  /* 0x000000024c8d7824 */ /* 0x000fe200078e00ff */
        /* <DEDUP_REMOVED lines=31> */
.L_x_1166:
[----:B------:R-:W-:-:S05]  /*1a130*/  BRA.DIV ~URZ, `(.L_x_1064) ;  /* 0x000094727f007947 */ /* 0x000fca000b800000 */
[----:B------:R-:W3:Y:S04]  /*1a140*/  SHFL.IDX PT, R2, R140, RZ, 0x181f ;  /* 0x00181fff8c027589 */ /* 0x000ee800000e0000 */
[----:B------:R-:W-:Y:S01]  /*1a150*/  SHFL.IDX PT, R5, R140, 0x2, 0x181f ;  /* 0x00581f008c057f89 */ /* 0x000fe200000e0000 */
[C---:B---3--:R-:W-:Y:S05]  /*1a160*/  IADD3 R146, P0, R2.reuse, R141, RZ ;  /* 0x0000008d02927210 */ /* 0x048fea0007f1e0ff */
[C---:B--2---:R-:W-:Y:S01]  /*1a170*/  IMAD.X R147, R145.reuse, 0x1, R142, P0 ;  /* 0x0000000191937824 */ /* 0x044fe200000e068e */
[----:B------:R-:W-:Y:S04]  /*1a180*/  IADD3 R2, P0, R2, R143, RZ ;  /* 0x0000008f02027210 */ /* 0x000fe80007f1e0ff */
[----:B------:R-:W-:Y:S01]  /*1a190*/  @!PT LDS RZ, [RZ] ;  /* 0x00000000fffff984 */ /* 0x000fe20000000800 */
[----:B------:R2:W-:Y:S01]  /*1a1a0*/  LDGSTS.E.BYPASS.LTC128B.128 [R210+0x8100], [R146.64], !P3 ;  /* 0x0810000092d27fae */ /* 0x0005e2000d901d48 */
[----:B------:R-:W-:Y:S05]  /*1a1b0*/  IMAD.X R3, R145, 0x1, R144, P0 ;  /* 0x0000000191037824 */ /* 0x000fea00000e0690 */
        /* <DEDUP_REMOVED lines=9> */
[----:B------:R2:W-:Y:S03]  /*1a250*/  LDGSTS.E.BYPASS.LTC128B.128 [R210+0xc100], [R2.64], !P2 ;  /* 0x0c10000002d27fae */ /* 0x0005e6000d101d48 */
.L_x_1167:
[C---:B-12---:R-:W-:Y:S05]  /*1a260*/  IADD3 R2, P0, R5.reuse, R141, RZ ;  /* 0x0000008d05027210 */ /* 0x046fea0007f1e0ff */
[C---:B------:R-:W-:Y:S05]  /*1a270*/  IMAD.X R3, R4.reuse, 0x1, R142, P0 ;  /* 0x0000000104037824 */ /* 0x040fea00000e068e */
[----:B------:R-:W-:Y:S01]  /*1a280*/  @!PT LDS RZ, [RZ] ;  /* 0x00000000fffff984 */ /* 0x000fe20000000800 */
[----:B------:R-:W-:Y:S01]  /*1a290*/  @!PT LDS RZ, [RZ] ;  /* 0x00000000fffff984 */ /* 0x000fe20000000800 */
[----:B------:R-:W-:Y:S01]  /*1a2a0*/  @!PT LDS RZ, [RZ] ;  /* 0x00000000fffff984 */ /* 0x000fe20000000800 */
[----:B------:R1:W-:Y:S02]  /*1a2b0*/  LDGSTS.E.BYPASS.LTC128B.128 [R210+0xa100], [R2.64], !P3 ;  /* 0x0a10000002d27fae */ /* 0x0003e4000d901d48 */
[----:B-1----:R-:W-:Y:S05]  /*1a2c0*/  IADD3 R2, P0, R5, R143, RZ ;  /* 0x0000008f05027210 */ /* 0x002fea0007f1e0ff */
[----:B------:R-:W-:Y:S05]  /*1a2d0*/  IMAD.X R3, R4, 0x1, R144, P0 ;  /* 0x0000000104037824 */ /* 0x000fea00000e0690 */
[----:B------:R1:W-:Y:S03]  /*1a2e0*/  LDGSTS.E.BYPASS.LTC128B.128 [R210+0xd100], [R2.64], !P2 ;  /* 0x0d10000002d27fae */ /* 0x0003e6000d101d48 */
.L_x_1062:
[----:B------:R-:W-:Y:S05]  /*1a2f0*/  BSYNC B0 ;  /* 0x0000000000007941 */ /* 0x000fea0003800000 */
.L_x_1061:
        /* <DEDUP_REMOVED lines=15> */
.L_x_1168:
        /* <DEDUP_REMOVED lines=19> */
.L_x_1068:
[----:B------:R-:W-:Y:S04]  /*1a520*/  MOV R143, c[0x0][0x32c] ;  /* 0x0000cb00008f7a02 */ /* 0x000fe80000000f00 */
[----:B------:R-:W-:Y:S11]  /*1a530*/  ISETP.NE.AND P0, PT, R143, 0x1, PT ;  /* 0x000000018f00780c */ /* 0x000ff60003f05270 */
[----:B------:R-:W-:Y:S02]  /*1a540*/  @!UPT UIADD3 URZ, URZ, URZ, URZ ;  /* 0x0000003f3f3ff290 */ /* 0x000fe4000fffe03f */
[----:B------:R-:W-:Y:S05]  /*1a550*/  @P0 IMAD.HI.U32 R143, R5, c[0x0][0x330], RZ ;  /* 0x0000cc00058f0a27 */ /* 0x000fea00078e00ff */
[----:B------:R-:W-:Y:S02]  /*1a560*/  @P0 SHF.R.U32.HI R5, RZ, c[0x0][0x334], R143 ;  /* 0x0000cd00ff050a19 */ /* 0x000fe4000001168f */
.L_x_1069:
[----:B------:R-:W-:Y:S05]  /*1a570*/  BSYNC B0 ;  /* 0x0000000000007941 */ /* 0x000fea0003800000 */
.L_x_1067:
[----:B------:R-:W-:Y:S04]  /*1a580*/  IMAD.IADD R143, R4, 0x1, -R245 ;  /* 0x00000001048f7824 */ /* 0x000fe800078e0af5 */
[----:B------:R-:W-:Y:S05]  /*1a590*/  IMAD R5, R5, c[0x0][0x32c], R143 ;  /* 0x0000cb0005057a24 */ /* 0x000fea00078e028f */
[----:B------:R-:W-:Y:S02]  /*1a5a0*/  IMNMX R2, R2, R5, !PT ;  /* 0x0000000502027217 */ /* 0x000fe40007800200 */
[----:B------:R-:W-:Y:S04]  /*1a5b0*/  IADD3 R5, R5, c[0x0][0x32c], RZ ;  /* 0x0000cb0005057a10 */ /* 0x000fe80007ffe0ff */
[----:B------:R-:W-:Y:S02]  /*1a5c0*/  IMNMX R3, R3, R5, PT ;  /* 0x0000000503037217 */ /* 0x000fe40003800200 */
.L_x_1066:
        /* <DEDUP_REMOVED lines=135> */
.L_x_1169:
        /* <DEDUP_REMOVED lines=19> */
.L_x_1073:
[----:B------:R-:W-:Y:S04]  /*1af70*/  MOV R8, c[0x0][0x32c] ;  /* 0x0000cb0000087a02 */ /* 0x000fe80000000f00 */
[----:B------:R-:W-:Y:S11]  /*1af80*/  ISETP.NE.AND P0, PT, R8, 0x1, PT ;  /* 0x000000010800780c */ /* 0x000ff60003f05270 */
[----:B------:R-:W-:Y:S02]  /*1af90*/  @!UPT UIADD3 URZ, URZ, URZ, URZ ;  /* 0x0000003f3f3ff290 */ /* 0x000fe4000fffe03f */
[----:B------:R-:W-:Y:S05]  /*1afa0*/  @P0 IMAD.HI.U32 R8, R5, c[0x0][0x330], RZ ;  /* 0x0000cc0005080a27 */ /* 0x000fea00078e00ff */
[----:B------:R-:W-:Y:S02]  /*1afb0*/  @P0 SHF.R.U32.HI R5, RZ, c[0x0][0x334], R8 ;  /* 0x0000cd00ff050a19 */ /* 0x000fe40000011608 */
.L_x_1074:
[----:B------:R-:W-:Y:S05]  /*1afc0*/  BSYNC B0 ;  /* 0x0000000000007941 */ /* 0x000fea0003800000 */
.L_x_1072:
[----:B------:R-:W-:Y:S04]  /*1afd0*/  IMAD.IADD R4, R4, 0x1, -R245 ;  /* 0x0000000104047824 */ /* 0x000fe800078e0af5 */
[----:B------:R-:W-:Y:S05]  /*1afe0*/  IMAD R5, R5, c[0x0][0x32c], R4 ;  /* 0x0000cb0005057a24 */ /* 0x000fea00078e0204 */
[----:B------:R-:W-:Y:S02]  /*1aff0*/  IMNMX R2, R2, R5, !PT ;  /* 0x0000000502027217 */ /* 0x000fe40007800200 */
[----:B------:R-:W-:Y:S04]  /*1b000*/  IADD3 R5, R5, c[0x0][0x32c], RZ ;  /* 0x0000cb0005057a10 */ /* 0x000fe80007ffe0ff */
[----:B------:R-:W-:Y:S02]  /*1b010*/  IMNMX R3, R3, R5, PT ;  /* 0x0000000503037217 */ /* 0x000fe40003800200 */
.L_x_1071:
        /* <DEDUP_REMOVED lines=140> */
.L_x_1170:
[----:B---34-:R-:W-:Y:S01]  /*1b8e0*/  FMNMX.FTZ R4, R4, R2, !PT ;  /* 0x0000000204047209 */ /* 0x018fe20007810000 */
[----:B------:R-:W-:-:S05]  /*1b8f0*/  BRA.DIV ~URZ, `(.L_x_1076) ;  /* 0x000080a27f007947 */ /* 0x000fca000b800000 */
[----:B------:R-:W3:Y:S02]  /*1b900*/  SHFL.BFLY PT, R2, R4, 0x1, 0x1f ;  /* 0x0c201f0004027f89 */ /* 0x000ee400000e0000 */
[----:B---3--:R-:W-:Y:S02]  /*1b910*/  FMNMX.FTZ R5, R4, R2, !PT ;  /* 0x0000000204057209 */ /* 0x008fe40007810000 */
[----:B------:R-:W3:Y:S02]  /*1b920*/  SHFL.BFLY PT, R2, R8, 0x2, 0x1f ;  /* 0x0c401f0008027f89 */ /* 0x000ee400000e0000 */
[----:B---3--:R-:W-:Y:S05]  /*1b930*/  FMNMX.FTZ R4, R8, R2, !PT ;  /* 0x0000000208047209 */ /* 0x008fea0007810000 */
[----:B------:R3:W4:Y:S02]  /*1b940*/  SHFL.BFLY PT, R2, R4, 0x1, 0x1f ;  /* 0x0c201f0004027f89 */ /* 0x00072400000e0000 */
.L_x_1171:
        /* <DEDUP_REMOVED lines=391> */
[----:B------:R-:W-:Y:S01]  /*1d1c0*/  FADD.FTZ R3, R144, R2 ;  /* 0x0000000290037221 */ /* 0x000fe20000010000 */
[----:B------:R-:W-:Y:S03]  /*1d1d0*/  IADD3 R2, R212, -0x1, RZ ;  /* 0xffffffffd4027810 */ /* 0x000fe60007ffe0ff */
[C---:B----4-:R-:W-:Y:S04]  /*1d1e0*/  HMMA.16816.F32.BF16 R68, R140.reuse, R16, R68 ;  /* 0x000000108c44723c */ /* 0x050fe80000041844 */
[----:B------:R-:W-:Y:S01]  /*1d1f0*/  FADD.FTZ R236, R6, R3 ;  /* 0x0000000306ec7221 */ /* 0x000fe20000010000 */
[----:B------:R-:W-:Y:S02]  /*1d200*/  MOV R212, R2 ;  /* 0x0000000200d47202 */ /* 0x000fe40000000f00 */
[----:B------:R-:W-:Y:S01]  /*1d210*/  MOV R6, R5 ;  /* 0x0000000500067202 */ /* 0x000fe20000000f00 */
[----:B------:R-:W-:Y:S01]  /*1d220*/  HMMA.16816.F32.BF16 R72, R140, R18, R72 ;  /* 0x000000128c48723c */ /* 0x000fe20000041848 */
[----:B------:R-:W-:Y:S07]  /*1d230*/  @!UPT UIADD3 URZ, URZ, URZ, URZ ;  /* 0x0000003f3f3ff290 */ /* 0x000fee000fffe03f */
[----:B------:R-:W-:-:S11]  /*1d240*/  @P0 BRA `(.L_x_1077) ;  /* 0xffffbfa000000947 */ /* 0x000fd6000383ffff */
.L_x_1059:
[----:B------:R-:W-:Y:S05]  /*1d250*/  BRA.DIV ~URZ, `(.L_x_1078) ;  /* 0x000068227f007947 */ /* 0x000fea000b800000 */
[----:B------:R1:W2:Y:S02]  /*1d260*/  SHFL.BFLY PT, R2, R215, 0x2, 0x1f ;  /* 0x0c401f00d7027f89 */ /* 0x0002a400000e0000 */
.L_x_1172:
[----:B--2---:R-:W-:Y:S01]  /*1d270*/  FADD.FTZ R6, R2, R215 ;  /* 0x000000d702067221 */ /* 0x004fe20000010000 */
[----:B------:R-:W-:Y:S05]  /*1d280*/  BRA.DIV ~URZ, `(.L_x_1079) ;  /* 0x000068527f007947 */ /* 0x000fea000b800000 */
[----:B------:R-:W2:Y:S04]  /*1d290*/  SHFL.BFLY PT, R2, R236, 0x2, 0x1f ;  /* 0x0c401f00ec027f89 */ /* 0x000ea800000e0000 */
[----:B------:R-:W3:Y:S01]  /*1d2a0*/  SHFL.BFLY PT, R3, R6, 0x1, 0x1f ;  /* 0x0c201f0006037f89 */ /* 0x000ee200000e0000 */
[----:B--2---:R-:W-:-:S02]  /*1d2b0*/  FADD.FTZ R4, R2, R236 ;  /* 0x000000ec02047221 */ /* 0x004fc40000010000 */
[----:B---3--:R-:W-:-:S03]  /*1d2c0*/  FADD.FTZ R6, R6, R3 ;  /* 0x0000000306067221 */ /* 0x008fc60000010000 */
[----:B------:R2:W3:Y:S04]  /*1d2d0*/  SHFL.BFLY PT, R2, R4, 0x1, 0x1f ;  /* 0x0c201f0004027f89 */ /* 0x0004e800000e0000 */
.L_x_1173:
[----:B------:R-:W-:Y:S01]  /*1d2e0*/  FSETP.NE.FTZ.AND P1, PT, R6, RZ, PT ;  /* 0x000000ff0600720b */ /* 0x000fe20003f35000 */
[----:B--23--:R-:W-:Y:S01]  /*1d2f0*/  FADD.FTZ R4, R2, R4 ;  /* 0x0000000402047221 */ /* 0x00cfe20000010000 */
[----:B------:R-:W-:Y:S02]  /*1d300*/  MOV R3, RZ ;  /* 0x000000ff00037202 */ /* 0x000fe40000000f00 */
[----:B------:R-:W-:Y:S02]  /*1d310*/  MOV R2, RZ ;  /* 0x000000ff00027202 */ /* 0x000fe40000000f00 */
[----:B------:R-:W-:Y:S02]  /*1d320*/  FSETP.NE.FTZ.AND P0, PT, R4, RZ, PT ;  /* 0x000000ff0400720b */ /* 0x000fe40003f15000 */
[----:B------:R-:W-:Y:S02]  /*1d330*/  MOV R25, 0xff800000 ;  /* 0xff80000000197802 */ /* 0x000fe40000000f00 */
[----:B------:R-:W-:-:S03]  /*1d340*/  MOV R24, 0xff800000 ;  /* 0xff80000000187802 */ /* 0x000fc60000000f00 */
[----:B------:R-:W2:Y:S08]  /*1d350*/  @P1 MUFU.RCP R3, R6 ;  /* 0x0000000600031308 */ /* 0x000eb00000001000 */
[----:B------:R3:W4:Y:S01]  /*1d360*/  @P1 MUFU.LG2 R9, R6 ;  /* 0x0000000600091308 */ /* 0x0007220000000c00 */
[----:B--2---:R-:W-:-:S07]  /*1d370*/  FMUL.FTZ R44, R3, R84 ;  /* 0x00000054032c7220 */ /* 0x004fce0000410000 */
[----:B------:R-:W2:Y:S01]  /*1d380*/  @P0 MUFU.RCP R2, R4 ;  /* 0x0000000400020308 */ /* 0x000ea20000001000 */
[C---:B------:R-:W-:Y:S02]  /*1d390*/  FMUL.FTZ R45, R3.reuse, R85 ;  /* 0x00000055032d7220 */ /* 0x040fe40000410000 */
[C---:B------:R-:W-:Y:S02]  /*1d3a0*/  FMUL.FTZ R52, R3.reuse, R128 ;  /* 0x0000008003347220 */ /* 0x040fe40000410000 */
[C---:B------:R-:W-:Y:S02]  /*1d3b0*/  FMUL.FTZ R53, R3.reuse, R129 ;  /* 0x0000008103357220 */ /* 0x040fe40000410000 */
[C---:B------:R-:W-:Y:S01]  /*1d3c0*/  FMUL.FTZ R28, R3.reuse, R124 ;  /* 0x0000007c031c7220 */ /* 0x040fe20000410000 */
[----:B---3--:R-:W-:Y:S01]  /*1d3d0*/  @P1 MOV R6, 0x3f317218 ;  /* 0x3f31721800061802 */ /* 0x008fe20000000f00 */
        /* <DEDUP_REMOVED lines=28> */
[----:B----4-:R-:W-:Y:S02]  /*1d5a0*/  @P1 FMUL.FTZ R9, R9, 0.69314718246459960938 ;  /* 0x3f31721809091820 */ /* 0x010fe40000410000 */
[----:B------:R-:W-:Y:S02]  /*1d5b0*/  @P1 FMUL.FTZ R6, R6, c[0x0][0x2d0] ;  /* 0x0000b40006061a20 */ /* 0x000fe40000410000 */
[----:B--2---:R-:W-:Y:S02]  /*1d5c0*/  FMUL.FTZ R80, R2, R90 ;  /* 0x0000005a02507220 */ /* 0x004fe40000410000 */
[----:B------:R-:W-:Y:S01]  /*1d5d0*/  @P1 FFMA.FTZ R25, R6, R5, R9 ;  /* 0x0000000506191223 */ /* 0x000fe20000010009 */
[----:B------:R-:W-:Y:S01]  /*1d5e0*/  MOV R5, 0x1 ;  /* 0x0000000100057802 */ /* 0x000fe20000000f00 */
[----:B------:R-:W-:-:S02]  /*1d5f0*/  FMUL.FTZ R81, R2, R91 ;  /* 0x0000005b02517220 */ /* 0x000fc40000410000 */
[C---:B------:R-:W-:Y:S02]  /*1d600*/  FMUL.FTZ R90, R2.reuse, R82 ;  /* 0x00000052025a7220 */ /* 0x040fe40000410000 */
[C---:B------:R-:W-:Y:S02]  /*1d610*/  FMUL.FTZ R91, R2.reuse, R83 ;  /* 0x00000053025b7220 */ /* 0x040fe40000410000 */
[C---:B------:R-:W-:Y:S01]  /*1d620*/  FMUL.FTZ R82, R2.reuse, R62 ;  /* 0x0000003e02527220 */ /* 0x040fe20000410000 */
[----:B---3--:R-:W-:Y:S01]  /*1d630*/  @P0 MOV R4, 0x3f317218 ;  /* 0x3f31721800040802 */ /* 0x008fe20000000f00 */
[----:B-----5:R-:W-:Y:S02]  /*1d640*/  @P0 FMUL.FTZ R3, R3, 0.69314718246459960938 ;  /* 0x3f31721803030820 */ /* 0x020fe40000410000 */
        /* <DEDUP_REMOVED lines=30> */
.L_x_964:
[----:B------:R2:W5:Y:S04]  /*1d830*/  LDL R6, [R1+0x18] ;  /* 0x0000180001067983 */ /* 0x0005680000100800 */
[----:B------:R-:W3:Y:S01]  /*1d840*/  S2R R3, SR_TID.X ;  /* 0x0000000000037919 */ /* 0x000ee20000002100 */
[----:B------:R-:W-:Y:S01]  /*1d850*/  BSSY B0, `(.L_x_1080) ;  /* 0x0000011000007945 */ /* 0x000fe20003800000 */
[----:B---3--:R-:W-:-:S13]  /*1d860*/  LOP3.LUT P0, RZ, R3, 0xff, RZ, 0xc0, !PT ;  /* 0x000000ff03ff7812 */ /* 0x008fda000780c0ff */
[----:B------:R-:W-:Y:S05]  /*1d870*/  @P0 BRA `(.L_x_1081) ;  /* 0x000000e000000947 */ /* 0x000fea0003800000 */
[----:B--2---:R-:W2:Y:S01]  /*1d880*/  S2R R5, SR_LANEID ;  /* 0x0000000000057919 */ /* 0x004ea20000000000 */
[----:B------:R-:W-:Y:S01]  /*1d890*/  VOTEU.ANY UR4, UPT, PT ;  /* 0x0000000000047886 */ /* 0x000fe200038e0100 */
[----:B------:R-:W-:Y:S01]  /*1d8a0*/  IMAD.MOV.U32 R8, RZ, RZ, c[0x0][0x560] ;  /* 0x00015800ff087624 */ /* 0x000fe200078e00ff */
[----:B------:R-:W2:Y:S01]  /*1d8b0*/  FLO.U32 R4, UR4 ;  /* 0x0000000400047d00 */ /* 0x000ea200080e0000 */
[----:B------:R-:W-:-:S07]  /*1d8c0*/  IMAD.MOV.U32 R9, RZ, RZ, c[0x0][0x564] ;  /* 0x00015900ff097624 */ /* 0x000fce00078e00ff */
[----:B------:R-:W3:Y:S01]  /*1d8d0*/  POPC R3, UR4 ;  /* 0x0000000400037d09 */ /* 0x000ee20008000000 */
[----:B--2---:R-:W-:-:S13]  /*1d8e0*/  ISETP.EQ.U32.AND P0, PT, R4, R5, PT ;  /* 0x000000050400720c */ /* 0x004fda0003f02070 */
[----:B---3--:R-:W2:Y:S04]  /*1d8f0*/  @P0 ATOMG.E.ADD.STRONG.GPU PT, R3, [R8.64], R3 ;  /* 0x00000003080309a8 */ /* 0x008ea800081ee1c8 */
[----:B------:R-:W3:Y:S04]  /*1d900*/  S2R R5, SR_LTMASK ;  /* 0x0000000000057919 */ /* 0x000ee80000003900 */
[----:B--2---:R3:W2:Y:S02]  /*1d910*/  SHFL.IDX PT, R4, R3, R4, 0x1f ;  /* 0x00001f0403047589 */ /* 0x0046a400000e0000 */
[----:B---3--:R-:W-:-:S06]  /*1d920*/  LOP3.LUT R3, R5, UR4, RZ, 0xc0, !PT ;  /* 0x0000000405037c12 */ /* 0x008fcc000f8ec0ff */
[----:B------:R-:W2:Y:S02]  /*1d930*/  POPC R3, R3 ;  /* 0x0000000300037309 */ /* 0x000ea40000000000 */
[----:B--2--5:R-:W-:-:S05]  /*1d940*/  IADD3 R6, R4, c[0x0][0xc], R3 ;  /* 0x0000030004067a10 */ /* 0x024fca0007ffe003 */
[----:B------:R2:W-:Y:S02]  /*1d950*/  STL [R1+0x18], R6 ;  /* 0x0000180601007387 */ /* 0x0005e40000100800 */
.L_x_1081:
[----:B--2---:R-:W-:Y:S05]  /*1d960*/  BSYNC B0 ;  /* 0x0000000000007941 */ /* 0x004fea0003800000 */
.L_x_1080:
[----:B------:R-:W-:Y:S01]  /*1d970*/  PRMT R2, R2, 0x9910, RZ ;  /* 0x0000991002027816 */ /* 0x000fe200000000ff */
[----:B------:R-:W-:Y:S01]  /*1d980*/  BSSY B1, `(.L_x_1082) ;  /* 0x00002d5000017945 */ /* 0x000fe20003800000 */
[----:B-----5:R-:W-:Y:S02]  /*1d990*/  IMAD.MOV.U32 R70, RZ, RZ, R6 ;  /* 0x000000ffff467224 */ /* 0x020fe400078e0006 */
[----:B------:R-:W-:-:S13]  /*1d9a0*/  ISETP.NE.AND P0, PT, R2, RZ, PT ;  /* 0x000000ff0200720c */ /* 0x000fda0003f05270 */
[----:B------:R-:W-:Y:S05]  /*1d9b0*/  @!P0 BRA `(.L_x_1083) ;  /* 0x000021f000008947 */ /* 0x000fea0003800000 */
[----:B------:R-:W2:Y:S04]  /*1d9c0*/  LDL R14, [R1+0x30] ;  /* 0x00003000010e7983 */ /* 0x000ea80000100800 */
        /* <DEDUP_REMOVED lines=13> */
[----:B--2---:R2:W-:Y:S04]  /*1daa0*/  STS [R14+0x80], R2 ;  /* 0x000080020e007388 */ /* 0x0045e80000000800 */
[----:B------:R1:W-:Y:S04]  /*1dab0*/  STS [R14+0x480], R3 ;  /* 0x000480030e007388 */ /* 0x0003e80000000800 */
[----:B---3--:R3:W-:Y:S01]  /*1dac0*/  STS [R6], R4 ;  /* 0x0000000406007388 */ /* 0x0087e20000000800 */
[----:B--2---:R-:W-:-:S02]  /*1dad0*/  F2FP.BF16.PACK_AB R2, R69, R68 ;  /* 0x000000444502723e */ /* 0x004fc400000010ff */
[----:B-1----:R-:W-:-:S03]  /*1dae0*/  F2FP.BF16.PACK_AB R3, R31, R30 ;  /* 0x0000001e1f03723e */ /* 0x002fc600000010ff */
        /* <DEDUP_REMOVED lines=21> */
[----:B------:R3:W-:Y:S04]  /*1dc40*/  STS [R11], R5 ;  /* 0x000000050b007388 */ /* 0x0007e80000000800 */
[----:B------:R4:W-:Y:S01]  /*1dc50*/  STS [R11+0x400], R3 ;  /* 0x000400030b007388 */ /* 0x0009e20000000800 */
[----:B-1----:R-:W-:Y:S02]  /*1dc60*/  F2FP.BF16.PACK_AB R2, R59, R58 ;  /* 0x0000003a3b02723e */ /* 0x002fe400000010ff */
[----:B--2---:R-:W-:-:S03]  /*1dc70*/  F2FP.BF16.PACK_AB R4, R43, R42 ;  /* 0x0000002a2b04723e */ /* 0x004fc600000010ff */
[----:B------:R-:W-:Y:S01]  /*1dc80*/  STS [R14+0x4080], R2 ;  /* 0x004080020e007388 */ /* 0x000fe20000000800 */
[----:B---3--:R-:W-:Y:S02]  /*1dc90*/  F2FP.BF16.PACK_AB R5, R61, R60 ;  /* 0x0000003c3d05723e */ /* 0x008fe400000010ff */
[----:B----4-:R-:W-:-:S03]  /*1dca0*/  F2FP.BF16.PACK_AB R3, R81, R80 ;  /* 0x000000505103723e */ /* 0x010fc600000010ff */
[----:B------:R1:W-:Y:S04]  /*1dcb0*/  STS [R14+0x4480], R5 ;  /* 0x004480050e007388 */ /* 0x0003e80000000800 */
[----:B-1----:R-:W2:Y:S01]  /*1dcc0*/  LDL R14, [R1+0x24] ;  /* 0x00002400010e7983 */ /* 0x002ea20000100800 */
[----:B------:R-:W-:Y:S02]  /*1dcd0*/  F2FP.BF16.PACK_AB R2, R45, R44 ;  /* 0x0000002c2d02723e */ /* 0x000fe400000010ff */
[----:B------:R-:W-:Y:S01]  /*1dce0*/  F2FP.BF16.PACK_AB R5, R87, R86 ;  /* 0x000000565705723e */ /* 0x000fe200000010ff */
[----:B------:R1:W-:Y:S04]  /*1dcf0*/  STS [R6+0x4000], R4 ;  /* 0x0040000406007388 */ /* 0x0003e80000000800 */
[----:B------:R3:W-:Y:S04]  /*1dd00*/  STS [R6+0x4400], R3 ;  /* 0x0044000306007388 */ /* 0x0007e80000000800 */
[----:B------:R4:W-:Y:S04]  /*1dd10*/  STS [R10+0x4080], R2 ;  /* 0x004080020a007388 */ /* 0x0009e80000000800 */
[----:B------:R4:W-:Y:S01]  /*1dd20*/  STS [R10+0x4480], R5 ;  /* 0x004480050a007388 */ /* 0x0009e20000000800 */
[----:B-1----:R-:W-:-:S02]  /*1dd30*/  F2FP.BF16.PACK_AB R4, R91, R90 ;  /* 0x0000005a5b04723e */ /* 0x002fc400000010ff */
[----:B---3--:R-:W-:Y:S02]  /*1dd40*/  F2FP.BF16.PACK_AB R6, R47, R46 ;  /* 0x0000002e2f06723e */ /* 0x008fe400000010ff */
[----:B------:R-:W-:Y:S02]  /*1dd50*/  F2FP.BF16.PACK_AB R3, R85, R84 ;  /* 0x000000545503723e */ /* 0x000fe400000010ff */
[----:B----4-:R-:W-:Y:S01]  /*1dd60*/  F2FP.BF16.PACK_AB R2, R83, R82 ;  /* 0x000000525302723e */ /* 0x010fe200000010ff */
[----:B------:R1:W-:Y:S01]  /*1dd70*/  STS [R16+0x4000], R6 ;  /* 0x0040000610007388 */ /* 0x0003e20000000800 */
[----:B------:R-:W-:-:S03]  /*1dd80*/  F2FP.BF16.PACK_AB R5, R65, R64 ;  /* 0x000000404105723e */ /* 0x000fc600000010ff */
[----:B------:R3:W-:Y:S04]  /*1dd90*/  STS [R16+0x4400], R4 ;  /* 0x0044000410007388 */ /* 0x0007e80000000800 */
[----:B------:R4:W-:Y:S04]  /*1dda0*/  STS [R15+0x4080], R3 ;  /* 0x004080030f007388 */ /* 0x0009e80000000800 */
[----:B------:R4:W-:Y:S04]  /*1ddb0*/  STS [R15+0x4480], R2 ;  /* 0x004480020f007388 */ /* 0x0009e80000000800 */
[----:B------:R-:W-:Y:S01]  /*1ddc0*/  STS [R9+0x4000], R5 ;  /* 0x0040000509007388 */ /* 0x000fe20000000800 */
[----:B------:R-:W-:-:S02]  /*1ddd0*/  ISETP.NE.U32.AND P0, PT, RZ, c[0x0][0x508], PT ;  /* 0x00014200ff007a0c */ /* 0x000fc40003f05070 */
[----:B------:R-:W-:Y:S01]  /*1dde0*/  ISETP.NE.U32.AND P2, PT, RZ, c[0x0][0x500], PT ;  /* 0x00014000ff007a0c */ /* 0x000fe20003f45070 */
[----:B------:R-:W2:Y:S01]  /*1ddf0*/  LDL.LU R10, [R1+0x1c] ;  /* 0x00001c00010a7983 */ /* 0x000ea20000300800 */
[----:B------:R-:W-:Y:S01]  /*1de00*/  ISETP.NE.AND.EX P1, PT, RZ, c[0x0][0x50c], PT, P0 ;  /* 0x00014300ff007a0c */ /* 0x000fe20003f25300 */
[----:B------:R-:W-:Y:S01]  /*1de10*/  IMAD.MOV.U32 R17, RZ, RZ, c[0x0][0x388] ;  /* 0x0000e200ff117624 */ /* 0x000fe200078e00ff */
[----:B------:R-:W-:Y:S02]  /*1de20*/  ISETP.NE.AND.EX P2, PT, RZ, c[0x0][0x504], PT, P2 ;  /* 0x00014100ff007a0c */ /* 0x000fe40003f45320 */
[----:B-1----:R-:W-:Y:S02]  /*1de30*/  F2FP.BF16.PACK_AB R6, R27, R26 ;  /* 0x0000001a1b06723e */ /* 0x002fe400000010ff */
[----:B---3--:R-:W-:Y:S02]  /*1de40*/  F2FP.BF16.PACK_AB R4, R67, R66 ;  /* 0x000000424304723e */ /* 0x008fe400000010ff */
[----:B----4-:R-:W-:-:S03]  /*1de50*/  F2FP.BF16.PACK_AB R3, R49, R48 ;  /* 0x000000303103723e */ /* 0x010fc600000010ff */
[----:B------:R1:W-:Y:S01]  /*1de60*/  STS [R9+0x4400], R4 ;  /* 0x0044000409007388 */ /* 0x0003e20000000800 */
[----:B------:R-:W-:-:S03]  /*1de70*/  F2FP.BF16.PACK_AB R2, R63, R62 ;  /* 0x0000003e3f02723e */ /* 0x000fc600000010ff */
[----:B------:R3:W-:Y:S04]  /*1de80*/  STS [R8+0x4080], R3 ;  /* 0x0040800308007388 */ /* 0x0007e80000000800 */
[----:B------:R4:W-:Y:S04]  /*1de90*/  STS [R8+0x4480], R2 ;  /* 0x0044800208007388 */ /* 0x0009e80000000800 */
[----:B------:R2:W-:Y:S01]  /*1dea0*/  STS [R11+0x4000], R6 ;  /* 0x004000060b007388 */ /* 0x0005e20000000800 */
[----:B-1----:R-:W-:Y:S02]  /*1deb0*/  IMAD.MOV.U32 R4, RZ, RZ, 0x4 ;  /* 0x00000004ff047424 */ /* 0x002fe400078e00ff */
[----:B---3--:R-:W-:Y:S01]  /*1dec0*/  IMAD.MOV.U32 R3, RZ, RZ, RZ ;  /* 0x000000ffff037224 */ /* 0x008fe200078e00ff */
[----:B----4-:R-:W-:-:S05]  /*1ded0*/  F2FP.BF16.PACK_AB R2, R55, R54 ;  /* 0x000000363702723e */ /* 0x010fca00000010ff */
[----:B------:R1:W-:Y:S01]  /*1dee0*/  STS [R11+0x4400], R2 ;  /* 0x004400020b007388 */ /* 0x0003e20000000800 */
[----:B--2---:R-:W-:-:S03]  /*1def0*/  @P1 IMAD.WIDE R8, R14, R4, c[0x0][0x508] ;  /* 0x000142000e081625 */ /* 0x004fc600078e0204 */
[----:B------:R-:W-:Y:S01]  /*1df00*/  BAR.SYNC.DEFER_BLOCKING 0x1, 0x100 ;  /* 0x0044000000007b1d */ /* 0x000fe20000010000 */
[----:B------:R-:W-:-:S05]  /*1df10*/  IMAD.WIDE R4, R14, R4, c[0x0][0x500] ;  /* 0x000140000e047625 */ /* 0x000fca00078e0204 */
[----:B------:R1:W5:Y:S04]  /*1df20*/  @P1 LDG.E R17, [R8.64] ;  /* 0x0000000808111981 */ /* 0x000368000c1e1900 */
[----:B------:R1:W5:Y:S01]  /*1df30*/  @P2 LDG.E R3, [R4.64] ;  /* 0x0000000804032981 */ /* 0x000362000c1e1900 */
[----:B------:R-:W-:-:S04]  /*1df40*/  ISETP.NE.AND P0, PT, R10, RZ, PT ;  /* 0x000000ff0a00720c */ /* 0x000fc80003f05270 */
[----:B------:R-:W-:Y:S01]  /*1df50*/  SEL R6, R10, c[0x0][0x3d4], P0 ;  /* 0x0000f5000a067a07 */ /* 0x000fe20000000000 */
[----:B------:R-:W-:Y:S05]  /*1df60*/  @P1 BRA `(.L_x_1084) ;  /* 0x0000004000001947 */ /* 0x000fea0003800000 */
[----:B-1----:R-:W-:Y:S05]  /*1df70*/  @!P2 BRA `(.L_x_1084) ;  /* 0x000000300000a947 */ /* 0x002fea0003800000 */
[----:B------:R1:W2:Y:S04]  /*1df80*/  LDG.E R2, [R4.64] ;  /* 0x0000000804027981 */ /* 0x0002a8000c1e1900 */
[----:B-1----:R-:W2:Y:S02]  /*1df90*/  LDG.E R4, [R4.64+0x4] ;  /* 0x0000040804047981 */ /* 0x002ea4000c1e1900 */
[----:B--2--5:R-:W-:Y:S02]  /*1dfa0*/  IADD3 R17, -R2, R4, RZ ;  /* 0x0000000402117210 */ /* 0x024fe40007ffe1ff */
.L_x_1084:
[----:B-1----:R-:W2:Y:S04]  /*1dfb0*/  LDL R8, [R1+0x14] ;  /* 0x0000140001087983 */ /* 0x002ea80000100800 */
[----:B------:R-:W3:Y:S04]  /*1dfc0*/  LDL.LU R5, [R1+0x20] ;  /* 0x0000200001057983 */ /* 0x000ee80000300800 */
[----:B------:R-:W2:Y:S04]  /*1dfd0*/  LDL R71, [R1+0xc] ;  /* 0x00000c0001477983 */ /* 0x000ea80000100800 */
[----:B------:R-:W4:Y:S04]  /*1dfe0*/  LDL R74, [R1+0x28] ;  /* 0x00002800014a7983 */ /* 0x000f280000100800 */
[----:B------:R-:W4:Y:S01]  /*1dff0*/  LDL R75, [R1+0x68] ;  /* 0x00006800014b7983 */ /* 0x000f220000100800 */
        /* <DEDUP_REMOVED lines=10> */
[----:B------:R-:W-:Y:S02]  /*1e0a0*/  ISETP.NE.AND.EX P0, PT, RZ, c[0x0][0x504], PT, P0 ;  /* 0x00014100ff007a0c */ /* 0x000fe40003f05300 */
[----:B------:R-:W-:Y:S02]  /*1e0b0*/  SHF.R.S32.HI R4, RZ, 0x1f, R14 ;  /* 0x0000001fff047819 */ /* 0x000fe4000001140e */
[----:B------:R-:W-:Y:S01]  /*1e0c0*/  SEL R2, R14, RZ, !P0 ;  /* 0x000000ff0e027207 */ /* 0x000fe20004000000 */
[----:B------:R-:W1:Y:S01]  /*1e0d0*/  S2R R94, SR_TID.X ;  /* 0x00000000005e7919 */ /* 0x000e620000002100 */
[----:B---3--:R-:W-:Y:S01]  /*1e0e0*/  LOP3.LUT R5, R5, 0xffff, RZ, 0xc0, !PT ;  /* 0x0000ffff05057812 */ /* 0x008fe200078ec0ff */
[----:B--2---:R-:W-:Y:S01]  /*1e0f0*/  IMAD.IADD R6, R8, 0x1, R71 ;  /* 0x0000000108067824 */ /* 0x004fe200078e0247 */
[----:B------:R-:W-:Y:S01]  /*1e100*/  SEL R8, R4, RZ, !P0 ;  /* 0x000000ff04087207 */ /* 0x000fe20004000000 */
[----:B-1----:R-:W-:-:S02]  /*1e110*/  IMAD R4, R11, R2, RZ ;  /* 0x000000020b047224 */ /* 0x002fc400078e02ff */
[----:B------:R-:W-:-:S04]  /*1e120*/  @P3 IMAD.HI.U32 R14, R6, c[0x0][0x4ec], RZ ;  /* 0x00013b00060e3a27 */ /* 0x000fc800078e00ff */
[C---:B------:R-:W-:Y:S02]  /*1e130*/  IMAD R16, R10.reuse, R8, R4 ;  /* 0x000000080a107224 */ /* 0x040fe400078e0204 */
[----:B------:R-:W-:-:S04]  /*1e140*/  IMAD.WIDE.U32 R8, R10, R2, RZ ;  /* 0x000000020a087225 */ /* 0x000fc800078e00ff */
[----:B------:R-:W-:-:S04]  /*1e150*/  IMAD.WIDE.U32 R10, R18, R5, RZ ;  /* 0x00000005120a7225 */ /* 0x000fc800078e00ff */
[----:B------:R-:W-:Y:S01]  /*1e160*/  IMAD.MOV.U32 R4, RZ, RZ, R6 ;  /* 0x000000ffff047224 */ /* 0x000fe200078e0006 */
[----:B------:R-:W-:Y:S01]  /*1e170*/  @P3 SHF.R.U32.HI R4, RZ, c[0x0][0x4f0], R14 ;  /* 0x00013c00ff043a19 */ /* 0x000fe2000001160e */
[----:B------:R-:W-:Y:S01]  /*1e180*/  IMAD R15, R19, R5, RZ ;  /* 0x00000005130f7224 */ /* 0x000fe200078e02ff */
[----:B----4-:R-:W-:Y:S01]  /*1e190*/  SEL R14, R74, RZ, P2 ;  /* 0x000000ff4a0e7207 */ /* 0x010fe20001000000 */
        /* <DEDUP_REMOVED lines=45> */
[----:B------:R-:W-:Y:S01]  /*1e470*/  IADD3 R6, R0, R71, RZ ;  /* 0x0000004700067210 */ /* 0x000fe20007ffe0ff */
        /* <DEDUP_REMOVED lines=32> */
[----:B------:R-:W-:Y:S02]  /*1e680*/  LEA R9, P0, R2, c[0x0][0x380], 0x1 ;  /* 0x0000e00002097a11 */ /* 0x000fe400078008ff */
[----:B------:R-:W-:Y:S02]  /*1e690*/  IADD3 R6, R101, R71, RZ ;  /* 0x0000004765067210 */ /* 0x000fe40007ffe0ff */
[----:B------:R-:W-:-:S04]  /*1e6a0*/  IADD3 R3, R3, R5, RZ ;  /* 0x0000000503037210 */ /* 0x000fc80007ffe0ff */
[----:B------:R-:W-:Y:S01]  /*1e6b0*/  LEA.HI.X R8, R2, c[0x0][0x384], R3, 0x1, P0 ;  /* 0x0000e10002087a11 */ /* 0x000fe200000f0c03 */
[----:B------:R-:W-:Y:S05]  /*1e6c0*/  BRA.DIV ~URZ, `(.L_x_1086) ;  /* 0x000055027f007947 */ /* 0x000fea000b800000 */
[----:B--234-:R2:W3:Y:S02]  /*1e6d0*/  SHFL.IDX PT, R14, R8, RZ, 0x181f ;  /* 0x00181fff080e7589 */ /* 0x01c4e400000e0000 */
.L_x_1174:
[----:B------:R-:W-:Y:S05]  /*1e6e0*/  BRA.DIV ~URZ, `(.L_x_1087) ;  /* 0x000055527f007947 */ /* 0x000fea000b800000 */
[----:B------:R4:W2:Y:S02]  /*1e6f0*/  SHFL.IDX PT, R2, R9, RZ, 0x181f ;  /* 0x00181fff09027589 */ /* 0x0008a400000e0000 */
.L_x_1175:
[----:B------:R-:W-:Y:S01]  /*1e700*/  ISETP.GE.AND P0, PT, R6, R4, PT ;  /* 0x000000040600720c */ /* 0x000fe20003f06270 */
[----:B------:R-:W-:-:S12]  /*1e710*/  BSSY B0, `(.L_x_1088) ;  /* 0x000000a000007945 */ /* 0x000fd80003800000 */
[----:B------:R-:W-:Y:S05]  /*1e720*/  @P0 BRA `(.L_x_1089) ;  /* 0x0000008000000947 */ /* 0x000fea0003800000 */
[----:B------:R-:W-:Y:S02]  /*1e730*/  ISETP.GE.AND P1, PT, R76, c[0x0][0x3c8], PT ;  /* 0x0000f2004c007a0c */ /* 0x000fe40003f26270 */
[----:B------:R-:W-:-:S11]  /*1e740*/  ISETP.GE.AND P0, PT, R211, c[0x0][0x3c8], PT ;  /* 0x0000f200d3007a0c */ /* 0x000fd60003f06270 */
[CC--:B--2---:R-:W-:Y:S02]  /*1e750*/  @!P1 LEA R10, P3, R76.reuse, R2.reuse, 0x1 ;  /* 0x000000024c0a9211 */ /* 0x0c4fe400078608ff */
[C---:B------:R-:W-:Y:S02]  /*1e760*/  @!P0 LEA R2, P2, R211.reuse, R2, 0x1 ;  /* 0x00000002d3028211 */ /* 0x040fe400078408ff */
[-C--:B---3--:R-:W-:Y:S02]  /*1e770*/  @!P1 LEA.HI.X R11, R76, R14.reuse, R77, 0x1, P3 ;  /* 0x0000000e4c0b9211 */ /* 0x088fe400018f0c4d */
[----:B------:R-:W-:-:S03]  /*1e780*/  @!P0 LEA.HI.X R3, R211, R14, R237, 0x1, P2 ;  /* 0x0000000ed3038211 */ /* 0x000fc600010f0ced */
[----:B------:R2:W-:Y:S04]  /*1e790*/  @!P1 ST.E.128 [R10.64], R20 ;  /* 0x000000140a009985 */ /* 0x0005e8000c101d08 */
[----:B-1----:R2:W-:Y:S02]  /*1e7a0*/  @!P0 ST.E.128 [R2.64], R16 ;  /* 0x0000001002008985 */ /* 0x0025e4000c101d08 */
.L_x_1089:
[----:B------:R-:W-:Y:S05]  /*1e7b0*/  BSYNC B0 ;  /* 0x0000000000007941 */ /* 0x000fea0003800000 */
.L_x_1088:
[----:B------:R-:W-:Y:S05]  /*1e7c0*/  BRA.DIV ~URZ, `(.L_x_1090) ;  /* 0x000054e27f007947 */ /* 0x000fea000b800000 */
[----:B---3--:R3:W4:Y:S04]  /*1e7d0*/  SHFL.IDX PT, R14, R8, 0x1, 0x181f ;  /* 0x00381f00080e7f89 */ /* 0x00872800000e0000 */
[----:B--2---:R3:W2:Y:S02]  /*1e7e0*/  SHFL.IDX PT, R2, R9, 0x1, 0x181f ;  /* 0x00381f0009027f89 */ /* 0x0046a400000e0000 */
.L_x_1176:
[----:B------:R-:W-:Y:S01]  /*1e7f0*/  IADD3 R3, R6, 0x20, RZ ;  /* 0x0000002006037810 */ /* 0x000fe20007ffe0ff */
[----:B------:R-:W-:Y:S03]  /*1e800*/  BSSY B0, `(.L_x_1091) ;  /* 0x000000b000007945 */ /* 0x000fe60003800000 */
[----:B------:R-:W-:-:S13]  /*1e810*/  ISETP.GE.AND P0, PT, R3, R4, PT ;  /* 0x000000040300720c */ /* 0x000fda0003f06270 */
[----:B------:R-:W-:Y:S05]  /*1e820*/  @P0 BRA `(.L_x_1092) ;  /* 0x0000008000000947 */ /* 0x000fea0003800000 */
[----:B------:R-:W-:Y:S02]  /*1e830*/  ISETP.GE.AND P1, PT, R76, c[0x0][0x3c8], PT ;  /* 0x0000f2004c007a0c */ /* 0x000fe40003f26270 */
[----:B------:R-:W-:-:S11]  /*1e840*/  ISETP.GE.AND P0, PT, R211, c[0x0][0x3c8], PT ;  /* 0x0000f200d3007a0c */ /* 0x000fd60003f06270 */
[CC--:B--2---:R-:W-:Y:S02]  /*1e850*/  @!P1 LEA R10, P3, R76.reuse, R2.reuse, 0x1 ;  /* 0x000000024c0a9211 */ /* 0x0c4fe400078608ff */
[C---:B------:R-:W-:Y:S02]  /*1e860*/  @!P0 LEA R2, P2, R211.reuse, R2, 0x1 ;  /* 0x00000002d3028211 */ /* 0x040fe400078408ff */
[-C--:B----4-:R-:W-:Y:S02]  /*1e870*/  @!P1 LEA.HI.X R11, R76, R14.reuse, R77, 0x1, P3 ;  /* 0x0000000e4c0b9211 */ /* 0x090fe400018f0c4d */
[----:B------:R-:W-:-:S03]  /*1e880*/  @!P0 LEA.HI.X R3, R211, R14, R237, 0x1, P2 ;  /* 0x0000000ed3038211 */ /* 0x000fc600010f0ced */
[----:B------:R2:W-:Y:S04]  /*1e890*/  @!P1 ST.E.128 [R10.64], R28 ;  /* 0x0000001c0a009985 */ /* 0x0005e8000c101d08 */
[----:B-1----:R2:W-:Y:S02]  /*1e8a0*/  @!P0 ST.E.128 [R2.64], R24 ;  /* 0x0000001802008985 */ /* 0x0025e4000c101d08 */
.L_x_1092:
[----:B------:R-:W-:Y:S05]  /*1e8b0*/  BSYNC B0 ;  /* 0x0000000000007941 */ /* 0x000fea0003800000 */
.L_x_1091:
[----:B------:R-:W-:Y:S05]  /*1e8c0*/  BRA.DIV ~URZ, `(.L_x_1093) ;  /* 0x000054b27f007947 */ /* 0x000fea000b800000 */
[----:B----4-:R4:W3:Y:S02]  /*1e8d0*/  SHFL.IDX PT, R14, R8, 0x2, 0x181f ;  /* 0x00581f00080e7f89 */ /* 0x0108e400000e0000 */
.L_x_1177:
[----:B------:R-:W-:Y:S05]  /*1e8e0*/  BRA.DIV ~URZ, `(.L_x_1094) ;  /* 0x000055027f007947 */ /* 0x000fea000b800000 */
[----:B--2---:R2:W4:Y:S02]  /*1e8f0*/  SHFL.IDX PT, R2, R9, 0x2, 0x181f ;  /* 0x00581f0009027f89 */ /* 0x00452400000e0000 */
.L_x_1178:
[----:B------:R-:W-:Y:S01]  /*1e900*/  IADD3 R3, R6, 0x40, RZ ;  /* 0x0000004006037810 */ /* 0x000fe20007ffe0ff */
[----:B------:R-:W-:Y:S03]  /*1e910*/  BSSY B0, `(.L_x_1095) ;  /* 0x000000b000007945 */ /* 0x000fe60003800000 */
[----:B------:R-:W-:-:S13]  /*1e920*/  ISETP.GE.AND P0, PT, R3, R4, PT ;  /* 0x000000040300720c */ /* 0x000fda0003f06270 */
[----:B------:R-:W-:Y:S05]  /*1e930*/  @P0 BRA `(.L_x_1096) ;  /* 0x0000008000000947 */ /* 0x000fea0003800000 */
[----:B------:R-:W-:Y:S02]  /*1e940*/  ISETP.GE.AND P1, PT, R76, c[0x0][0x3c8], PT ;  /* 0x0000f2004c007a0c */ /* 0x000fe40003f26270 */
[----:B------:R-:W-:-:S11]  /*1e950*/  ISETP.GE.AND P0, PT, R211, c[0x0][0x3c8], PT ;  /* 0x0000f200d3007a0c */ /* 0x000fd60003f06270 */
[CC--:B----4-:R-:W-:Y:S02]  /*1e960*/  @!P1 LEA R10, P3, R76.reuse, R2.reuse, 0x1 ;  /* 0x000000024c0a9211 */ /* 0x0d0fe400078608ff */
[C---:B------:R-:W-:Y:S02]  /*1e970*/  @!P0 LEA R2, P2, R211.reuse, R2, 0x1 ;  /* 0x00000002d3028211 */ /* 0x040fe400078408ff */
[-C--:B---3--:R-:W-:Y:S02]  /*1e980*/  @!P1 LEA.HI.X R11, R76, R14.reuse, R77, 0x1, P3 ;  /* 0x0000000e4c0b9211 */ /* 0x088fe400018f0c4d */
[----:B------:R-:W-:-:S03]  /*1e990*/  @!P0 LEA.HI.X R3, R211, R14, R237, 0x1, P2 ;  /* 0x0000000ed3038211 */ /* 0x000fc600010f0ced */
[----:B------:R3:W-:Y:S04]  /*1e9a0*/  @!P1 ST.E.128 [R10.64], R36 ;  /* 0x000000240a009985 */ /* 0x0007e8000c101d08 */
[----:B-1----:R3:W-:Y:S02]  /*1e9b0*/  @!P0 ST.E.128 [R2.64], R32 ;  /* 0x0000002002008985 */ /* 0x0027e4000c101d08 */
.L_x_1096:
[----:B------:R-:W-:Y:S05]  /*1e9c0*/  BSYNC B0 ;  /* 0x0000000000007941 */ /* 0x000fea0003800000 */
.L_x_1095:
[----:B------:R-:W-:Y:S05]  /*1e9d0*/  BRA.DIV ~URZ, `(.L_x_1097) ;  /* 0x000054827f007947 */ /* 0x000fea000b800000 */
[----:B---34-:R-:W3:Y:S04]  /*1e9e0*/  SHFL.IDX PT, R8, R8, 0x3, 0x181f ;  /* 0x00781f0008087f89 */ /* 0x018ee800000e0000 */
[----:B------:R4:W2:Y:S02]  /*1e9f0*/  SHFL.IDX PT, R5, R9, 0x3, 0x181f ;  /* 0x00781f0009057f89 */ /* 0x0008a400000e0000 */
.L_x_1179:
[----:B------:R-:W-:-:S04]  /*1ea00*/  IADD3 R2, R6, 0x60, RZ ;  /* 0x0000006006027810 */ /* 0x000fc80007ffe0ff */
[----:B------:R-:W-:-:S13]  /*1ea10*/  ISETP.GE.AND P0, PT, R2, R4, PT ;  /* 0x000000040200720c */ /* 0x000fda0003f06270 */
[----:B------:R-:W-:Y:S05]  /*1ea20*/  @P0 BRA `(.L_x_1098) ;  /* 0x00001ca000000947 */ /* 0x000fea0003800000 */
[----:B------:R-:W-:-:S13]  /*1ea30*/  ISETP.GE.AND P0, PT, R76, c[0x0][0x3c8], PT ;  /* 0x0000f2004c007a0c */ /* 0x000fda0003f06270 */
[----:B--2---:R-:W-:-:S04]  /*1ea40*/  @!P0 LEA R2, P1, R76, R5, 0x1 ;  /* 0x000000054c028211 */ /* 0x004fc800078208ff */
[----:B---3--:R-:W-:-:S05]  /*1ea50*/  @!P0 LEA.HI.X R3, R76, R8, R77, 0x1, P1 ;  /* 0x000000084c038211 */ /* 0x008fca00008f0c4d */
[----:B-1----:R1:W-:Y:S01]  /*1ea60*/  @!P0 ST.E.128 [R2.64], R44 ;  /* 0x0000002c02008985 */ /* 0x0023e2000c101d08 */
[----:B------:R-:W-:-:S13]  /*1ea70*/  ISETP.GE.AND P0, PT, R211, c[0x0][0x3c8], PT ;  /* 0x0000f200d3007a0c */ /* 0x000fda0003f06270 */
[----:B------:R-:W-:Y:S05]  /*1ea80*/  @P0 BRA `(.L_x_1098) ;  /* 0x00001c4000000947 */ /* 0x000fea0003800000 */
[----:B-1----:R-:W-:-:S04]  /*1ea90*/  LEA R2, P0, R211, R5, 0x1 ;  /* 0x00000005d3027211 */ /* 0x002fc800078008ff */
[----:B------:R-:W-:-:S05]  /*1eaa0*/  LEA.HI.X R3, R211, R8, R237, 0x1, P0 ;  /* 0x00000008d3037211 */ /* 0x000fca00000f0ced */
[----:B------:R1:W-:Y:S01]  /*1eab0*/  ST.E.128 [R2.64], R40 ;  /* 0x0000002802007985 */ /* 0x0003e2000c101d08 */
[----:B------:R-:W-:Y:S05]  /*1eac0*/  BRA `(.L_x_1098) ;  /* 0x00001c0000007947 */ /* 0x000fea0003800000 */
.L_x_1085:
        /* <DEDUP_REMOVED lines=34> */
.L_x_1180:
[----:B------:R-:W-:Y:S05]  /*1ecf0*/  BRA.DIV ~URZ, `(.L_x_1100) ;  /* 0x000052927f007947 */ /* 0x000fea000b800000 */
[----:B------:R3:W4:Y:S02]  /*1ed00*/  SHFL.IDX PT, R2, R16, RZ, 0x1c1f ;  /* 0x001c1fff10027589 */ /* 0x00072400000e0000 */
.L_x_1181:
        /* <DEDUP_REMOVED lines=10> */
[----:B--2---:R-:W-:Y:S01]  /*1edb0*/  @!P1 IMAD.MOV.U32 R3, RZ, RZ, R4 ;  /* 0x000000ffff039224 */ /* 0x004fe200078e0004 */
[----:B------:R-:W-:Y:S02]  /*1edc0*/  SHF.R.S32.HI R15, RZ, 0x1f, R15 ;  /* 0x0000001fff0f7819 */ /* 0x000fe4000001140f */
[----:B----4-:R-:W-:Y:S01]  /*1edd0*/  @!P0 LEA R8, P2, R5, R2, 0x2 ;  /* 0x0000000205088211 */ /* 0x010fe200078410ff */
[C---:B------:R-:W-:Y:S01]  /*1ede0*/  @!P1 IMAD.WIDE R10, R245.reuse, 0x4, R2 ;  /* 0x00000004f50a9825 */ /* 0x040fe200078e0202 */
[----:B------:R-:W-:-:S02]  /*1edf0*/  IADD3 R19, R245, 0x20, RZ ;  /* 0x00000020f5137810 */ /* 0x000fc40007ffe0ff */
[----:B------:R-:W-:Y:S02]  /*1ee00*/  @!P0 LEA.HI.X R9, R5, R4, R15, 0x2, P2 ;  /* 0x0000000405098211 */ /* 0x000fe400010f140f */
[C---:B------:R-:W-:Y:S01]  /*1ee10*/  IADD3 R5, R245.reuse, 0x28, RZ ;  /* 0x00000028f5057810 */ /* 0x040fe20007ffe0ff */
[----:B------:R2:W-:Y:S01]  /*1ee20*/  @!P1 ST.E.64 [R10.64], R52 ;  /* 0x000000340a009985 */ /* 0x0005e2000c101b08 */
[----:B------:R-:W-:Y:S02]  /*1ee30*/  IADD3 R20, R245, 0x10, RZ ;  /* 0x00000010f5147810 */ /* 0x000fe40007ffe0ff */
[----:B------:R-:W-:Y:S01]  /*1ee40*/  ISETP.GE.AND P2, PT, R19, c[0x0][0x3c8], PT ;  /* 0x0000f20013007a0c */ /* 0x000fe20003f46270 */
[----:B------:R4:W-:Y:S01]  /*1ee50*/  @!P0 ST.E.64 [R8.64], R28 ;  /* 0x0000001c08008985 */ /* 0x0009e2000c101b08 */
[----:B------:R-:W-:Y:S02]  /*1ee60*/  IADD3 R15, R245, 0x18, RZ ;  /* 0x00000018f50f7810 */ /* 0x000fe40007ffe0ff */
[----:B------:R-:W-:-:S02]  /*1ee70*/  ISETP.GE.AND P1, PT, R5, c[0x0][0x3c8], PT ;  /* 0x0000f20005007a0c */ /* 0x000fc40003f26270 */
[----:B------:R-:W-:Y:S02]  /*1ee80*/  SHF.R.S32.HI R20, RZ, 0x1f, R20 ;  /* 0x0000001fff147819 */ /* 0x000fe40000011414 */
[----:B------:R-:W-:Y:S02]  /*1ee90*/  SHF.R.S32.HI R15, RZ, 0x1f, R15 ;  /* 0x0000001fff0f7819 */ /* 0x000fe4000001140f */
[C---:B------:R-:W-:Y:S02]  /*1eea0*/  IADD3 R21, R245.reuse, 0x20, RZ ;  /* 0x00000020f5157810 */ /* 0x040fe40007ffe0ff */
[----:B------:R-:W-:Y:S02]  /*1eeb0*/  IADD3 R3, R245, 0x48, RZ ;  /* 0x00000048f5037810 */ /* 0x000fe40007ffe0ff */
[----:B------:R-:W-:Y:S02]  /*1eec0*/  SHF.R.S32.HI R21, RZ, 0x1f, R21 ;  /* 0x0000001fff157819 */ /* 0x000fe40000011415 */
[----:B------:R-:W-:-:S02]  /*1eed0*/  SHF.R.S32.HI R3, RZ, 0x1f, R3 ;  /* 0x0000001fff037819 */ /* 0x000fc40000011403 */
        /* <DEDUP_REMOVED lines=35> */
[----:B------:R-:W-:Y:S01]  /*1f110*/  @!P2 LEA R14, P0, R18, R2, 0x2 ;  /* 0x00000002120ea211 */ /* 0x000fe200078010ff */
[----:B------:R4:W-:Y:S01]  /*1f120*/  @!P4 ST.E.64 [R8.64], R40 ;  /* 0x000000280800c985 */ /* 0x0009e2000c101b08 */
[----:B------:R-:W-:Y:S02]  /*1f130*/  ISETP.GE.AND P5, PT, R20, c[0x0][0x3c8], PT ;  /* 0x0000f20014007a0c */ /* 0x000fe40003fa6270 */
[----:B------:R-:W-:-:S04]  /*1f140*/  SHF.R.S32.HI R21, RZ, 0x1f, R21 ;  /* 0x0000001fff157819 */ /* 0x000fc80000011415 */
[----:B------:R-:W-:Y:S02]  /*1f150*/  @!P2 LEA.HI.X R15, R18, R4, R21, 0x2, P0 ;  /* 0x00000004120fa211 */ /* 0x000fe400000f1415 */
[C---:B------:R-:W-:Y:S02]  /*1f160*/  IADD3 R18, R245.reuse, 0x60, RZ ;  /* 0x00000060f5127810 */ /* 0x040fe40007ffe0ff */
[----:B------:R-:W-:Y:S01]  /*1f170*/  IADD3 R21, R245, 0x58, RZ ;  /* 0x00000058f5157810 */ /* 0x000fe20007ffe0ff */
[----:B------:R5:W-:Y:S01]  /*1f180*/  @!P2 ST.E.64 [R14.64], R58 ;  /* 0x0000003a0e00a985 */ /* 0x000be2000c101b08 */
[----:B------:R-:W-:Y:S02]  /*1f190*/  ISETP.GE.AND P4, PT, R18, c[0x0][0x3c8], PT ;  /* 0x0000f20012007a0c */ /* 0x000fe40003f86270 */
[----:B------:R-:W-:Y:S02]  /*1f1a0*/  SHF.R.S32.HI R21, RZ, 0x1f, R21 ;  /* 0x0000001fff157819 */ /* 0x000fe40000011415 */
[----:B--2---:R-:W-:-:S02]  /*1f1b0*/  @!P6 LEA R10, P0, R5, R2, 0x2 ;  /* 0x00000002050ae211 */ /* 0x004fc400078010ff */
        /* <DEDUP_REMOVED lines=11> */
[----:B------:R-:W-:Y:S02]  /*1f270*/  ISETP.GE.AND P1, PT, R19, c[0x0][0x3c8], PT ;  /* 0x0000f20013007a0c */ /* 0x000fe40003f26270 */
[----:B------:R-:W-:Y:S02]  /*1f280*/  ISETP.GE.AND P0, PT, R5, c[0x0][0x3c8], PT ;  /* 0x0000f20005007a0c */ /* 0x000fe40003f06270 */
[-C--:B-----5:R-:W-:Y:S02]  /*1f290*/  @!P4 LEA R14, P6, R18, R2.reuse, 0x2 ;  /* 0x00000002120ec211 */ /* 0x0a0fe400078c10ff */
[----:B--2---:R-:W-:-:S04]  /*1f2a0*/  @!P5 LEA R8, P3, R20, R2, 0x2 ;  /* 0x000000021408d211 */ /* 0x004fc800078610ff */
[----:B------:R-:W-:Y:S02]  /*1f2b0*/  @!P5 LEA.HI.X R9, R20, R4, R21, 0x2, P3 ;  /* 0x000000041409d211 */ /* 0x000fe400018f1415 */
[C---:B------:R-:W-:Y:S02]  /*1f2c0*/  IADD3 R20, R245.reuse, 0x60, RZ ;  /* 0x00000060f5147810 */ /* 0x040fe40007ffe0ff */
[----:B------:R-:W-:Y:S01]  /*1f2d0*/  IADD3 R21, R245, 0x68, RZ ;  /* 0x00000068f5157810 */ /* 0x000fe20007ffe0ff */
[----:B------:R2:W-:Y:S01]  /*1f2e0*/  @!P5 ST.E.64 [R8.64], R46 ;  /* 0x0000002e0800d985 */ /* 0x0005e2000c101b08 */
[----:B------:R-:W-:Y:S02]  /*1f2f0*/  SHF.R.S32.HI R20, RZ, 0x1f, R20 ;  /* 0x0000001fff147819 */ /* 0x000fe40000011414 */
[----:B----4-:R-:W-:Y:S02]  /*1f300*/  @!P2 LEA R10, P3, R3, R2, 0x2 ;  /* 0x00000002030aa211 */ /* 0x010fe400078610ff */
[----:B------:R-:W-:-:S02]  /*1f310*/  @!P4 LEA.HI.X R15, R18, R4, R20, 0x2, P6 ;  /* 0x00000004120fc211 */ /* 0x000fc400030f1414 */
[----:B------:R-:W-:Y:S02]  /*1f320*/  SHF.R.S32.HI R21, RZ, 0x1f, R21 ;  /* 0x0000001fff157819 */ /* 0x000fe40000011415 */
[C---:B------:R-:W-:Y:S01]  /*1f330*/  IADD3 R20, R245.reuse, 0x70, RZ ;  /* 0x00000070f5147810 */ /* 0x040fe20007ffe0ff */
[----:B------:R4:W-:Y:S01]  /*1f340*/  @!P4 ST.E.64 [R14.64], R84 ;  /* 0x000000540e00c985 */ /* 0x0009e2000c101b08 */
[----:B------:R-:W-:Y:S02]  /*1f350*/  IADD3 R18, R245, 0x78, RZ ;  /* 0x00000078f5127810 */ /* 0x000fe40007ffe0ff */
[----:B------:R-:W-:Y:S02]  /*1f360*/  SHF.R.S32.HI R20, RZ, 0x1f, R20 ;  /* 0x0000001fff147819 */ /* 0x000fe40000011414 */
[----:B------:R-:W-:Y:S02]  /*1f370*/  @!P2 LEA.HI.X R11, R3, R4, R21, 0x2, P3 ;  /* 0x00000004030ba211 */ /* 0x000fe400018f1415 */
[----:B------:R-:W-:-:S03]  /*1f380*/  SHF.R.S32.HI R18, RZ, 0x1f, R18 ;  /* 0x0000001fff127819 */ /* 0x000fc60000011412 */
[----:B------:R4:W-:Y:S01]  /*1f390*/  @!P2 ST.E.64 [R10.64], R64 ;  /* 0x000000400a00a985 */ /* 0x0009e2000c101b08 */
[-C--:B--2---:R-:W-:Y:S02]  /*1f3a0*/  @!P1 LEA R8, P5, R19, R2.reuse, 0x2 ;  /* 0x0000000213089211 */ /* 0x084fe400078a10ff */
[----:B------:R-:W-:Y:S02]  /*1f3b0*/  @!P0 LEA R2, P3, R5, R2, 0x2 ;  /* 0x0000000205028211 */ /* 0x000fe400078610ff */
[-C--:B------:R-:W-:Y:S02]  /*1f3c0*/  @!P1 LEA.HI.X R9, R19, R4.reuse, R20, 0x2, P5 ;  /* 0x0000000413099211 */ /* 0x080fe400028f1414 */
[----:B------:R-:W-:-:S03]  /*1f3d0*/  @!P0 LEA.HI.X R3, R5, R4, R18, 0x2, P3 ;  /* 0x0000000405038211 */ /* 0x000fc600018f1412 */
[----:B------:R4:W-:Y:S04]  /*1f3e0*/  @!P1 ST.E.64 [R8.64], R48 ;  /* 0x0000003008009985 */ /* 0x0009e8000c101b08 */
[----:B------:R4:W-:Y:S02]  /*1f3f0*/  @!P0 ST.E.64 [R2.64], R26 ;  /* 0x0000001a02008985 */ /* 0x0009e4000c101b08 */
.L_x_1102:
[----:B------:R-:W-:Y:S05]  /*1f400*/  BSYNC B0 ;  /* 0x0000000000007941 */ /* 0x000fea0003800000 */
.L_x_1101:
[----:B------:R-:W-:Y:S05]  /*1f410*/  BRA.DIV ~URZ, `(.L_x_1103) ;  /* 0x00004be27f007947 */ /* 0x000fea000b800000 */
[----:B--2---:R2:W1:Y:S04]  /*1f420*/  SHFL.IDX PT, R4, R6, 0x1, 0x1c1f ;  /* 0x003c1f0006047f89 */ /* 0x00446800000e0000 */
[----:B----4-:R2:W4:Y:S02]  /*1f430*/  SHFL.IDX PT, R2, R16, 0x1, 0x1c1f ;  /* 0x003c1f0010027f89 */ /* 0x01052400000e0000 */
.L_x_1182:
[----:B------:R-:W-:-:S13]  /*1f440*/  ISETP.NE.AND P0, PT, R17, RZ, PT ;  /* 0x000000ff1100720c */ /* 0x000fda0003f05270 */
[----:B------:R-:W-:Y:S05]  /*1f450*/  @P0 BRA `(.L_x_1098) ;  /* 0x0000127000000947 */ /* 0x000fea0003800000 */
[C---:B------:R-:W-:Y:S02]  /*1f460*/  IADD3 R19, R245.reuse, 0x8, RZ ;  /* 0x00000008f5137810 */ /* 0x040fe40007ffe0ff */
[----:B------:R-:W-:Y:S02]  /*1f470*/  ISETP.GE.AND P2, PT, R245, c[0x0][0x3c8], PT ;  /* 0x0000f200f5007a0c */ /* 0x000fe40003f46270 */
[----:B------:R-:W-:Y:S02]  /*1f480*/  ISETP.GE.AND P1, PT, R19, c[0x0][0x3c8], PT ;  /* 0x0000f20013007a0c */ /* 0x000fe40003f26270 */
[C---:B-12---:R-:W-:Y:S02]  /*1f490*/  IADD3 R6, R245.reuse, 0x10, RZ ;  /* 0x00000010f5067810 */ /* 0x046fe40007ffe0ff */
[----:B------:R-:W-:Y:S02]  /*1f4a0*/  IADD3 R20, R245, 0x20, RZ ;  /* 0x00000020f5147810 */ /* 0x000fe40007ffe0ff */
[----:B------:R-:W-:-:S02]  /*1f4b0*/  ISETP.GE.AND P0, PT, R6, c[0x0][0x3c8], PT ;  /* 0x0000f20006007a0c */ /* 0x000fc40003f06270 */
[----:B------:R-:W-:Y:S02]  /*1f4c0*/  IADD3 R21, R245, 0x8, RZ ;  /* 0x00000008f5157810 */ /* 0x000fe40007ffe0ff */
[----:B------:R-:W-:Y:S01]  /*1f4d0*/  ISETP.GE.AND P4, PT, R20, c[0x0][0x3c8], PT ;  /* 0x0000f20014007a0c */ /* 0x000fe20003f86270 */
[----:B------:R-:W-:Y:S01]  /*1f4e0*/  @!P2 IMAD.MOV.U32 R3, RZ, RZ, R4 ;  /* 0x000000ffff03a224 */ /* 0x000fe200078e0004 */
[----:B------:R-:W-:Y:S02]  /*1f4f0*/  SHF.R.S32.HI R21, RZ, 0x1f, R21 ;  /* 0x0000001fff157819 */ /* 0x000fe40000011415 */
[----:B----4-:R-:W-:Y:S01]  /*1f500*/  @!P1 LEA R10, P3, R19, R2, 0x2 ;  /* 0x00000002130a9211 */ /* 0x010fe200078610ff */
[C---:B------:R-:W-:Y:S01]  /*1f510*/  @!P2 IMAD.WIDE R14, R245.reuse, 0x4, R2 ;  /* 0x00000004f50ea825 */ /* 0x040fe200078e0202 */
[----:B------:R-:W-:Y:S02]  /*1f520*/  IADD3 R18, R245, 0x10, RZ ;  /* 0x00000010f5127810 */ /* 0x000fe40007ffe0ff */
[----:B------:R-:W-:-:S02]  /*1f530*/  @!P1 LEA.HI.X R11, R19, R4, R21, 0x2, P3 ;  /* 0x00000004130b9211 */ /* 0x000fc400018f1415 */
[----:B------:R-:W-:Y:S01]  /*1f540*/  IADD3 R5, R245, 0x18, RZ ;  /* 0x00000018f5057810 */ /* 0x000fe20007ffe0ff */
[----:B------:R1:W-:Y:S01]  /*1f550*/  @!P2 ST.E.64 [R14.64], R88 ;  /* 0x000000580e00a985 */ /* 0x0003e2000c101b08 */
[C---:B------:R-:W-:Y:S02]  /*1f560*/  @!P0 LEA R8, P6, R6.reuse, R2, 0x2 ;  /* 0x0000000206088211 */ /* 0x040fe400078c10ff */
[----:B------:R-:W-:Y:S01]  /*1f570*/  SHF.R.S32.HI R18, RZ, 0x1f, R18 ;  /* 0x0000001fff127819 */ /* 0x000fe20000011412 */
[----:B------:R2:W-:Y:S01]  /*1f580*/  @!P1 ST.E.64 [R10.64], R68 ;  /* 0x000000440a009985 */ /* 0x0005e2000c101b08 */
[----:B------:R-:W-:Y:S02]  /*1f590*/  ISETP.GE.AND P5, PT, R5, c[0x0][0x3c8], PT ;  /* 0x0000f20005007a0c */ /* 0x000fe40003fa6270 */
[----:B------:R-:W-:Y:S02]  /*1f5a0*/  @!P0 LEA.HI.X R9, R6, R4, R18, 0x2, P6 ;  /* 0x0000000406098211 */ /* 0x000fe400030f1412 */
[----:B---3--:R-:W-:-:S02]  /*1f5b0*/  IADD3 R16, R245, 0x28, RZ ;  /* 0x00000028f5107810 */ /* 0x008fc40007ffe0ff */
[C---:B------:R-:W-:Y:S01]  /*1f5c0*/  IADD3 R19, R245.reuse, 0x18, RZ ;  /* 0x00000018f5137810 */ /* 0x040fe20007ffe0ff */
[----:B------:R3:W-:Y:S01]  /*1f5d0*/  @!P0 ST.E.64 [R8.64], R50 ;  /* 0x0000003208008985 */ /* 0x0007e2000c101b08 */
[C---:B------:R-:W-:Y:S02]  /*1f5e0*/  IADD3 R18, R245.reuse, 0x38, RZ ;  /* 0x00000038f5127810 */ /* 0x040fe40007ffe0ff */
[----:B------:R-:W-:Y:S02]  /*1f5f0*/  ISETP.GE.AND P3, PT, R16, c[0x0][0x3c8], PT ;  /* 0x0000f20010007a0c */ /* 0x000fe40003f66270 */
[----:B------:R-:W-:Y:S02]  /*1f600*/  SHF.R.S32.HI R19, RZ, 0x1f, R19 ;  /* 0x0000001fff137819 */ /* 0x000fe40000011413 */
[----:B------:R-:W-:Y:S02]  /*1f610*/  IADD3 R21, R245, 0x20, RZ ;  /* 0x00000020f5157810 */ /* 0x000fe40007ffe0ff */
[----:B------:R-:W-:-:S02]  /*1f620*/  ISETP.GE.AND P1, PT, R18, c[0x0][0x3c8], PT ;  /* 0x0000f20012007a0c */ /* 0x000fc40003f26270 */
[----:B------:R-:W-:Y:S02]  /*1f630*/  IADD3 R6, R245, 0x30, RZ ;  /* 0x00000030f5067810 */ /* 0x000fe40007ffe0ff */
[----:B------:R-:W-:Y:S02]  /*1f640*/  SHF.R.S32.HI R21, RZ, 0x1f, R21 ;  /* 0x0000001fff157819 */ /* 0x000fe40000011415 */
[----:B------:R-:W-:Y:S02]  /*1f650*/  ISETP.GE.AND P2, PT, R6, c[0x0][0x3c8], PT ;  /* 0x0000f20006007a0c */ /* 0x000fe40003f46270 */
[-C--:B-1----:R-:W-:Y:S02]  /*1f660*/  @!P5 LEA R14, P0, R5, R2.reuse, 0x2 ;  /* 0x00000002050ed211 */ /* 0x082fe400078010ff */
[----:B------:R-:W-:Y:S02]  /*1f670*/  IADD3 R17, R245, 0x38, RZ ;  /* 0x00000038f5117810 */ /* 0x000fe40007ffe0ff */
[----:B--2---:R-:W-:-:S02]  /*1f680*/  @!P4 LEA R10, P6, R20, R2, 0x2 ;  /* 0x00000002140ac211 */ /* 0x004fc400078c10ff */
[----:B------:R-:W-:Y:S02]  /*1f690*/  @!P5 LEA.HI.X R15, R5, R4, R19, 0x2, P0 ;  /* 0x00000004050fd211 */ /* 0x000fe400000f1413 */
[C---:B------:R-:W-:Y:S02]  /*1f6a0*/  IADD3 R19, R245.reuse, 0x28, RZ ;  /* 0x00000028f5137810 */ /* 0x040fe40007ffe0ff */
[----:B------:R-:W-:Y:S01]  /*1f6b0*/  IADD3 R5, R245, 0x40, RZ ;  /* 0x00000040f5057810 */ /* 0x000fe20007ffe0ff */
[----:B------:R1:W-:Y:S01]  /*1f6c0*/  @!P5 ST.E.64 [R14.64], R96 ;  /* 0x000000600e00d985 */ /* 0x0003e2000c101b08 */
[----:B------:R-:W-:Y:S02]  /*1f6d0*/  SHF.R.S32.HI R19, RZ, 0x1f, R19 ;  /* 0x0000001fff137819 */ /* 0x000fe40000011413 */
[----:B------:R-:W-:-:S03]  /*1f6e0*/  SHF.R.S32.HI R17, RZ, 0x1f, R17 ;  /* 0x0000001fff117819 */ /* 0x000fc60000011411 */
[----:B------:R-:W-:Y:S02]  /*1f6f0*/  P2R R3, PR, RZ, 0x40 ;  /* 0x00000040ff037803 */ /* 0x000fe40000000000 */
[C---:B---3--:R-:W-:Y:S02]  /*1f700*/  @!P3 LEA R8, P6, R16.reuse, R2, 0x2 ;  /* 0x000000021008b211 */ /* 0x048fe400078c10ff */
[----:B------:R-:W-:Y:S02]  /*1f710*/  ISETP.NE.AND P0, PT, R3, RZ, PT ;  /* 0x000000ff0300720c */ /* 0x000fe40003f05270 */
[-C--:B------:R-:W-:Y:S02]  /*1f720*/  @!P3 LEA.HI.X R9, R16, R4.reuse, R19, 0x2, P6 ;  /* 0x000000041009b211 */ /* 0x080fe400030f1413 */
[----:B------:R-:W-:Y:S02]  /*1f730*/  @!P4 LEA.HI.X R11, R20, R4, R21, 0x2, P0 ;  /* 0x00000004140bc211 */ /* 0x000fe400000f1415 */
[----:B------:R-:W-:-:S02]  /*1f740*/  ISETP.GE.AND P0, PT, R5, c[0x0][0x3c8], PT ;  /* 0x0000f20005007a0c */ /* 0x000fc40003f06270 */
[C---:B------:R-:W-:Y:S01]  /*1f750*/  IADD3 R20, R245.reuse, 0x30, RZ ;  /* 0x00000030f5147810 */ /* 0x040fe20007ffe0ff */
[----:B------:R2:W-:Y:S01]  /*1f760*/  @!P4 ST.E.64 [R10.64], R72 ;  /* 0x000000480a00c985 */ /* 0x0005e2000c101b08 */
[----:B------:R-:W-:Y:S02]  /*1f770*/  IADD3 R19, R245, 0x48, RZ ;  /* 0x00000048f5137810 */ /* 0x000fe40007ffe0ff */
[----:B------:R-:W-:Y:S01]  /*1f780*/  SHF.R.S32.HI R20, RZ, 0x1f, R20 ;  /* 0x0000001fff147819 */ /* 0x000fe20000011414 */
[----:B------:R3:W-:Y:S01]  /*1f790*/  @!P3 ST.E.64 [R8.64], R56 ;  /* 0x000000380800b985 */ /* 0x0007e2000c101b08 */
[----:B------:R-:W-:Y:S02]  /*1f7a0*/  ISETP.GE.AND P5, PT, R19, c[0x0][0x3c8], PT ;  /* 0x0000f20013007a0c */ /* 0x000fe40003fa6270 */
[C---:B------:R-:W-:Y:S02]  /*1f7b0*/  IADD3 R16, R245.reuse, 0x50, RZ ;  /* 0x00000050f5107810 */ /* 0x040fe40007ffe0ff */
[----:B------:R-:W-:-:S02]  /*1f7c0*/  IADD3 R21, R245, 0x48, RZ ;  /* 0x00000048f5157810 */ /* 0x000fc40007ffe0ff */
[C---:B-1----:R-:W-:Y:S02]  /*1f7d0*/  @!P2 LEA R14, P3, R6.reuse, R2, 0x2 ;  /* 0x00000002060ea211 */ /* 0x042fe400078610ff */
[----:B------:R-:W-:Y:S02]  /*1f7e0*/  SHF.R.S32.HI R21, RZ, 0x1f, R21 ;  /* 0x0000001fff157819 */ /* 0x000fe40000011415 */
[----:B------:R-:W-:Y:S02]  /*1f7f0*/  @!P2 LEA.HI.X R15, R6, R4, R20, 0x2, P3 ;  /* 0x00000004060fa211 */ /* 0x000fe400018f1414 */
[C---:B------:R-:W-:Y:S02]  /*1f800*/  IADD3 R6, R245.reuse, 0x40, RZ ;  /* 0x00000040f5067810 */ /* 0x040fe40007ffe0ff */
[----:B------:R-:W-:Y:S01]  /*1f810*/  IADD3 R20, R245, 0x60, RZ ;  /* 0x00000060f5147810 */ /* 0x000fe20007ffe0ff */
[----:B------:R-:W-:Y:S01]  /*1f820*/  @!P2 ST.E.64 [R14.64], R106 ;  /* 0x0000006a0e00a985 */ /* 0x000fe2000c101b08 */
[----:B------:R-:W-:-:S02]  /*1f830*/  SHF.R.S32.HI R6, RZ, 0x1f, R6 ;  /* 0x0000001fff067819 */ /* 0x000fc40000011406 */
[----:B------:R-:W-:Y:S02]  /*1f840*/  ISETP.GE.AND P2, PT, R20, c[0x0][0x3c8], PT ;  /* 0x0000f20014007a0c */ /* 0x000fe40003f46270 */
[-C--:B--2---:R-:W-:Y:S02]  /*1f850*/  @!P1 LEA R10, P4, R18, R2.reuse, 0x2 ;  /* 0x00000002120a9211 */ /* 0x084fe400078810ff */
[----:B---3--:R-:W-:-:S04]  /*1f860*/  @!P0 LEA R8, P6, R5, R2, 0x2 ;  /* 0x0000000205088211 */ /* 0x008fc800078c10ff */
[----:B------:R-:W-:Y:S02]  /*1f870*/  @!P0 LEA.HI.X R9, R5, R4, R6, 0x2, P6 ;  /* 0x0000000405098211 */ /* 0x000fe400030f1406 */
[C---:B------:R-:W-:Y:S02]  /*1f880*/  IADD3 R6, R245.reuse, 0x58, RZ ;  /* 0x00000058f5067810 */ /* 0x040fe40007ffe0ff */
[----:B------:R-:W-:-:S03]  /*1f890*/  IADD3 R5, R245, 0x70, RZ ;  /* 0x00000070f5057810 */ /* 0x000fc60007ffe0ff */
[----:B------:R-:W-:Y:S02]  /*1f8a0*/  P2R R3, PR, RZ, 0x10 ;  /* 0x00000010ff037803 */ /* 0x000fe40000000000 */
[----:B------:R-:W-:Y:S02]  /*1f8b0*/  ISETP.GE.AND P4, PT, R16, c[0x0][0x3c8], PT ;  /* 0x0000f20010007a0c */ /* 0x000fe40003f86270 */
[----:B------:R-:W-:-:S04]  /*1f8c0*/  ISETP.NE.AND P3, PT, R3, RZ, PT ;  /* 0x000000ff0300720c */ /* 0x000fc80003f65270 */
[----:B------:R-:W-:Y:S02]  /*1f8d0*/  @!P1 LEA.HI.X R11, R18, R4, R17, 0x2, P3 ;  /* 0x00000004120b9211 */ /* 0x000fe400018f1411 */
[----:B------:R-:W-:Y:S02]  /*1f8e0*/  ISETP.GE.AND P3, PT, R6, c[0x0][0x3c8], PT ;  /* 0x0000f20006007a0c */ /* 0x000fe40003f66270 */
[C---:B------:R-:W-:Y:S01]  /*1f8f0*/  IADD3 R17, R245.reuse, 0x50, RZ ;  /* 0x00000050f5117810 */ /* 0x040fe20007ffe0ff */
[----:B------:R1:W-:Y:S01]  /*1f900*/  @!P1 ST.E.64 [R10.64], R92 ;  /* 0x0000005c0a009985 */ /* 0x0003e2000c101b08 */
[----:B------:R-:W-:Y:S02]  /*1f910*/  IADD3 R18, R245, 0x68, RZ ;  /* 0x00000068f5127810 */ /* 0x000fe40007ffe0ff */
[----:B------:R-:W-:Y:S01]  /*1f920*/  SHF.R.S32.HI R17, RZ, 0x1f, R17 ;  /* 0x0000001fff117819 */ /* 0x000fe20000011411 */
[----:B------:R2:W-:Y:S01]  /*1f930*/  @!P0 ST.E.64 [R8.64], R60 ;  /* 0x0000003c08008985 */ /* 0x0005e2000c101b08 */
[----:B------:R-:W-:-:S02]  /*1f940*/  ISETP.GE.AND P1, PT, R18, c[0x0][0x3c8], PT ;  /* 0x0000f20012007a0c */ /* 0x000fc40003f26270 */
[----:B-1----:R-:W-:-:S04]  /*1f950*/  @!P5 LEA R10, P0, R19, R2, 0x2 ;  /* 0x00000002130ad211 */ /* 0x002fc800078010ff */
[----:B------:R-:W-:Y:S02]  /*1f960*/  @!P5 LEA.HI.X R11, R19, R4, R21, 0x2, P0 ;  /* 0x00000004130bd211 */ /* 0x000fe400000f1415 */
[C---:B--2---:R-:W-:Y:S02]  /*1f970*/  @!P4 LEA R8, P6, R16.reuse, R2, 0x2 ;  /* 0x000000021008c211 */ /* 0x044fe400078c10ff */
[----:B------:R-:W-:Y:S01]  /*1f980*/  IADD3 R19, R245, 0x58, RZ ;  /* 0x00000058f5137810 */ /* 0x000fe20007ffe0ff */
[----:B------:R1:W-:Y:S01]  /*1f990*/  @!P5 ST.E.64 [R10.64], R80 ;  /* 0x000000500a00d985 */ /* 0x0003e2000c101b08 */
[----:B------:R-:W-:Y:S02]  /*1f9a0*/  @!P4 LEA.HI.X R9, R16, R4, R17, 0x2, P6 ;  /* 0x000000041009c211 */ /* 0x000fe400030f1411 */
[----:B------:R-:W-:Y:S02]  /*1f9b0*/  @!P3 LEA R16, P5, R6, R2, 0x2 ;  /* 0x000000020610b211 */ /* 0x000fe400078a10ff */
[----:B------:R-:W-:Y:S01]  /*1f9c0*/  ISETP.GE.AND P0, PT, R5, c[0x0][0x3c8], PT ;  /* 0x0000f20005007a0c */ /* 0x000fe20003f06270 */
[----:B------:R2:W-:Y:S01]  /*1f9d0*/  @!P4 ST.E.64 [R8.64], R86 ;  /* 0x000000560800c985 */ /* 0x0005e2000c101b08 */
[----:B------:R-:W-:-:S02]  /*1f9e0*/  SHF.R.S32.HI R19, RZ, 0x1f, R19 ;  /* 0x0000001fff137819 */ /* 0x000fc40000011413 */
[----:B------:R-:W-:Y:S02]  /*1f9f0*/  IADD3 R21, R245, 0x60, RZ ;  /* 0x00000060f5157810 */ /* 0x000fe40007ffe0ff */
[----:B------:R-:W-:Y:S02]  /*1fa00*/  @!P2 LEA R14, P6, R20, R2, 0x2 ;  /* 0x00000002140ea211 */ /* 0x000fe400078c10ff */
[----:B------:R-:W-:-:S03]  /*1fa10*/  SHF.R.S32.HI R21, RZ, 0x1f, R21 ;  /* 0x0000001fff157819 */ /* 0x000fc60000011415 */
[----:B------:R-:W-:Y:S02]  /*1fa20*/  P2R R3, PR, RZ, 0x20 ;  /* 0x00000020ff037803 */ /* 0x000fe40000000000 */
[----:B------:R-:W-:Y:S02]  /*1fa30*/  @!P2 LEA.HI.X R15, R20, R4, R21, 0x2, P6 ;  /* 0x00000004140fa211 */ /* 0x000fe400030f1415 */
[----:B------:R-:W-:-:S04]  /*1fa40*/  ISETP.NE.AND P4, PT, R3, RZ, PT ;  /* 0x000000ff0300720c */ /* 0x000fc80003f85270 */
[----:B------:R-:W-:Y:S02]  /*1fa50*/  @!P3 LEA.HI.X R17, R6, R4, R19, 0x2, P4 ;  /* 0x000000040611b211 */ /* 0x000fe400020f1413 */
[C---:B------:R-:W-:Y:S02]  /*1fa60*/  IADD3 R19, R245.reuse, 0x68, RZ ;  /* 0x00000068f5137810 */ /* 0x040fe40007ffe0ff */
[----:B------:R-:W-:Y:S01]  /*1fa70*/  IADD3 R6, R245, 0x70, RZ ;  /* 0x00000070f5067810 */ /* 0x000fe20007ffe0ff */
[----:B------:R3:W-:Y:S01]  /*1fa80*/  @!P3 ST.E.64 [R16.64], R90 ;  /* 0x0000005a1000b985 */ /* 0x0007e2000c101b08 */
[----:B-1----:R-:W-:Y:S02]  /*1fa90*/  @!P1 LEA R10, P5, R18, R2, 0x2 ;  /* 0x00000002120a9211 */ /* 0x002fe400078a10ff */
[----:B------:R-:W-:Y:S01]  /*1faa0*/  SHF.R.S32.HI R19, RZ, 0x1f, R19 ;  /* 0x0000001fff137819 */ /* 0x000fe20000011413 */
[----:B------:R3:W-:Y:S01]  /*1fab0*/  @!P2 ST.E.64 [R14.64], R82 ;  /* 0x000000520e00a985 */ /* 0x0007e2000c101b08 */
[----:B------:R-:W-:-:S02]  /*1fac0*/  SHF.R.S32.HI R6, RZ, 0x1f, R6 ;  /* 0x0000001fff067819 */ /* 0x000fc40000011406 */
[C---:B--2---:R-:W-:Y:S02]  /*1fad0*/  @!P0 LEA R8, P4, R5.reuse, R2, 0x2 ;  /* 0x0000000205088211 */ /* 0x044fe400078810ff */
[-C--:B------:R-:W-:Y:S02]  /*1fae0*/  @!P1 LEA.HI.X R11, R18, R4.reuse, R19, 0x2, P5 ;  /* 0x00000004120b9211 */ /* 0x080fe400028f1413 */
[----:B------:R-:W-:Y:S02]  /*1faf0*/  @!P0 LEA.HI.X R9, R5, R4, R6, 0x2, P4 ;  /* 0x0000000405098211 */ /* 0x000fe400020f1406 */
[----:B------:R-:W-:Y:S01]  /*1fb00*/  IADD3 R5, R245, 0x78, RZ ;  /* 0x00000078f5057810 */ /* 0x000fe20007ffe0ff */
[----:B------:R3:W-:Y:S04]  /*1fb10*/  @!P1 ST.E.64 [R10.64], R66 ;  /* 0x000000420a009985 */ /* 0x0007e8000c101b08 */
[----:B------:R3:W-:Y:S01]  /*1fb20*/  @!P0 ST.E.64 [R8.64], R62 ;  /* 0x0000003e08008985 */ /* 0x0007e2000c101b08 */
[----:B------:R-:W-:-:S13]  /*1fb30*/  ISETP.GE.AND P0, PT, R5, c[0x0][0x3c8], PT ;  /* 0x0000f20005007a0c */ /* 0x000fda0003f06270 */
[----:B------:R-:W-:Y:S05]  /*1fb40*/  @P0 BRA `(.L_x_1098) ;  /* 0x00000b8000000947 */ /* 0x000fea0003800000 */
[----:B------:R-:W-:Y:S02]  /*1fb50*/  IADD3 R6, R245, 0x78, RZ ;  /* 0x00000078f5067810 */ /* 0x000fe40007ffe0ff */
[----:B------:R-:W-:Y:S02]  /*1fb60*/  LEA R2, P0, R5, R2, 0x2 ;  /* 0x0000000205027211 */ /* 0x000fe400078010ff */
[----:B------:R-:W-:-:S04]  /*1fb70*/  SHF.R.S32.HI R6, RZ, 0x1f, R6 ;  /* 0x0000001fff067819 */ /* 0x000fc80000011406 */
[----:B------:R-:W-:-:S05]  /*1fb80*/  LEA.HI.X R3, R5, R4, R6, 0x2, P0 ;  /* 0x0000000405037211 */ /* 0x000fca00000f1406 */
[----:B------:R1:W-:Y:S01]  /*1fb90*/  ST.E.64 [R2.64], R54 ;  /* 0x0000003602007985 */ /* 0x0003e2000c101b08 */
[----:B------:R-:W-:Y:S05]  /*1fba0*/  BRA `(.L_x_1098) ;  /* 0x00000b2000007947 */ /* 0x000fea0003800000 */
.L_x_1083:
[----:B------:R-:W2:Y:S04]  /*1fbb0*/  LDL.LU R3, [R1+0x1c] ;  /* 0x00001c0001037983 */ /* 0x000ea80000300800 */
[----:B------:R-:W3:Y:S01]  /*1fbc0*/  LDL R10, [R1+0x24] ;  /* 0x00002400010a7983 */ /* 0x000ee20000100800 */
[----:B------:R-:W-:Y:S01]  /*1fbd0*/  ISETP.NE.U32.AND P0, PT, RZ, c[0x0][0x508], PT ;  /* 0x00014200ff007a0c */ /* 0x000fe20003f05070 */
[----:B------:R-:W-:Y:S01]  /*1fbe0*/  IMAD.MOV.U32 R8, RZ, RZ, 0x4 ;  /* 0x00000004ff087424 */ /* 0x000fe200078e00ff */
[----:B------:R-:W-:Y:S01]  /*1fbf0*/  ISETP.NE.U32.AND P2, PT, RZ, c[0x0][0x500], PT ;  /* 0x00014000ff007a0c */ /* 0x000fe20003f45070 */
[----:B------:R-:W-:Y:S01]  /*1fc00*/  IMAD.MOV.U32 R21, RZ, RZ, c[0x0][0x388] ;  /* 0x0000e200ff157624 */ /* 0x000fe200078e00ff */
[----:B------:R-:W-:Y:S01]  /*1fc10*/  ISETP.NE.AND.EX P0, PT, RZ, c[0x0][0x50c], PT, P0 ;  /* 0x00014300ff007a0c */ /* 0x000fe20003f05300 */
[----:B------:R-:W-:Y:S01]  /*1fc20*/  IMAD.MOV.U32 R2, RZ, RZ, RZ ;  /* 0x000000ffff027224 */ /* 0x000fe200078e00ff */
[----:B------:R-:W-:Y:S01]  /*1fc30*/  ISETP.NE.AND.EX P2, PT, RZ, c[0x0][0x504], PT, P2 ;  /* 0x00014100ff007a0c */ /* 0x000fe20003f45320 */
[----:B---3--:R-:W-:-:S10]  /*1fc40*/  IMAD.WIDE R4, R10, R8, c[0x0][0x500] ;  /* 0x000140000a047625 */ /* 0x008fd400078e0208 */
[----:B------:R-:W-:Y:S02]  /*1fc50*/  @P0 IMAD.WIDE R8, R10, R8, c[0x0][0x508] ;  /* 0x000142000a080625 */ /* 0x000fe400078e0208 */
[----:B------:R3:W5:Y:S04]  /*1fc60*/  @P2 LDG.E R2, [R4.64] ;  /* 0x0000000804022981 */ /* 0x000768000c1e1900 */
[----:B------:R3:W5:Y:S01]  /*1fc70*/  @P0 LDG.E R21, [R8.64] ;  /* 0x0000000808150981 */ /* 0x000762000c1e1900 */
[----:B--2---:R-:W-:-:S04]  /*1fc80*/  ISETP.NE.AND P1, PT, R3, RZ, PT ;  /* 0x000000ff0300720c */ /* 0x004fc80003f25270 */
[----:B------:R-:W-:Y:S01]  /*1fc90*/  SEL R23, R3, c[0x0][0x3d4], P1 ;  /* 0x0000f50003177a07 */ /* 0x000fe20000800000 */
[----:B------:R-:W-:Y:S05]  /*1fca0*/  @P0 BRA `(.L_x_1104) ;  /* 0x0000004000000947 */ /* 0x000fea0003800000 */
[----:B------:R-:W-:Y:S05]  /*1fcb0*/  @!P2 BRA `(.L_x_1104) ;  /* 0x000000300000a947 */ /* 0x000fea0003800000 */
[----:B------:R2:W4:Y:S04]  /*1fcc0*/  LDG.E R3, [R4.64] ;  /* 0x0000000804037981 */ /* 0x000528000c1e1900 */
[----:B--23--:R-:W4:Y:S02]  /*1fcd0*/  LDG.E R4, [R4.64+0x4] ;  /* 0x0000040804047981 */ /* 0x00cf24000c1e1900 */
[----:B----45:R-:W-:Y:S02]  /*1fce0*/  IADD3 R21, -R3, R4, RZ ;  /* 0x0000000403157210 */ /* 0x030fe40007ffe1ff */
.L_x_1104:
[----:B---3--:R-:W2:Y:S01]  /*1fcf0*/  LDL.LU R4, [R1+0x20] ;  /* 0x0000200001047983 */ /* 0x008ea20000300800 */
[----:B------:R-:W-:Y:S01]  /*1fd00*/  SHF.R.S32.HI R3, RZ, 0x1f, R10 ;  /* 0x0000001fff037819 */ /* 0x000fe2000001140a */
[----:B------:R-:W-:Y:S01]  /*1fd10*/  BSSY B0, `(.L_x_1105) ;  /* 0x0000039000007945 */ /* 0x000fe20003800000 */
[----:B-----5:R-:W-:Y:S01]  /*1fd20*/  SHF.R.S32.HI R22, RZ, 0x1f, R2 ;  /* 0x0000001fff167819 */ /* 0x020fe20000011402 */
[----:B------:R-:W3:Y:S01]  /*1fd30*/  S2R R5, SR_TID.X ;  /* 0x0000000000057919 */ /* 0x000ee20000002100 */
[----:B------:R-:W-:-:S02]  /*1fd40*/  SEL R14, R10, RZ, !P2 ;  /* 0x000000ff0a0e7207 */ /* 0x000fc40005000000 */
[----:B------:R-:W-:Y:S02]  /*1fd50*/  SEL R25, R3, RZ, !P2 ;  /* 0x000000ff03197207 */ /* 0x000fe40005000000 */
[----:B---3--:R-:W-:Y:S02]  /*1fd60*/  ISETP.GT.AND P0, PT, R5, 0x7f, PT ;  /* 0x0000007f0500780c */ /* 0x008fe40003f04270 */
[----:B--2---:R-:W-:-:S11]  /*1fd70*/  LOP3.LUT R6, R4, 0xffff, RZ, 0xc0, !PT ;  /* 0x0000ffff04067812 */ /* 0x004fd600078ec0ff */
[----:B------:R-:W-:Y:S05]  /*1fd80*/  @P0 BRA `(.L_x_1106) ;  /* 0x0000031000000947 */ /* 0x000fea0003800000 */
[----:B------:R-:W2:Y:S01]  /*1fd90*/  LDL R4, [R1+0xc] ;  /* 0x00000c0001047983 */ /* 0x000ea20000100800 */
[----:B------:R-:W-:Y:S01]  /*1fda0*/  IMAD R3, R21, c[0x0][0x4e8], RZ ;  /* 0x00013a0015037a24 */ /* 0x000fe200078e02ff */
[----:B--2---:R-:W-:-:S04]  /*1fdb0*/  IADD3 R15, R4, R5, RZ ;  /* 0x00000005040f7210 */ /* 0x004fc80007ffe0ff */
[----:B------:R-:W-:-:S13]  /*1fdc0*/  ISETP.GE.AND P0, PT, R15, R3, PT ;  /* 0x000000030f00720c */ /* 0x000fda0003f06270 */
[----:B------:R-:W-:Y:S05]  /*1fdd0*/  @P0 BRA `(.L_x_1106) ;  /* 0x000002c000000947 */ /* 0x000fea0003800000 */
[----:B------:R-:W2:Y:S01]  /*1fde0*/  LDL.LU R26, [R1+0x28] ;  /* 0x00002800011a7983 */ /* 0x000ea20000300800 */
[----:B------:R-:W-:Y:S01]  /*1fdf0*/  IMAD.MOV.U32 R3, RZ, RZ, 0x368 ;  /* 0x00000368ff037424 */ /* 0x000fe200078e00ff */
[----:B------:R-:W-:-:S04]  /*1fe00*/  ISETP.GT.AND P2, PT, R23, 0x1, PT ;  /* 0x000000011700780c */ /* 0x000fc80003f44270 */
[----:B------:R-:W-:-:S04]  /*1fe10*/  SEL R3, R3, 0x328, P2 ;  /* 0x0000032803037807 */ /* 0x000fc80001000000 */
[----:B------:R3:W4:Y:S08]  /*1fe20*/  LDC.64 R10, c[0x0][R3+0x170] ;  /* 0x00005c00030a7b82 */ /* 0x0007300000000a00 */
[----:B------:R3:W5:Y:S08]  /*1fe30*/  LDC.64 R8, c[0x0][R3+0x168] ;  /* 0x00005a0003087b82 */ /* 0x0007700000000a00 */
[----:B------:R3:W1:Y:S08]  /*1fe40*/  LDC.64 R18, c[0x0][R3+0x178] ;  /* 0x00005e0003127b82 */ /* 0x0006700000000a00 */
[----:B------:R3:W1:Y:S02]  /*1fe50*/  LDC.64 R16, c[0x0][R3+0x160] ;  /* 0x0000580003107b82 */ /* 0x0006640000000a00 */
[----:B---3--:R-:W-:-:S02]  /*1fe60*/  IMAD.MOV.U32 R3, RZ, RZ, c[0x0][0x4e8] ;  /* 0x00013a00ff037624 */ /* 0x008fc400078e00ff */
[-C--:B----4-:R-:W-:Y:S02]  /*1fe70*/  IMAD R11, R11, R14.reuse, RZ ;  /* 0x0000000e0b0b7224 */ /* 0x090fe400078e02ff */
[C---:B------:R-:W-:Y:S01]  /*1fe80*/  IMAD.WIDE.U32 R4, R10.reuse, R14, RZ ;  /* 0x0000000e0a047225 */ /* 0x040fe200078e00ff */
[----:B------:R-:W-:Y:S02]  /*1fe90*/  ISETP.NE.AND P0, PT, R3, 0x1, PT ;  /* 0x000000010300780c */ /* 0x000fe40003f05270 */
[----:B------:R-:W-:Y:S01]  /*1fea0*/  MOV R3, R15 ;  /* 0x0000000f00037202 */ /* 0x000fe20000000f00 */
[----:B------:R-:W-:Y:S02]  /*1feb0*/  IMAD R11, R10, R25, R11 ;  /* 0x000000190a0b7224 */ /* 0x000fe400078e020b */
[-C--:B-----5:R-:W-:Y:S02]  /*1fec0*/  IMAD R20, R9, R6.reuse, RZ ;  /* 0x0000000609147224 */ /* 0x0a0fe400078e02ff */
        /* <DEDUP_REMOVED lines=8> */
[----:B------:R-:W-:Y:S02]  /*1ff50*/  IADD3.X R15, R5, R20, R22, P1, P0 ;  /* 0x00000014050f7210 */ /* 0x000fe40000fe0416 */
[----:B------:R-:W-:Y:S02]  /*1ff60*/  SHF.R.S32.HI R5, RZ, 0x1f, R3 ;  /* 0x0000001fff057819 */ /* 0x000fe40000011403 */
[----:B--2---:R-:W-:-:S05]  /*1ff70*/  SEL R10, R26, RZ, P2 ;  /* 0x000000ff1a0a7207 */ /* 0x004fca0001000000 */
[-C--:B-1----:R-:W-:Y:S02]  /*1ff80*/  IMAD R11, R19, R10.reuse, RZ ;  /* 0x0000000a130b7224 */ /* 0x082fe400078e02ff */
[----:B------:R-:W-:Y:S01]  /*1ff90*/  IMAD.WIDE.U32 R8, R18, R10, RZ ;  /* 0x0000000a12087225 */ /* 0x000fe200078e00ff */
[----:B------:R-:W-:-:S04]  /*1ffa0*/  SHF.R.S32.HI R10, RZ, 0x1f, R4 ;  /* 0x0000001fff0a7819 */ /* 0x000fc80000011404 */
[----:B------:R-:W-:Y:S01]  /*1ffb0*/  IADD3 R9, R9, R11, RZ ;  /* 0x0000000b09097210 */ /* 0x000fe20007ffe0ff */
[----:B------:R-:W-:Y:S01]  /*1ffc0*/  IMAD.MOV.U32 R11, RZ, RZ, c[0x0][0x4a8] ;  /* 0x00012a00ff0b7624 */ /* 0x000fe200078e00ff */
[----:B------:R-:W-:Y:S01]  /*1ffd0*/  IADD3 R8, P1, P0, R3, R24, R8 ;  /* 0x0000001803087210 */ /* 0x000fe2000783e008 */
[----:B------:R-:W-:-:S03]  /*1ffe0*/  IMAD R3, R17, R4, RZ ;  /* 0x0000000411037224 */ /* 0x000fc600078e02ff */
[----:B------:R-:W-:Y:S01]  /*1fff0*/  IADD3.X R9, R5, R15, R9, P1, P0 ;  /* 0x0000000f05097210 */ /* 0x000fe20000fe0409 */
[----:B------:R-:W-:-:S04]  /*20000*/  IMAD R3, R16, R10, R3 ;  /* 0x0000000a10037224 */ /* 0x000fc800078e0203 */
        /* <DEDUP_REMOVED lines=9> */
.L_x_1106:
[----:B------:R-:W-:Y:S05]  /*200a0*/  BSYNC B0 ;  /* 0x0000000000007941 */ /* 0x000fea0003800000 */
.L_x_1105:
        /* <DEDUP_REMOVED lines=13> */
[----:B--2---:R-:W-:-:S04]  /*20180*/  IADD3 R3, R0, R10, RZ ;  /* 0x0000000a00037210 */ /* 0x004fc80007ffe0ff */
[----:B------:R-:W-:Y:S01]  /*20190*/  MOV R2, R3 ;  /* 0x0000000300027202 */ /* 0x000fe20000000f00 */
[----:B------:R-:W-:-:S05]  /*201a0*/  @P0 IMAD.HI.U32 R9, R3, c[0x0][0x4ec], RZ ;  /* 0x00013b0003090a27 */ /* 0x000fca00078e00ff */
[----:B------:R-:W-:Y:S01]  /*201b0*/  @P0 SHF.R.U32.HI R2, RZ, c[0x0][0x4f0], R9 ;  /* 0x00013c00ff020a19 */ /* 0x000fe20000011609 */
[----:B------:R-:W-:-:S03]  /*201c0*/  IMAD R9, R14, c[0x0][0x3f4], R8 ;  /* 0x0000fd000e097a24 */ /* 0x000fc600078e0208 */
[----:B------:R-:W-:Y:S02]  /*201d0*/  SHF.R.S32.HI R8, RZ, 0x1f, R2 ;  /* 0x0000001fff087819 */ /* 0x000fe40000011402 */
[----:B------:R-:W-:Y:S02]  /*201e0*/  IADD3 R6, -R2, RZ, RZ ;  /* 0x000000ff02067210 */ /* 0x000fe40007ffe1ff */
[----:B------:R-:W-:Y:S01]  /*201f0*/  IADD3 R5, R5, R9, RZ ;  /* 0x0000000905057210 */ /* 0x000fe20007ffe0ff */
[----:B------:R-:W-:Y:S02]  /*20200*/  IMAD R8, R8, c[0x0][0x3e0], RZ ;  /* 0x0000f80008087a24 */ /* 0x000fe400078e02ff */
[----:B------:R-:W-:Y:S02]  /*20210*/  IMAD R6, R6, c[0x0][0x4e8], R3 ;  /* 0x00013a0006067a24 */ /* 0x000fe400078e0203 */
[C---:B------:R-:W-:Y:S02]  /*20220*/  IMAD R8, R2.reuse, c[0x0][0x3e4], R8 ;  /* 0x0000f90002087a24 */ /* 0x040fe400078e0208 */
[----:B------:R-:W-:Y:S01]  /*20230*/  IMAD.WIDE.U32 R2, R2, c[0x0][0x3e0], R4 ;  /* 0x0000f80002027a25 */ /* 0x000fe200078e0004 */
[----:B------:R-:W-:-:S04]  /*20240*/  SHF.R.S32.HI R4, RZ, 0x1f, R6 ;  /* 0x0000001fff047819 */ /* 0x000fc80000011406 */
[----:B------:R-:W-:Y:S01]  /*20250*/  IADD3 R3, R3, R8, RZ ;  /* 0x0000000803037210 */ /* 0x000fe20007ffe0ff */
[----:B------:R-:W-:Y:S01]  /*20260*/  IMAD R4, R4, c[0x0][0x3d8], RZ ;  /* 0x0000f60004047a24 */ /* 0x000fe200078e02ff */
[----:B------:R-:W-:-:S03]  /*20270*/  IADD3 R8, R101, R10, RZ ;  /* 0x0000000a65087210 */ /* 0x000fc60007ffe0ff */
[----:B------:R-:W-:-:S04]  /*20280*/  IMAD.WIDE.U32 R2, R6, c[0x0][0x3d8], R2 ;  /* 0x0000f60006027a25 */ /* 0x000fc800078e0002 */
[----:B------:R-:W-:Y:S01]  /*20290*/  IMAD R6, R6, c[0x0][0x3dc], R4 ;  /* 0x0000f70006067a24 */ /* 0x000fe200078e0204 */
[----:B------:R-:W-:-:S04]  /*202a0*/  LEA R9, P0, R2, c[0x0][0x380], 0x1 ;  /* 0x0000e00002097a11 */ /* 0x000fc800078008ff */
[----:B------:R-:W-:-:S04]  /*202b0*/  IADD3 R6, R3, R6, RZ ;  /* 0x0000000603067210 */ /* 0x000fc80007ffe0ff */
[----:B------:R-:W-:Y:S01]  /*202c0*/  LEA.HI.X R6, R2, c[0x0][0x384], R6, 0x1, P0 ;  /* 0x0000e10002067a11 */ /* 0x000fe200000f0c06 */
[----:B------:R-:W-:Y:S05]  /*202d0*/  BRA.DIV ~URZ, `(.L_x_1107) ;  /* 0x00003df27f007947 */ /* 0x000fea000b800000 */
[----:B------:R1:W2:Y:S02]  /*202e0*/  SHFL.IDX PT, R14, R6, RZ, 0x181f ;  /* 0x00181fff060e7589 */ /* 0x0002a400000e0000 */
.L_x_1183:
[----:B------:R-:W-:Y:S05]  /*202f0*/  BRA.DIV ~URZ, `(.L_x_1108) ;  /* 0x00003e427f007947 */ /* 0x000fea000b800000 */
[----:B------:R3:W4:Y:S02]  /*20300*/  SHFL.IDX PT, R2, R9, RZ, 0x181f ;  /* 0x00181fff09027589 */ /* 0x00072400000e0000 */
.L_x_1184:
[----:B------:R-:W-:Y:S01]  /*20310*/  IMAD R4, R21, c[0x0][0x4e8], RZ ;  /* 0x00013a0015047a24 */ /* 0x000fe200078e02ff */
[----:B------:R-:W-:Y:S04]  /*20320*/  BSSY B0, `(.L_x_1109) ;  /* 0x000000b000007945 */ /* 0x000fe80003800000 */
[----:B------:R-:W-:-:S13]  /*20330*/  ISETP.GE.AND P0, PT, R8, R4, PT ;  /* 0x000000040800720c */ /* 0x000fda0003f06270 */
[----:B------:R-:W-:Y:S05]  /*20340*/  @P0 BRA `(.L_x_1110) ;  /* 0x0000008000000947 */ /* 0x000fea0003800000 */
[----:B------:R-:W-:Y:S02]  /*20350*/  ISETP.GE.AND P1, PT, R76, c[0x0][0x3c8], PT ;  /* 0x0000f2004c007a0c */ /* 0x000fe40003f26270 */
[----:B------:R-:W-:-:S11]  /*20360*/  ISETP.GE.AND P0, PT, R211, c[0x0][0x3c8], PT ;  /* 0x0000f200d3007a0c */ /* 0x000fd60003f06270 */
[CC--:B----4-:R-:W-:Y:S02]  /*20370*/  @!P1 LEA R10, P3, R76.reuse, R2.reuse, 0x1 ;  /* 0x000000024c0a9211 */ /* 0x0d0fe400078608ff */
[C---:B------:R-:W-:Y:S02]  /*20380*/  @!P0 LEA R2, P2, R211.reuse, R2, 0x1 ;  /* 0x00000002d3028211 */ /* 0x040fe400078408ff */
[-C--:B--2---:R-:W-:Y:S02]  /*20390*/  @!P1 LEA.HI.X R11, R76, R14.reuse, R77, 0x1, P3 ;  /* 0x0000000e4c0b9211 */ /* 0x084fe400018f0c4d */
[----:B------:R-:W-:-:S03]  /*203a0*/  @!P0 LEA.HI.X R3, R211, R14, R237, 0x1, P2 ;  /* 0x0000000ed3038211 */ /* 0x000fc600010f0ced */
[----:B------:R2:W-:Y:S04]  /*203b0*/  @!P1 ST.E.128 [R10.64], RZ ;  /* 0x000000ff0a009985 */ /* 0x0005e8000c101d08 */
[----:B------:R2:W-:Y:S02]  /*203c0*/  @!P0 ST.E.128 [R2.64], RZ ;  /* 0x000000ff02008985 */ /* 0x0005e4000c101d08 */
.L_x_1110:
[----:B------:R-:W-:Y:S05]  /*203d0*/  BSYNC B0 ;  /* 0x0000000000007941 */ /* 0x000fea0003800000 */
.L_x_1109:
[----:B------:R-:W-:Y:S05]  /*203e0*/  BRA.DIV ~URZ, `(.L_x_1111) ;  /* 0x00003dc27f007947 */ /* 0x000fea000b800000 */
[----:B--2---:R2:W1:Y:S04]  /*203f0*/  SHFL.IDX PT, R14, R6, 0x1, 0x181f ;  /* 0x00381f00060e7f89 */ /* 0x00446800000e0000 */
[----:B----4-:R2:W4:Y:S02]  /*20400*/  SHFL.IDX PT, R2, R9, 0x1, 0x181f ;  /* 0x00381f0009027f89 */ /* 0x01052400000e0000 */
.L_x_1185:
        /* <DEDUP_REMOVED lines=8> */
[-C--:B-1----:R-:W-:Y:S02]  /*20490*/  @!P1 LEA.HI.X R11, R76, R14.reuse, R77, 0x1, P3 ;  /* 0x0000000e4c0b9211 */ /* 0x082fe400018f0c4d */
[----:B------:R-:W-:-:S03]  /*204a0*/  @!P0 LEA.HI.X R3, R211, R14, R237, 0x1, P2 ;  /* 0x0000000ed3038211 */ /* 0x000fc600010f0ced */
[----:B------:R1:W-:Y:S04]  /*204b0*/  @!P1 ST.E.128 [R10.64], RZ ;  /* 0x000000ff0a009985 */ /* 0x0003e8000c101d08 */
[----:B------:R1:W-:Y:S02]  /*204c0*/  @!P0 ST.E.128 [R2.64], RZ ;  /* 0x000000ff02008985 */ /* 0x0003e4000c101d08 */
.L_x_1113:
[----:B------:R-:W-:Y:S05]  /*204d0*/  BSYNC B0 ;  /* 0x0000000000007941 */ /* 0x000fea0003800000 */
.L_x_1112:
[----:B------:R-:W-:Y:S05]  /*204e0*/  BRA.DIV ~URZ, `(.L_x_1114) ;  /* 0x00003d927f007947 */ /* 0x000fea000b800000 */
[----:B-1----:R1:W2:Y:S02]  /*204f0*/  SHFL.IDX PT, R14, R6, 0x2, 0x181f ;  /* 0x00581f00060e7f89 */ /* 0x0022a400000e0000 */
.L_x_1186:
[----:B------:R-:W-:Y:S05]  /*20500*/  BRA.DIV ~URZ, `(.L_x_1115) ;  /* 0x00003de27f007947 */ /* 0x000fea000b800000 */
[----:B----4-:R4:W1:Y:S02]  /*20510*/  SHFL.IDX PT, R2, R9, 0x2, 0x181f ;  /* 0x00581f0009027f89 */ /* 0x01086400000e0000 */
.L_x_1187:
[----:B------:R-:W-:Y:S01]  /*20520*/  IADD3 R3, R8, 0x40, RZ ;  /* 0x0000004008037810 */ /* 0x000fe20007ffe0ff */
[----:B------:R-:W-:Y:S03]  /*20530*/  BSSY B0, `(.L_x_1116) ;  /* 0x000000b000007945 */ /* 0x000fe60003800000 */
[----:B------:R-:W-:-:S13]  /*20540*/  ISETP.GE.AND P0, PT, R3, R4, PT ;  /* 0x000000040300720c */ /* 0x000fda0003f06270 */
[----:B------:R-:W-:Y:S05]  /*20550*/  @P0 BRA `(.L_x_1117) ;  /* 0x0000008000000947 */ /* 0x000fea0003800000 */
[----:B------:R-:W-:Y:S02]  /*20560*/  ISETP.GE.AND P1, PT, R76, c[0x0][0x3c8], PT ;  /* 0x0000f2004c007a0c */ /* 0x000fe40003f26270 */
[----:B------:R-:W-:-:S11]  /*20570*/  ISETP.GE.AND P0, PT, R211, c[0x0][0x3c8], PT ;  /* 0x0000f200d3007a0c */ /* 0x000fd60003f06270 */
[CC--:B-1----:R-:W-:Y:S02]  /*20580*/  @!P1 LEA R10, P3, R76.reuse, R2.reuse, 0x1 ;  /* 0x000000024c0a9211 */ /* 0x0c2fe400078608ff */
[C---:B------:R-:W-:Y:S02]  /*20590*/  @!P0 LEA R2, P2, R211.reuse, R2, 0x1 ;  /* 0x00000002d3028211 */ /* 0x040fe400078408ff */
[-C--:B--2---:R-:W-:Y:S02]  /*205a0*/  @!P1 LEA.HI.X R11, R76, R14.reuse, R77, 0x1, P3 ;  /* 0x0000000e4c0b9211 */ /* 0x084fe400018f0c4d */
[----:B------:R-:W-:-:S03]  /*205b0*/  @!P0 LEA.HI.X R3, R211, R14, R237, 0x1, P2 ;  /* 0x0000000ed3038211 */ /* 0x000fc600010f0ced */
[----:B------:R1:W-:Y:S04]  /*205c0*/  @!P1 ST.E.128 [R10.64], RZ ;  /* 0x000000ff0a009985 */ /* 0x0003e8000c101d08 */
[----:B------:R1:W-:Y:S02]  /*205d0*/  @!P0 ST.E.128 [R2.64], RZ ;  /* 0x000000ff02008985 */ /* 0x0003e4000c101d08 */
.L_x_1117:
[----:B------:R-:W-:Y:S05]  /*205e0*/  BSYNC B0 ;  /* 0x0000000000007941 */ /* 0x000fea0003800000 */
.L_x_1116:
[----:B------:R-:W-:Y:S05]  /*205f0*/  BRA.DIV ~URZ, `(.L_x_1118) ;  /* 0x00003d627f007947 */ /* 0x000fea000b800000 */
[----:B-12---:R-:W1:Y:S04]  /*20600*/  SHFL.IDX PT, R6, R6, 0x3, 0x181f ;  /* 0x00781f0006067f89 */ /* 0x006e6800000e0000 */
[----:B------:R2:W3:Y:S02]  /*20610*/  SHFL.IDX PT, R2, R9, 0x3, 0x181f ;  /* 0x00781f0009027f89 */ /* 0x0004e400000e0000 */
.L_x_1188:
[----:B------:R-:W-:-:S04]  /*20620*/  IADD3 R8, R8, 0x60, RZ ;  /* 0x0000006008087810 */ /* 0x000fc80007ffe0ff */
[----:B------:R-:W-:-:S13]  /*20630*/  ISETP.GE.AND P0, PT, R8, R4, PT ;  /* 0x000000040800720c */ /* 0x000fda0003f06270 */
[----:B------:R-:W-:Y:S05]  /*20640*/  @P0 BRA `(.L_x_1098) ;  /* 0x0000008000000947 */ /* 0x000fea0003800000 */
[----:B------:R-:W-:Y:S02]  /*20650*/  ISETP.GE.AND P1, PT, R76, c[0x0][0x3c8], PT ;  /* 0x0000f2004c007a0c */ /* 0x000fe40003f26270 */
[----:B------:R-:W-:-:S11]  /*20660*/  ISETP.GE.AND P0, PT, R211, c[0x0][0x3c8], PT ;  /* 0x0000f200d3007a0c */ /* 0x000fd60003f06270 */
[CC--:B---3--:R-:W-:Y:S02]  /*20670*/  @!P1 LEA R4, P3, R76.reuse, R2.reuse, 0x1 ;  /* 0x000000024c049211 */ /* 0x0c8fe400078608ff */
[C---:B------:R-:W-:Y:S02]  /*20680*/  @!P0 LEA R2, P2, R211.reuse, R2, 0x1 ;  /* 0x00000002d3028211 */ /* 0x040fe400078408ff */
[-C--:B-1----:R-:W-:Y:S02]  /*20690*/  @!P1 LEA.HI.X R5, R76, R6.reuse, R77, 0x1, P3 ;  /* 0x000000064c059211 */ /* 0x082fe400018f0c4d */
[----:B------:R-:W-:-:S03]  /*206a0*/  @!P0 LEA.HI.X R3, R211, R6, R237, 0x1, P2 ;  /* 0x00000006d3038211 */ /* 0x000fc600010f0ced */
[----:B------:R1:W-:Y:S04]  /*206b0*/  @!P1 ST.E.128 [R4.64], RZ ;  /* 0x000000ff04009985 */ /* 0x0003e8000c101d08 */
[----:B------:R1:W-:Y:S02]  /*206c0*/  @!P0 ST.E.128 [R2.64], RZ ;  /* 0x000000ff02008985 */ /* 0x0003e4000c101d08 */
.L_x_1098:
[----:B------:R-:W-:Y:S05]  /*206d0*/  BSYNC B1 ;  /* 0x0000000000017941 */ /* 0x000fea0003800000 */
.L_x_1082:
[----:B-1-34-:R-:W3:Y:S02]  /*206e0*/  LDL R2, [R1+0x5c] ;  /* 0x00005c0001027983 */ /* 0x01aee40000100800 */
[----:B---3--:R-:W-:-:S13]  /*206f0*/  ISETP.NE.AND P0, PT, R2, RZ, PT ;  /* 0x000000ff0200720c */ /* 0x008fda0003f05270 */
[----:B------:R-:W-:Y:S01]  /*20700*/  @P0 WARPSYNC 0xffffffff ;  /* 0xffffffff00000948 */ /* 0x000fe20003800000 */
[----:B------:R-:W-:Y:S06]  /*20710*/  @P0 BAR.SYNC.DEFER_BLOCKING 0x5, 0x100 ;  /* 0x0144000000000b1d */ /* 0x000fec0000010000 */
[----:B--2---:R-:W1:Y:S04]  /*20720*/  @P0 LDS.128 R8, [0xe100] ;  /* 0x00e10000ff080984 */ /* 0x004e680000000c00 */
        /* <DEDUP_REMOVED lines=10> */
.L_x_1189:
[----:B------:R-:W-:Y:S05]  /*207d0*/  BRA.DIV ~URZ, `(.L_x_1121) ;  /* 0x00003cc27f007947 */ /* 0x000fea000b800000 */
[----:B------:R3:W4:Y:S02]  /*207e0*/  SHFL.IDX PT, R9, R70, 0x1, 0x1f ;  /* 0x00201f0046097f89 */ /* 0x00072400000e0000 */
.L_x_1190:
        /* <DEDUP_REMOVED lines=19> */
.L_x_1191:
        /* <DEDUP_REMOVED lines=16> */
.L_x_1192:
[----:B---3--:R-:W-:Y:S01]  /*20a20*/  IMAD R2, R2, c[0x0][0x538], RZ ;  /* 0x00014e0002027a24 */ /* 0x008fe200078e02ff */
[----:B------:R-:W-:Y:S04]  /*20a30*/  BSSY B1, `(.L_x_1124) ;  /* 0x00000cf000017945 */ /* 0x000fe80003800000 */
[----:B----4-:R-:W-:-:S04]  /*20a40*/  IADD3 R9, R2, R9, RZ ;  /* 0x0000000902097210 */ /* 0x010fc80007ffe0ff */
[----:B--2---:R-:W-:-:S13]  /*20a50*/  ISETP.GT.AND P0, PT, R9, R10, PT ;  /* 0x0000000a0900720c */ /* 0x004fda0003f04270 */
[----:B------:R-:W-:Y:S05]  /*20a60*/  @P0 BRA `(.L_x_1125) ;  /* 0x0000026000000947 */ /* 0x000fea0003800000 */
.L_x_1129:
        /* <DEDUP_REMOVED lines=18> */
.L_x_1193:
        /* <DEDUP_REMOVED lines=16> */
.L_x_1194:
[----:B--2---:R-:W-:-:S05]  /*20c90*/  IMAD R2, R2, c[0x0][0x538], RZ ;  /* 0x00014e0002027a24 */ /* 0x004fca00078e02ff */
[----:B------:R-:W-:-:S04]  /*20ca0*/  IADD3 R9, R2, R9, RZ ;  /* 0x0000000902097210 */ /* 0x000fc80007ffe0ff */
[----:B------:R-:W-:-:S13]  /*20cb0*/  ISETP.GT.AND P0, PT, R9, R10, PT ;  /* 0x0000000a0900720c */ /* 0x000fda0003f04270 */
[----:B-1----:R-:W-:Y:S05]  /*20cc0*/  @!P0 BRA `(.L_x_1129) ;  /* 0xfffffda000008947 */ /* 0x002fea000383ffff */
.L_x_1125:
[----:B------:R-:W-:-:S05]  /*20cd0*/  IADD3 R14, -R2, R9, RZ ;  /* 0x00000009020e7210 */ /* 0x000fca0007ffe1ff */
[----:B------:R-:W-:-:S05]  /*20ce0*/  IMAD R2, R4, c[0x0][0x538], R14 ;  /* 0x00014e0004027a24 */ /* 0x000fca00078e020e */
[----:B------:R-:W-:Y:S01]  /*20cf0*/  ISETP.GT.AND P0, PT, R2, R10, PT ;  /* 0x0000000a0200720c */ /* 0x000fe20003f04270 */
[----:B------:R-:W-:-:S12]  /*20d00*/  BRA.DIV ~URZ, `(.L_x_1130) ;  /* 0x00003be27f007947 */ /* 0x000fd8000b800000 */
[----:B------:R-:W-:-:S03]  /*20d10*/  VOTE.ANY R15, PT, !P0 ;  /* 0x00000000000f7806 */ /* 0x000fc600040e0100 */
.L_x_1195:
[----:B------:R-:W2:Y:S01]  /*20d20*/  LDL.LU R2, [R1+0x24] ;  /* 0x0000240001027983 */ /* 0x000ea20000300800 */
[----:B------:R-:W2:Y:S02]  /*20d30*/  POPC R9, R15 ;  /* 0x0000000f00097309 */ /* 0x000ea40000000000 */
[----:B--2---:R-:W-:-:S05]  /*20d40*/  IADD3 R2, R9, R2, RZ ;  /* 0x0000000209027210 */ /* 0x004fca0007ffe0ff */
[----:B------:R2:W-:Y:S01]  /*20d50*/  STL [R1+0x24], R2 ;  /* 0x0000240201007387 */ /* 0x0005e20000100800 */
[----:B------:R-:W-:Y:S05]  /*20d60*/  BRA.DIV ~URZ, `(.L_x_1131) ;  /* 0x00003bc27f007947 */ /* 0x000fea000b800000 */
[----:B------:R3:W4:Y:S04]  /*20d70*/  SHFL.IDX PT, R11, R6, R9, 0x1f ;  /* 0x00001f09060b7589 */ /* 0x00072800000e0000 */
[----:B------:R3:W1:Y:S02]  /*20d80*/  SHFL.IDX PT, R6, R8, R9, 0x1f ;  /* 0x00001f0908067589 */ /* 0x00066400000e0000 */
.L_x_1196:
[----:B------:R-:W-:Y:S01]  /*20d90*/  ISETP.NE.AND P0, PT, R15, RZ, PT ;  /* 0x000000ff0f00720c */ /* 0x000fe20003f05270 */
[----:B------:R-:W-:-:S12]  /*20da0*/  BSSY B0, `(.L_x_1132) ;  /* 0x0000005000007945 */ /* 0x000fd80003800000 */
[----:B------:R-:W-:Y:S05]  /*20db0*/  @!P0 BRA `(.L_x_1133) ;  /* 0x0000003000008947 */ /* 0x000fea0003800000 */
[----:B---3--:R-:W-:Y:S01]  /*20dc0*/  IADD3 R9, R9, -0x1, RZ ;  /* 0xffffffff09097810 */ /* 0x008fe20007ffe0ff */
[----:B------:R-:W-:Y:S05]  /*20dd0*/  BRA.DIV ~URZ, `(.L_x_1134) ;  /* 0x00003c227f007947 */ /* 0x000fea000b800000 */
[----:B------:R3:W2:Y:S02]  /*20de0*/  SHFL.IDX PT, R16, R4, R9, 0x1f ;  /* 0x00001f0904107589 */ /* 0x0006a400000e0000 */
.L_x_1133:
[----:B------:R-:W-:Y:S05]  /*20df0*/  BSYNC B0 ;  /* 0x0000000000007941 */ /* 0x000fea0003800000 */
.L_x_1132:
[----:B--2---:R-:W-:Y:S01]  /*20e00*/  IMAD R2, R16, c[0x0][0x538], R14 ;  /* 0x00014e0010027a24 */ /* 0x004fe200078e020e */
[----:B-1----:R-:W-:Y:S01]  /*20e10*/  ISETP.NE.AND P0, PT, R6, 0x1, PT ;  /* 0x000000010600780c */ /* 0x002fe20003f05270 */
[----:B------:R-:W-:Y:S03]  /*20e20*/  BSSY B0, `(.L_x_1135) ;  /* 0x0000086000007945 */ /* 0x000fe60003800000 */
[----:B------:R1:W-:Y:S01]  /*20e30*/  STL [R1+0x18], R2 ;  /* 0x0000180201007387 */ /* 0x0003e20000100800 */
[----:B------:R-:W-:-:S08]  /*20e40*/  IADD3 R10, -R2, R10, RZ ;  /* 0x0000000a020a7210 */ /* 0x000fd00007ffe1ff */
[----:B------:R-:W-:Y:S05]  /*20e50*/  @!P0 BRA `(.L_x_1136) ;  /* 0x000003e000008947 */ /* 0x000fea0003800000 */
[-C--:B----4-:R-:W-:Y:S02]  /*20e60*/  IABS R3, R11.reuse ;  /* 0x0000000b00037213 */ /* 0x090fe40000000000 */
[----:B------:R-:W-:Y:S02]  /*20e70*/  IABS R14, R11 ;  /* 0x0000000b000e7213 */ /* 0x000fe40000000000 */
[----:B-1----:R-:W1:Y:S08]  /*20e80*/  I2F.RP R2, R3 ;  /* 0x0000000300027306 */ /* 0x002e700000209400 */
[----:B-1----:R-:W1:Y:S02]  /*20e90*/  MUFU.RCP R2, R2 ;  /* 0x0000000200027308 */ /* 0x002e640000001000 */
[----:B-1----:R-:W-:-:S06]  /*20ea0*/  IADD3 R2, R2, 0xffffffe, RZ ;  /* 0x0ffffffe02027810 */ /* 0x002fcc0007ffe0ff */
[----:B------:R1:W2:Y:S02]  /*20eb0*/  F2I.FTZ.U32.TRUNC.NTZ R5, R2 ;  /* 0x0000000200057305 */ /* 0x0002a4000021f000 */
[----:B-1----:R-:W-:Y:S01]  /*20ec0*/  IABS R2, R6 ;  /* 0x0000000600027213 */ /* 0x002fe20000000000 */
[----:B--23--:R-:W-:-:S04]  /*20ed0*/  IMAD.MOV R4, RZ, RZ, -R5 ;  /* 0x000000ffff047224 */ /* 0x00cfc800078e0a05 */
[----:B------:R-:W-:Y:S01]  /*20ee0*/  IMAD.MOV.U32 R8, RZ, RZ, R2 ;  /* 0x000000ffff087224 */ /* 0x000fe200078e0002 */
[----:B------:R-:W-:Y:S01]  /*20ef0*/  IABS R2, R10 ;  /* 0x0000000a00027213 */ /* 0x000fe20000000000 */
[----:B------:R-:W-:Y:S02]  /*20f00*/  IMAD R9, R4, R3, RZ ;  /* 0x0000000304097224 */ /* 0x000fe400078e02ff */
[----:B------:R-:W-:Y:S01]  /*20f10*/  IMAD.MOV.U32 R4, RZ, RZ, RZ ;  /* 0x000000ffff047224 */ /* 0x000fe200078e00ff */
[----:B------:R-:W1:Y:S03]  /*20f20*/  I2F.RP R15, R8 ;  /* 0x00000008000f7306 */ /* 0x000e660000209400 */
[----:B------:R-:W-:-:S04]  /*20f30*/  IMAD.HI.U32 R9, R5, R9, R4 ;  /* 0x0000000905097227 */ /* 0x000fc800078e0004 */
[----:B------:R-:W-:Y:S02]  /*20f40*/  IMAD.MOV.U32 R4, RZ, RZ, R2 ;  /* 0x000000ffff047224 */ /* 0x000fe400078e0002 */
[----:B------:R-:W-:-:S05]  /*20f50*/  IMAD.MOV R2, RZ, RZ, -R14 ;  /* 0x000000ffff027224 */ /* 0x000fca00078e0a0e */
[----:B------:R-:W-:Y:S01]  /*20f60*/  MOV R5, R2 ;  /* 0x0000000200057202 */ /* 0x000fe20000000f00 */
[----:B------:R-:W-:-:S04]  /*20f70*/  IMAD.HI.U32 R2, R9, R4, RZ ;  /* 0x0000000409027227 */ /* 0x000fc800078e00ff */
[----:B------:R-:W-:Y:S02]  /*20f80*/  IMAD R4, R2, R5, R4 ;  /* 0x0000000502047224 */ /* 0x000fe400078e0204 */
[----:B-1----:R-:W1:Y:S03]  /*20f90*/  MUFU.RCP R5, R15 ;  /* 0x0000000f00057308 */ /* 0x002e660000001000 */
        /* <DEDUP_REMOVED lines=9> */
[----:B------:R-:W-:Y:S01]  /*21030*/  @P2 IADD3 R2, R2, 0x1, RZ ;  /* 0x0000000102022810 */ /* 0x000fe20007ffe0ff */
[----:B-1----:R-:W-:-:S05]  /*21040*/  IMAD.MOV R3, RZ, RZ, -R5 ;  /* 0x000000ffff037224 */ /* 0x002fca00078e0a05 */
[----:B------:R-:W-:Y:S01]  /*21050*/  @!P1 IMAD.MOV R2, RZ, RZ, -R2 ;  /* 0x000000ffff029224 */ /* 0x000fe200078e0a02 */
[----:B------:R-:W-:Y:S02]  /*21060*/  MOV R4, R3 ;  /* 0x0000000300047202 */ /* 0x000fe40000000f00 */
[----:B------:R-:W-:Y:S02]  /*21070*/  @!P0 LOP3.LUT R2, RZ, R11, RZ, 0x33, !PT ;  /* 0x0000000bff028212 */ /* 0x000fe400078e33ff */
[----:B------:R-:W-:Y:S01]  /*21080*/  IABS R3, R6 ;  /* 0x0000000600037213 */ /* 0x000fe20000000000 */
[----:B------:R-:W-:Y:S01]  /*21090*/  IMAD R9, R4, R8, RZ ;  /* 0x0000000804097224 */ /* 0x000fe200078e02ff */
[----:B------:R-:W-:Y:S01]  /*210a0*/  IABS R15, R2 ;  /* 0x00000002000f7213 */ /* 0x000fe20000000000 */
[----:B------:R-:W-:Y:S02]  /*210b0*/  IMAD.MOV.U32 R4, RZ, RZ, RZ ;  /* 0x000000ffff047224 */ /* 0x000fe400078e00ff */
[----:B------:R-:W-:-:S02]  /*210c0*/  IMAD.MOV R14, RZ, RZ, -R3 ;  /* 0x000000ffff0e7224 */ /* 0x000fc400078e0a03 */
[----:B------:R-:W-:-:S03]  /*210d0*/  IMAD.HI.U32 R3, R5, R9, R4 ;  /* 0x0000000905037227 */ /* 0x000fc600078e0004 */
[----:B------:R-:W-:Y:S01]  /*210e0*/  MOV R5, R14 ;  /* 0x0000000e00057202 */ /* 0x000fe20000000f00 */
        /* <DEDUP_REMOVED lines=18> */
[----:B------:R-:W-:-:S05]  /*21210*/  IMAD R2, R4, 0x10000, R2 ;  /* 0x0001000004027824 */ /* 0x000fca00078e0202 */
[----:B------:R1:W-:Y:S01]  /*21220*/  STL [R1+0x20], R2 ;  /* 0x0000200201007387 */ /* 0x0003e20000100800 */
[----:B------:R-:W-:Y:S05]  /*21230*/  BRA `(.L_x_1137) ;  /* 0x0000044000007947 */ /* 0x000fea0003800000 */
.L_x_1136:
[----:B---3--:R-:W2:Y:S01]  /*21240*/  LDL R4, [R1+0x24] ;  /* 0x0000240001047983 */ /* 0x008ea20000100800 */
[----:B-1----:R-:W-:-:S04]  /*21250*/  IMAD.MOV.U32 R2, RZ, RZ, 0x4 ;  /* 0x00000004ff027424 */ /* 0x002fc800078e00ff */
[----:B--2---:R-:W-:-:S05]  /*21260*/  IMAD.WIDE R2, R4, R2, c[0x0][0x590] ;  /* 0x0001640004027625 */ /* 0x004fca00078e0202 */
[----:B------:R-:W2:Y:S02]  /*21270*/  LDG.E R4, [R2.64] ;  /* 0x0000000802047981 */ /* 0x000ea4000c1e1900 */
[----:B--2-4-:R-:W-:-:S05]  /*21280*/  IMAD R15, R4, R11, RZ ;  /* 0x0000000b040f7224 */ /* 0x014fca00078e02ff */
        /* <DEDUP_REMOVED lines=16> */
[----:B------:R-:W-:Y:S02]  /*21390*/  IMAD R3, R2, R3, R6 ;  /* 0x0000000302037224 */ /* 0x000fe400078e0206 */
[----:B------:R-:W-:-:S03]  /*213a0*/  IMAD.MOV.U32 R8, RZ, RZ, RZ ;  /* 0x000000ffff087224 */ /* 0x000fc600078e00ff */
        /* <DEDUP_REMOVED lines=19> */
[----:B------:R-:W1:Y:S08]  /*214e0*/  I2F.RP R5, R4 ;  /* 0x0000000400057306 */ /* 0x000e700000209400 */
[----:B-1----:R-:W1:Y:S02]  /*214f0*/  MUFU.RCP R5, R5 ;  /* 0x0000000500057308 */ /* 0x002e640000001000 */
[----:B-1----:R-:W-:-:S06]  /*21500*/  IADD3 R5, R5, 0xffffffe, RZ ;  /* 0x0ffffffe05057810 */ /* 0x002fcc0007ffe0ff */
[----:B------:R-:W1:Y:S02]  /*21510*/  F2I.FTZ.U32.TRUNC.NTZ R9, R5 ;  /* 0x0000000500097305 */ /* 0x000e64000021f000 */
[----:B-1----:R-:W-:-:S04]  /*21520*/  IMAD.MOV R5, RZ, RZ, -R9 ;  /* 0x000000ffff057224 */ /* 0x002fc800078e0a09 */
[----:B------:R-:W-:Y:S01]  /*21530*/  IMAD R10, R5, R4, RZ ;  /* 0x00000004050a7224 */ /* 0x000fe200078e02ff */
[----:B------:R-:W-:Y:S01]  /*21540*/  MOV R5, R3 ;  /* 0x0000000300057202 */ /* 0x000fe20000000f00 */
[----:B------:R-:W-:Y:S02]  /*21550*/  IMAD.MOV R3, RZ, RZ, -R15 ;  /* 0x000000ffff037224 */ /* 0x000fe400078e0a0f */
        /* <DEDUP_REMOVED lines=16> */
[----:B------:R-:W-:-:S05]  /*21660*/  IMAD R2, R3, R4, R6 ;  /* 0x0000000403027224 */ /* 0x000fca00078e0206 */
[----:B------:R1:W-:Y:S02]  /*21670*/  STL [R1+0x20], R2 ;  /* 0x0000200201007387 */ /* 0x0003e40000100800 */
.L_x_1137:
[----:B------:R-:W-:Y:S05]  /*21680*/  BSYNC B0 ;  /* 0x0000000000007941 */ /* 0x000fea0003800000 */
.L_x_1135:
[----:B------:R-:W-:-:S04]  /*21690*/  LOP3.LUT R3, RZ, R3, RZ, 0x33, !PT ;  /* 0x00000003ff037212 */ /* 0x000fc800078e33ff */
[----:B-1----:R-:W-:-:S05]  /*216a0*/  IADD3 R2, R3, R11, RZ ;  /* 0x0000000b03027210 */ /* 0x002fca0007ffe0ff */
[----:B------:R1:W-:Y:S01]  /*216b0*/  STL [R1+0x1c], R2 ;  /* 0x00001c0201007387 */ /* 0x0003e20000100800 */
[----:B------:R-:W-:Y:S05]  /*216c0*/  BRA `(.L_x_1138) ;  /* 0x0000005000007947 */ /* 0x000fea0003800000 */
.L_x_1126:
[----:B------:R-:W-:Y:S01]  /*216d0*/  MOV R2, c[0x0][0x53c] ;  /* 0x00014f0000027a02 */ /* 0x000fe20000000f00 */
[----:B------:R2:W-:Y:S04]  /*216e0*/  STL [R1+0x18], R10 ;  /* 0x0000180a01007387 */ /* 0x0005e80000100800 */
[----:B------:R2:W-:Y:S04]  /*216f0*/  STL [R1+0x1c], RZ ;  /* 0x00001cff01007387 */ /* 0x0005e80000100800 */
[----:B------:R2:W-:Y:S04]  /*21700*/  STL [R1+0x20], RZ ;  /* 0x000020ff01007387 */ /* 0x0005e80000100800 */
[----:B------:R2:W-:Y:S02]  /*21710*/  STL [R1+0x24], R2 ;  /* 0x0000240201007387 */ /* 0x0005e40000100800 */
.L_x_1138:
[----:B------:R-:W-:Y:S05]  /*21720*/  BSYNC B1 ;  /* 0x0000000000017941 */ /* 0x000fea0003800000 */
.L_x_1124:
        /* <DEDUP_REMOVED lines=9> */
.L_x_1119:
[----:B-1----:R-:W3:Y:S02]  /*217c0*/  LDL R2, [R1+0x24] ;  /* 0x0000240001027983 */ /* 0x002ee40000100800 */
[----:B---3--:R-:W-:-:S13]  /*217d0*/  ISETP.GE.AND P0, PT, R2, c[0x0][0x53c], PT ;  /* 0x00014f0002007a0c */ /* 0x008fda0003f06270 */
[----:B--2---:R-:W-:Y:S01]  /*217e0*/  @P0 CALL.REL.NOINC `(.L_x_1139) ;  /* 0x0000001000000944 */ /* 0x004fe20003c00000 */
[----:B------:R-:W-:Y:S05]  /*217f0*/  BRA `(.L_x_1140) ;  /* 0xfffe053000007947 */ /* 0x000fea000383ffff */
.L_x_1139:
[----:B------:R-:W-:Y:S05]  /*21800*/  EXIT ;  /* 0x000000000000794d */ /* 0x000fea0003800000 */
.L_x_893:
[----:B------:R-:W-:Y:S02]  /*21810*/  MOV R3, 0x1 ;  /* 0x0000000100037802 */ /* 0x000fe40000000f00 */
[----:B------:R-:W-:Y:S02]  /*21820*/  MOV R4, 0x21840 ;  /* 0x0002184000047802 */ /* 0x000fe40000000f00 */
[----:B------:R-:W-:Y:S05]  /*21830*/  CALL.REL.NOINC `($__internal_16_$__cuda_sm70_shflsync_up_p) ;  /* 0x000032f000007944 */ /* 0x000fea0003c00000 */
[----:B------:R-:W-:Y:S01]  /*21840*/  MOV R0, R3 ;  /* 0x0000000300007202 */ /* 0x000fe20000000f00 */
[----:B------:R-:W-:Y:S05]  /*21850*/  BRA `(.L_x_1141) ;  /* 0xfffdec0000007947 */ /* 0x000fea000383ffff */
.L_x_894:
[----:B------:R-:W-:Y:S02]  /*21860*/  MOV R3, 0x2 ;  /* 0x0000000200037802 */ /* 0x000fe40000000f00 */
[----:B------:R-:W-:Y:S02]  /*21870*/  MOV R4, 0x21890 ;  /* 0x0002189000047802 */ /* 0x000fe40000000f00 */
[----:B------:R-:W-:Y:S05]  /*21880*/  CALL.REL.NOINC `($__internal_16_$__cuda_sm70_shflsync_up_p) ;  /* 0x000032a000007944 */ /* 0x000fea0003c00000 */
[----:B------:R-:W-:Y:S02]  /*21890*/  SEL R0, R3, RZ, P4 ;  /* 0x000000ff03007207 */ /* 0x000fe40002000000 */
[----:B------:R-:W-:Y:S02]  /*218a0*/  MOV R3, 0x4 ;  /* 0x0000000400037802 */ /* 0x000fe40000000f00 */
[----:B------:R-:W-:Y:S01]  /*218b0*/  MOV R4, 0x218f0 ;  /* 0x000218f000047802 */ /* 0x000fe20000000f00 */
[----:B------:R-:W-:-:S04]  /*218c0*/  IMAD.IADD R0, R2, 0x1, R0 ;  /* 0x0000000102007824 */ /* 0x000fc800078e0200 */
[----:B------:R-:W-:Y:S02]  /*218d0*/  IMAD.MOV.U32 R2, RZ, RZ, R0 ;  /* 0x000000ffff027224 */ /* 0x000fe400078e0000 */
[----:B------:R-:W-:Y:S05]  /*218e0*/  CALL.REL.NOINC `($__internal_16_$__cuda_sm70_shflsync_up_p) ;  /* 0x0000324000007944 */ /* 0x000fea0003c00000 */
[----:B------:R-:W-:Y:S02]  /*218f0*/  SEL R3, R3, RZ, P3 ;  /* 0x000000ff03037207 */ /* 0x000fe40001800000 */
[----:B------:R-:W-:-:S03]  /*21900*/  MOV R4, 0x21950 ;  /* 0x0002195000047802 */ /* 0x000fc60000000f00 */
[----:B------:R-:W-:Y:S01]  /*21910*/  IMAD.IADD R0, R0, 0x1, R3 ;  /* 0x0000000100007824 */ /* 0x000fe200078e0203 */
[----:B------:R-:W-:-:S03]  /*21920*/  MOV R3, 0x8 ;  /* 0x0000000800037802 */ /* 0x000fc60000000f00 */
        /* <DEDUP_REMOVED lines=8> */
[----:B------:R-:W-:Y:S01]  /*219b0*/  SEL R3, R3, RZ, P1 ;  /* 0x000000ff03037207 */ /* 0x000fe20000800000 */
[----:B------:R-:W-:Y:S01]  /*219c0*/  IMAD.MOV.U32 R2, RZ, RZ, 0x1f ;  /* 0x0000001fff027424 */ /* 0x000fe200078e00ff */
[----:B------:R-:W-:-:S03]  /*219d0*/  MOV R216, 0x1f ;  /* 0x0000001f00d87802 */ /* 0x000fc60000000f00 */
[----:B------:R-:W-:Y:S01]  /*219e0*/  IMAD.IADD R4, R0, 0x1, R3 ;  /* 0x0000000100047824 */ /* 0x000fe200078e0203 */
[----:B------:R-:W-:-:S03]  /*219f0*/  MOV R3, 0x21a20 ;  /* 0x00021a2000037802 */ /* 0x000fc60000000f00 */
[----:B------:R-:W-:Y:S02]  /*21a00*/  IMAD.MOV.U32 R5, RZ, RZ, R4 ;  /* 0x000000ffff057224 */ /* 0x000fe400078e0004 */
[----:B------:R-:W-:Y:S05]  /*21a10*/  CALL.REL.NOINC `($__internal_15_$__cuda_sm70_shflsync_idx_p) ;  /* 0x000030b000007944 */ /* 0x000fea0003c00000 */
[----:B------:R-:W-:Y:S01]  /*21a20*/  MOV R0, R5 ;  /* 0x0000000500007202 */ /* 0x000fe20000000f00 */
[----:B------:R-:W-:Y:S05]  /*21a30*/  BRA `(.L_x_1142) ;  /* 0xfffdeb2000007947 */ /* 0x000fea000383ffff */
.L_x_896:
[----:B------:R-:W-:Y:S02]  /*21a40*/  SEL R2, RZ, 0x1, P0 ;  /* 0x00000001ff027807 */ /* 0x000fe40000000000 */
[----:B------:R-:W-:Y:S02]  /*21a50*/  MOV R3, 0x21a70 ;  /* 0x00021a7000037802 */ /* 0x000fe40000000f00 */
[----:B------:R-:W-:Y:S05]  /*21a60*/  CALL.REL.NOINC `($__internal_17_$__cuda_sm70_votesync_ballot) ;  /* 0x0000312000007944 */ /* 0x000fea0003c00000 */
[----:B------:R-:W-:Y:S05]  /*21a70*/  BRA `(.L_x_1143) ;  /* 0xfffdeb7000007947 */ /* 0x000fea000383ffff */
.L_x_897:
[----:B------:R-:W-:Y:S01]  /*21a80*/  IMAD.MOV.U32 R5, RZ, RZ, R9 ;  /* 0x000000ffff057224 */ /* 0x000fe200078e0009 */
[----:B-1----:R-:W-:Y:S01]  /*21a90*/  MOV R2, R0 ;  /* 0x0000000000027202 */ /* 0x002fe20000000f00 */
[----:B------:R-:W-:Y:S01]  /*21aa0*/  IMAD.MOV.U32 R216, RZ, RZ, 0x1f ;  /* 0x0000001fffd87424 */ /* 0x000fe200078e00ff */
[----:B------:R-:W-:Y:S02]  /*21ab0*/  MOV R3, 0x21ad0 ;  /* 0x00021ad000037802 */ /* 0x000fe40000000f00 */
[----:B------:R-:W-:Y:S05]  /*21ac0*/  CALL.REL.NOINC `($__internal_15_$__cuda_sm70_shflsync_idx_p) ;  /* 0x0000300000007944 */ /* 0x000fea0003c00000 */
[----:B------:R-:W-:Y:S01]  /*21ad0*/  IMAD.MOV.U32 R12, RZ, RZ, R5 ;  /* 0x000000ffff0c7224 */ /* 0x000fe200078e0005 */
[----:B------:R-:W-:Y:S01]  /*21ae0*/  MOV R5, R8 ;  /* 0x0000000800057202 */ /* 0x000fe20000000f00 */
[----:B------:R-:W-:Y:S01]  /*21af0*/  IMAD.MOV.U32 R6, RZ, RZ, RZ ;  /* 0x000000ffff067224 */ /* 0x000fe200078e00ff */
[----:B------:R-:W-:Y:S01]  /*21b00*/  MOV R2, R0 ;  /* 0x0000000000027202 */ /* 0x000fe20000000f00 */
[----:B------:R-:W-:Y:S01]  /*21b10*/  IMAD.MOV.U32 R216, RZ, RZ, 0x1f ;  /* 0x0000001fffd87424 */ /* 0x000fe200078e00ff */
[----:B------:R-:W-:-:S02]  /*21b20*/  MOV R3, 0x21b40 ;  /* 0x00021b4000037802 */ /* 0x000fc40000000f00 */
[----:B------:R-:W-:Y:S05]  /*21b30*/  CALL.REL.NOINC `($__internal_15_$__cuda_sm70_shflsync_idx_p) ;  /* 0x00002f9000007944 */ /* 0x000fea0003c00000 */
[----:B------:R-:W-:Y:S01]  /*21b40*/  MOV R9, R5 ;  /* 0x0000000500097202 */ /* 0x000fe20000000f00 */
[----:B------:R-:W-:Y:S05]  /*21b50*/  BRA `(.L_x_1144) ;  /* 0xfffdeb0000007947 */ /* 0x000fea000383ffff */
.L_x_900:
[----:B------:R-:W-:Y:S01]  /*21b60*/  IMAD.MOV.U32 R5, RZ, RZ, R4 ;  /* 0x000000ffff057224 */ /* 0x000fe200078e0004 */
[----:B-1----:R-:W-:Y:S01]  /*21b70*/  MOV R2, R0 ;  /* 0x0000000000027202 */ /* 0x002fe20000000f00 */
[----:B------:R-:W-:Y:S01]  /*21b80*/  IMAD.MOV.U32 R216, RZ, RZ, 0x1f ;  /* 0x0000001fffd87424 */ /* 0x000fe200078e00ff */
[----:B------:R-:W-:-:S02]  /*21b90*/  MOV R3, 0x21bb0 ;  /* 0x00021bb000037802 */ /* 0x000fc40000000f00 */
[----:B---34-:R-:W-:Y:S05]  /*21ba0*/  CALL.REL.NOINC `($__internal_15_$__cuda_sm70_shflsync_idx_p) ;  /* 0x00002f2000007944 */ /* 0x018fea0003c00000 */
[----:B------:R-:W-:Y:S01]  /*21bb0*/  MOV R6, R5 ;  /* 0x0000000500067202 */ /* 0x000fe20000000f00 */
[----:B------:R-:W-:Y:S05]  /*21bc0*/  BRA `(.L_x_899) ;  /* 0xfffdeaf000007947 */ /* 0x000fea000383ffff */
.L_x_1003:
[----:B------:R-:W-:Y:S01]  /*21bd0*/  IMAD.MOV.U32 R5, RZ, RZ, R4 ;  /* 0x000000ffff057224 */ /* 0x000fe200078e0004 */
[----:B------:R-:W-:Y:S01]  /*21be0*/  MOV R2, RZ ;  /* 0x000000ff00027202 */ /* 0x000fe20000000f00 */
[----:B------:R-:W-:Y:S01]  /*21bf0*/  IMAD.MOV.U32 R216, RZ, RZ, 0x181f ;  /* 0x0000181fffd87424 */ /* 0x000fe200078e00ff */
[----:B------:R-:W-:-:S02]  /*21c00*/  MOV R3, 0x21c20 ;  /* 0x00021c2000037802 */ /* 0x000fc40000000f00 */
[----:B------:R-:W-:Y:S05]  /*21c10*/  CALL.REL.NOINC `($__internal_15_$__cuda_sm70_shflsync_idx_p) ;  /* 0x00002eb000007944 */ /* 0x000fea0003c00000 */
[----:B------:R-:W-:Y:S01]  /*21c20*/  MOV R14, R5 ;  /* 0x00000005000e7202 */ /* 0x000fe20000000f00 */
[----:B------:R-:W-:Y:S05]  /*21c30*/  BRA `(.L_x_1145) ;  /* 0xfffed46000007947 */ /* 0x000fea000383ffff */
.L_x_1004:
[----:B------:R-:W-:Y:S01]  /*21c40*/  IMAD.MOV.U32 R5, RZ, RZ, R11 ;  /* 0x000000ffff057224 */ /* 0x000fe200078e000b */
[----:B------:R-:W-:Y:S01]  /*21c50*/  MOV R2, RZ ;  /* 0x000000ff00027202 */ /* 0x000fe20000000f00 */
[----:B------:R-:W-:Y:S01]  /*21c60*/  IMAD.MOV.U32 R216, RZ, RZ, 0x181f ;  /* 0x0000181fffd87424 */ /* 0x000fe200078e00ff */
[----:B------:R-:W-:-:S02]  /*21c70*/  MOV R3, 0x21c90 ;  /* 0x00021c9000037802 */ /* 0x000fc40000000f00 */
[----:B-12---:R-:W-:Y:S05]  /*21c80*/  CALL.REL.NOINC `($__internal_15_$__cuda_sm70_shflsync_idx_p) ;  /* 0x00002e4000007944 */ /* 0x006fea0003c00000 */
[----:B------:R-:W-:Y:S01]  /*21c90*/  ISETP.GE.AND P1, PT, R76, c[0x0][0x1d4], PT ;  /* 0x000075004c007a0c */ /* 0x000fe20003f26270 */
[----:B------:R-:W-:Y:S01]  /*21ca0*/  IMAD.MOV.U32 R216, RZ, RZ, 0x181f ;  /* 0x0000181fffd87424 */ /* 0x000fe200078e00ff */
[----:B------:R-:W-:-:S02]  /*21cb0*/  IADD3 R2, P0, R5, R6, RZ ;  /* 0x0000000605027210 */ /* 0x000fc40007f1e0ff */
[----:B------:R-:W-:-:S03]  /*21cc0*/  SEL R16, RZ, 0x10, P1 ;  /* 0x00000010ff107807 */ /* 0x000fc60000800000 */
[----:B------:R-:W-:Y:S01]  /*21cd0*/  IMAD.X R3, R14, 0x1, R8, P0 ;  /* 0x000000010e037824 */ /* 0x000fe200000e0608 */
[----:B------:R-:W-:-:S05]  /*21ce0*/  ISETP.GE.AND P0, PT, R211, c[0x0][0x1d4], PT ;  /* 0x00007500d3007a0c */ /* 0x000fca0003f06270 */
[----:B------:R-:W-:Y:S01]  /*21cf0*/  @!PT LDS RZ, [RZ] ;  /* 0x00000000fffff984 */ /* 0x000fe20000000800 */
[----:B------:R-:W-:Y:S01]  /*21d00*/  @!PT LDS RZ, [RZ] ;  /* 0x00000000fffff984 */ /* 0x000fe20000000800 */
[----:B------:R-:W-:Y:S01]  /*21d10*/  @!PT LDS RZ, [RZ] ;  /* 0x00000000fffff984 */ /* 0x000fe20000000800 */
[----:B------:R1:W-:Y:S02]  /*21d20*/  LDGSTS.E.BYPASS.LTC128B.128 [R210+0x8100], [R2.64], !P1 ;  /* 0x0810000002d27fae */ /* 0x0003e4000c901d48 */
[----:B-1----:R-:W-:Y:S01]  /*21d30*/  IADD3 R2, P2, R5, R10, RZ ;  /* 0x0000000a05027210 */ /* 0x002fe20007f5e0ff */
[----:B------:R-:W-:-:S04]  /*21d40*/  IMAD.MOV.U32 R5, RZ, RZ, R4 ;  /* 0x000000ffff057224 */ /* 0x000fc800078e0004 */
[----:B------:R-:W-:Y:S01]  /*21d50*/  IMAD.X R3, R14, 0x1, R9, P2 ;  /* 0x000000010e037824 */ /* 0x000fe200010e0609 */
[----:B------:R-:W-:-:S04]  /*21d60*/  SEL R14, RZ, 0x10, P0 ;  /* 0x00000010ff0e7807 */ /* 0x000fc80000000000 */
[----:B------:R1:W-:Y:S02]  /*21d70*/  LDGSTS.E.BYPASS.LTC128B.128 [R210+0xb100], [R2.64], !P0 ;  /* 0x0b10000002d27fae */ /* 0x0003e4000c101d48 */
[----:B-1----:R-:W-:Y:S01]  /*21d80*/  IMAD.MOV.U32 R2, RZ, RZ, 0x1 ;  /* 0x00000001ff027424 */ /* 0x002fe200078e00ff */
[----:B------:R-:W-:Y:S02]  /*21d90*/  MOV R3, 0x21db0 ;  /* 0x00021db000037802 */ /* 0x000fe40000000f00 */
[----:B------:R-:W-:Y:S05]  /*21da0*/  CALL.REL.NOINC `($__internal_15_$__cuda_sm70_shflsync_idx_p) ;  /* 0x00002d2000007944 */ /* 0x000fea0003c00000 */
[----:B------:R-:W-:Y:S01]  /*21db0*/  IMAD.MOV.U32 R17, RZ, RZ, R5 ;  /* 0x000000ffff117224 */ /* 0x000fe200078e0005 */
[----:B------:R-:W-:Y:S01]  /*21dc0*/  MOV R2, 0x1 ;  /* 0x0000000100027802 */ /* 0x000fe20000000f00 */
[----:B------:R-:W-:Y:S01]  /*21dd0*/  IMAD.MOV.U32 R5, RZ, RZ, R11 ;  /* 0x000000ffff057224 */ /* 0x000fe200078e000b */
[----:B------:R-:W-:Y:S02]  /*21de0*/  MOV R216, 0x181f ;  /* 0x0000181f00d87802 */ /* 0x000fe40000000f00 */
[----:B------:R-:W-:Y:S02]  /*21df0*/  MOV R3, 0x21e10 ;  /* 0x00021e1000037802 */ /* 0x000fe40000000f00 */
[----:B------:R-:W-:Y:S05]  /*21e00*/  CALL.REL.NOINC `($__internal_15_$__cuda_sm70_shflsync_idx_p) ;  /* 0x00002cc000007944 */ /* 0x000fea0003c00000 */
[C---:B------:R-:W-:Y:S01]  /*21e10*/  IADD3 R2, -R16.reuse, 0x10, RZ ;  /* 0x0000001010027810 */ /* 0x040fe20007ffe1ff */
[----:B------:R-:W-:Y:S01]  /*21e20*/  IMAD.MOV.U32 R216, RZ, RZ, 0x181f ;  /* 0x0000181fffd87424 */ /* 0x000fe200078e00ff */
[----:B------:R-:W-:-:S02]  /*21e30*/  ISETP.NE.U32.AND P2, PT, R16, RZ, PT ;  /* 0x000000ff1000720c */ /* 0x000fc40003f45070 */
[----:B------:R-:W-:-:S04]  /*21e40*/  LOP3.LUT R2, R2, 0xf, RZ, 0xc0, !PT ;  /* 0x0000000f02027812 */ /* 0x000fc800078ec0ff */
[----:B------:R-:W-:-:S04]  /*21e50*/  IADD3 R2, P1, P0, R2, R5, R6 ;  /* 0x0000000502027210 */ /* 0x000fc8000783e006 */
[----:B------:R-:W-:-:S05]  /*21e60*/  IADD3.X R3, RZ, R17, R8, P1, P0 ;  /* 0x00000011ff037210 */ /* 0x000fca0000fe0408 */
[----:B------:R-:W-:Y:S01]  /*21e70*/  @!PT LDS RZ, [RZ] ;  /* 0x00000000fffff984 */ /* 0x000fe20000000800 */
[----:B------:R-:W-:Y:S01]  /*21e80*/  @!PT LDS RZ, [RZ] ;  /* 0x00000000fffff984 */ /* 0x000fe20000000800 */
[----:B------:R-:W-:Y:S01]  /*21e90*/  @!PT LDS RZ, [RZ] ;  /* 0x00000000fffff984 */ /* 0x000fe20000000800 */
[----:B------:R1:W-:Y:S01]  /*21ea0*/  LDGSTS.E.BYPASS.LTC128B.128.ZFILL [R210+0x9100], [R2.64], P2 ;  /* 0x0910000002d27fae */ /* 0x0003e20009141d48 */
[C---:B------:R-:W-:Y:S02]  /*21eb0*/  ISETP.NE.U32.AND P2, PT, R14.reuse, RZ, PT ;  /* 0x000000ff0e00720c */ /* 0x040fe40003f45070 */
[----:B-1----:R-:W-:-:S04]  /*21ec0*/  IADD3 R2, -R14, 0x10, RZ ;  /* 0x000000100e027810 */ /* 0x002fc80007ffe1ff */
[----:B------:R-:W-:-:S04]  /*21ed0*/  LOP3.LUT R2, R2, 0xf, RZ, 0xc0, !PT ;  /* 0x0000000f02027812 */ /* 0x000fc800078ec0ff */
[----:B------:R-:W-:Y:S01]  /*21ee0*/  IADD3 R2, P1, P0, R2, R5, R10 ;  /* 0x0000000502027210 */ /* 0x000fe2000783e00a */
[----:B------:R-:W-:-:S03]  /*21ef0*/  IMAD.MOV.U32 R5, RZ, RZ, R4 ;  /* 0x000000ffff057224 */ /* 0x000fc600078e0004 */
[----:B------:R-:W-:-:S05]  /*21f00*/  IADD3.X R3, RZ, R17, R9, P1, P0 ;  /* 0x00000011ff037210 */ /* 0x000fca0000fe0409 */
[----:B------:R1:W-:Y:S02]  /*21f10*/  LDGSTS.E.BYPASS.LTC128B.128.ZFILL [R210+0xc100], [R2.64], P2 ;  /* 0x0c10000002d27fae */ /* 0x0003e40009141d48 */
        /* <DEDUP_REMOVED lines=9> */
[----:B------:R-:W-:Y:S01]  /*21fb0*/  MOV R2, R5 ;  /* 0x0000000500027202 */ /* 0x000fe20000000f00 */
[----:B------:R-:W-:Y:S05]  /*21fc0*/  BRA `(.L_x_1146) ;  /* 0xfffed23000007947 */ /* 0x000fea000383ffff */
.L_x_1005:
[----:B------:R-:W-:Y:S01]  /*21fd0*/  IMAD.MOV.U32 R5, RZ, RZ, R6 ;  /* 0x000000ffff057224 */ /* 0x000fe200078e0006 */
[----:B------:R-:W-:Y:S01]  /*21fe0*/  MOV R2, RZ ;  /* 0x000000ff00027202 */ /* 0x000fe20000000f00 */
[----:B------:R-:W-:Y:S01]  /*21ff0*/  IMAD.MOV.U32 R216, RZ, RZ, 0x1c1f ;  /* 0x00001c1fffd87424 */ /* 0x000fe200078e00ff */
[----:B------:R-:W-:-:S02]  /*22000*/  MOV R3, 0x22020 ;  /* 0x0002202000037802 */ /* 0x000fc40000000f00 */
[----:B------:R-:W-:Y:S05]  /*22010*/  CALL.REL.NOINC `($__internal_15_$__cuda_sm70_shflsync_idx_p) ;  /* 0x00002ab000007944 */ /* 0x000fea0003c00000 */
[----:B------:R-:W-:Y:S01]  /*22020*/  MOV R4, R5 ;  /* 0x0000000500047202 */ /* 0x000fe20000000f00 */
[----:B------:R-:W-:Y:S05]  /*22030*/  BRA `(.L_x_1147) ;  /* 0xfffed3f000007947 */ /* 0x000fea000383ffff */
.L_x_1010:
[----:B------:R-:W-:Y:S01]  /*22040*/  IMAD.MOV.U32 R5, RZ, RZ, R6 ;  /* 0x000000ffff057224 */ /* 0x000fe200078e0006 */
[----:B------:R-:W-:Y:S01]  /*22050*/  MOV R2, 0x1 ;  /* 0x0000000100027802 */ /* 0x000fe20000000f00 */
[----:B------:R-:W-:Y:S01]  /*22060*/  IMAD.MOV.U32 R216, RZ, RZ, 0x1c1f ;  /* 0x00001c1fffd87424 */ /* 0x000fe200078e00ff */
[----:B------:R-:W-:-:S02]  /*22070*/  MOV R3, 0x22090 ;  /* 0x0002209000037802 */ /* 0x000fc40000000f00 */
[----:B-1----:R-:W-:Y:S05]  /*22080*/  CALL.REL.NOINC `($__internal_15_$__cuda_sm70_shflsync_idx_p) ;  /* 0x00002a4000007944 */ /* 0x002fea0003c00000 */
[----:B------:R-:W-:Y:S01]  /*22090*/  MOV R4, R5 ;  /* 0x0000000500047202 */ /* 0x000fe20000000f00 */
[----:B------:R-:W-:Y:S05]  /*220a0*/  BRA `(.L_x_1148) ;  /* 0xfffedd8000007947 */ /* 0x000fea000383ffff */
.L_x_1015:
[----:B------:R-:W-:Y:S01]  /*220b0*/  IMAD.MOV.U32 R4, RZ, RZ, R5 ;  /* 0x000000ffff047224 */ /* 0x000fe200078e0005 */
[----:B------:R-:W-:-:S02]  /*220c0*/  MOV R3, 0x2 ;  /* 0x0000000200037802 */ /* 0x000fc40000000f00 */
[----:B------:R-:W-:Y:S02]  /*220d0*/  MOV R2, 0x220f0 ;  /* 0x000220f000027802 */ /* 0x000fe40000000f00 */
[----:B------:R-:W-:Y:S05]  /*220e0*/  CALL.REL.NOINC `($__internal_14_$__cuda_sm70_shflsync_bfly_p) ;  /* 0x0000298000007944 */ /* 0x000fea0003c00000 */
[----:B------:R-:W-:Y:S01]  /*220f0*/  MOV R2, R141 ;  /* 0x0000008d00027202 */ /* 0x000fe20000000f00 */
[----:B------:R-:W-:Y:S05]  /*22100*/  BRA `(.L_x_1149) ;  /* 0xfffee76000007947 */ /* 0x000fea000383ffff */
.L_x_1016:
[----:B------:R-:W-:Y:S01]  /*22110*/  IMAD.MOV.U32 R4, RZ, RZ, R5 ;  /* 0x000000ffff047224 */ /* 0x000fe200078e0005 */
[----:B------:R-:W-:Y:S02]  /*22120*/  MOV R3, 0x1 ;  /* 0x0000000100037802 */ /* 0x000fe40000000f00 */
[----:B------:R-:W-:Y:S02]  /*22130*/  MOV R2, 0x22150 ;  /* 0x0002215000027802 */ /* 0x000fe40000000f00 */
[----:B------:R-:W-:Y:S05]  /*22140*/  CALL.REL.NOINC `($__internal_14_$__cuda_sm70_shflsync_bfly_p) ;  /* 0x0000292000007944 */ /* 0x000fea0003c00000 */
[----:B------:R-:W-:Y:S01]  /*22150*/  FMNMX.FTZ R5, R5, R141, !PT ;  /* 0x0000008d05057209 */ /* 0x000fe20007810000 */
[----:B------:R-:W-:Y:S01]  /*22160*/  IMAD.MOV.U32 R4, RZ, RZ, R6 ;  /* 0x000000ffff047224 */ /* 0x000fe200078e0006 */
[----:B------:R-:W-:Y:S01]  /*22170*/  MOV R2, 0x221a0 ;  /* 0x000221a000027802 */ /* 0x000fe20000000f00 */
[----:B------:R-:W-:Y:S02]  /*22180*/  IMAD.MOV.U32 R3, RZ, RZ, 0x2 ;  /* 0x00000002ff037424 */ /* 0x000fe400078e00ff */
[----:B------:R-:W-:Y:S05]  /*22190*/  CALL.REL.NOINC `($__internal_14_$__cuda_sm70_shflsync_bfly_p) ;  /* 0x000028d000007944 */ /* 0x000fea0003c00000 */
[----:B------:R-:W-:Y:S01]  /*221a0*/  FMNMX.FTZ R4, R6, R141, !PT ;  /* 0x0000008d06047209 */ /* 0x000fe20007810000 */
[----:B------:R-:W-:Y:S01]  /*221b0*/  IMAD.MOV.U32 R3, RZ, RZ, 0x1 ;  /* 0x00000001ff037424 */ /* 0x000fe200078e00ff */
[----:B------:R-:W-:Y:S02]  /*221c0*/  MOV R2, 0x221e0 ;  /* 0x000221e000027802 */ /* 0x000fe40000000f00 */
[----:B------:R-:W-:Y:S05]  /*221d0*/  CALL.REL.NOINC `($__internal_14_$__cuda_sm70_shflsync_bfly_p) ;  /* 0x0000289000007944 */ /* 0x000fea0003c00000 */
[----:B------:R-:W-:Y:S01]  /*221e0*/  MOV R6, R141 ;  /* 0x0000008d00067202 */ /* 0x000fe20000000f00 */
[----:B------:R-:W-:Y:S05]  /*221f0*/  BRA `(.L_x_1150) ;  /* 0xfffee6e000007947 */ /* 0x000fea000383ffff */
.L_x_1024:
[----:B------:R-:W-:Y:S01]  /*22200*/  MOV R2, RZ ;  /* 0x000000ff00027202 */ /* 0x000fe20000000f00 */
[----:B------:R-:W-:Y:S01]  /*22210*/  IMAD.MOV.U32 R5, RZ, RZ, R4 ;  /* 0x000000ffff057224 */ /* 0x000fe200078e0004 */
[----:B------:R-:W-:Y:S01]  /*22220*/  MOV R3, 0x22250 ;  /* 0x0002225000037802 */ /* 0x000fe20000000f00 */
[----:B------:R-:W-:Y:S02]  /*22230*/  IMAD.MOV.U32 R216, RZ, RZ, 0x181f ;  /* 0x0000181fffd87424 */ /* 0x000fe400078e00ff */
[----:B-1--4-:R-:W-:Y:S05]  /*22240*/  CALL.REL.NOINC `($__internal_15_$__cuda_sm70_shflsync_idx_p) ;  /* 0x0000288000007944 */ /* 0x012fea0003c00000 */
[----:B------:R-:W-:Y:S01]  /*22250*/  MOV R21, R5 ;  /* 0x0000000500157202 */ /* 0x000fe20000000f00 */
[----:B------:R-:W-:-:S05]  /*22260*/  BRA `(.L_x_1151) ;  /* 0xfffeff4000007947 */ /* 0x000fca000383ffff */
.L_x_1025:
[----:B------:R-:W-:Y:S01]  /*22270*/  MOV R2, RZ ;  /* 0x000000ff00027202 */ /* 0x000fe20000000f00 */
[----:B------:R-:W-:Y:S01]  /*22280*/  IMAD.MOV.U32 R5, RZ, RZ, R8 ;  /* 0x000000ffff057224 */ /* 0x000fe200078e0008 */
[----:B------:R-:W-:Y:S01]  /*22290*/  MOV R3, 0x222c0 ;  /* 0x000222c000037802 */ /* 0x000fe20000000f00 */
[----:B------:R-:W-:Y:S02]  /*222a0*/  IMAD.MOV.U32 R216, RZ, RZ, 0x181f ;  /* 0x0000181fffd87424 */ /* 0x000fe400078e00ff */
[----:B-1234-:R-:W-:Y:S05]  /*222b0*/  CALL.REL.NOINC `($__internal_15_$__cuda_sm70_shflsync_idx_p) ;  /* 0x0000281000007944 */ /* 0x01efea0003c00000 */
[----:B------:R-:W-:Y:S01]  /*222c0*/  ISETP.GE.AND P1, PT, R76, c[0x0][0x1d4], PT ;  /* 0x000075004c007a0c */ /* 0x000fe20003f26270 */
[----:B------:R-:W-:Y:S01]  /*222d0*/  IMAD.MOV.U32 R216, RZ, RZ, 0x181f ;  /* 0x0000181fffd87424 */ /* 0x000fe200078e00ff */
[----:B------:R-:W-:Y:S02]  /*222e0*/  IADD3 R22, P2, R5, R9, RZ ;  /* 0x0000000905167210 */ /* 0x000fe40007f5e0ff */
[----:B------:R-:W-:Y:S03]  /*222f0*/  ISETP.GE.AND P0, PT, R211, c[0x0][0x1d4], PT ;  /* 0x00007500d3007a0c */ /* 0x000fe60003f06270 */
[----:B------:R-:W-:Y:S01]  /*22300*/  IMAD.X R23, R21, 0x1, R10, P2 ;  /* 0x0000000115177824 */ /* 0x000fe200010e060a */
[----:B------:R-:W-:Y:S01]  /*22310*/  IADD3 R2, P2, R5, R11, RZ ;  /* 0x0000000b05027210 */ /* 0x000fe20007f5e0ff */
[----:B------:R-:W-:Y:S04]  /*22320*/  IMAD.MOV.U32 R5, RZ, RZ, R4 ;  /* 0x000000ffff057224 */ /* 0x000fe800078e0004 */
        /* <DEDUP_REMOVED lines=10> */
[----:B------:R-:W-:Y:S05]  /*223d0*/  CALL.REL.NOINC `($__internal_15_$__cuda_sm70_shflsync_idx_p) ;  /* 0x000026f000007944 */ /* 0x000fea0003c00000 */
[----:B------:R-:W-:Y:S01]  /*223e0*/  MOV R2, 0x1 ;  /* 0x0000000100027802 */ /* 0x000fe20000000f00 */
[----:B------:R-:W-:Y:S01]  /*223f0*/  IMAD.MOV.U32 R23, RZ, RZ, R5 ;  /* 0x000000ffff177224 */ /* 0x000fe200078e0005 */
[----:B------:R-:W-:Y:S01]  /*22400*/  MOV R216, 0x181f ;  /* 0x0000181f00d87802 */ /* 0x000fe20000000f00 */
[----:B------:R-:W-:Y:S01]  /*22410*/  IMAD.MOV.U32 R5, RZ, RZ, R8 ;  /* 0x000000ffff057224 */ /* 0x000fe200078e0008 */
[----:B------:R-:W-:Y:S02]  /*22420*/  MOV R3, 0x22440 ;  /* 0x0002244000037802 */ /* 0x000fe40000000f00 */
[----:B------:R-:W-:Y:S05]  /*22430*/  CALL.REL.NOINC `($__internal_15_$__cuda_sm70_shflsync_idx_p) ;  /* 0x0000269000007944 */ /* 0x000fea0003c00000 */
[C---:B------:R-:W-:Y:S01]  /*22440*/  IADD3 R2, -R21.reuse, 0x10, RZ ;  /* 0x0000001015027810 */ /* 0x040fe20007ffe1ff */
[----:B------:R-:W-:Y:S01]  /*22450*/  IMAD.MOV.U32 R216, RZ, RZ, 0x181f ;  /* 0x0000181fffd87424 */ /* 0x000fe200078e00ff */
        /* <DEDUP_REMOVED lines=12> */
[----:B------:R-:W-:Y:S03]  /*22520*/  IMAD.MOV.U32 R5, RZ, RZ, R4 ;  /* 0x000000ffff057224 */ /* 0x000fe600078e0004 */
[----:B------:R-:W-:Y:S05]  /*22530*/  IADD3.X R3, RZ, R23, R20, P1, P0 ;  /* 0x00000017ff037210 */ /* 0x000fea0000fe0414 */
[----:B------:R1:W-:Y:S02]  /*22540*/  LDGSTS.E.BYPASS.LTC128B.128.ZFILL [R210+0x4100], [R2.64], P2 ;  /* 0x0410000002d27fae */ /* 0x0003e40009141d48 */
[----:B-1----:R-:W-:Y:S01]  /*22550*/  MOV R3, 0x22580 ;  /* 0x0002258000037802 */ /* 0x002fe20000000f00 */
[----:B------:R-:W-:Y:S03]  /*22560*/  IMAD.MOV.U32 R2, RZ, RZ, 0x2 ;  /* 0x00000002ff027424 */ /* 0x000fe600078e00ff */
[----:B------:R-:W-:Y:S05]  /*22570*/  CALL.REL.NOINC `($__internal_15_$__cuda_sm70_shflsync_idx_p) ;  /* 0x0000255000007944 */ /* 0x000fea0003c00000 */
[----:B------:R-:W-:Y:S01]  /*22580*/  MOV R2, 0x2 ;  /* 0x0000000200027802 */ /* 0x000fe20000000f00 */
[----:B------:R-:W-:Y:S01]  /*22590*/  IMAD.MOV.U32 R4, RZ, RZ, R5 ;  /* 0x000000ffff047224 */ /* 0x000fe200078e0005 */
[----:B------:R-:W-:Y:S01]  /*225a0*/  MOV R216, 0x181f ;  /* 0x0000181f00d87802 */ /* 0x000fe20000000f00 */
[----:B------:R-:W-:Y:S01]  /*225b0*/  IMAD.MOV.U32 R5, RZ, RZ, R8 ;  /* 0x000000ffff057224 */ /* 0x000fe200078e0008 */
[----:B------:R-:W-:Y:S02]  /*225c0*/  MOV R3, 0x225e0 ;  /* 0x000225e000037802 */ /* 0x000fe40000000f00 */
[----:B------:R-:W-:Y:S05]  /*225d0*/  CALL.REL.NOINC `($__internal_15_$__cuda_sm70_shflsync_idx_p) ;  /* 0x000024f000007944 */ /* 0x000fea0003c00000 */
[----:B------:R-:W-:-:S05]  /*225e0*/  BRA `(.L_x_1152) ;  /* 0xfffefd3000007947 */ /* 0x000fca000383ffff */
.L_x_1028:
[----:B------:R-:W-:Y:S01]  /*225f0*/  MOV R2, RZ ;  /* 0x000000ff00027202 */ /* 0x000fe20000000f00 */
[----:B------:R-:W-:Y:S01]  /*22600*/  IMAD.MOV.U32 R5, RZ, RZ, R4 ;  /* 0x000000ffff057224 */ /* 0x000fe200078e0004 */
[----:B------:R-:W-:Y:S01]  /*22610*/  MOV R3, 0x22640 ;  /* 0x0002264000037802 */ /* 0x000fe20000000f00 */
[----:B------:R-:W-:Y:S02]  /*22620*/  IMAD.MOV.U32 R216, RZ, RZ, 0x181f ;  /* 0x0000181fffd87424 */ /* 0x000fe400078e00ff */
[----:B------:R-:W-:Y:S05]  /*22630*/  CALL.REL.NOINC `($__internal_15_$__cuda_sm70_shflsync_idx_p) ;  /* 0x0000249000007944 */ /* 0x000fea0003c00000 */
[----:B------:R-:W-:Y:S01]  /*22640*/  MOV R145, R5 ;  /* 0x0000000500917202 */ /* 0x000fe20000000f00 */
[----:B------:R-:W-:-:S05]  /*22650*/  BRA `(.L_x_1153) ;  /* 0xffff08e000007947 */ /* 0x000fca000383ffff */
.L_x_1029:
[----:B------:R-:W-:Y:S01]  /*22660*/  MOV R2, RZ ;  /* 0x000000ff00027202 */ /* 0x000fe20000000f00 */
[----:B------:R-:W-:Y:S01]  /*22670*/  IMAD.MOV.U32 R5, RZ, RZ, R140 ;  /* 0x000000ffff057224 */ /* 0x000fe200078e008c */
[----:B------:R-:W-:Y:S01]  /*22680*/  MOV R3, 0x226b0 ;  /* 0x000226b000037802 */ /* 0x000fe20000000f00 */
[----:B------:R-:W-:Y:S02]  /*22690*/  IMAD.MOV.U32 R216, RZ, RZ, 0x181f ;  /* 0x0000181fffd87424 */ /* 0x000fe400078e00ff */
[----:B-12---:R-:W-:Y:S05]  /*226a0*/  CALL.REL.NOINC `($__internal_15_$__cuda_sm70_shflsync_idx_p) ;  /* 0x0000242000007944 */ /* 0x006fea0003c00000 */
        /* <DEDUP_REMOVED lines=51> */
.L_x_1030:
[----:B------:R-:W-:Y:S01]  /*229e0*/  MOV R2, RZ ;  /* 0x000000ff00027202 */ /* 0x000fe20000000f00 */
[----:B------:R-:W-:Y:S01]  /*229f0*/  IMAD.MOV.U32 R5, RZ, RZ, R140 ;  /* 0x000000ffff057224 */ /* 0x000fe200078e008c */
[----:B------:R-:W-:Y:S01]  /*22a00*/  MOV R3, 0x22a30 ;  /* 0x00022a3000037802 */ /* 0x000fe20000000f00 */
[----:B------:R-:W-:Y:S02]  /*22a10*/  IMAD.MOV.U32 R216, RZ, RZ, 0x1c1f ;  /* 0x00001c1fffd87424 */ /* 0x000fe400078e00ff */
[----:B------:R-:W-:Y:S05]  /*22a20*/  CALL.REL.NOINC `($__internal_15_$__cuda_sm70_shflsync_idx_p) ;  /* 0x000020a000007944 */ /* 0x000fea0003c00000 */
[----:B------:R-:W-:-:S05]  /*22a30*/  BRA `(.L_x_1155) ;  /* 0xffff086000007947 */ /* 0x000fca000383ffff */
.L_x_1035:
[----:B------:R-:W-:Y:S01]  /*22a40*/  MOV R2, 0x1 ;  /* 0x0000000100027802 */ /* 0x000fe20000000f00 */
[----:B------:R-:W-:Y:S01]  /*22a50*/  IMAD.MOV.U32 R5, RZ, RZ, R140 ;  /* 0x000000ffff057224 */ /* 0x000fe200078e008c */
[----:B------:R-:W-:Y:S01]  /*22a60*/  MOV R3, 0x22a90 ;  /* 0x00022a9000037802 */ /* 0x000fe20000000f00 */
[----:B------:R-:W-:Y:S02]  /*22a70*/  IMAD.MOV.U32 R216, RZ, RZ, 0x1c1f ;  /* 0x00001c1fffd87424 */ /* 0x000fe400078e00ff */
[----:B-1----:R-:W-:Y:S05]  /*22a80*/  CALL.REL.NOINC `($__internal_15_$__cuda_sm70_shflsync_idx_p) ;  /* 0x0000204000007944 */ /* 0x002fea0003c00000 */
[----:B------:R-:W-:-:S05]  /*22a90*/  BRA `(.L_x_1156) ;  /* 0xffff125000007947 */ /* 0x000fca000383ffff */
.L_x_1040:
[----:B------:R-:W-:Y:S02]  /*22aa0*/  MOV R3, 0x2 ;  /* 0x0000000200037802 */ /* 0x000fe40000000f00 */
[----:B------:R-:W-:Y:S02]  /*22ab0*/  MOV R2, 0x22ad0 ;  /* 0x00022ad000027802 */ /* 0x000fe40000000f00 */
[----:B-12---:R-:W-:Y:S05]  /*22ac0*/  CALL.REL.NOINC `($__internal_14_$__cuda_sm70_shflsync_bfly_p) ;  /* 0x00001fa000007944 */ /* 0x006fea0003c00000 */
[----:B------:R-:W-:Y:S01]  /*22ad0*/  MOV R2, R141 ;  /* 0x0000008d00027202 */ /* 0x000fe20000000f00 */
[----:B------:R-:W-:-:S05]  /*22ae0*/  BRA `(.L_x_1157) ;  /* 0xffff1ca000007947 */ /* 0x000fca000383ffff */
.L_x_1041:
[----:B------:R-:W-:Y:S02]  /*22af0*/  MOV R3, 0x1 ;  /* 0x0000000100037802 */ /* 0x000fe40000000f00 */
[----:B------:R-:W-:Y:S02]  /*22b00*/  MOV R2, 0x22b20 ;  /* 0x00022b2000027802 */ /* 0x000fe40000000f00 */
[----:B-12---:R-:W-:Y:S05]  /*22b10*/  CALL.REL.NOINC `($__internal_14_$__cuda_sm70_shflsync_bfly_p) ;  /* 0x00001f5000007944 */ /* 0x006fea0003c00000 */
[----:B------:R-:W-:Y:S01]  /*22b20*/  IMAD.MOV.U32 R3, RZ, RZ, 0x2 ;  /* 0x00000002ff037424 */ /* 0x000fe200078e00ff */
[----:B------:R-:W-:Y:S01]  /*22b30*/  FMNMX.FTZ R5, R4, R141, !PT ;  /* 0x0000008d04057209 */ /* 0x000fe20007810000 */
[----:B------:R-:W-:Y:S01]  /*22b40*/  IMAD.MOV.U32 R4, RZ, RZ, R8 ;  /* 0x000000ffff047224 */ /* 0x000fe200078e0008 */
[----:B------:R-:W-:Y:S02]  /*22b50*/  MOV R2, 0x22b70 ;  /* 0x00022b7000027802 */ /* 0x000fe40000000f00 */
[----:B------:R-:W-:Y:S05]  /*22b60*/  CALL.REL.NOINC `($__internal_14_$__cuda_sm70_shflsync_bfly_p) ;  /* 0x00001f0000007944 */ /* 0x000fea0003c00000 */
[----:B------:R-:W-:Y:S01]  /*22b70*/  FMNMX.FTZ R4, R8, R141, !PT ;  /* 0x0000008d08047209 */ /* 0x000fe20007810000 */
[----:B------:R-:W-:Y:S01]  /*22b80*/  IMAD.MOV.U32 R3, RZ, RZ, 0x1 ;  /* 0x00000001ff037424 */ /* 0x000fe200078e00ff */
[----:B------:R-:W-:Y:S02]  /*22b90*/  MOV R2, 0x22bb0 ;  /* 0x00022bb000027802 */ /* 0x000fe40000000f00 */
[----:B------:R-:W-:Y:S05]  /*22ba0*/  CALL.REL.NOINC `($__internal_14_$__cuda_sm70_shflsync_bfly_p) ;  /* 0x00001ec000007944 */ /* 0x000fea0003c00000 */
[----:B------:R-:W-:Y:S01]  /*22bb0*/  MOV R2, R141 ;  /* 0x0000008d00027202 */ /* 0x000fe20000000f00 */
[----:B------:R-:W-:-:S05]  /*22bc0*/  BRA `(.L_x_1158) ;  /* 0xffff1c3000007947 */ /* 0x000fca000383ffff */
.L_x_1050:
[----:B------:R-:W-:Y:S01]  /*22bd0*/  MOV R2, RZ ;  /* 0x000000ff00027202 */ /* 0x000fe20000000f00 */
[----:B------:R-:W-:Y:S01]  /*22be0*/  IMAD.MOV.U32 R5, RZ, RZ, R4 ;  /* 0x000000ffff057224 */ /* 0x000fe200078e0004 */
[----:B------:R-:W-:Y:S01]  /*22bf0*/  MOV R3, 0x22c20 ;  /* 0x00022c2000037802 */ /* 0x000fe20000000f00 */
[----:B------:R-:W-:Y:S02]  /*22c00*/  IMAD.MOV.U32 R216, RZ, RZ, 0x181f ;  /* 0x0000181fffd87424 */ /* 0x000fe400078e00ff */
[----:B-1--4-:R-:W-:Y:S05]  /*22c10*/  CALL.REL.NOINC `($__internal_15_$__cuda_sm70_shflsync_idx_p) ;  /* 0x00001eb000007944 */ /* 0x012fea0003c00000 */
[----:B------:R-:W-:Y:S01]  /*22c20*/  MOV R21, R5 ;  /* 0x0000000500157202 */ /* 0x000fe20000000f00 */
[----:B------:R-:W-:-:S05]  /*22c30*/  BRA `(.L_x_1159) ;  /* 0xffff395000007947 */ /* 0x000fca000383ffff */
.L_x_1051:
        /* <DEDUP_REMOVED lines=56> */
.L_x_1054:
[----:B------:R-:W-:Y:S01]  /*22fc0*/  MOV R2, RZ ;  /* 0x000000ff00027202 */ /* 0x000fe20000000f00 */
[----:B------:R-:W-:Y:S01]  /*22fd0*/  IMAD.MOV.U32 R5, RZ, RZ, R4 ;  /* 0x000000ffff057224 */ /* 0x000fe200078e0004 */
[----:B------:R-:W-:Y:S01]  /*22fe0*/  MOV R3, 0x23010 ;  /* 0x0002301000037802 */ /* 0x000fe20000000f00 */
[----:B------:R-:W-:Y:S02]  /*22ff0*/  IMAD.MOV.U32 R216, RZ, RZ, 0x181f ;  /* 0x0000181fffd87424 */ /* 0x000fe400078e00ff */
[----:B------:R-:W-:Y:S05]  /*23000*/  CALL.REL.NOINC `($__internal_15_$__cuda_sm70_shflsync_idx_p) ;  /* 0x00001ac000007944 */ /* 0x000fea0003c00000 */
[----:B------:R-:W-:Y:S01]  /*23010*/  MOV R145, R5 ;  /* 0x0000000500917202 */ /* 0x000fe20000000f00 */
[----:B------:R-:W-:-:S05]  /*23020*/  BRA `(.L_x_1161) ;  /* 0xffff42f000007947 */ /* 0x000fca000383ffff */
.L_x_1055:
        /* <DEDUP_REMOVED lines=56> */
.L_x_1056:
[----:B------:R-:W-:Y:S02]  /*233b0*/  MOV R3, 0x2 ;  /* 0x0000000200037802 */ /* 0x000fe40000000f00 */
[----:B------:R-:W-:Y:S02]  /*233c0*/  MOV R2, 0x233e0 ;  /* 0x000233e000027802 */ /* 0x000fe40000000f00 */
[----:B------:R-:W-:Y:S05]  /*233d0*/  CALL.REL.NOINC `($__internal_14_$__cuda_sm70_shflsync_bfly_p) ;  /* 0x0000169000007944 */ /* 0x000fea0003c00000 */
[----:B------:R-:W-:Y:S01]  /*233e0*/  MOV R2, R141 ;  /* 0x0000008d00027202 */ /* 0x000fe20000000f00 */
[----:B------:R-:W-:-:S05]  /*233f0*/  BRA `(.L_x_1163) ;  /* 0xffff44c000007947 */ /* 0x000fca000383ffff */
.L_x_1057:
[----:B------:R-:W-:Y:S02]  /*23400*/  MOV R3, 0x1 ;  /* 0x0000000100037802 */ /* 0x000fe40000000f00 */
[----:B------:R-:W-:Y:S02]  /*23410*/  MOV R2, 0x23430 ;  /* 0x0002343000027802 */ /* 0x000fe40000000f00 */
[----:B------:R-:W-:Y:S05]  /*23420*/  CALL.REL.NOINC `($__internal_14_$__cuda_sm70_shflsync_bfly_p) ;  /* 0x0000164000007944 */ /* 0x000fea0003c00000 */
        /* <DEDUP_REMOVED lines=11> */
.L_x_1060:
[----:B--23--:R-:W-:Y:S01]  /*234e0*/  MOV R2, RZ ;  /* 0x000000ff00027202 */ /* 0x00cfe20000000f00 */
[----:B------:R-:W-:Y:S01]  /*234f0*/  IMAD.MOV.U32 R5, RZ, RZ, R4 ;  /* 0x000000ffff057224 */ /* 0x000fe200078e0004 */
[----:B------:R-:W-:Y:S01]  /*23500*/  MOV R3, 0x23530 ;  /* 0x0002353000037802 */ /* 0x000fe20000000f00 */
[----:B------:R-:W-:Y:S02]  /*23510*/  IMAD.MOV.U32 R216, RZ, RZ, 0x181f ;  /* 0x0000181fffd87424 */ /* 0x000fe400078e00ff */
[----:B-1--4-:R-:W-:Y:S05]  /*23520*/  CALL.REL.NOINC `($__internal_15_$__cuda_sm70_shflsync_idx_p) ;  /* 0x000015a000007944 */ /* 0x012fea0003c00000 */
[----:B------:R-:W-:-:S05]  /*23530*/  BRA `(.L_x_1165) ;  /* 0xffff5ed000007947 */ /* 0x000fca000383ffff */
.L_x_1063:
[----:B------:R-:W-:Y:S01]  /*23540*/  MOV R2, RZ ;  /* 0x000000ff00027202 */ /* 0x000fe20000000f00 */
[----:B------:R-:W-:Y:S01]  /*23550*/  IMAD.MOV.U32 R5, RZ, RZ, R4 ;  /* 0x000000ffff057224 */ /* 0x000fe200078e0004 */
[----:B------:R-:W-:Y:S01]  /*23560*/  MOV R3, 0x23590 ;  /* 0x0002359000037802 */ /* 0x000fe20000000f00 */
[----:B------:R-:W-:Y:S02]  /*23570*/  IMAD.MOV.U32 R216, RZ, RZ, 0x181f ;  /* 0x0000181fffd87424 */ /* 0x000fe400078e00ff */
[----:B------:R-:W-:Y:S05]  /*23580*/  CALL.REL.NOINC `($__internal_15_$__cuda_sm70_shflsync_idx_p) ;  /* 0x0000154000007944 */ /* 0x000fea0003c00000 */
[----:B------:R-:W-:Y:S01]  /*23590*/  MOV R145, R5 ;  /* 0x0000000500917202 */ /* 0x000fe20000000f00 */
[----:B------:R-:W-:-:S05]  /*235a0*/  BRA `(.L_x_1166) ;  /* 0xffff6b8000007947 */ /* 0x000fca000383ffff */
.L_x_1064:
[----:B------:R-:W-:Y:S01]  /*235b0*/  MOV R2, RZ ;  /* 0x000000ff00027202 */ /* 0x000fe20000000f00 */
[----:B------:R-:W-:Y:S01]  /*235c0*/  IMAD.MOV.U32 R5, RZ, RZ, R140 ;  /* 0x000000ffff057224 */ /* 0x000fe200078e008c */
[----:B------:R-:W-:Y:S01]  /*235d0*/  MOV R3, 0x23600 ;  /* 0x0002360000037802 */ /* 0x000fe20000000f00 */
[----:B------:R-:W-:Y:S02]  /*235e0*/  IMAD.MOV.U32 R216, RZ, RZ, 0x181f ;  /* 0x0000181fffd87424 */ /* 0x000fe400078e00ff */
[----:B-12---:R-:W-:Y:S05]  /*235f0*/  CALL.REL.NOINC `($__internal_15_$__cuda_sm70_shflsync_idx_p) ;  /* 0x000014d000007944 */ /* 0x006fea0003c00000 */
[----:B------:R-:W-:Y:S02]  /*23600*/  IADD3 R146, P0, R5, R141, RZ ;  /* 0x0000008d05927210 */ /* 0x000fe40007f1e0ff */
[----:B------:R-:W-:Y:S03]  /*23610*/  MOV R216, 0x181f ;  /* 0x0000181f00d87802 */ /* 0x000fe60000000f00 */
[----:B------:R-:W-:Y:S01]  /*23620*/  IMAD.X R147, R145, 0x1, R142, P0 ;  /* 0x0000000191937824 */ /* 0x000fe200000e068e */
[----:B------:R-:W-:Y:S02]  /*23630*/  IADD3 R2, P0, R5, R143, RZ ;  /* 0x0000008f05027210 */ /* 0x000fe40007f1e0ff */
[----:B------:R-:W-:Y:S02]  /*23640*/  MOV R5, R4 ;  /* 0x0000000400057202 */ /* 0x000fe40000000f00 */
[----:B------:R-:W-:Y:S01]  /*23650*/  @!PT LDS RZ, [RZ] ;  /* 0x00000000fffff984 */ /* 0x000fe20000000800 */
[----:B------:R-:W-:Y:S01]  /*23660*/  @!PT LDS RZ, [RZ] ;  /* 0x00000000fffff984 */ /* 0x000fe20000000800 */
[----:B------:R-:W-:Y:S01]  /*23670*/  @!PT LDS RZ, [RZ] ;  /* 0x00000000fffff984 */ /* 0x000fe20000000800 */
[----:B------:R1:W-:Y:S01]  /*23680*/  LDGSTS.E.BYPASS.LTC128B.128 [R210+0x8100], [R146.64], !P3 ;  /* 0x0810000092d27fae */ /* 0x0003e2000d901d48 */
[----:B------:R-:W-:Y:S05]  /*23690*/  IMAD.X R3, R145, 0x1, R144, P0 ;  /* 0x0000000191037824 */ /* 0x000fea00000e0690 */
[----:B------:R2:W-:Y:S02]  /*236a0*/  LDGSTS.E.BYPASS.LTC128B.128 [R210+0xb100], [R2.64], !P2 ;  /* 0x0b10000002d27fae */ /* 0x0005e4000d101d48 */
[----:B--2---:R-:W-:Y:S01]  /*236b0*/  MOV R3, 0x236e0 ;  /* 0x000236e000037802 */ /* 0x004fe20000000f00 */
[----:B------:R-:W-:Y:S02]  /*236c0*/  IMAD.MOV.U32 R2, RZ, RZ, 0x1 ;  /* 0x00000001ff027424 */ /* 0x000fe400078e00ff */
[----:B-1----:R-:W-:Y:S05]  /*236d0*/  CALL.REL.NOINC `($__internal_15_$__cuda_sm70_shflsync_idx_p) ;  /* 0x000013f000007944 */ /* 0x002fea0003c00000 */
[----:B------:R-:W-:Y:S01]  /*236e0*/  MOV R2, 0x1 ;  /* 0x0000000100027802 */ /* 0x000fe20000000f00 */
[----:B------:R-:W-:Y:S01]  /*236f0*/  IMAD.MOV.U32 R145, RZ, RZ, R5 ;  /* 0x000000ffff917224 */ /* 0x000fe200078e0005 */
[----:B------:R-:W-:Y:S01]  /*23700*/  MOV R216, 0x181f ;  /* 0x0000181f00d87802 */ /* 0x000fe20000000f00 */
[----:B------:R-:W-:Y:S01]  /*23710*/  IMAD.MOV.U32 R5, RZ, RZ, R140 ;  /* 0x000000ffff057224 */ /* 0x000fe200078e008c */
[----:B------:R-:W-:Y:S02]  /*23720*/  MOV R3, 0x23740 ;  /* 0x0002374000037802 */ /* 0x000fe40000000f00 */
[----:B------:R-:W-:Y:S05]  /*23730*/  CALL.REL.NOINC `($__internal_15_$__cuda_sm70_shflsync_idx_p) ;  /* 0x0000139000007944 */ /* 0x000fea0003c00000 */
        /* <DEDUP_REMOVED lines=20> */
[----:B------:R-:W-:-:S05]  /*23880*/  BRA `(.L_x_1167) ;  /* 0xffff69d000007947 */ /* 0x000fca000383ffff */
.L_x_1065:
[----:B------:R-:W-:Y:S01]  /*23890*/  MOV R2, RZ ;  /* 0x000000ff00027202 */ /* 0x000fe20000000f00 */
[----:B------:R-:W-:Y:S01]  /*238a0*/  IMAD.MOV.U32 R5, RZ, RZ, R140 ;  /* 0x000000ffff057224 */ /* 0x000fe200078e008c */
[----:B------:R-:W-:Y:S01]  /*238b0*/  MOV R3, 0x238e0 ;  /* 0x000238e000037802 */ /* 0x000fe20000000f00 */
[----:B------:R-:W-:Y:S02]  /*238c0*/  IMAD.MOV.U32 R216, RZ, RZ, 0x1c1f ;  /* 0x00001c1fffd87424 */ /* 0x000fe400078e00ff */
[----:B------:R-:W-:Y:S05]  /*238d0*/  CALL.REL.NOINC `($__internal_15_$__cuda_sm70_shflsync_idx_p) ;  /* 0x000011f000007944 */ /* 0x000fea0003c00000 */
[----:B------:R-:W-:-:S05]  /*238e0*/  BRA `(.L_x_1168) ;  /* 0xffff6b0000007947 */ /* 0x000fca000383ffff */
.L_x_1070:
[----:B------:R-:W-:Y:S01]  /*238f0*/  MOV R2, 0x1 ;  /* 0x0000000100027802 */ /* 0x000fe20000000f00 */
[----:B------:R-:W-:Y:S01]  /*23900*/  IMAD.MOV.U32 R5, RZ, RZ, R140 ;  /* 0x000000ffff057224 */ /* 0x000fe200078e008c */
[----:B------:R-:W-:Y:S01]  /*23910*/  MOV R3, 0x23940 ;  /* 0x0002394000037802 */ /* 0x000fe20000000f00 */
[----:B------:R-:W-:Y:S02]  /*23920*/  IMAD.MOV.U32 R216, RZ, RZ, 0x1c1f ;  /* 0x00001c1fffd87424 */ /* 0x000fe400078e00ff */
[----:B-1----:R-:W-:Y:S05]  /*23930*/  CALL.REL.NOINC `($__internal_15_$__cuda_sm70_shflsync_idx_p) ;  /* 0x0000119000007944 */ /* 0x002fea0003c00000 */
[----:B------:R-:W-:-:S05]  /*23940*/  BRA `(.L_x_1169) ;  /* 0xffff74f000007947 */ /* 0x000fca000383ffff */
.L_x_1075:
[----:B------:R-:W-:Y:S02]  /*23950*/  MOV R3, 0x2 ;  /* 0x0000000200037802 */ /* 0x000fe40000000f00 */
[----:B------:R-:W-:Y:S02]  /*23960*/  MOV R2, 0x23980 ;  /* 0x0002398000027802 */ /* 0x000fe40000000f00 */
[----:B-12---:R-:W-:Y:S05]  /*23970*/  CALL.REL.NOINC `($__internal_14_$__cuda_sm70_shflsync_bfly_p) ;  /* 0x000010f000007944 */ /* 0x006fea0003c00000 */
[----:B------:R-:W-:Y:S01]  /*23980*/  MOV R2, R141 ;  /* 0x0000008d00027202 */ /* 0x000fe20000000f00 */
[----:B------:R-:W-:-:S05]  /*23990*/  BRA `(.L_x_1170) ;  /* 0xffff7f4000007947 */ /* 0x000fca000383ffff */
.L_x_1076:
        /* <DEDUP_REMOVED lines=14> */
.L_x_1078:
[----:B------:R-:W-:Y:S01]  /*23a80*/  IMAD.MOV.U32 R4, RZ, RZ, R215 ;  /* 0x000000ffff047224 */ /* 0x000fe200078e00d7 */
[----:B------:R-:W-:-:S02]  /*23a90*/  MOV R3, 0x2 ;  /* 0x0000000200037802 */ /* 0x000fc40000000f00 */
[----:B------:R-:W-:Y:S02]  /*23aa0*/  MOV R2, 0x23ac0 ;  /* 0x00023ac000027802 */ /* 0x000fe40000000f00 */
[----:B------:R-:W-:Y:S05]  /*23ab0*/  CALL.REL.NOINC `($__internal_14_$__cuda_sm70_shflsync_bfly_p) ;  /* 0x00000fb000007944 */ /* 0x000fea0003c00000 */
[----:B------:R-:W-:Y:S01]  /*23ac0*/  MOV R2, R141 ;  /* 0x0000008d00027202 */ /* 0x000fe20000000f00 */
[----:B------:R-:W-:Y:S05]  /*23ad0*/  BRA `(.L_x_1172) ;  /* 0xffff979000007947 */ /* 0x000fea000383ffff */
.L_x_1079:
[----:B------:R-:W-:Y:S01]  /*23ae0*/  IMAD.MOV.U32 R4, RZ, RZ, R6 ;  /* 0x000000ffff047224 */ /* 0x000fe200078e0006 */
[----:B------:R-:W-:Y:S02]  /*23af0*/  MOV R3, 0x1 ;  /* 0x0000000100037802 */ /* 0x000fe40000000f00 */
[----:B------:R-:W-:Y:S02]  /*23b00*/  MOV R2, 0x23b20 ;  /* 0x00023b2000027802 */ /* 0x000fe40000000f00 */
[----:B-1----:R-:W-:Y:S05]  /*23b10*/  CALL.REL.NOINC `($__internal_14_$__cuda_sm70_shflsync_bfly_p) ;  /* 0x00000f5000007944 */ /* 0x002fea0003c00000 */
[----:B------:R-:W-:Y:S01]  /*23b20*/  FADD.FTZ R6, R6, R141 ;  /* 0x0000008d06067221 */ /* 0x000fe20000010000 */
[----:B------:R-:W-:Y:S02]  /*23b30*/  MOV R4, R236 ;  /* 0x000000ec00047202 */ /* 0x000fe40000000f00 */
[----:B------:R-:W-:Y:S02]  /*23b40*/  MOV R3, 0x2 ;  /* 0x0000000200037802 */ /* 0x000fe40000000f00 */
[----:B------:R-:W-:Y:S02]  /*23b50*/  MOV R2, 0x23b70 ;  /* 0x00023b7000027802 */ /* 0x000fe40000000f00 */
[----:B------:R-:W-:Y:S05]  /*23b60*/  CALL.REL.NOINC `($__internal_14_$__cuda_sm70_shflsync_bfly_p) ;  /* 0x00000f0000007944 */ /* 0x000fea0003c00000 */
[----:B------:R-:W-:Y:S01]  /*23b70*/  FADD.FTZ R4, R236, R141 ;  /* 0x0000008dec047221 */ /* 0x000fe20000010000 */
[----:B------:R-:W-:-:S02]  /*23b80*/  MOV R3, 0x1 ;  /* 0x0000000100037802 */ /* 0x000fc40000000f00 */
[----:B------:R-:W-:Y:S02]  /*23b90*/  MOV R2, 0x23bb0 ;  /* 0x00023bb000027802 */ /* 0x000fe40000000f00 */
[----:B------:R-:W-:Y:S05]  /*23ba0*/  CALL.REL.NOINC `($__internal_14_$__cuda_sm70_shflsync_bfly_p) ;  /* 0x00000ec000007944 */ /* 0x000fea0003c00000 */
[----:B------:R-:W-:Y:S01]  /*23bb0*/  MOV R2, R141 ;  /* 0x0000008d00027202 */ /* 0x000fe20000000f00 */
[----:B------:R-:W-:Y:S05]  /*23bc0*/  BRA `(.L_x_1173) ;  /* 0xffff971000007947 */ /* 0x000fea000383ffff */
.L_x_1086:
[----:B--234-:R-:W-:Y:S01]  /*23bd0*/  IMAD.MOV.U32 R5, RZ, RZ, R8 ;  /* 0x000000ffff057224 */ /* 0x01cfe200078e0008 */
[----:B------:R-:W-:Y:S01]  /*23be0*/  MOV R2, RZ ;  /* 0x000000ff00027202 */ /* 0x000fe20000000f00 */
[----:B------:R-:W-:Y:S01]  /*23bf0*/  IMAD.MOV.U32 R216, RZ, RZ, 0x181f ;  /* 0x0000181fffd87424 */ /* 0x000fe200078e00ff */
[----:B------:R-:W-:Y:S02]  /*23c00*/  MOV R3, 0x23c20 ;  /* 0x00023c2000037802 */ /* 0x000fe40000000f00 */
[----:B-1----:R-:W-:Y:S05]  /*23c10*/  CALL.REL.NOINC `($__internal_15_$__cuda_sm70_shflsync_idx_p) ;  /* 0x00000eb000007944 */ /* 0x002fea0003c00000 */
[----:B------:R-:W-:Y:S01]  /*23c20*/  MOV R14, R5 ;  /* 0x00000005000e7202 */ /* 0x000fe20000000f00 */
[----:B------:R-:W-:Y:S05]  /*23c30*/  BRA `(.L_x_1174) ;  /* 0xffffaaa000007947 */ /* 0x000fea000383ffff */
.L_x_1087:
[----:B------:R-:W-:Y:S01]  /*23c40*/  IMAD.MOV.U32 R5, RZ, RZ, R9 ;  /* 0x000000ffff057224 */ /* 0x000fe200078e0009 */
[----:B------:R-:W-:Y:S01]  /*23c50*/  MOV R2, RZ ;  /* 0x000000ff00027202 */ /* 0x000fe20000000f00 */
[----:B------:R-:W-:Y:S01]  /*23c60*/  IMAD.MOV.U32 R216, RZ, RZ, 0x181f ;  /* 0x0000181fffd87424 */ /* 0x000fe200078e00ff */
[----:B------:R-:W-:Y:S02]  /*23c70*/  MOV R3, 0x23c90 ;  /* 0x00023c9000037802 */ /* 0x000fe40000000f00 */
[----:B-123--:R-:W-:Y:S05]  /*23c80*/  CALL.REL.NOINC `($__internal_15_$__cuda_sm70_shflsync_idx_p) ;  /* 0x00000e4000007944 */ /* 0x00efea0003c00000 */
[----:B------:R-:W-:Y:S01]  /*23c90*/  MOV R2, R5 ;  /* 0x0000000500027202 */ /* 0x000fe20000000f00 */
[----:B------:R-:W-:Y:S05]  /*23ca0*/  BRA `(.L_x_1175) ;  /* 0xffffaa5000007947 */ /* 0x000fea000383ffff */
.L_x_1090:
[----:B------:R-:W-:Y:S01]  /*23cb0*/  IMAD.MOV.U32 R5, RZ, RZ, R8 ;  /* 0x000000ffff057224 */ /* 0x000fe200078e0008 */
[----:B--2---:R-:W-:Y:S01]  /*23cc0*/  MOV R2, 0x1 ;  /* 0x0000000100027802 */ /* 0x004fe20000000f00 */
[----:B------:R-:W-:Y:S01]  /*23cd0*/  IMAD.MOV.U32 R216, RZ, RZ, 0x181f ;  /* 0x0000181fffd87424 */ /* 0x000fe200078e00ff */
[----:B------:R-:W-:-:S02]  /*23ce0*/  MOV R3, 0x23d00 ;  /* 0x00023d0000037802 */ /* 0x000fc40000000f00 */
[----:B-1-34-:R-:W-:Y:S05]  /*23cf0*/  CALL.REL.NOINC `($__internal_15_$__cuda_sm70_shflsync_idx_p) ;  /* 0x00000dd000007944 */ /* 0x01afea0003c00000 */
[----:B------:R-:W-:Y:S01]  /*23d00*/  IMAD.MOV.U32 R14, RZ, RZ, R5 ;  /* 0x000000ffff0e7224 */ /* 0x000fe200078e0005 */
[----:B------:R-:W-:Y:S01]  /*23d10*/  MOV R2, 0x1 ;  /* 0x0000000100027802 */ /* 0x000fe20000000f00 */
[----:B------:R-:W-:Y:S01]  /*23d20*/  IMAD.MOV.U32 R5, RZ, RZ, R9 ;  /* 0x000000ffff057224 */ /* 0x000fe200078e0009 */
[----:B------:R-:W-:-:S02]  /*23d30*/  MOV R216, 0x181f ;  /* 0x0000181f00d87802 */ /* 0x000fc40000000f00 */
[----:B------:R-:W-:Y:S02]  /*23d40*/  MOV R3, 0x23d60 ;  /* 0x00023d6000037802 */ /* 0x000fe40000000f00 */
[----:B------:R-:W-:Y:S05]  /*23d50*/  CALL.REL.NOINC `($__internal_15_$__cuda_sm70_shflsync_idx_p) ;  /* 0x00000d7000007944 */ /* 0x000fea0003c00000 */
[----:B------:R-:W-:Y:S01]  /*23d60*/  MOV R2, R5 ;  /* 0x0000000500027202 */ /* 0x000fe20000000f00 */
[----:B------:R-:W-:Y:S05]  /*23d70*/  BRA `(.L_x_1176) ;  /* 0xffffaa7000007947 */ /* 0x000fea000383ffff */
.L_x_1093:
[----:B------:R-:W-:Y:S01]  /*23d80*/  IMAD.MOV.U32 R5, RZ, RZ, R8 ;  /* 0x000000ffff057224 */ /* 0x000fe200078e0008 */
[----:B--2---:R-:W-:Y:S01]  /*23d90*/  MOV R2, 0x2 ;  /* 0x0000000200027802 */ /* 0x004fe20000000f00 */
[----:B------:R-:W-:Y:S01]  /*23da0*/  IMAD.MOV.U32 R216, RZ, RZ, 0x181f ;  /* 0x0000181fffd87424 */ /* 0x000fe200078e00ff */
[----:B------:R-:W-:Y:S02]  /*23db0*/  MOV R3, 0x23dd0 ;  /* 0x00023dd000037802 */ /* 0x000fe40000000f00 */
[----:B-1-34-:R-:W-:Y:S05]  /*23dc0*/  CALL.REL.NOINC `($__internal_15_$__cuda_sm70_shflsync_idx_p) ;  /* 0x00000d0000007944 */ /* 0x01afea0003c00000 */
[----:B------:R-:W-:Y:S01]  /*23dd0*/  MOV R14, R5 ;  /* 0x00000005000e7202 */ /* 0x000fe20000000f00 */
[----:B------:R-:W-:Y:S05]  /*23de0*/  BRA `(.L_x_1177) ;  /* 0xffffaaf000007947 */ /* 0x000fea000383ffff */
.L_x_1094:
[----:B------:R-:W-:Y:S01]  /*23df0*/  IMAD.MOV.U32 R5, RZ, RZ, R9 ;  /* 0x000000ffff057224 */ /* 0x000fe200078e0009 */
[----:B--2---:R-:W-:Y:S01]  /*23e00*/  MOV R2, 0x2 ;  /* 0x0000000200027802 */ /* 0x004fe20000000f00 */
[----:B------:R-:W-:Y:S01]  /*23e10*/  IMAD.MOV.U32 R216, RZ, RZ, 0x181f ;  /* 0x0000181fffd87424 */ /* 0x000fe200078e00ff */
[----:B------:R-:W-:Y:S02]  /*23e20*/  MOV R3, 0x23e40 ;  /* 0x00023e4000037802 */ /* 0x000fe40000000f00 */
[----:B-1-34-:R-:W-:Y:S05]  /*23e30*/  CALL.REL.NOINC `($__internal_15_$__cuda_sm70_shflsync_idx_p) ;  /* 0x00000c9000007944 */ /* 0x01afea0003c00000 */
[----:B------:R-:W-:Y:S01]  /*23e40*/  MOV R2, R5 ;  /* 0x0000000500027202 */ /* 0x000fe20000000f00 */
[----:B------:R-:W-:Y:S05]  /*23e50*/  BRA `(.L_x_1178) ;  /* 0xffffaaa000007947 */ /* 0x000fea000383ffff */
.L_x_1097:
[----:B------:R-:W-:Y:S01]  /*23e60*/  IMAD.MOV.U32 R5, RZ, RZ, R8 ;  /* 0x000000ffff057224 */ /* 0x000fe200078e0008 */
[----:B---34-:R-:W-:Y:S01]  /*23e70*/  MOV R2, 0x3 ;  /* 0x0000000300027802 */ /* 0x018fe20000000f00 */
[----:B------:R-:W-:Y:S01]  /*23e80*/  IMAD.MOV.U32 R216, RZ, RZ, 0x181f ;  /* 0x0000181fffd87424 */ /* 0x000fe200078e00ff */
[----:B------:R-:W-:-:S02]  /*23e90*/  MOV R3, 0x23eb0 ;  /* 0x00023eb000037802 */ /* 0x000fc40000000f00 */
[----:B-12---:R-:W-:Y:S05]  /*23ea0*/  CALL.REL.NOINC `($__internal_15_$__cuda_sm70_shflsync_idx_p) ;  /* 0x00000c2000007944 */ /* 0x006fea0003c00000 */
[----:B------:R-:W-:Y:S01]  /*23eb0*/  IMAD.MOV.U32 R8, RZ, RZ, R5 ;  /* 0x000000ffff087224 */ /* 0x000fe200078e0005 */
[----:B------:R-:W-:Y:S01]  /*23ec0*/  MOV R2, 0x3 ;  /* 0x0000000300027802 */ /* 0x000fe20000000f00 */
[----:B------:R-:W-:Y:S01]  /*23ed0*/  IMAD.MOV.U32 R5, RZ, RZ, R9 ;  /* 0x000000ffff057224 */ /* 0x000fe200078e0009 */
[----:B------:R-:W-:-:S02]  /*23ee0*/  MOV R216, 0x181f ;  /* 0x0000181f00d87802 */ /* 0x000fc40000000f00 */
[----:B------:R-:W-:Y:S02]  /*23ef0*/  MOV R3, 0x23f10 ;  /* 0x00023f1000037802 */ /* 0x000fe40000000f00 */
[----:B------:R-:W-:Y:S05]  /*23f00*/  CALL.REL.NOINC `($__internal_15_$__cuda_sm70_shflsync_idx_p) ;  /* 0x00000bc000007944 */ /* 0x000fea0003c00000 */
[----:B------:R-:W-:Y:S05]  /*23f10*/  BRA `(.L_x_1179) ;  /* 0xffffaae000007947 */ /* 0x000fea000383ffff */
.L_x_1099:
[----:B------:R-:W-:Y:S01]  /*23f20*/  IMAD.MOV.U32 R5, RZ, RZ, R6 ;  /* 0x000000ffff057224 */ /* 0x000fe200078e0006 */
[----:B------:R-:W-:Y:S01]  /*23f30*/  MOV R2, RZ ;  /* 0x000000ff00027202 */ /* 0x000fe20000000f00 */
[----:B------:R-:W-:Y:S01]  /*23f40*/  IMAD.MOV.U32 R216, RZ, RZ, 0x1c1f ;  /* 0x00001c1fffd87424 */ /* 0x000fe200078e00ff */
[----:B------:R-:W-:Y:S02]  /*23f50*/  MOV R3, 0x23f70 ;  /* 0x00023f7000037802 */ /* 0x000fe40000000f00 */
[----:B------:R-:W-:Y:S05]  /*23f60*/  CALL.REL.NOINC `($__internal_15_$__cuda_sm70_shflsync_idx_p) ;  /* 0x00000b6000007944 */ /* 0x000fea0003c00000 */
[----:B------:R-:W-:Y:S01]  /*23f70*/  MOV R4, R5 ;  /* 0x0000000500047202 */ /* 0x000fe20000000f00 */
[----:B------:R-:W-:Y:S05]  /*23f80*/  BRA `(.L_x_1180) ;  /* 0xffffad6000007947 */ /* 0x000fea000383ffff */
.L_x_1100:
[----:B------:R-:W-:Y:S01]  /*23f90*/  IMAD.MOV.U32 R5, RZ, RZ, R16 ;  /* 0x000000ffff057224 */ /* 0x000fe200078e0010 */
[----:B------:R-:W-:Y:S01]  /*23fa0*/  MOV R2, RZ ;  /* 0x000000ff00027202 */ /* 0x000fe20000000f00 */
[----:B------:R-:W-:Y:S01]  /*23fb0*/  IMAD.MOV.U32 R216, RZ, RZ, 0x1c1f ;  /* 0x00001c1fffd87424 */ /* 0x000fe200078e00ff */
[----:B------:R-:W-:Y:S02]  /*23fc0*/  MOV R3, 0x23fe0 ;  /* 0x00023fe000037802 */ /* 0x000fe40000000f00 */
[----:B-12---:R-:W-:Y:S05]  /*23fd0*/  CALL.REL.NOINC `($__internal_15_$__cuda_sm70_shflsync_idx_p) ;  /* 0x00000af000007944 */ /* 0x006fea0003c00000 */
[----:B------:R-:W-:Y:S01]  /*23fe0*/  MOV R2, R5 ;  /* 0x0000000500027202 */ /* 0x000fe20000000f00 */
[----:B------:R-:W-:Y:S05]  /*23ff0*/  BRA `(.L_x_1181) ;  /* 0xffffad1000007947 */ /* 0x000fea000383ffff */
.L_x_1103:
[----:B------:R-:W-:Y:S01]  /*24000*/  IMAD.MOV.U32 R5, RZ, RZ, R6 ;  /* 0x000000ffff057224 */ /* 0x000fe200078e0006 */
[----:B----4-:R-:W-:Y:S01]  /*24010*/  MOV R2, 0x1 ;  /* 0x0000000100027802 */ /* 0x010fe20000000f00 */
[----:B------:R-:W-:Y:S01]  /*24020*/  IMAD.MOV.U32 R216, RZ, RZ, 0x1c1f ;  /* 0x00001c1fffd87424 */ /* 0x000fe200078e00ff */
[----:B------:R-:W-:-:S02]  /*24030*/  MOV R3, 0x24050 ;  /* 0x0002405000037802 */ /* 0x000fc40000000f00 */
[----:B-123--:R-:W-:Y:S05]  /*24040*/  CALL.REL.NOINC `($__internal_15_$__cuda_sm70_shflsync_idx_p) ;  /* 0x00000a8000007944 */ /* 0x00efea0003c00000 */
        /* <DEDUP_REMOVED lines=8> */
.L_x_1107:
[----:B------:R-:W-:Y:S01]  /*240d0*/  IMAD.MOV.U32 R5, RZ, RZ, R6 ;  /* 0x000000ffff057224 */ /* 0x000fe200078e0006 */
[----:B------:R-:W-:Y:S01]  /*240e0*/  MOV R2, RZ ;  /* 0x000000ff00027202 */ /* 0x000fe20000000f00 */
[----:B------:R-:W-:Y:S01]  /*240f0*/  IMAD.MOV.U32 R216, RZ, RZ, 0x181f ;  /* 0x0000181fffd87424 */ /* 0x000fe200078e00ff */
[----:B------:R-:W-:Y:S02]  /*24100*/  MOV R3, 0x24120 ;  /* 0x0002412000037802 */ /* 0x000fe40000000f00 */
[----:B------:R-:W-:Y:S05]  /*24110*/  CALL.REL.NOINC `($__internal_15_$__cuda_sm70_shflsync_idx_p) ;  /* 0x000009b000007944 */ /* 0x000fea0003c00000 */
[----:B------:R-:W-:Y:S01]  /*24120*/  MOV R14, R5 ;  /* 0x00000005000e7202 */ /* 0x000fe20000000f00 */
[----:B------:R-:W-:Y:S05]  /*24130*/  BRA `(.L_x_1183) ;  /* 0xffffc1b000007947 */ /* 0x000fea000383ffff */
.L_x_1108:
[----:B------:R-:W-:Y:S01]  /*24140*/  IMAD.MOV.U32 R5, RZ, RZ, R9 ;  /* 0x000000ffff057224 */ /* 0x000fe200078e0009 */
[----:B------:R-:W-:Y:S01]  /*24150*/  MOV R2, RZ ;  /* 0x000000ff00027202 */ /* 0x000fe20000000f00 */
[----:B------:R-:W-:Y:S01]  /*24160*/  IMAD.MOV.U32 R216, RZ, RZ, 0x181f ;  /* 0x0000181fffd87424 */ /* 0x000fe200078e00ff */
[----:B------:R-:W-:Y:S02]  /*24170*/  MOV R3, 0x24190 ;  /* 0x0002419000037802 */ /* 0x000fe40000000f00 */
[----:B-12---:R-:W-:Y:S05]  /*24180*/  CALL.REL.NOINC `($__internal_15_$__cuda_sm70_shflsync_idx_p) ;  /* 0x0000094000007944 */ /* 0x006fea0003c00000 */
[----:B------:R-:W-:Y:S01]  /*24190*/  MOV R2, R5 ;  /* 0x0000000500027202 */ /* 0x000fe20000000f00 */
[----:B------:R-:W-:Y:S05]  /*241a0*/  BRA `(.L_x_1184) ;  /* 0xffffc16000007947 */ /* 0x000fea000383ffff */
.L_x_1111:
[----:B------:R-:W-:Y:S01]  /*241b0*/  IMAD.MOV.U32 R5, RZ, RZ, R6 ;  /* 0x000000ffff057224 */ /* 0x000fe200078e0006 */
[----:B--2-4-:R-:W-:Y:S01]  /*241c0*/  MOV R2, 0x1 ;  /* 0x0000000100027802 */ /* 0x014fe20000000f00 */
[----:B------:R-:W-:Y:S01]  /*241d0*/  IMAD.MOV.U32 R216, RZ, RZ, 0x181f ;  /* 0x0000181fffd87424 */ /* 0x000fe200078e00ff */
[----:B------:R-:W-:-:S02]  /*241e0*/  MOV R3, 0x24200 ;  /* 0x0002420000037802 */ /* 0x000fc40000000f00 */
[----:B-1-3--:R-:W-:Y:S05]  /*241f0*/  CALL.REL.NOINC `($__internal_15_$__cuda_sm70_shflsync_idx_p) ;  /* 0x000008d000007944 */ /* 0x00afea0003c00000 */
        /* <DEDUP_REMOVED lines=8> */
.L_x_1114:
[----:B------:R-:W-:Y:S01]  /*24280*/  IMAD.MOV.U32 R5, RZ, RZ, R6 ;  /* 0x000000ffff057224 */ /* 0x000fe200078e0006 */
[----:B-1--4-:R-:W-:Y:S01]  /*24290*/  MOV R2, 0x2 ;  /* 0x0000000200027802 */ /* 0x012fe20000000f00 */
[----:B------:R-:W-:Y:S01]  /*242a0*/  IMAD.MOV.U32 R216, RZ, RZ, 0x181f ;  /* 0x0000181fffd87424 */ /* 0x000fe200078e00ff */
[----:B------:R-:W-:Y:S02]  /*242b0*/  MOV R3, 0x242d0 ;  /* 0x000242d000037802 */ /* 0x000fe40000000f00 */
[----:B--23--:R-:W-:Y:S05]  /*242c0*/  CALL.REL.NOINC `($__internal_15_$__cuda_sm70_shflsync_idx_p) ;  /* 0x0000080000007944 */ /* 0x00cfea0003c00000 */
[----:B------:R-:W-:Y:S01]  /*242d0*/  MOV R14, R5 ;  /* 0x00000005000e7202 */ /* 0x000fe20000000f00 */
[----:B------:R-:W-:Y:S05]  /*242e0*/  BRA `(.L_x_1186) ;  /* 0xffffc21000007947 */ /* 0x000fea000383ffff */
.L_x_1115:
[----:B------:R-:W-:Y:S01]  /*242f0*/  IMAD.MOV.U32 R5, RZ, RZ, R9 ;  /* 0x000000ffff057224 */ /* 0x000fe200078e0009 */
[----:B----4-:R-:W-:Y:S01]  /*24300*/  MOV R2, 0x2 ;  /* 0x0000000200027802 */ /* 0x010fe20000000f00 */
[----:B------:R-:W-:Y:S01]  /*24310*/  IMAD.MOV.U32 R216, RZ, RZ, 0x181f ;  /* 0x0000181fffd87424 */ /* 0x000fe200078e00ff */
[----:B------:R-:W-:Y:S02]  /*24320*/  MOV R3, 0x24340 ;  /* 0x0002434000037802 */ /* 0x000fe40000000f00 */
[----:B-123--:R-:W-:Y:S05]  /*24330*/  CALL.REL.NOINC `($__internal_15_$__cuda_sm70_shflsync_idx_p) ;  /* 0x0000079000007944 */ /* 0x00efea0003c00000 */
[----:B------:R-:W-:Y:S01]  /*24340*/  MOV R2, R5 ;  /* 0x0000000500027202 */ /* 0x000fe20000000f00 */
[----:B------:R-:W-:Y:S05]  /*24350*/  BRA `(.L_x_1187) ;  /* 0xffffc1c000007947 */ /* 0x000fea000383ffff */
.L_x_1118:
[----:B------:R-:W-:Y:S01]  /*24360*/  IMAD.MOV.U32 R5, RZ, RZ, R6 ;  /* 0x000000ffff057224 */ /* 0x000fe200078e0006 */
[----:B-1----:R-:W-:Y:S01]  /*24370*/  MOV R2, 0x3 ;  /* 0x0000000300027802 */ /* 0x002fe20000000f00 */
[----:B------:R-:W-:Y:S01]  /*24380*/  IMAD.MOV.U32 R216, RZ, RZ, 0x181f ;  /* 0x0000181fffd87424 */ /* 0x000fe200078e00ff */
[----:B------:R-:W-:-:S02]  /*24390*/  MOV R3, 0x243b0 ;  /* 0x000243b000037802 */ /* 0x000fc40000000f00 */
[----:B--234-:R-:W-:Y:S05]  /*243a0*/  CALL.REL.NOINC `($__internal_15_$__cuda_sm70_shflsync_idx_p) ;  /* 0x0000072000007944 */ /* 0x01cfea0003c00000 */
        /* <DEDUP_REMOVED lines=8> */
.L_x_1120:
[----:B------:R-:W-:Y:S01]  /*24430*/  IMAD.MOV.U32 R5, RZ, RZ, R70 ;  /* 0x000000ffff057224 */ /* 0x000fe200078e0046 */
[----:B------:R-:W-:Y:S01]  /*24440*/  MOV R2, RZ ;  /* 0x000000ff00027202 */ /* 0x000fe20000000f00 */
[----:B------:R-:W-:Y:S01]  /*24450*/  IMAD.MOV.U32 R216, RZ, RZ, 0x1f ;  /* 0x0000001fffd87424 */ /* 0x000fe200078e00ff */
[----:B------:R-:W-:Y:S02]  /*24460*/  MOV R3, 0x24480 ;  /* 0x0002448000037802 */ /* 0x000fe40000000f00 */
[----:B------:R-:W-:Y:S05]  /*24470*/  CALL.REL.NOINC `($__internal_15_$__cuda_sm70_shflsync_idx_p) ;  /* 0x0000065000007944 */ /* 0x000fea0003c00000 */
[----:B------:R-:W-:Y:S01]  /*24480*/  MOV R10, R5 ;  /* 0x00000005000a7202 */ /* 0x000fe20000000f00 */
[----:B------:R-:W-:Y:S05]  /*24490*/  BRA `(.L_x_1189) ;  /* 0xffffc33000007947 */ /* 0x000fea000383ffff */
.L_x_1121:
[----:B------:R-:W-:Y:S01]  /*244a0*/  IMAD.MOV.U32 R5, RZ, RZ, R70 ;  /* 0x000000ffff057224 */ /* 0x000fe200078e0046 */
[----:B------:R-:W-:Y:S01]  /*244b0*/  MOV R2, 0x1 ;  /* 0x0000000100027802 */ /* 0x000fe20000000f00 */
[----:B------:R-:W-:Y:S01]  /*244c0*/  IMAD.MOV.U32 R216, RZ, RZ, 0x1f ;  /* 0x0000001fffd87424 */ /* 0x000fe200078e00ff */
[----:B------:R-:W-:Y:S02]  /*244d0*/  MOV R3, 0x244f0 ;  /* 0x000244f000037802 */ /* 0x000fe40000000f00 */
[----:B-12---:R-:W-:Y:S05]  /*244e0*/  CALL.REL.NOINC `($__internal_15_$__cuda_sm70_shflsync_idx_p) ;  /* 0x000005e000007944 */ /* 0x006fea0003c00000 */
[----:B------:R-:W-:Y:S01]  /*244f0*/  MOV R9, R5 ;  /* 0x0000000500097202 */ /* 0x000fe20000000f00 */
[----:B------:R-:W-:Y:S05]  /*24500*/  BRA `(.L_x_1190) ;  /* 0xffffc2e000007947 */ /* 0x000fea000383ffff */
.L_x_1122:
[----:B------:R-:W-:Y:S02]  /*24510*/  MOV R3, 0x1 ;  /* 0x0000000100037802 */ /* 0x000fe40000000f00 */
[----:B------:R-:W-:-:S02]  /*24520*/  MOV R4, 0x24540 ;  /* 0x0002454000047802 */ /* 0x000fc40000000f00 */
[----:B-1234-:R-:W-:Y:S05]  /*24530*/  CALL.REL.NOINC `($__internal_16_$__cuda_sm70_shflsync_up_p) ;  /* 0x000005f000007944 */ /* 0x01efea0003c00000 */
[----:B------:R-:W-:Y:S05]  /*24540*/  BRA `(.L_x_1191) ;  /* 0xffffc3d000007947 */ /* 0x000fea000383ffff */
.L_x_1123:
[----:B------:R-:W-:Y:S02]  /*24550*/  MOV R3, 0x2 ;  /* 0x0000000200037802 */ /* 0x000fe40000000f00 */
[----:B------:R-:W-:-:S02]  /*24560*/  MOV R4, 0x24580 ;  /* 0x0002458000047802 */ /* 0x000fc40000000f00 */
[----:B--2-4-:R-:W-:Y:S05]  /*24570*/  CALL.REL.NOINC `($__internal_16_$__cuda_sm70_shflsync_up_p) ;  /* 0x000005b000007944 */ /* 0x014fea0003c00000 */
[----:B------:R-:W-:Y:S02]  /*24580*/  SEL R3, R3, RZ, P1 ;  /* 0x000000ff03037207 */ /* 0x000fe40000800000 */
[----:B------:R-:W-:-:S03]  /*24590*/  MOV R4, 0x245d0 ;  /* 0x000245d000047802 */ /* 0x000fc60000000f00 */
[----:B------:R-:W-:Y:S02]  /*245a0*/  IMAD.IADD R2, R2, 0x1, R3 ;  /* 0x0000000102027824 */ /* 0x000fe400078e0203 */
[----:B------:R-:W-:Y:S02]  /*245b0*/  IMAD.MOV.U32 R3, RZ, RZ, 0x4 ;  /* 0x00000004ff037424 */ /* 0x000fe400078e00ff */
[----:B------:R-:W-:Y:S05]  /*245c0*/  CALL.REL.NOINC `($__internal_16_$__cuda_sm70_shflsync_up_p) ;  /* 0x0000056000007944 */ /* 0x000fea0003c00000 */
        /* <DEDUP_REMOVED lines=12> */
[----:B------:R-:W-:Y:S01]  /*24690*/  IMAD.IADD R4, R3, 0x1, R2 ;  /* 0x0000000103047824 */ /* 0x000fe200078e0202 */
[----:B------:R-:W-:Y:S01]  /*246a0*/  MOV R3, 0x246e0 ;  /* 0x000246e000037802 */ /* 0x000fe20000000f00 */
[----:B------:R-:W-:Y:S02]  /*246b0*/  IMAD.MOV.U32 R2, RZ, RZ, 0x1f ;  /* 0x0000001fff027424 */ /* 0x000fe400078e00ff */
[----:B------:R-:W-:Y:S02]  /*246c0*/  IMAD.MOV.U32 R5, RZ, RZ, R4 ;  /* 0x000000ffff057224 */ /* 0x000fe400078e0004 */
[----:B------:R-:W-:Y:S05]  /*246d0*/  CALL.REL.NOINC `($__internal_15_$__cuda_sm70_shflsync_idx_p) ;  /* 0x000003f000007944 */ /* 0x000fea0003c00000 */
[----:B------:R-:W-:Y:S01]  /*246e0*/  MOV R2, R5 ;  /* 0x0000000500027202 */ /* 0x000fe20000000f00 */
[----:B------:R-:W-:Y:S05]  /*246f0*/  BRA `(.L_x_1192) ;  /* 0xffffc32000007947 */ /* 0x000fea000383ffff */
.L_x_1127:
[----:B------:R-:W-:Y:S02]  /*24700*/  MOV R3, 0x1 ;  /* 0x0000000100037802 */ /* 0x000fe40000000f00 */
[----:B------:R-:W-:Y:S02]  /*24710*/  MOV R4, 0x24730 ;  /* 0x0002473000047802 */ /* 0x000fe40000000f00 */
[----:B------:R-:W-:Y:S05]  /*24720*/  CALL.REL.NOINC `($__internal_16_$__cuda_sm70_shflsync_up_p) ;  /* 0x0000040000007944 */ /* 0x000fea0003c00000 */
[----:B------:R-:W-:Y:S05]  /*24730*/  BRA `(.L_x_1193) ;  /* 0xffffc45000007947 */ /* 0x000fea000383ffff */
.L_x_1128:
[----:B------:R-:W-:Y:S02]  /*24740*/  MOV R3, 0x2 ;  /* 0x0000000200037802 */ /* 0x000fe40000000f00 */
[----:B------:R-:W-:Y:S02]  /*24750*/  MOV R4, 0x24770 ;  /* 0x0002477000047802 */ /* 0x000fe40000000f00 */
        /* <DEDUP_REMOVED lines=25> */
.L_x_1130:
[----:B------:R-:W-:Y:S02]  /*248f0*/  SEL R2, RZ, 0x1, P0 ;  /* 0x00000001ff027807 */ /* 0x000fe40000000000 */
[----:B------:R-:W-:Y:S02]  /*24900*/  MOV R3, 0x24920 ;  /* 0x0002492000037802 */ /* 0x000fe40000000f00 */
[----:B-1----:R-:W-:Y:S05]  /*24910*/  CALL.REL.NOINC `($__internal_17_$__cuda_sm70_votesync_ballot) ;  /* 0x0000027000007944 */ /* 0x002fea0003c00000 */
[----:B------:R-:W-:Y:S05]  /*24920*/  BRA `(.L_x_1195) ;  /* 0xffffc3f000007947 */ /* 0x000fea000383ffff */
.L_x_1131:
[----:B------:R-:W-:Y:S01]  /*24930*/  IMAD.MOV.U32 R5, RZ, RZ, R6 ;  /* 0x000000ffff057224 */ /* 0x000fe200078e0006 */
[----:B--2---:R-:W-:Y:S01]  /*24940*/  MOV R2, R9 ;  /* 0x0000000900027202 */ /* 0x004fe20000000f00 */
[----:B------:R-:W-:Y:S01]  /*24950*/  IMAD.MOV.U32 R216, RZ, RZ, 0x1f ;  /* 0x0000001fffd87424 */ /* 0x000fe200078e00ff */
[----:B------:R-:W-:-:S02]  /*24960*/  MOV R3, 0x24980 ;  /* 0x0002498000037802 */ /* 0x000fc40000000f00 */
[----:B-1----:R-:W-:Y:S05]  /*24970*/  CALL.REL.NOINC `($__internal_15_$__cuda_sm70_shflsync_idx_p) ;  /* 0x0000015000007944 */ /* 0x002fea0003c00000 */
[----:B------:R-:W-:Y:S01]  /*24980*/  IMAD.MOV.U32 R11, RZ, RZ, R5 ;  /* 0x000000ffff0b7224 */ /* 0x000fe200078e0005 */
[----:B------:R-:W-:Y:S01]  /*24990*/  MOV R2, R9 ;  /* 0x0000000900027202 */ /* 0x000fe20000000f00 */
[----:B------:R-:W-:Y:S01]  /*249a0*/  IMAD.MOV.U32 R5, RZ, RZ, R8 ;  /* 0x000000ffff057224 */ /* 0x000fe200078e0008 */
[----:B------:R-:W-:-:S02]  /*249b0*/  MOV R216, 0x1f ;  /* 0x0000001f00d87802 */ /* 0x000fc40000000f00 */
[----:B------:R-:W-:Y:S02]  /*249c0*/  MOV R3, 0x249e0 ;  /* 0x000249e000037802 */ /* 0x000fe40000000f00 */
[----:B------:R-:W-:Y:S05]  /*249d0*/  CALL.REL.NOINC `($__internal_15_$__cuda_sm70_shflsync_idx_p) ;  /* 0x000000f000007944 */ /* 0x000fea0003c00000 */
[----:B------:R-:W-:Y:S01]  /*249e0*/  MOV R6, R5 ;  /* 0x0000000500067202 */ /* 0x000fe20000000f00 */
[----:B------:R-:W-:Y:S05]  /*249f0*/  BRA `(.L_x_1196) ;  /* 0xffffc39000007947 */ /* 0x000fea000383ffff */
.L_x_1134:
[----:B------:R-:W-:Y:S01]  /*24a00*/  IMAD.MOV.U32 R5, RZ, RZ, R4 ;  /* 0x000000ffff057224 */ /* 0x000fe200078e0004 */
[----:B--2---:R-:W-:Y:S01]  /*24a10*/  MOV R2, R9 ;  /* 0x0000000900027202 */ /* 0x004fe20000000f00 */
[----:B------:R-:W-:Y:S01]  /*24a20*/  IMAD.MOV.U32 R216, RZ, RZ, 0x1f ;  /* 0x0000001fffd87424 */ /* 0x000fe200078e00ff */
[----:B------:R-:W-:Y:S02]  /*24a30*/  MOV R3, 0x24a50 ;  /* 0x00024a5000037802 */ /* 0x000fe40000000f00 */
[----:B-1--4-:R-:W-:Y:S05]  /*24a40*/  CALL.REL.NOINC `($__internal_15_$__cuda_sm70_shflsync_idx_p) ;  /* 0x0000008000007944 */ /* 0x012fea0003c00000 */
[----:B------:R-:W-:Y:S01]  /*24a50*/  MOV R16, R5 ;  /* 0x0000000500107202 */ /* 0x000fe20000000f00 */
[----:B------:R-:W-:Y:S05]  /*24a60*/  BRA `(.L_x_1133) ;  /* 0xffffc38000007947 */ /* 0x000fea000383ffff */
        .weak           $__internal_14_$__cuda_sm70_shflsync_bfly_p
        .type           $__internal_14_$__cuda_sm70_shflsync_bfly_p,@function
        .size           $__internal_14_$__cuda_sm70_shflsync_bfly_p,($__internal_15_$__cuda_sm70_shflsync_idx_p - $__internal_14_$__cuda_sm70_shflsync_bfly_p)
$__internal_14_$__cuda_sm70_shflsync_bfly_p:
[----:B------:R-:W-:Y:S02]  /*24a70*/  MOV R141, 0x1f ;  /* 0x0000001f008d7802 */ /* 0x000fe40000000f00 */
[----:B------:R-:W-:-:S04]  /*24a80*/  MOV R142, 0xffffffff ;  /* 0xffffffff008e7802 */ /* 0x000fc80000000f00 */
[----:B------:R-:W-:Y:S04]  /*24a90*/  WARPSYNC R142 ;  /* 0x0000008e00007348 */ /* 0x000fe80003800000 */
[----:B------:R1:W2:Y:S02]  /*24aa0*/  SHFL.BFLY PT, R141, R4, R3, R141 ;  /* 0x0c000003048d7389 */ /* 0x0002a400000e008d */
[----:B-1----:R-:W-:-:S04]  /*24ab0*/  MOV R3, 0x0 ;  /* 0x0000000000037802 */ /* 0x002fc80000000f00 */
[----:B--2---:R-:W-:Y:S05]  /*24ac0*/  RET.REL.NODEC R2 `(_ZN7cutlass13device_kernelIN5flash19enable_sm80_to_sm89INS1_16FlashAttnFwdSm80INS1_25CollectiveMainloopFwdSm80ILi8ELi1ELb1EN4cute5tupleIJNS5_1CILi128EEENS7_ILi96EEES8_EEELi128ENS_10bfloat16_tEfNS_4arch4Sm80ELb0ELb1ELb0ELb1ELb1ELb1ELb1ELb1EEENS1_21CollectiveEpilogueFwdINS6_IJS8_S8_S9_EEENS6_IJNS7_ILi1EEESH_SH_EEESB_SD_Li256ELb1ELb1ELb1ELb0EEENS1_36VarlenDynamicPersistentTileSchedulerILi128ELi96ELi256ELi256ELb1ELb1ELb0ELb1ELb0ELb1EEEEEEEEEvNT_6ParamsE) ;  /* 0xfffdb53002007950 */ /* 0x004fea0003c3ffff */
        .weak           $__internal_15_$__cuda_sm70_shflsync_idx_p
        .type           $__internal_15_$__cuda_sm70_shflsync_idx_p,@function
        .size           $__internal_15_$__cuda_sm70_shflsync_idx_p,($__internal_16_$__cuda_sm70_shflsync_up_p - $__internal_15_$__cuda_sm70_shflsync_idx_p)
$__internal_15_$__cuda_sm70_shflsync_idx_p:
[----:B------:R-:W-:-:S04]  /*24ad0*/  MOV R217, 0xffffffff ;  /* 0xffffffff00d97802 */ /* 0x000fc80000000f00 */
[----:B------:R-:W-:Y:S04]  /*24ae0*/  WARPSYNC R217 ;  /* 0x000000d900007348 */ /* 0x000fe80003800000 */
[----:B------:R1:W2:Y:S02]  /*24af0*/  SHFL.IDX PT, R5, R5, R2, R216 ;  /* 0x0000000205057389 */ /* 0x0002a400000e00d8 */
[----:B-1----:R-:W-:Y:S02]  /*24b00*/  MOV R2, R3 ;  /* 0x0000000300027202 */ /* 0x002fe40000000f00 */
[----:B------:R-:W-:-:S04]  /*24b10*/  MOV R3, 0x0 ;  /* 0x0000000000037802 */ /* 0x000fc80000000f00 */
[----:B--2---:R-:W-:Y:S05]  /*24b20*/  RET.REL.NODEC R2 `(_ZN7cutlass13device_kernelIN5flash19enable_sm80_to_sm89INS1_16FlashAttnFwdSm80INS1_25CollectiveMainloopFwdSm80ILi8ELi1ELb1EN4cute5tupleIJNS5_1CILi128EEENS7_ILi96EEES8_EEELi128ENS_10bfloat16_tEfNS_4arch4Sm80ELb0ELb1ELb0ELb1ELb1ELb1ELb1ELb1EEENS1_21CollectiveEpilogueFwdINS6_IJS8_S8_S9_EEENS6_IJNS7_ILi1EEESH_SH_EEESB_SD_Li256ELb1ELb1ELb1ELb0EEENS1_36VarlenDynamicPersistentTileSchedulerILi128ELi96ELi256ELi256ELb1ELb1ELb0ELb1ELb0ELb1EEEEEEEEEvNT_6ParamsE) ;  /* 0xfffdb4d002007950 */ /* 0x004fea0003c3ffff */
        .weak           $__internal_16_$__cuda_sm70_shflsync_up_p
        .type           $__internal_16_$__cuda_sm70_shflsync_up_p,@function
        .size           $__internal_16_$__cuda_sm70_shflsync_up_p,($__internal_17_$__cuda_sm70_votesync_ballot - $__internal_16_$__cuda_sm70_shflsync_up_p)
$__internal_16_$__cuda_sm70_shflsync_up_p:
[----:B------:R-:W-:Y:S02]  /*24b30*/  MOV R11, 0xffffffff ;  /* 0xffffffff000b7802 */ /* 0x000fe40000000f00 */
[----:B------:R-:W-:Y:S02]  /*24b40*/  MOV R5, RZ ;  /* 0x000000ff00057202 */ /* 0x000fe40000000f00 */
[----:B------:R-:W-:Y:S04]  /*24b50*/  WARPSYNC R11 ;  /* 0x0000000b00007348 */ /* 0x000fe80003800000 */
[----:B------:R1:W2:Y:S02]  /*24b60*/  SHFL.UP PT, R3, R2, R3, R5 ;  /* 0x0400000302037389 */ /* 0x0002a400000e0005 */
[----:B-1----:R-:W-:-:S04]  /*24b70*/  MOV R5, 0x0 ;  /* 0x0000000000057802 */ /* 0x002fc80000000f00 */
[----:B--2---:R-:W-:Y:S05]  /*24b80*/  RET.REL.NODEC R4 `(_ZN7cutlass13device_kernelIN5flash19enable_sm80_to_sm89INS1_16FlashAttnFwdSm80INS1_25CollectiveMainloopFwdSm80ILi8ELi1ELb1EN4cute5tupleIJNS5_1CILi128EEENS7_ILi96EEES8_EEELi128ENS_10bfloat16_tEfNS_4arch4Sm80ELb0ELb1ELb0ELb1ELb1ELb1ELb1ELb1EEENS1_21CollectiveEpilogueFwdINS6_IJS8_S8_S9_EEENS6_IJNS7_ILi1EEESH_SH_EEESB_SD_Li256ELb1ELb1ELb1ELb0EEENS1_36VarlenDynamicPersistentTileSchedulerILi128ELi96ELi256ELi256ELb1ELb1ELb0ELb1ELb0ELb1EEEEEEEEEvNT_6ParamsE) ;  /* 0xfffdb47004007950 */ /* 0x004fea0003c3ffff */
        .weak           $__internal_17_$__cuda_sm70_votesync_ballot
        .type           $__internal_17_$__cuda_sm70_votesync_ballot,@function
        .size           $__internal_17_$__cuda_sm70_votesync_ballot,(.L_x_1806 - $__internal_17_$__cuda_sm70_votesync_ballot)
$__internal_17_$__cuda_sm70_votesync_ballot:
[----:B------:R-:W-:Y:S01]  /*24b90*/  ISETP.NE.U32.AND P0, PT, R2, 0x1, PT ;  /* 0x000000010200780c */ /* 0x000fe20003f05070 */
[----:B------:R-:W-:-:S04]  /*24ba0*/  IMAD.MOV.U32 R5, RZ, RZ, -0x1 ;  /* 0xffffffffff057424 */ /* 0x000fc800078e00ff */
[----:B------:R-:W-:Y:S08]  /*24bb0*/  WARPSYNC R5 ;  /* 0x0000000500007348 */ /* 0x000ff00003800000 */
[----:B------:R-:W-:-:S04]  /*24bc0*/  VOTE.ANY R2, PT, !P0 ;  /* 0x0000000000027806 */ /* 0x000fc800040e0100 */
[----:B------:R-:W-:Y:S01]  /*24bd0*/  LOP3.LUT R15, R2, R5, RZ, 0xc0, !PT ;  /* 0x00000005020f7212 */ /* 0x000fe200078ec0ff */
[----:B------:R-:W-:Y:S02]  /*24be0*/  IMAD.MOV.U32 R2, RZ, RZ, R3 ;  /* 0x000000ffff027224 */ /* 0x000fe400078e0003 */
[----:B------:R-:W-:-:S04]  /*24bf0*/  IMAD.MOV.U32 R3, RZ, RZ, 0x0 ;  /* 0x00000000ff037424 */ /* 0x000fc800078e00ff */
[----:B------:R-:W-:Y:S05]  /*24c00*/  RET.REL.NODEC R2 `(_ZN7cutlass13device_kernelIN5flash19enable_sm80_to_sm89INS1_16FlashAttnFwdSm80INS1_25CollectiveMainloopFwdSm80ILi8ELi1ELb1EN4cute5tupleIJNS5_1CILi128EEENS7_ILi96EEES8_EEELi128ENS_10bfloat16_tEfNS_4arch4Sm80ELb0ELb1ELb0ELb1ELb1ELb1ELb1ELb1EEENS1_21CollectiveEpilogueFwdINS6_IJS8_S8_S9_EEENS6_IJNS7_ILi1EEESH_SH_EEESB_SD_Li256ELb1ELb1ELb1ELb0EEENS1_36VarlenDynamicPersistentTileSchedulerILi128ELi96ELi256ELi256ELb1ELb1ELb0ELb1ELb0ELb1EEEEEEEEEvNT_6ParamsE) ;  /* 0xfffdb3f002007950 */ /* 0x000fea0003c3ffff */
.L_x_1197:
        /* <DEDUP_REMOVED lines=15> */
.L_x_1806:


//--------------------- .text._ZN7cutlass13device_kernelIN5flash19enable_sm80_to_sm89INS1_16FlashAttnFwdSm80INS1_25CollectiveMainloopFwdSm80ILi4ELi1ELb0EN4cute5tupleIJNS5_1CILi128EEENS7_ILi64EEES8_EEELi128ENS_10bfloat16_tEfNS_4arch4Sm80ELb1ELb0ELb0ELb0ELb1ELb0ELb1ELb1EEENS1_21CollectiveEpilogueFwdINS6_IJS8_S8_S9_EEENS6_IJNS7_ILi1EEESH_SH_EEESB_SD_Li128ELb0ELb1ELb1ELb0EEENS1_30DynamicPersistentTileSchedulerILi128ELi128ELb1ELb1ELb0EEEEEEEEEvNT_6ParamsE --------------------------
	.section	.text._ZN7cutlass13device_kernelIN5flash19enable_sm80_to_sm89INS1_16FlashAttnFwdSm80INS1_25CollectiveMainloopFwdSm80ILi4ELi1ELb0EN4cute5tupleIJNS5_1CILi128EEENS7_ILi64EEES8_EEELi128ENS_10bfloat16_tEfNS_4arch4Sm80ELb1ELb0ELb0ELb0ELb1ELb0ELb1ELb1EEENS1_21CollectiveEpilogueFwdINS6_IJS8_S8_S9_EEENS6_IJNS7_ILi1EEESH_SH_EEESB_SD_Li128ELb0ELb1ELb1ELb0EEENS1_30DynamicPersistentTileSchedulerILi128ELi128ELb1ELb1ELb0EEEEEEEEEvNT_6ParamsE,"ax",@progbits
	.sectioninfo	@"SHI_REGISTERS=255"
	.align	128
.text._ZN7cutlass13device_kernelIN5flash19enable_sm80_to_sm89INS1_16FlashAttnFwdSm80INS1_25CollectiveMainloopFwdSm80ILi4ELi1ELb0EN4cute5tupleIJNS5_1CILi128EEENS7_ILi64EEES8_EEELi128ENS_10bfloat16_tEfNS_4arch4Sm80ELb1ELb0ELb0ELb0ELb1ELb0ELb1ELb1EEENS1_21CollectiveEpilogueFwdINS6_IJS8_S8_S9_EEENS6_IJNS7_ILi1EEESH_SH_EEESB_SD_Li128ELb0ELb1ELb1ELb0EEENS1_30DynamicPersistentTileSchedulerILi128ELi128ELb1ELb1ELb0EEEEEEEEEvNT_6ParamsE:
        .type           _ZN7cutlass13device_kernelIN5flash19enable_sm80_to_sm89INS1_16FlashAttnFwdSm80INS1_25CollectiveMainloopFwdSm80ILi4ELi1ELb0EN4cute5tupleIJNS5_1CILi128EEENS7_ILi64EEES8_EEELi128ENS_10bfloat16_tEfNS_4arch4Sm80ELb1ELb0ELb0ELb0ELb1ELb0ELb1ELb1EEENS1_21CollectiveEpilogueFwdINS6_IJS8_S8_S9_EEENS6_IJNS7_ILi1EEESH_SH_EEESB_SD_Li128ELb0ELb1ELb1ELb0EEENS1_30DynamicPersistentTileSchedulerILi128ELi128ELb1ELb1ELb0EEEEEEEEEvNT_6ParamsE,@function
        .size           _ZN7cutlass13device_kernelIN5flash19enable_sm80_to_sm89INS1_16FlashAttnFwdSm80INS1_25CollectiveMainloopFwdSm80ILi4ELi1ELb0EN4cute5tupleIJNS5_1CILi128EEENS7_ILi64EEES8_EEELi128ENS_10bfloat16_tEfNS_4arch4Sm80ELb1ELb0ELb0ELb0ELb1ELb0ELb1ELb1EEENS1_21CollectiveEpilogueFwdINS6_IJS8_S8_S9_EEENS6_IJNS7_ILi1EEESH_SH_EEESB_SD_Li128ELb0ELb1ELb1ELb0EEENS1_30DynamicPersistentTileSchedulerILi128ELi128ELb1ELb1ELb0EEEEEEEEEvNT_6ParamsE,(.L_x_1811 - _ZN7cutlass13device_kernelIN5flash19enable_sm80_to_sm89INS1_16FlashAttnFwdSm80INS1_25CollectiveMainloopFwdSm80ILi4ELi1ELb0EN4cute5tupleIJNS5_1CILi128EEENS7_ILi64EEES8_EEELi128ENS_10bfloat16_tEfNS_4arch4Sm80ELb1ELb0ELb0ELb0ELb1ELb0ELb1ELb1EEENS1_21CollectiveEpilogueFwdINS6_IJS8_S8_S9_EEENS6_IJNS7_ILi1EEESH_SH_EEESB_SD_Li128ELb0ELb1ELb1ELb0EEENS1_30DynamicPersistentTileSchedulerILi128ELi128ELb1ELb1ELb0EEEEEEEEEvNT_6ParamsE)
        .other          _ZN7cutlass13device_kernelIN5flash19enable_sm80_to_sm89INS1_16FlashAttnFwdSm80INS1_25CollectiveMainloopFwdSm80ILi4ELi1ELb0EN4cute5tupleIJNS5_1CILi128EEENS7_ILi64EEES8_EEELi128ENS_10bfloat16_tEfNS_4arch4Sm80ELb1ELb0ELb0ELb0ELb1ELb0ELb1ELb1EEENS1_21CollectiveEpilogueFwdINS6_IJS8_S8_S9_EEENS6_IJNS7_ILi1EEESH_SH_EEESB_SD_Li128ELb0ELb1ELb1ELb0EEENS1_30DynamicPersistentTileSchedulerILi128ELi128ELb1ELb1ELb0EEEEEEEEEvNT_6ParamsE,@"STO_CUDA_ENTRY STV_DEFAULT"
_ZN7cutlass13device_kernelIN5flash19enable_sm80_to_sm89INS1_16FlashAttnFwdSm80INS1_25CollectiveMainloopFwdSm80ILi4ELi1ELb0EN4cute5tupleIJNS5_1CILi128EEENS7_ILi64EEES8_EEELi128ENS_10bfloat16_tEfNS_4arch4Sm80ELb1ELb0ELb0ELb0ELb1ELb0ELb1ELb1EEENS1_21CollectiveEpilogueFwdINS6_IJS8_S8_S9_EEENS6_IJNS7_ILi1EEESH_SH_EEESB_SD_Li128ELb0ELb1ELb1ELb0EEENS1_30DynamicPersistentTileSchedulerILi128ELi128ELb1ELb1ELb0EEEEEEEEEvNT_6ParamsE:
[----:B------:R-:W-:-:S03]  /*0000*/  MOV R1, c[0x0][0x28] ;  /* 0x00000a0000017a02 */ /* 0x000fc60000000f00 */
[----:B------:R-:W1:Y:S01]  /*0010*/  S2R R19, SR_TID.X ;  /* 0x0000000000137919 */ /* 0x000e620000002100 */
[----:B------:R-:W-:-:S03]  /*0020*/  IADD3 R1, R1, -0x110, RZ ;  /* 0xfffffef001017810 */ /* 0x000fc60007ffe0ff */
[----:B------:R-:W2:Y:S01]  /*0030*/  S2R R15, SR_CTAID.X ;  /* 0x00000000000f7919 */ /* 0x000ea20000002500 */
[----:B-1----:R-:W-:-:S05]  /*0040*/  SHF.R.U32.HI R0, RZ, 0x5, R19 ;  /* 0x00000005ff007819 */ /* 0x002fca0000011613 */
[----:B------:R-:W1:Y:S04]  /*0050*/  SHFL.IDX PT, R2, R0, RZ, 0x1f ;  /* 0x00001fff00027589 */ /* 0x000e6800000e0000 */
[----:B------:R-:W3:Y:S01]  /*0060*/  SHFL.IDX PT, R0, R0, RZ, 0x1f ;  /* 0x00001fff00007589 */ /* 0x000ee200000e0000 */
[----:B-1----:R-:W-:Y:S01]  /*0070*/  ISETP.GE.AND P0, PT, R2, 0x1, PT ;  /* 0x000000010200780c */ /* 0x002fe20003f06270 */
[----:B---3--:R1:W3:-:S12]  /*0080*/  R2UR UR6, R0 ;  /* 0x00000000000673c2 */ /* 0x0082d800000e0000 */
[----:B------:R-:W-:Y:S06]  /*0090*/  @P0 BAR.ARV 0x4, 0x80 ;  /* 0x0102000000000b1d */ /* 0x000fec0000002000 */
[----:B--2---:R-:W-:-:S13]  /*00a0*/  ISETP.GE.AND P0, PT, R15, c[0x0][0x538], PT ;  /* 0x00014e000f007a0c */ /* 0x004fda0003f06270 */
[----:B------:R-:W-:Y:S05]  /*00b0*/  @P0 EXIT ;  /* 0x000000000000094d */ /* 0x000fea0003800000 */
[----:B-1-3--:R-:W-:Y:S01]  /*00c0*/  SHF.R.S32.HI R14, RZ, 0x1f, R19 ;  /* 0x0000001fff0e7819 */ /* 0x00afe20000011413 */
[----:B------:R-:W-:Y:S01]  /*00d0*/  IMAD.MOV.U32 R237, RZ, RZ, 0x40 ;  /* 0x00000040ffed7424 */ /* 0x000fe200078e00ff */
[----:B------:R-:W-:Y:S02]  /*00e0*/  ULDC.64 UR8, c[0x0][0x118] ;  /* 0x0000460000087ab9 */ /* 0x000fe40000000a00 */
[CC--:B------:R-:W-:Y:S02]  /*00f0*/  LEA.HI R12, R14.reuse, R19.reuse, RZ, 0x3 ;  /* 0x000000130e0c7211 */ /* 0x0c0fe400078f18ff */
[CC--:B------:R-:W-:Y:S02]  /*0100*/  LEA.HI R0, R14.reuse, R19.reuse, RZ, 0x2 ;  /* 0x000000130e007211 */ /* 0x0c0fe400078f10ff */
[----:B------:R-:W-:Y:S02]  /*0110*/  LEA.HI R4, R14, R19, RZ, 0x4 ;  /* 0x000000130e047211 */ /* 0x000fe400078f20ff */
[----:B------:R-:W-:-:S02]  /*0120*/  SHF.R.S32.HI R3, RZ, 0x3, R12 ;  /* 0x00000003ff037819 */ /* 0x000fc4000001140c */
[----:B------:R-:W-:Y:S02]  /*0130*/  LOP3.LUT R6, R12, 0xfffffff8, RZ, 0xc0, !PT ;  /* 0xfffffff80c067812 */ /* 0x000fe400078ec0ff */
[----:B------:R-:W-:Y:S01]  /*0140*/  LOP3.LUT R2, R0, 0xfffffffc, RZ, 0xc0, !PT ;  /* 0xfffffffc00027812 */ /* 0x000fe200078ec0ff */
[----:B------:R-:W-:Y:S01]  /*0150*/  IMAD.SHL.U32 R3, R3, 0x40, RZ ;  /* 0x0000004003037824 */ /* 0x000fe200078e00ff */
[C---:B------:R-:W-:Y:S01]  /*0160*/  LOP3.LUT R0, R4.reuse, 0xfffffff0, RZ, 0xc0, !PT ;  /* 0xfffffff004007812 */ /* 0x040fe200078ec0ff */
[C---:B------:R-:W-:Y:S01]  /*0170*/  IMAD.IADD R9, R19.reuse, 0x1, -R6 ;  /* 0x0000000113097824 */ /* 0x040fe200078e0a06 */
[----:B------:R-:W-:Y:S01]  /*0180*/  SHF.R.S32.HI R5, RZ, 0x4, R4 ;  /* 0x00000004ff057819 */ /* 0x000fe20000011404 */
[----:B------:R-:W-:Y:S01]  /*0190*/  IMAD.IADD R2, R19, 0x1, -R2 ;  /* 0x0000000113027824 */ /* 0x000fe200078e0a02 */
[----:B------:R-:W-:Y:S01]  /*01a0*/  LOP3.LUT R3, R3, 0x1c0, RZ, 0xc0, !PT ;  /* 0x000001c003037812 */ /* 0x000fe200078ec0ff */
[----:B------:R-:W-:Y:S01]  /*01b0*/  IMAD.IADD R0, R19, 0x1, -R0 ;  /* 0x0000000113007824 */ /* 0x000fe200078e0a00 */
[----:B------:R-:W-:Y:S01]  /*01c0*/  LEA.HI R4, R4, R5, RZ, 0x1 ;  /* 0x0000000504047211 */ /* 0x000fe200078f08ff */
[----:B------:R-:W-:Y:S01]  /*01d0*/  IMAD.SHL.U32 R18, R9, 0x8, RZ ;  /* 0x0000000809127824 */ /* 0x000fe200078e00ff */
[----:B------:R-:W-:-:S02]  /*01e0*/  LEA.HI R8, R2, R2, RZ, 0x1 ;  /* 0x0000000202087211 */ /* 0x000fc400078f08ff */
[----:B------:R-:W-:Y:S02]  /*01f0*/  SHF.R.S32.HI R10, RZ, 0x1f, R0 ;  /* 0x0000001fff0a7819 */ /* 0x000fe40000011400 */
[----:B------:R-:W-:Y:S01]  /*0200*/  LOP3.LUT R7, R4, 0xfffffffe, RZ, 0xc0, !PT ;  /* 0xfffffffe04077812 */ /* 0x000fe200078ec0ff */
[----:B------:R-:W-:Y:S01]  /*0210*/  STL [R1+0xc], R18 ;  /* 0x00000c1201007387 */ /* 0x000fe20000100800 */
[----:B------:R-:W-:Y:S02]  /*0220*/  SHF.R.U32.HI R6, RZ, 0x3, R3 ;  /* 0x00000003ff067819 */ /* 0x000fe40000011603 */
[----:B------:R-:W-:Y:S01]  /*0230*/  LOP3.LUT R4, R3, 0x38, R18, 0xf8, !PT ;  /* 0x0000003803047812 */ /* 0x000fe200078ef812 */
[----:B------:R-:W-:Y:S01]  /*0240*/  IMAD.IADD R11, R5, 0x1, -R7 ;  /* 0x00000001050b7824 */ /* 0x000fe200078e0a07 */
[----:B------:R-:W-:Y:S02]  /*0250*/  LOP3.LUT R3, R8, 0x1ffffffe, RZ, 0xc0, !PT ;  /* 0x1ffffffe08037812 */ /* 0x000fe400078ec0ff */
[----:B------:R-:W-:-:S02]  /*0260*/  LEA.HI R10, R10, R0, RZ, 0x3 ;  /* 0x000000000a0a7211 */ /* 0x000fc400078f18ff */
[----:B------:R-:W-:Y:S01]  /*0270*/  LOP3.LUT R7, R4, R6, RZ, 0x3c, !PT ;  /* 0x0000000604077212 */ /* 0x000fe200078e3cff */
[----:B------:R-:W-:Y:S01]  /*0280*/  IMAD.IADD R13, R2, 0x1, -R3 ;  /* 0x00000001020d7824 */ /* 0x000fe200078e0a03 */
[----:B------:R-:W-:Y:S01]  /*0290*/  LOP3.LUT R4, R10, 0xfffffff8, RZ, 0xc0, !PT ;  /* 0xfffffff80a047812 */ /* 0x000fe200078ec0ff */
[----:B------:R-:W-:Y:S01]  /*02a0*/  IMAD.SHL.U32 R2, R9, 0x40, RZ ;  /* 0x0000004009027824 */ /* 0x000fe200078e00ff */
[CC--:B------:R-:W-:Y:S02]  /*02b0*/  LEA.HI R5, R14.reuse, R19.reuse, RZ, 0x5 ;  /* 0x000000130e057211 */ /* 0x0c0fe400078f28ff */
[----:B------:R-:W-:Y:S01]  /*02c0*/  LEA.HI R3, R14, R19, RZ, 0x6 ;  /* 0x000000130e037211 */ /* 0x000fe200078f30ff */
[----:B------:R-:W-:Y:S01]  /*02d0*/  IMAD.IADD R9, R0, 0x1, -R4 ;  /* 0x0000000100097824 */ /* 0x000fe200078e0a04 */
[----:B------:R-:W-:Y:S02]  /*02e0*/  LOP3.LUT R0, R2, 0x1c0, RZ, 0xc0, !PT ;  /* 0x000001c002007812 */ /* 0x000fe400078ec0ff */
[--C-:B------:R-:W-:Y:S01]  /*02f0*/  SHF.R.S32.HI R239, RZ, 0x5, R5.reuse ;  /* 0x00000005ffef7819 */ /* 0x100fe20000011405 */
[----:B------:R-:W-:Y:S01]  /*0300*/  IMAD.SHL.U32 R3, R3, 0x8, RZ ;  /* 0x0000000803037824 */ /* 0x000fe200078e00ff */
[----:B------:R-:W-:-:S02]  /*0310*/  SHF.R.S32.HI R2, RZ, 0x1f, R5 ;  /* 0x0000001fff027819 */ /* 0x000fc40000011405 */
[----:B------:R-:W-:Y:S02]  /*0320*/  LOP3.LUT R6, R0, 0x8, R12, 0xf8, !PT ;  /* 0x0000000800067812 */ /* 0x000fe400078ef80c */
[----:B------:R-:W-:Y:S02]  /*0330*/  SHF.R.U32.HI R4, RZ, 0x3, R0 ;  /* 0x00000003ff047819 */ /* 0x000fe40000011600 */
[----:B------:R-:W-:Y:S01]  /*0340*/  LEA.HI R0, R2, R239, RZ, 0x2 ;  /* 0x000000ef02007211 */ /* 0x000fe200078f10ff */
[----:B------:R-:W-:Y:S01]  /*0350*/  IMAD.SHL.U32 R2, R9, 0x40, RZ ;  /* 0x0000004009027824 */ /* 0x000fe200078e00ff */
[----:B------:R-:W-:Y:S02]  /*0360*/  LOP3.LUT R5, R5, 0xffffffe0, RZ, 0xc0, !PT ;  /* 0xffffffe005057812 */ /* 0x000fe400078ec0ff */
[----:B------:R-:W-:Y:S02]  /*0370*/  LOP3.LUT R0, R0, 0xffffffc, RZ, 0xc0, !PT ;  /* 0x0ffffffc00007812 */ /* 0x000fe400078ec0ff */
[----:B------:R-:W-:Y:S01]  /*0380*/  LOP3.LUT R12, R6, R4, RZ, 0x3c, !PT ;  /* 0x00000004060c7212 */ /* 0x000fe200078e3cff */
[----:B------:R-:W-:Y:S01]  /*0390*/  IMAD.IADD R17, R19, 0x1, -R5 ;  /* 0x0000000113117824 */ /* 0x000fe200078e0a05 */
[----:B------:R-:W-:Y:S01]  /*03a0*/  LOP3.LUT R7, R7, 0x7ffffe00, R3, 0xf8, !PT ;  /* 0x7ffffe0007077812 */ /* 0x000fe200078ef803 */
[----:B------:R-:W-:Y:S01]  /*03b0*/  IMAD.IADD R6, R239, 0x1, -R0 ;  /* 0x00000001ef067824 */ /* 0x000fe200078e0a00 */
[----:B------:R-:W-:Y:S01]  /*03c0*/  LOP3.LUT R0, R2, 0x1c0, RZ, 0xc0, !PT ;  /* 0x000001c002007812 */ /* 0x000fe200078ec0ff */
[----:B------:R-:W-:Y:S01]  /*03d0*/  IMAD.SHL.U32 R3, R11, 0x8, RZ ;  /* 0x000000080b037824 */ /* 0x000fe200078e00ff */
[----:B------:R-:W-:Y:S01]  /*03e0*/  SHF.R.S32.HI R5, RZ, 0x1f, R17 ;  /* 0x0000001fff057819 */ /* 0x000fe20000011411 */
[----:B------:R-:W-:Y:S01]  /*03f0*/  IMAD.SHL.U32 R2, R10, 0x40, RZ ;  /* 0x000000400a027824 */ /* 0x000fe200078e00ff */
[----:B------:R-:W-:Y:S01]  /*0400*/  SHF.R.U32.HI R235, RZ, 0x3, R0 ;  /* 0x00000003ffeb7819 */ /* 0x000fe20000011600 */
[----:B------:R-:W-:Y:S01]  /*0410*/  IMAD.SHL.U32 R4, R8, 0x20, RZ ;  /* 0x0000002008047824 */ /* 0x000fe200078e00ff */
[----:B------:R-:W-:Y:S01]  /*0420*/  LOP3.LUT R3, R0, 0x8, R3, 0xf8, !PT ;  /* 0x0000000800037812 */ /* 0x000fe200078ef803 */
[----:B------:R-:W-:Y:S01]  /*0430*/  IMAD.SHL.U32 R252, R7, 0x2, RZ ;  /* 0x0000000207fc7824 */ /* 0x000fe200078e00ff */
[----:B------:R-:W-:-:S02]  /*0440*/  LOP3.LUT R2, R2, 0xfffffe00, RZ, 0xc0, !PT ;  /* 0xfffffe0002027812 */ /* 0x000fc400078ec0ff */
[----:B------:R-:W-:Y:S02]  /*0450*/  LEA.HI R5, R5, R17, RZ, 0x2 ;  /* 0x0000001105057211 */ /* 0x000fe400078f10ff */
[----:B------:R-:W-:Y:S01]  /*0460*/  LOP3.LUT R235, R3, R235, RZ, 0x3c, !PT ;  /* 0x000000eb03eb7212 */ /* 0x000fe200078e3cff */
[----:B------:R-:W-:Y:S01]  /*0470*/  IMAD R239, R239, 0x400, R2 ;  /* 0x00000400efef7824 */ /* 0x000fe200078e0202 */
[----:B------:R-:W-:Y:S02]  /*0480*/  SHF.R.S32.HI R0, RZ, 0x2, R5 ;  /* 0x00000002ff007819 */ /* 0x000fe40000011405 */
[----:B------:R-:W-:Y:S01]  /*0490*/  LEA.HI R3, R14, R19, RZ, 0x7 ;  /* 0x000000130e037211 */ /* 0x000fe200078f38ff */
[----:B------:R-:W-:Y:S01]  /*04a0*/  IMAD.IADD R239, R239, 0x1, R235 ;  /* 0x00000001efef7824 */ /* 0x000fe200078e02eb */
[----:B------:R-:W-:Y:S01]  /*04b0*/  LOP3.LUT R4, R4, 0xffffffc0, RZ, 0xc0, !PT ;  /* 0xffffffc004047812 */ /* 0x000fe200078ec0ff */
[----:B------:R-:W-:Y:S01]  /*04c0*/  IMAD R16, R6, 0x10, R0 ;  /* 0x0000001006107824 */ /* 0x000fe200078e0200 */
[----:B------:R-:W-:Y:S01]  /*04d0*/  LOP3.LUT R235, R235, R2, RZ, 0xfc, !PT ;  /* 0x00000002ebeb7212 */ /* 0x000fe200078efcff */
[----:B------:R-:W-:Y:S01]  /*04e0*/  IMAD R0, R11, 0x200, R12 ;  /* 0x000002000b007824 */ /* 0x000fe200078e020c */
[----:B------:R-:W-:Y:S01]  /*04f0*/  LOP3.LUT R2, R5, 0x7ffffffc, RZ, 0xc0, !PT ;  /* 0x7ffffffc05027812 */ /* 0x000fe200078ec0ff */
[----:B------:R-:W-:Y:S01]  /*0500*/  IMAD R4, R13, 0x8, R4 ;  /* 0x000000080d047824 */ /* 0x000fe200078e0204 */
[----:B------:R-:W-:Y:S01]  /*0510*/  IADD3 R8, R18, 0x40, RZ ;  /* 0x0000004012087810 */ /* 0x000fe20007ffe0ff */
[----:B------:R-:W-:Y:S01]  /*0520*/  STL [R1+0x100], R16 ;  /* 0x0001001001007387 */ /* 0x000fe20000100800 */
[----:B------:R-:W-:Y:S01]  /*0530*/  SHF.R.S32.HI R5, RZ, 0x7, R3 ;  /* 0x00000007ff057819 */ /* 0x000fe20000011403 */
[----:B------:R-:W-:Y:S01]  /*0540*/  IMAD.IADD R2, R17, 0x1, -R2 ;  /* 0x0000000111027824 */ /* 0x000fe200078e0a02 */
[----:B------:R-:W-:Y:S01]  /*0550*/  SHF.R.S32.HI R3, RZ, 0x1f, R18 ;  /* 0x0000001fff037819 */ /* 0x000fe20000011412 */
[----:B------:R1:W-:Y:S01]  /*0560*/  STL [R1+0xb0], R15 ;  /* 0x0000b00f01007387 */ /* 0x0003e20000100800 */
[----:B------:R-:W-:Y:S01]  /*0570*/  SHF.R.S32.HI R5, RZ, 0x1f, R8 ;  /* 0x0000001fff057819 */ /* 0x000fe20000011408 */
[----:B------:R-:W-:Y:S01]  /*0580*/  IMAD.SHL.U32 R2, R2, 0x2, RZ ;  /* 0x0000000202027824 */ /* 0x000fe200078e00ff */
[----:B------:R-:W-:Y:S01]  /*0590*/  R2P PR, R9, 0x6 ;  /* 0x0000000609007804 */ /* 0x000fe20000000000 */
[----:B------:R2:W-:Y:S01]  /*05a0*/  STL [R1+0x1c], R8 ;  /* 0x00001c0801007387 */ /* 0x0005e20000100800 */
[----:B------:R-:W-:Y:S01]  /*05b0*/  IMAD.MOV.U32 R6, RZ, RZ, 0x20 ;  /* 0x00000020ff067424 */ /* 0x000fe200078e00ff */
[----:B------:R-:W-:-:S02]  /*05c0*/  LEA R232, R0, 0x4100, 0x1 ;  /* 0x0000410000e87811 */ /* 0x000fc400078e08ff */
[----:B------:R3:W-:Y:S01]  /*05d0*/  STL [R1+0xf8], R3 ;  /* 0x0000f80301007387 */ /* 0x0007e20000100800 */
[C---:B------:R-:W-:Y:S02]  /*05e0*/  IADD3 R14, R2.reuse, 0x18, RZ ;  /* 0x00000018020e7810 */ /* 0x040fe40007ffe0ff */
[C---:B------:R-:W-:Y:S01]  /*05f0*/  IADD3 R13, R2.reuse, 0x20, RZ ;  /* 0x00000020020d7810 */ /* 0x040fe20007ffe0ff */
[----:B------:R4:W-:Y:S01]  /*0600*/  STL [R1+0xf4], R5 ;  /* 0x0000f40501007387 */ /* 0x0009e20000100800 */
[C---:B------:R-:W-:Y:S02]  /*0610*/  IADD3 R12, R2.reuse, 0x28, RZ ;  /* 0x00000028020c7810 */ /* 0x040fe40007ffe0ff */
[C---:B------:R-:W-:Y:S02]  /*0620*/  IADD3 R11, R2.reuse, 0x30, RZ ;  /* 0x00000030020b7810 */ /* 0x040fe40007ffe0ff */
[C---:B------:R-:W-:Y:S02]  /*0630*/  IADD3 R10, R2.reuse, 0x38, RZ ;  /* 0x00000038020a7810 */ /* 0x040fe40007ffe0ff */
[----:B------:R-:W-:-:S02]  /*0640*/  IADD3 R9, R2, 0x40, RZ ;  /* 0x0000004002097810 */ /* 0x000fc40007ffe0ff */
[----:B------:R-:W-:Y:S02]  /*0650*/  SEL R0, R6, 0xffffffe0, !P1 ;  /* 0xffffffe006007807 */ /* 0x000fe40004800000 */
[C---:B------:R-:W-:Y:S02]  /*0660*/  IADD3 R7, R2.reuse, 0x50, RZ ;  /* 0x0000005002077810 */ /* 0x040fe40007ffe0ff */
[C---:B-1----:R-:W-:Y:S02]  /*0670*/  IADD3 R15, R2.reuse, 0x10, RZ ;  /* 0x00000010020f7810 */ /* 0x042fe40007ffe0ff */
[C---:B------:R-:W-:Y:S02]  /*0680*/  IADD3 R6, R2.reuse, 0x58, RZ ;  /* 0x0000005802067810 */ /* 0x040fe40007ffe0ff */
[----:B--2---:R-:W-:Y:S02]  /*0690*/  IADD3 R8, R2, 0x48, RZ ;  /* 0x0000004802087810 */ /* 0x004fe40007ffe0ff */
[----:B------:R-:W-:Y:S01]  /*06a0*/  LEA R239, R239, 0x8100, 0x1 ;  /* 0x00008100efef7811 */ /* 0x000fe200078e08ff */
[----:B---3--:R-:W-:Y:S01]  /*06b0*/  IMAD.IADD R3, R16, 0x1, R4 ;  /* 0x0000000110037824 */ /* 0x008fe200078e0204 */
[----:B------:R-:W-:-:S02]  /*06c0*/  IADD3 R16, R2, 0x8, RZ ;  /* 0x0000000802107810 */ /* 0x000fc40007ffe0ff */
[C---:B------:R-:W-:Y:S01]  /*06d0*/  IADD3 R4, R2.reuse, 0x68, RZ ;  /* 0x0000006802047810 */ /* 0x040fe20007ffe0ff */
[----:B------:R-:W-:Y:S01]  /*06e0*/  IMAD.IADD R241, R239, 0x1, R0 ;  /* 0x00000001eff17824 */ /* 0x000fe200078e0200 */
[----:B------:R1:W-:Y:S01]  /*06f0*/  STL [R1+0xfc], R3 ;  /* 0x0000fc0301007387 */ /* 0x0003e20000100800 */
[----:B----4-:R-:W-:Y:S02]  /*0700*/  IADD3 R5, R2, 0x60, RZ ;  /* 0x0000006002057810 */ /* 0x010fe40007ffe0ff */
[----:B------:R-:W-:Y:S01]  /*0710*/  SEL R237, R237, 0xffffffc0, !P2 ;  /* 0xffffffc0eded7807 */ /* 0x000fe20005000000 */
[----:B------:R-:W-:Y:S01]  /*0720*/  STL [R1+0x60], R2 ;  /* 0x0000600201007387 */ /* 0x000fe20000100800 */
[----:B------:R-:W-:-:S03]  /*0730*/  LEA R235, R235, 0x100, 0x1 ;  /* 0x00000100ebeb7811 */ /* 0x000fc600078e08ff */
[----:B------:R-:W-:Y:S02]  /*0740*/  IMAD.IADD R240, R239, 0x1, R237 ;  /* 0x00000001eff07824 */ /* 0x000fe400078e02ed */
[C-C-:B------:R-:W-:Y:S02]  /*0750*/  IMAD.IADD R236, R0.reuse, 0x1, R235.reuse ;  /* 0x0000000100ec7824 */ /* 0x140fe400078e02eb */
[----:B------:R-:W-:Y:S02]  /*0760*/  IMAD.IADD R238, R237, 0x1, R235 ;  /* 0x00000001edee7824 */ /* 0x000fe400078e02eb */
[----:B------:R-:W-:Y:S02]  /*0770*/  IMAD.IADD R242, R241, 0x1, R237 ;  /* 0x00000001f1f27824 */ /* 0x000fe400078e02ed */
[----:B------:R-:W-:Y:S02]  /*0780*/  IMAD.IADD R248, R0, 0x1, R240 ;  /* 0x0000000100f87824 */ /* 0x000fe400078e02f0 */
[----:B------:R-:W-:Y:S01]  /*0790*/  IMAD.IADD R237, R237, 0x1, R236 ;  /* 0x00000001eded7824 */ /* 0x000fe200078e02ec */
[----:B-1----:R-:W-:-:S05]  /*07a0*/  SHF.R.S32.HI R3, RZ, 0x1f, R2 ;  /* 0x0000001fff037819 */ /* 0x002fca0000011402 */
[----:B------:R1:W-:Y:S04]  /*07b0*/  STL [R1+0xf0], R3 ;  /* 0x0000f00301007387 */ /* 0x0003e80000100800 */
[----:B------:R2:W-:Y:S04]  /*07c0*/  STL [R1+0xa8], R16 ;  /* 0x0000a81001007387 */ /* 0x0005e80000100800 */
[----:B------:R3:W-:Y:S04]  /*07d0*/  STL [R1+0xa4], R15 ;  /* 0x0000a40f01007387 */ /* 0x0007e80000100800 */
[----:B------:R4:W-:Y:S04]  /*07e0*/  STL [R1+0xa0], R14 ;  /* 0x0000a00e01007387 */ /* 0x0009e80000100800 */
[----:B------:R5:W-:Y:S04]  /*07f0*/  STL [R1+0x9c], R13 ;  /* 0x00009c0d01007387 */ /* 0x000be80000100800 */
[----:B------:R5:W-:Y:S04]  /*0800*/  STL [R1+0x98], R12 ;  /* 0x0000980c01007387 */ /* 0x000be80000100800 */
[----:B------:R5:W-:Y:S01]  /*0810*/  STL [R1+0x94], R11 ;  /* 0x0000940b01007387 */ /* 0x000be20000100800 */
[----:B-1----:R-:W-:-:S02]  /*0820*/  IADD3 R3, R2, 0x70, RZ ;  /* 0x0000007002037810 */ /* 0x002fc40007ffe0ff */
[----:B------:R-:W-:Y:S01]  /*0830*/  IADD3 R2, R2, 0x78, RZ ;  /* 0x0000007802027810 */ /* 0x000fe20007ffe0ff */
[----:B------:R1:W-:Y:S01]  /*0840*/  STL [R1+0x90], R10 ;  /* 0x0000900a01007387 */ /* 0x0003e20000100800 */
[----:B--2---:R-:W-:-:S03]  /*0850*/  SHF.R.S32.HI R16, RZ, 0x1f, R16 ;  /* 0x0000001fff107819 */ /* 0x004fc60000011410 */
[----:B------:R2:W-:Y:S01]  /*0860*/  STL [R1+0x8c], R9 ;  /* 0x00008c0901007387 */ /* 0x0005e20000100800 */
[----:B---3--:R-:W-:-:S03]  /*0870*/  SHF.R.S32.HI R15, RZ, 0x1f, R15 ;  /* 0x0000001fff0f7819 */ /* 0x008fc6000001140f */
[----:B------:R3:W-:Y:S01]  /*0880*/  STL [R1+0x88], R8 ;  /* 0x0000880801007387 */ /* 0x0007e20000100800 */
[----:B----4-:R-:W-:-:S03]  /*0890*/  SHF.R.S32.HI R14, RZ, 0x1f, R14 ;  /* 0x0000001fff0e7819 */ /* 0x010fc6000001140e */
[----:B------:R4:W-:Y:S01]  /*08a0*/  STL [R1+0x84], R7 ;  /* 0x0000840701007387 */ /* 0x0009e20000100800 */
[----:B-----5:R-:W-:-:S03]  /*08b0*/  SHF.R.S32.HI R13, RZ, 0x1f, R13 ;  /* 0x0000001fff0d7819 */ /* 0x020fc6000001140d */
[----:B------:R5:W-:Y:S01]  /*08c0*/  STL [R1+0x80], R6 ;  /* 0x0000800601007387 */ /* 0x000be20000100800 */
[----:B------:R-:W-:-:S03]  /*08d0*/  SHF.R.S32.HI R12, RZ, 0x1f, R12 ;  /* 0x0000001fff0c7819 */ /* 0x000fc6000001140c */
[----:B------:R5:W-:Y:S01]  /*08e0*/  STL [R1+0x70], R5 ;  /* 0x0000700501007387 */ /* 0x000be20000100800 */
[----:B------:R-:W-:-:S03]  /*08f0*/  SHF.R.S32.HI R11, RZ, 0x1f, R11 ;  /* 0x0000001fff0b7819 */ /* 0x000fc6000001140b */
[----:B------:R5:W-:Y:S01]  /*0900*/  STL [R1+0x7c], R4 ;  /* 0x00007c0401007387 */ /* 0x000be20000100800 */
[----:B-1----:R-:W-:-:S03]  /*0910*/  SHF.R.S32.HI R10, RZ, 0x1f, R10 ;  /* 0x0000001fff0a7819 */ /* 0x002fc6000001140a */
[----:B------:R-:W-:Y:S01]  /*0920*/  STL [R1+0xec], R16 ;  /* 0x0000ec1001007387 */ /* 0x000fe20000100800 */
[----:B--2---:R-:W-:-:S03]  /*0930*/  SHF.R.S32.HI R9, RZ, 0x1f, R9 ;  /* 0x0000001fff097819 */ /* 0x004fc60000011409 */
[----:B------:R1:W-:Y:S01]  /*0940*/  STL [R1+0x78], R3 ;  /* 0x0000780301007387 */ /* 0x0003e20000100800 */
[----:B---3--:R-:W-:-:S03]  /*0950*/  SHF.R.S32.HI R8, RZ, 0x1f, R8 ;  /* 0x0000001fff087819 */ /* 0x008fc60000011408 */
[----:B------:R-:W-:Y:S01]  /*0960*/  STL [R1+0xe8], R15 ;  /* 0x0000e80f01007387 */ /* 0x000fe20000100800 */
[----:B----4-:R-:W-:-:S03]  /*0970*/  SHF.R.S32.HI R7, RZ, 0x1f, R7 ;  /* 0x0000001fff077819 */ /* 0x010fc60000011407 */
[----:B------:R2:W-:Y:S01]  /*0980*/  STL [R1+0x74], R2 ;  /* 0x0000740201007387 */ /* 0x0005e20000100800 */
[----:B-----5:R-:W-:-:S03]  /*0990*/  SHF.R.S32.HI R6, RZ, 0x1f, R6 ;  /* 0x0000001fff067819 */ /* 0x020fc60000011406 */
[----:B------:R3:W-:Y:S01]  /*09a0*/  STL [R1+0xe4], R14 ;  /* 0x0000e40e01007387 */ /* 0x0007e20000100800 */
[----:B------:R-:W-:-:S03]  /*09b0*/  SHF.R.S32.HI R5, RZ, 0x1f, R5 ;  /* 0x0000001fff057819 */ /* 0x000fc60000011405 */
[----:B------:R3:W-:Y:S01]  /*09c0*/  STL [R1+0xe0], R13 ;  /* 0x0000e00d01007387 */ /* 0x0007e20000100800 */
[----:B------:R-:W-:-:S03]  /*09d0*/  SHF.R.S32.HI R4, RZ, 0x1f, R4 ;  /* 0x0000001fff047819 */ /* 0x000fc60000011404 */
[----:B------:R3:W-:Y:S04]  /*09e0*/  STL [R1+0xdc], R12 ;  /* 0x0000dc0c01007387 */ /* 0x0007e80000100800 */
[----:B------:R3:W-:Y:S01]  /*09f0*/  STL [R1+0xd8], R11 ;  /* 0x0000d80b01007387 */ /* 0x0007e20000100800 */
[----:B-1----:R-:W-:-:S03]  /*0a00*/  SHF.R.S32.HI R3, RZ, 0x1f, R3 ;  /* 0x0000001fff037819 */ /* 0x002fc60000011403 */
[----:B------:R3:W-:Y:S04]  /*0a10*/  STL [R1+0xd4], R10 ;  /* 0x0000d40a01007387 */ /* 0x0007e80000100800 */
[----:B------:R3:W-:Y:S01]  /*0a20*/  STL [R1+0xd0], R9 ;  /* 0x0000d00901007387 */ /* 0x0007e20000100800 */
[----:B--2---:R-:W-:-:S03]  /*0a30*/  SHF.R.S32.HI R2, RZ, 0x1f, R2 ;  /* 0x0000001fff027819 */ /* 0x004fc60000011402 */
[----:B------:R3:W-:Y:S04]  /*0a40*/  STL [R1+0xcc], R8 ;  /* 0x0000cc0801007387 */ /* 0x0007e80000100800 */
[----:B------:R3:W-:Y:S04]  /*0a50*/  STL [R1+0xc8], R7 ;  /* 0x0000c80701007387 */ /* 0x0007e80000100800 */
[----:B------:R3:W-:Y:S04]  /*0a60*/  STL [R1+0xc4], R6 ;  /* 0x0000c40601007387 */ /* 0x0007e80000100800 */
[----:B------:R3:W-:Y:S04]  /*0a70*/  STL [R1+0xc0], R5 ;  /* 0x0000c00501007387 */ /* 0x0007e80000100800 */
[----:B------:R3:W-:Y:S04]  /*0a80*/  STL [R1+0xbc], R4 ;  /* 0x0000bc0401007387 */ /* 0x0007e80000100800 */
[----:B------:R3:W-:Y:S04]  /*0a90*/  STL [R1+0xb8], R3 ;  /* 0x0000b80301007387 */ /* 0x0007e80000100800 */
[----:B------:R3:W-:Y:S02]  /*0aa0*/  STL [R1+0xb4], R2 ;  /* 0x0000b40201007387 */ /* 0x0007e40000100800 */
.L_x_1273:
[----:B---3--:R-:W2:Y:S01]  /*0ab0*/  LDL R4, [R1+0xb0] ;  /* 0x0000b00001047983 */ /* 0x008ea20000100800 */
        /* <DEDUP_REMOVED lines=18> */
.L_x_1199:
[----:B------:R-:W-:-:S04]  /*0be0*/  MOV R0, c[0x0][0x554] ;  /* 0x0001550000007a02 */ /* 0x000fc80000000f00 */
[----:B------:R-:W-:Y:S02]  /*0bf0*/  ISETP.NE.AND P0, PT, R0, 0x1, PT ;  /* 0x000000010000780c */ /* 0x000fe40003f05270 */
[----:B------:R-:W-:-:S11]  /*0c00*/  MOV R0, R2 ;  /* 0x0000000200007202 */ /* 0x000fd60000000f00 */
[----:B------:R-:W-:-:S05]  /*0c10*/  @P0 IMAD.HI.U32 R4, R2, c[0x0][0x558], RZ ;  /* 0x0001560002040a27 */ /* 0x000fca00078e00ff */
[----:B------:R-:W-:-:S05]  /*0c20*/  @P0 SHF.R.U32.HI R0, RZ, c[0x0][0x55c], R4 ;  /* 0x00015700ff000a19 */ /* 0x000fca0000011604 */
[----:B------:R-:W-:Y:S02]  /*0c30*/  IMAD R4, R0, c[0x0][0x554], RZ ;  /* 0x0001550000047a24 */ /* 0x000fe400078e02ff */
.L_x_1200:
[----:B------:R-:W-:Y:S05]  /*0c40*/  BSYNC B0 ;  /* 0x0000000000007941 */ /* 0x000fea0003800000 */
.L_x_1198:
        /* <DEDUP_REMOVED lines=12> */
[----:B------:R1:W-:Y:S04]  /*0d10*/  STL [R1+0x64], R11 ;  /* 0x0000640b01007387 */ /* 0x0003e80000100800 */
[----:B------:R2:W3:Y:S01]  /*0d20*/  @P0 LDG.E R6, [R2.64] ;  /* 0x0000000802060981 */ /* 0x0004e2000c1e1900 */
[----:B------:R-:W-:Y:S01]  /*0d30*/  IMAD.MOV.U32 R14, RZ, RZ, R0 ;  /* 0x000000ffff0e7224 */ /* 0x000fe200078e0000 */
[----:B------:R-:W-:Y:S01]  /*0d40*/  BSSY B0, `(.L_x_1201) ;  /* 0x0000044000007945 */ /* 0x000fe20003800000 */
[----:B------:R-:W-:-:S05]  /*0d50*/  IMAD.MOV.U32 R5, RZ, RZ, 0x40 ;  /* 0x00000040ff057424 */ /* 0x000fca00078e00ff */
[----:B------:R-:W-:Y:S01]  /*0d60*/  IADD3 R5, R5, -c[0x0][0x168], RZ ;  /* 0x80005a0005057a10 */ /* 0x000fe20007ffe0ff */
[----:B--2---:R-:W-:-:S05]  /*0d70*/  IMAD.MOV.U32 R2, RZ, RZ, c[0x0][0x53c] ;  /* 0x00014f00ff027624 */ /* 0x004fca00078e00ff */
[----:B------:R-:W-:Y:S02]  /*0d80*/  ISETP.NE.AND P0, PT, R2, 0x1, PT ;  /* 0x000000010200780c */ /* 0x000fe40003f05270 */
[----:B------:R-:W-:-:S11]  /*0d90*/  LOP3.LUT R2, R0, 0x1ffffff, RZ, 0x3c, !PT ;  /* 0x01ffffff00027812 */ /* 0x000fd600078e3cff */
[----:B------:R-:W-:Y:S01]  /*0da0*/  @P0 IMAD.HI.U32 R3, R0, c[0x0][0x540], RZ ;  /* 0x0001500000030a27 */ /* 0x000fe200078e00ff */
[----:B------:R-:W-:Y:S02]  /*0db0*/  IADD3 R0, R2, c[0x0][0x53c], RZ ;  /* 0x00014f0002007a10 */ /* 0x000fe40007ffe0ff */
[----:B------:R-:W-:Y:S02]  /*0dc0*/  MOV R2, c[0x0][0x2c4] ;  /* 0x0000b10000027a02 */ /* 0x000fe40000000f00 */
[----:B------:R-:W-:Y:S02]  /*0dd0*/  @P0 SHF.R.U32.HI R14, RZ, c[0x0][0x544], R3 ;  /* 0x00015100ff0e0a19 */ /* 0x000fe40000011603 */
[----:B------:R-:W-:Y:S01]  /*0de0*/  ISETP.NE.AND P4, PT, R2, 0x1, PT ;  /* 0x000000010200780c */ /* 0x000fe20003f85270 */
[----:B------:R-:W-:Y:S02]  /*0df0*/  IMAD.MOV.U32 R2, RZ, RZ, c[0x0][0x2ac] ;  /* 0x0000ab00ff027624 */ /* 0x000fe400078e00ff */
[----:B------:R-:W-:Y:S01]  /*0e00*/  IMAD R0, R14, c[0x0][0x53c], R0 ;  /* 0x00014f000e007a24 */ /* 0x000fe200078e0200 */
[----:B------:R1:W-:Y:S01]  /*0e10*/  STL [R1+0x6c], R14 ;  /* 0x00006c0e01007387 */ /* 0x0003e20000100800 */
[----:B------:R-:W-:-:S02]  /*0e20*/  IMAD R222, R2, c[0x0][0x1d0], RZ ;  /* 0x0000740002de7a24 */ /* 0x000fc400078e02ff */
[----:B------:R-:W-:Y:S02]  /*0e30*/  IMAD.SHL.U32 R13, R0, 0x80, RZ ;  /* 0x00000080000d7824 */ /* 0x000fe400078e00ff */
[----:B------:R-:W-:Y:S01]  /*0e40*/  IMAD R2, R2, c[0x0][0x1d0], R5 ;  /* 0x0000740002027a24 */ /* 0x000fe200078e0205 */
[----:B------:R-:W-:Y:S02]  /*0e50*/  IADD3 R5, R222, 0x3f, RZ ;  /* 0x0000003fde057810 */ /* 0x000fe40007ffe0ff */
        /* <DEDUP_REMOVED lines=23> */
[----:B-1----:R-:W-:Y:S02]  /*0fd0*/  IADD3 R6, R0, -0x1, R7 ;  /* 0xffffffff00067810 */ /* 0x002fe40007ffe007 */
[----:B------:R-:W1:Y:S02]  /*0fe0*/  I2F.RP R4, R3 ;  /* 0x0000000300047306 */ /* 0x000e640000209400 */
[----:B------:R-:W-:Y:S02]  /*0ff0*/  IABS R10, R6 ;  /* 0x00000006000a7213 */ /* 0x000fe40000000000 */
[----:B------:R-:W-:-:S04]  /*1000*/  LOP3.LUT R6, R6, R0, RZ, 0x3c, !PT ;  /* 0x0000000006067212 */ /* 0x000fc800078e3cff */
[----:B------:R-:W-:Y:S01]  /*1010*/  ISETP.GE.AND P0, PT, R6, RZ, PT ;  /* 0x000000ff0600720c */ /* 0x000fe20003f06270 */
[----:B-1----:R-:W1:Y:S02]  /*1020*/  MUFU.RCP R4, R4 ;  /* 0x0000000400047308 */ /* 0x002e640000001000 */
[----:B-1----:R-:W-:-:S06]  /*1030*/  IADD3 R4, R4, 0xffffffe, RZ ;  /* 0x0ffffffe04047810 */ /* 0x002fcc0007ffe0ff */
[----:B------:R-:W1:Y:S02]  /*1040*/  F2I.FTZ.U32.TRUNC.NTZ R5, R4 ;  /* 0x0000000400057305 */ /* 0x000e64000021f000 */
[----:B-1----:R-:W-:Y:S02]  /*1050*/  IMAD.MOV R2, RZ, RZ, -R5 ;  /* 0x000000ffff027224 */ /* 0x002fe400078e0a05 */
        /* <DEDUP_REMOVED lines=18> */
.L_x_1202:
[----:B------:R-:W-:Y:S05]  /*1180*/  BSYNC B0 ;  /* 0x0000000000007941 */ /* 0x000fea0003800000 */
.L_x_1201:
        /* <DEDUP_REMOVED lines=74> */
[----:B--2---:R-:W2:Y:S01]  /*1630*/  S2R R3, SR_TID.X ;  /* 0x0000000000037919 */ /* 0x004ea20000002100 */
[----:B------:R-:W-:-:S03]  /*1640*/  ISETP.NE.U32.AND P1, PT, RZ, c[0x0][0x340], PT ;  /* 0x0000d000ff007a0c */ /* 0x000fc60003f25070 */
[----:B------:R-:W3:Y:S01]  /*1650*/  LDL R8, [R1+0x1c] ;  /* 0x00001c0001087983 */ /* 0x000ee20000100800 */
[----:B------:R-:W-:-:S03]  /*1660*/  ISETP.NE.AND.EX P1, PT, RZ, c[0x0][0x344], PT, P1 ;  /* 0x0000d100ff007a0c */ /* 0x000fc60003f25310 */
[----:B------:R-:W4:Y:S01]  /*1670*/  LDL R9, [R1+0xc] ;  /* 0x00000c0001097983 */ /* 0x000f220000100800 */
[----:B--2---:R-:W-:-:S04]  /*1680*/  SHF.R.S32.HI R4, RZ, 0x1f, R3 ;  /* 0x0000001fff047819 */ /* 0x004fc80000011403 */
[----:B------:R-:W-:-:S05]  /*1690*/  LEA.HI R4, R4, R3, RZ, 0x3 ;  /* 0x0000000304047211 */ /* 0x000fca00078f18ff */
[----:B------:R-:W-:Y:S01]  /*16a0*/  @P1 IMAD.MOV.U32 R2, RZ, RZ, 0x4 ;  /* 0x00000004ff021424 */ /* 0x000fe200078e00ff */
[----:B------:R-:W-:Y:S02]  /*16b0*/  SHF.R.S32.HI R5, RZ, 0x1f, R3 ;  /* 0x0000001fff057819 */ /* 0x000fe40000011403 */
[----:B------:R-:W-:Y:S02]  /*16c0*/  LOP3.LUT R4, R4, 0xfffffff8, RZ, 0xc0, !PT ;  /* 0xfffffff804047812 */ /* 0x000fe400078ec0ff */
[----:B------:R-:W-:-:S03]  /*16d0*/  LEA.HI R5, R5, R3, RZ, 0x3 ;  /* 0x0000000305057211 */ /* 0x000fc600078f18ff */
[----:B------:R-:W-:Y:S02]  /*16e0*/  IMAD.IADD R4, R3, 0x1, -R4 ;  /* 0x0000000103047824 */ /* 0x000fe400078e0a04 */
[----:B------:R-:W-:-:S05]  /*16f0*/  @P1 IMAD.WIDE R2, R11, R2, c[0x0][0x340] ;  /* 0x0000d0000b021625 */ /* 0x000fca00078e0202 */
[----:B------:R2:W5:Y:S01]  /*1700*/  @P1 LDG.E R10, [R2.64] ;  /* 0x00000008020a1981 */ /* 0x000562000c1e1900 */
[----:B------:R-:W-:Y:S02]  /*1710*/  SHF.R.S32.HI R5, RZ, 0x3, R5 ;  /* 0x00000003ff057819 */ /* 0x000fe40000011405 */
[----:B------:R-:W-:Y:S02]  /*1720*/  SHF.R.S32.HI R21, RZ, 0x1f, R12 ;  /* 0x0000001fff157819 */ /* 0x000fe4000001140c */
[----:B------:R-:W-:-:S03]  /*1730*/  LEA R4, R4, R5, 0x4 ;  /* 0x0000000504047211 */ /* 0x000fc600078e20ff */
[----:B------:R-:W-:Y:S02]  /*1740*/  IMAD R0, R21, c[0x0][0x1b8], RZ ;  /* 0x00006e0015007a24 */ /* 0x000fe400078e02ff */
[----:B------:R-:W-:Y:S01]  /*1750*/  IMAD.IADD R4, R13, 0x1, R4 ;  /* 0x000000010d047824 */ /* 0x000fe200078e0204 */
[----:B-1----:R-:W-:Y:S01]  /*1760*/  SHF.R.S32.HI R6, RZ, 0x1f, R11 ;  /* 0x0000001fff067819 */ /* 0x002fe2000001140b */
[----:B------:R-:W-:Y:S02]  /*1770*/  IMAD R5, R12, c[0x0][0x1bc], R0 ;  /* 0x00006f000c057a24 */ /* 0x000fe400078e0200 */
[----:B------:R-:W-:Y:S01]  /*1780*/  @P4 IMAD.HI.U32 R7, R4, c[0x0][0x2c8], RZ ;  /* 0x0000b20004074a27 */ /* 0x000fe200078e00ff */
[----:B------:R-:W-:-:S04]  /*1790*/  MOV R0, R4 ;  /* 0x0000000400007202 */ /* 0x000fc80000000f00 */
[----:B------:R-:W-:Y:S01]  /*17a0*/  @P4 SHF.R.U32.HI R0, RZ, c[0x0][0x2cc], R7 ;  /* 0x0000b300ff004a19 */ /* 0x000fe20000011607 */
[----:B--2---:R-:W-:-:S04]  /*17b0*/  IMAD.WIDE.U32 R2, R12, c[0x0][0x1b8], RZ ;  /* 0x00006e000c027a25 */ /* 0x004fc800078e00ff */
[----:B------:R-:W-:Y:S02]  /*17c0*/  IMAD.IADD R3, R3, 0x1, R5 ;  /* 0x0000000103037824 */ /* 0x000fe400078e0205 */
[----:B------:R-:W-:Y:S01]  /*17d0*/  IMAD R5, R6, c[0x0][0x1c0], RZ ;  /* 0x0000700006057a24 */ /* 0x000fe200078e02ff */
[----:B------:R-:W-:-:S03]  /*17e0*/  SHF.R.S32.HI R7, RZ, 0x1f, R0 ;  /* 0x0000001fff077819 */ /* 0x000fc60000011400 */
[C---:B------:R-:W-:Y:S01]  /*17f0*/  IMAD R6, R11.reuse, c[0x0][0x1c4], R5 ;  /* 0x000071000b067a24 */ /* 0x040fe200078e0205 */
[----:B------:R-:W-:Y:S01]  /*1800*/  IADD3 R5, -R0, RZ, RZ ;  /* 0x000000ff00057210 */ /* 0x000fe20007ffe1ff */
[----:B------:R-:W-:-:S04]  /*1810*/  IMAD.WIDE.U32 R2, R11, c[0x0][0x1c0], R2 ;  /* 0x000070000b027a25 */ /* 0x000fc800078e0002 */
[----:B------:R-:W-:Y:S02]  /*1820*/  IMAD R4, R5, c[0x0][0x2c4], R4 ;  /* 0x0000b10005047a24 */ /* 0x000fe400078e0204 */
[----:B------:R-:W-:Y:S02]  /*1830*/  IMAD.IADD R3, R3, 0x1, R6 ;  /* 0x0000000103037824 */ /* 0x000fe400078e0206 */
[----:B------:R-:W-:Y:S02]  /*1840*/  IMAD R5, R7, c[0x0][0x1b0], RZ ;  /* 0x00006c0007057a24 */ /* 0x000fe400078e02ff */
[----:B------:R-:W-:-:S04]  /*1850*/  IMAD.WIDE.U32 R2, R0, c[0x0][0x1b0], R2 ;  /* 0x00006c0000027a25 */ /* 0x000fc800078e0002 */
[----:B------:R-:W-:Y:S01]  /*1860*/  IMAD R6, R0, c[0x0][0x1b4], R5 ;  /* 0x00006d0000067a24 */ /* 0x000fe200078e0205 */
[----:B------:R-:W-:-:S04]  /*1870*/  SHF.R.S32.HI R5, RZ, 0x1f, R4 ;  /* 0x0000001fff057819 */ /* 0x000fc80000011404 */
[----:B------:R-:W-:Y:S01]  /*1880*/  IADD3 R3, R3, R6, RZ ;  /* 0x0000000603037210 */ /* 0x000fe20007ffe0ff */
[----:B------:R-:W-:-:S04]  /*1890*/  IMAD R0, R5, c[0x0][0x1a8], RZ ;  /* 0x00006a0005007a24 */ /* 0x000fc800078e02ff */
[C---:B------:R-:W-:Y:S02]  /*18a0*/  IMAD R0, R4.reuse, c[0x0][0x1ac], R0 ;  /* 0x00006b0004007a24 */ /* 0x040fe400078e0200 */
[----:B------:R-:W-:-:S04]  /*18b0*/  IMAD.WIDE.U32 R2, R4, c[0x0][0x1a8], R2 ;  /* 0x00006a0004027a25 */ /* 0x000fc800078e0002 */
[----:B------:R-:W-:Y:S01]  /*18c0*/  IMAD.IADD R7, R3, 0x1, R0 ;  /* 0x0000000103077824 */ /* 0x000fe200078e0200 */
[----:B------:R-:W-:Y:S02]  /*18d0*/  IADD3 R58, R221, -0x1, RZ ;  /* 0xffffffffdd3a7810 */ /* 0x000fe40007ffe0ff */
[----:B---3--:R-:W-:Y:S02]  /*18e0*/  ISETP.GE.AND P3, PT, R8, c[0x0][0x198], PT ;  /* 0x0000660008007a0c */ /* 0x008fe40003f66270 */
[C---:B------:R-:W-:Y:S02]  /*18f0*/  LEA R8, P0, R2.reuse, c[0x0][0x160], 0x1 ;  /* 0x0000580002087a11 */ /* 0x040fe400078008ff */
[----:B----4-:R-:W-:Y:S02]  /*1900*/  ISETP.GE.AND P5, PT, R9, c[0x0][0x198], PT ;  /* 0x0000660009007a0c */ /* 0x010fe40003fa6270 */
[----:B------:R-:W-:Y:S02]  /*1910*/  LEA.HI.X R7, R2, c[0x0][0x164], R7, 0x1, P0 ;  /* 0x0000590002077a11 */ /* 0x000fe400000f0c07 */
[----:B------:R-:W-:Y:S01]  /*1920*/  @!P1 MOV R10, R11 ;  /* 0x0000000b000a9202 */ /* 0x000fe20000000f00 */
[----:B------:R-:W-:Y:S06]  /*1930*/  BRA.DIV ~URZ, `(.L_x_1204) ;  /* 0x00010cb27f007947 */ /* 0x000fec000b800000 */
[----:B------:R1:W2:Y:S02]  /*1940*/  SHFL.IDX PT, R9, R7, RZ, 0x181f ;  /* 0x00181fff07097589 */ /* 0x0002a400000e0000 */
.L_x_1274:
[----:B------:R-:W-:Y:S05]  /*1950*/  BRA.DIV ~URZ, `(.L_x_1205) ;  /* 0x00010d027f007947 */ /* 0x000fea000b800000 */
[----:B------:R3:W4:Y:S02]  /*1960*/  SHFL.IDX PT, R0, R8, RZ, 0x181f ;  /* 0x00181fff08007589 */ /* 0x00072400000e0000 */
.L_x_1275:
[----:B---3--:R-:W3:Y:S04]  /*1970*/  LDL R3, [R1+0xac] ;  /* 0x0000ac0001037983 */ /* 0x008ee80000100800 */
[----:B------:R-:W1:Y:S01]  /*1980*/  S2R R4, SR_TID.X ;  /* 0x0000000000047919 */ /* 0x000e620000002100 */
[----:B------:R-:W-:-:S04]  /*1990*/  IMAD.MOV.U32 R11, RZ, RZ, c[0x0][0x2c4] ;  /* 0x0000b100ff0b7624 */ /* 0x000fc800078e00ff */
[----:B------:R-:W-:Y:S01]  /*19a0*/  IMAD R11, R11, c[0x0][0x168], RZ ;  /* 0x00005a000b0b7a24 */ /* 0x000fe200078e02ff */
[----:B-1----:R-:W-:-:S04]  /*19b0*/  SHF.R.S32.HI R2, RZ, 0x1f, R4 ;  /* 0x0000001fff027819 */ /* 0x002fc80000011404 */
[----:B------:R-:W-:-:S04]  /*19c0*/  LEA.HI R2, R2, R4, RZ, 0x3 ;  /* 0x0000000402027211 */ /* 0x000fc800078f18ff */
[----:B------:R-:W-:Y:S01]  /*19d0*/  SHF.R.S32.HI R2, RZ, 0x3, R2 ;  /* 0x00000003ff027819 */ /* 0x000fe20000011402 */
[----:B------:R-:W-:Y:S04]  /*19e0*/  BSSY B0, `(.L_x_1206) ;  /* 0x0000011000007945 */ /* 0x000fe80003800000 */
[----:B---3--:R-:W-:-:S05]  /*19f0*/  IMAD.IADD R6, R2, 0x1, R3 ;  /* 0x0000000102067824 */ /* 0x008fca00078e0203 */
[----:B------:R-:W-:-:S13]  /*1a00*/  ISETP.GE.AND P0, PT, R6, R11, PT ;  /* 0x0000000b0600720c */ /* 0x000fda0003f06270 */
[----:B------:R-:W-:Y:S05]  /*1a10*/  @P0 BRA `(.L_x_1207) ;  /* 0x000000d000000947 */ /* 0x000fea0003800000 */
[----:B------:R-:W3:Y:S04]  /*1a20*/  LDL R14, [R1+0xc] ;  /* 0x00000c00010e7983 */ /* 0x000ee80000100800 */
[----:B----4-:R-:W4:Y:S04]  /*1a30*/  LDL R12, [R1+0x1c] ;  /* 0x00001c00010c7983 */ /* 0x010f280000100800 */
[----:B--2---:R-:W2:Y:S04]  /*1a40*/  LDL R15, [R1+0xf8] ;  /* 0x0000f800010f7983 */ /* 0x004ea80000100800 */
[----:B------:R-:W2:Y:S01]  /*1a50*/  LDL R13, [R1+0xf4] ;  /* 0x0000f400010d7983 */ /* 0x000ea20000100800 */
[----:B---3--:R-:W-:-:S02]  /*1a60*/  LEA R4, P1, R14, R0, 0x1 ;  /* 0x000000000e047211 */ /* 0x008fc400078208ff */
[----:B----4-:R-:W-:Y:S02]  /*1a70*/  LEA R2, P0, R12, R0, 0x1 ;  /* 0x000000000c027211 */ /* 0x010fe400078008ff */
[-C--:B--2---:R-:W-:Y:S02]  /*1a80*/  LEA.HI.X R5, R14, R9.reuse, R15, 0x1, P1 ;  /* 0x000000090e057211 */ /* 0x084fe400008f0c0f */
[----:B------:R-:W-:-:S03]  /*1a90*/  LEA.HI.X R3, R12, R9, R13, 0x1, P0 ;  /* 0x000000090c037211 */ /* 0x000fc600000f0c0d */
[----:B------:R-:W-:Y:S01]  /*1aa0*/  @!PT LDS RZ, [RZ] ;  /* 0x00000000fffff984 */ /* 0x000fe20000000800 */
[----:B------:R-:W-:Y:S01]  /*1ab0*/  @!PT LDS RZ, [RZ] ;  /* 0x00000000fffff984 */ /* 0x000fe20000000800 */
[----:B------:R-:W-:Y:S01]  /*1ac0*/  @!PT LDS RZ, [RZ] ;  /* 0x00000000fffff984 */ /* 0x000fe20000000800 */
[----:B------:R1:W-:Y:S04]  /*1ad0*/  LDGSTS.E.BYPASS.LTC128B.128 [R252+0x8100], [R4.64], !P5 ;  /* 0x0810000004fc7fae */ /* 0x0003e8000e901d48 */
[----:B------:R1:W-:Y:S02]  /*1ae0*/  LDGSTS.E.BYPASS.LTC128B.128 [R252+0xc100], [R2.64], !P3 ;  /* 0x0c10000002fc7fae */ /* 0x0003e4000d901d48 */
.L_x_1207:
[----:B------:R-:W-:Y:S05]  /*1af0*/  BSYNC B0 ;  /* 0x0000000000007941 */ /* 0x000fea0003800000 */
.L_x_1206:
[----:B------:R-:W-:Y:S05]  /*1b00*/  BRA.DIV ~URZ, `(.L_x_1208) ;  /* 0x00010bc27f007947 */ /* 0x000fea000b800000 */
[----:B--2---:R2:W3:Y:S04]  /*1b10*/  SHFL.IDX PT, R9, R7, 0x1, 0x181f ;  /* 0x00381f0007097f89 */ /* 0x0044e800000e0000 */
[----:B----4-:R2:W4:Y:S02]  /*1b20*/  SHFL.IDX PT, R0, R8, 0x1, 0x181f ;  /* 0x00381f0008007f89 */ /* 0x01052400000e0000 */
.L_x_1276:
[----:B-1----:R-:W-:Y:S01]  /*1b30*/  IADD3 R2, R6, 0x10, RZ ;  /* 0x0000001006027810 */ /* 0x002fe20007ffe0ff */
[----:B------:R-:W-:Y:S03]  /*1b40*/  BSSY B0, `(.L_x_1209) ;  /* 0x0000010000007945 */ /* 0x000fe60003800000 */
[----:B------:R-:W-:-:S13]  /*1b50*/  ISETP.GE.AND P0, PT, R2, R11, PT ;  /* 0x0000000b0200720c */ /* 0x000fda0003f06270 */
[----:B------:R-:W-:Y:S05]  /*1b60*/  @P0 BRA `(.L_x_1210) ;  /* 0x000000d000000947 */ /* 0x000fea0003800000 */
[----:B--2---:R-:W2:Y:S04]  /*1b70*/  LDL R14, [R1+0xc] ;  /* 0x00000c00010e7983 */ /* 0x004ea80000100800 */
[----:B----4-:R-:W4:Y:S04]  /*1b80*/  LDL R12, [R1+0x1c] ;  /* 0x00001c00010c7983 */ /* 0x010f280000100800 */
[----:B---3--:R-:W3:Y:S04]  /*1b90*/  LDL R15, [R1+0xf8] ;  /* 0x0000f800010f7983 */ /* 0x008ee80000100800 */
[----:B------:R-:W3:Y:S01]  /*1ba0*/  LDL R13, [R1+0xf4] ;  /* 0x0000f400010d7983 */ /* 0x000ee20000100800 */
[----:B--2---:R-:W-:-:S02]  /*1bb0*/  LEA R4, P1, R14, R0, 0x1 ;  /* 0x000000000e047211 */ /* 0x004fc400078208ff */
[----:B----4-:R-:W-:Y:S02]  /*1bc0*/  LEA R2, P0, R12, R0, 0x1 ;  /* 0x000000000c027211 */ /* 0x010fe400078008ff */
[-C--:B---3--:R-:W-:Y:S02]  /*1bd0*/  LEA.HI.X R5, R14, R9.reuse, R15, 0x1, P1 ;  /* 0x000000090e057211 */ /* 0x088fe400008f0c0f */
[----:B------:R-:W-:-:S03]  /*1be0*/  LEA.HI.X R3, R12, R9, R13, 0x1, P0 ;  /* 0x000000090c037211 */ /* 0x000fc600000f0c0d */
[----:B------:R-:W-:Y:S01]  /*1bf0*/  @!PT LDS RZ, [RZ] ;  /* 0x00000000fffff984 */ /* 0x000fe20000000800 */
[----:B------:R-:W-:Y:S01]  /*1c00*/  @!PT LDS RZ, [RZ] ;  /* 0x00000000fffff984 */ /* 0x000fe20000000800 */
[----:B------:R-:W-:Y:S01]  /*1c10*/  @!PT LDS RZ, [RZ] ;  /* 0x00000000fffff984 */ /* 0x000fe20000000800 */
[----:B------:R1:W-:Y:S04]  /*1c20*/  LDGSTS.E.BYPASS.LTC128B.128 [R252+0x8900], [R4.64], !P5 ;  /* 0x0890000004fc7fae */ /* 0x0003e8000e901d48 */
[----:B------:R1:W-:Y:S02]  /*1c30*/  LDGSTS.E.BYPASS.LTC128B.128 [R252+0xc900], [R2.64], !P3 ;  /* 0x0c90000002fc7fae */ /* 0x0003e4000d901d48 */
.L_x_1210:
[----:B------:R-:W-:Y:S05]  /*1c40*/  BSYNC B0 ;  /* 0x0000000000007941 */ /* 0x000fea0003800000 */
.L_x_1209:
[----:B------:R-:W-:Y:S05]  /*1c50*/  BRA.DIV ~URZ, `(.L_x_1211) ;  /* 0x00010b627f007947 */ /* 0x000fea000b800000 */
[----:B---3--:R3:W1:Y:S02]  /*1c60*/  SHFL.IDX PT, R9, R7, 0x2, 0x181f ;  /* 0x00581f0007097f89 */ /* 0x00866400000e0000 */
.L_x_1277:
[----:B------:R-:W-:Y:S05]  /*1c70*/  BRA.DIV ~URZ, `(.L_x_1212) ;  /* 0x00010bc27f007947 */ /* 0x000fea000b800000 */
[----:B----4-:R4:W2:Y:S02]  /*1c80*/  SHFL.IDX PT, R0, R8, 0x2, 0x181f ;  /* 0x00581f0008007f89 */ /* 0x0108a400000e0000 */
.L_x_1278:
[----:B-1----:R-:W-:Y:S01]  /*1c90*/  IADD3 R2, R6, 0x20, RZ ;  /* 0x0000002006027810 */ /* 0x002fe20007ffe0ff */
[----:B------:R-:W-:Y:S03]  /*1ca0*/  BSSY B0, `(.L_x_1213) ;  /* 0x0000010000007945 */ /* 0x000fe60003800000 */
[----:B------:R-:W-:-:S13]  /*1cb0*/  ISETP.GE.AND P0, PT, R2, R11, PT ;  /* 0x0000000b0200720c */ /* 0x000fda0003f06270 */
[----:B------:R-:W-:Y:S05]  /*1cc0*/  @P0 BRA `(.L_x_1214) ;  /* 0x000000d000000947 */ /* 0x000fea0003800000 */
[----:B---3--:R-:W3:Y:S04]  /*1cd0*/  LDL R14, [R1+0xc] ;  /* 0x00000c00010e7983 */ /* 0x008ee80000100800 */
        /* <DEDUP_REMOVED lines=12> */
.L_x_1214:
[----:B------:R-:W-:Y:S05]  /*1da0*/  BSYNC B0 ;  /* 0x0000000000007941 */ /* 0x000fea0003800000 */
.L_x_1213:
[----:B------:R-:W-:Y:S05]  /*1db0*/  BRA.DIV ~URZ, `(.L_x_1215) ;  /* 0x00010b027f007947 */ /* 0x000fea000b800000 */
[----:B------:R1:W3:Y:S04]  /*1dc0*/  SHFL.IDX PT, R9, R7, 0x3, 0x181f ;  /* 0x00781f0007097f89 */ /* 0x0002e800000e0000 */
[----:B--2---:R1:W2:Y:S02]  /*1dd0*/  SHFL.IDX PT, R0, R8, 0x3, 0x181f ;  /* 0x00781f0008007f89 */ /* 0x0042a400000e0000 */
.L_x_1279:
[----:B-1----:R-:W-:Y:S01]  /*1de0*/  IADD3 R2, R6, 0x30, RZ ;  /* 0x0000003006027810 */ /* 0x002fe20007ffe0ff */
[----:B------:R-:W-:Y:S03]  /*1df0*/  BSSY B0, `(.L_x_1216) ;  /* 0x0000010000007945 */ /* 0x000fe60003800000 */
[----:B------:R-:W-:-:S13]  /*1e00*/  ISETP.GE.AND P0, PT, R2, R11, PT ;  /* 0x0000000b0200720c */ /* 0x000fda0003f06270 */
[----:B------:R-:W-:Y:S05]  /*1e10*/  @P0 BRA `(.L_x_1217) ;  /* 0x000000d000000947 */ /* 0x000fea0003800000 */
[----:B----4-:R-:W4:Y:S04]  /*1e20*/  LDL R14, [R1+0xc] ;  /* 0x00000c00010e7983 */ /* 0x010f280000100800 */
[----:B---3--:R-:W3:Y:S04]  /*1e30*/  LDL R12, [R1+0x1c] ;  /* 0x00001c00010c7983 */ /* 0x008ee80000100800 */
[----:B--2---:R-:W2:Y:S04]  /*1e40*/  LDL R15, [R1+0xf8] ;  /* 0x0000f800010f7983 */ /* 0x004ea80000100800 */
[----:B------:R-:W2:Y:S01]  /*1e50*/  LDL R13, [R1+0xf4] ;  /* 0x0000f400010d7983 */ /* 0x000ea20000100800 */
[----:B----4-:R-:W-:-:S02]  /*1e60*/  LEA R4, P1, R14, R0, 0x1 ;  /* 0x000000000e047211 */ /* 0x010fc400078208ff */
[----:B---3--:R-:W-:Y:S02]  /*1e70*/  LEA R2, P0, R12, R0, 0x1 ;  /* 0x000000000c027211 */ /* 0x008fe400078008ff */
[-C--:B--2---:R-:W-:Y:S02]  /*1e80*/  LEA.HI.X R5, R14, R9.reuse, R15, 0x1, P1 ;  /* 0x000000090e057211 */ /* 0x084fe400008f0c0f */
[----:B------:R-:W-:-:S03]  /*1e90*/  LEA.HI.X R3, R12, R9, R13, 0x1, P0 ;  /* 0x000000090c037211 */ /* 0x000fc600000f0c0d */
[----:B------:R-:W-:Y:S01]  /*1ea0*/  @!PT LDS RZ, [RZ] ;  /* 0x00000000fffff984 */ /* 0x000fe20000000800 */
[----:B------:R-:W-:Y:S01]  /*1eb0*/  @!PT LDS RZ, [RZ] ;  /* 0x00000000fffff984 */ /* 0x000fe20000000800 */
[----:B------:R-:W-:Y:S01]  /*1ec0*/  @!PT LDS RZ, [RZ] ;  /* 0x00000000fffff984 */ /* 0x000fe20000000800 */
[----:B------:R1:W-:Y:S04]  /*1ed0*/  LDGSTS.E.BYPASS.LTC128B.128 [R252+0x9900], [R4.64], !P5 ;  /* 0x0990000004fc7fae */ /* 0x0003e8000e901d48 */
[----:B------:R1:W-:Y:S02]  /*1ee0*/  LDGSTS.E.BYPASS.LTC128B.128 [R252+0xd900], [R2.64], !P3 ;  /* 0x0d90000002fc7fae */ /* 0x0003e4000d901d48 */
.L_x_1217:
[----:B------:R-:W-:Y:S05]  /*1ef0*/  BSYNC B0 ;  /* 0x0000000000007941 */ /* 0x000fea0003800000 */
.L_x_1216:
[----:B------:R-:W-:Y:S05]  /*1f00*/  BRA.DIV ~URZ, `(.L_x_1218) ;  /* 0x00010aa27f007947 */ /* 0x000fea000b800000 */
[----:B---3--:R3:W1:Y:S02]  /*1f10*/  SHFL.IDX PT, R9, R7, 0x4, 0x181f ;  /* 0x00981f0007097f89 */ /* 0x00866400000e0000 */
.L_x_1280:
[----:B------:R-:W-:Y:S05]  /*1f20*/  BRA.DIV ~URZ, `(.L_x_1219) ;  /* 0x00010b027f007947 */ /* 0x000fea000b800000 */
[----:B--2---:R2:W3:Y:S02]  /*1f30*/  SHFL.IDX PT, R0, R8, 0x4, 0x181f ;  /* 0x00981f0008007f89 */ /* 0x0044e400000e0000 */
.L_x_1281:
        /* <DEDUP_REMOVED lines=17> */
.L_x_1221:
[----:B------:R-:W-:Y:S05]  /*2050*/  BSYNC B0 ;  /* 0x0000000000007941 */ /* 0x000fea0003800000 */
.L_x_1220:
[----:B------:R-:W-:Y:S05]  /*2060*/  BRA.DIV ~URZ, `(.L_x_1222) ;  /* 0x00010a427f007947 */ /* 0x000fea000b800000 */
[----:B------:R1:W2:Y:S04]  /*2070*/  SHFL.IDX PT, R9, R7, 0x5, 0x181f ;  /* 0x00b81f0007097f89 */ /* 0x0002a800000e0000 */
[----:B---3--:R1:W3:Y:S02]  /*2080*/  SHFL.IDX PT, R0, R8, 0x5, 0x181f ;  /* 0x00b81f0008007f89 */ /* 0x0082e400000e0000 */
.L_x_1282:
        /* <DEDUP_REMOVED lines=17> */
.L_x_1224:
[----:B------:R-:W-:Y:S05]  /*21a0*/  BSYNC B0 ;  /* 0x0000000000007941 */ /* 0x000fea0003800000 */
.L_x_1223:
[----:B------:R-:W-:Y:S05]  /*21b0*/  BRA.DIV ~URZ, `(.L_x_1225) ;  /* 0x000109e27f007947 */ /* 0x000fea000b800000 */
[----:B--2---:R2:W1:Y:S02]  /*21c0*/  SHFL.IDX PT, R9, R7, 0x6, 0x181f ;  /* 0x00d81f0007097f89 */ /* 0x00446400000e0000 */
.L_x_1283:
[----:B------:R-:W-:Y:S05]  /*21d0*/  BRA.DIV ~URZ, `(.L_x_1226) ;  /* 0x00010a427f007947 */ /* 0x000fea000b800000 */
[----:B---3--:R3:W2:Y:S02]  /*21e0*/  SHFL.IDX PT, R0, R8, 0x6, 0x181f ;  /* 0x00d81f0008007f89 */ /* 0x0086a400000e0000 */
.L_x_1284:
        /* <DEDUP_REMOVED lines=17> */
.L_x_1228:
[----:B------:R-:W-:Y:S05]  /*2300*/  BSYNC B0 ;  /* 0x0000000000007941 */ /* 0x000fea0003800000 */
.L_x_1227:
[----:B------:R-:W-:Y:S05]  /*2310*/  BRA.DIV ~URZ, `(.L_x_1229) ;  /* 0x000109827f007947 */ /* 0x000fea000b800000 */
[----:B--2---:R-:W2:Y:S04]  /*2320*/  SHFL.IDX PT, R7, R7, 0x7, 0x181f ;  /* 0x00f81f0007077f89 */ /* 0x004ea800000e0000 */
[----:B------:R1:W3:Y:S02]  /*2330*/  SHFL.IDX PT, R0, R8, 0x7, 0x181f ;  /* 0x00f81f0008007f89 */ /* 0x0002e400000e0000 */
.L_x_1285:
[----:B----4-:R-:W4:Y:S04]  /*2340*/  LDL R23, [R1+0xc] ;  /* 0x00000c0001177983 */ /* 0x010f280000100800 */
[----:B---3--:R-:W3:Y:S04]  /*2350*/  LDL R30, [R1+0x1c] ;  /* 0x00001c00011e7983 */ /* 0x008ee80000100800 */
[----:B--2---:R-:W2:Y:S04]  /*2360*/  LDL R24, [R1+0xf8] ;  /* 0x0000f80001187983 */ /* 0x004ea80000100800 */
[----:B------:R-:W2:Y:S01]  /*2370*/  LDL R22, [R1+0xf4] ;  /* 0x0000f40001167983 */ /* 0x000ea20000100800 */
[----:B------:R-:W-:-:S04]  /*2380*/  IADD3 R6, R6, 0x70, RZ ;  /* 0x0000007006067810 */ /* 0x000fc80007ffe0ff */
[----:B------:R-:W-:Y:S01]  /*2390*/  ISETP.GE.AND P2, PT, R6, R11, PT ;  /* 0x0000000b0600720c */ /* 0x000fe20003f46270 */
[----:B------:R-:W1:Y:S01]  /*23a0*/  S2R R9, SR_TID.X ;  /* 0x0000000000097919 */ /* 0x000e620000002100 */
[----:B-----5:R-:W-:-:S05]  /*23b0*/  IMAD.WIDE.U32 R156, R10, c[0x0][0x2b0], RZ ;  /* 0x0000ac000a9c7a25 */ /* 0x020fca00078e00ff */
[----:B------:R2:W-:Y:S01]  /*23c0*/  STL.64 [R1+0x40], R156 ;  /* 0x0000409c01007387 */ /* 0x0005e20000100a00 */
[--C-:B-1----:R-:W-:Y:S02]  /*23d0*/  SHF.R.S32.HI R25, RZ, 0x1f, R9.reuse ;  /* 0x0000001fff197819 */ /* 0x102fe40000011409 */
[----:B------:R-:W-:Y:S02]  /*23e0*/  SHF.R.S32.HI R8, RZ, 0x1f, R9 ;  /* 0x0000001fff087819 */ /* 0x000fe40000011409 */
[-C--:B------:R-:W-:Y:S02]  /*23f0*/  LEA.HI R25, R25, R9.reuse, RZ, 0x3 ;  /* 0x0000000919197211 */ /* 0x080fe400078f18ff */
[----:B------:R-:W-:Y:S02]  /*2400*/  LEA.HI R8, R8, R9, RZ, 0x3 ;  /* 0x0000000908087211 */ /* 0x000fe400078f18ff */
[----:B------:R-:W-:Y:S02]  /*2410*/  LOP3.LUT R25, R25, 0xfffffff8, RZ, 0xc0, !PT ;  /* 0xfffffff819197812 */ /* 0x000fe400078ec0ff */
[----:B------:R-:W-:-:S03]  /*2420*/  SHF.R.S32.HI R8, RZ, 0x3, R8 ;  /* 0x00000003ff087819 */ /* 0x000fc60000011408 */
[----:B------:R-:W-:-:S04]  /*2430*/  IMAD.IADD R25, R9, 0x1, -R25 ;  /* 0x0000000109197824 */ /* 0x000fc800078e0a19 */
[----:B------:R-:W-:Y:S01]  /*2440*/  IMAD R59, R25, 0x10, R8 ;  /* 0x00000010193b7824 */ /* 0x000fe200078e0208 */
[-C--:B----4-:R-:W-:Y:S02]  /*2450*/  @!P2 LEA R4, P1, R23, R0.reuse, 0x1 ;  /* 0x000000001704a211 */ /* 0x090fe400078208ff */
[----:B---3--:R-:W-:Y:S02]  /*2460*/  @!P2 LEA R2, P0, R30, R0, 0x1 ;  /* 0x000000001e02a211 */ /* 0x008fe400078008ff */
[----:B------:R-:W-:-:S05]  /*2470*/  SHF.R.S32.HI R0, RZ, 0x1f, R10 ;  /* 0x0000001fff007819 */ /* 0x000fca000001140a */
[----:B------:R-:W-:-:S04]  /*2480*/  IMAD R0, R0, c[0x0][0x2b0], RZ ;  /* 0x0000ac0000007a24 */ /* 0x000fc800078e02ff */
[----:B------:R-:W-:-:S04]  /*2490*/  IMAD R0, R10, c[0x0][0x2b4], R0 ;  /* 0x0000ad000a007a24 */ /* 0x000fc800078e0200 */
[----:B------:R-:W-:-:S05]  /*24a0*/  IMAD.IADD R154, R157, 0x1, R0 ;  /* 0x000000019d9a7824 */ /* 0x000fca00078e0200 */
[----:B------:R1:W-:Y:S01]  /*24b0*/  STL [R1+0x58], R154 ;  /* 0x0000589a01007387 */ /* 0x0003e20000100800 */
[-C--:B--2---:R-:W-:Y:S02]  /*24c0*/  @!P2 LEA.HI.X R5, R23, R7.reuse, R24, 0x1, P1 ;  /* 0x000000071705a211 */ /* 0x084fe400008f0c18 */
[----:B------:R-:W-:-:S03]  /*24d0*/  @!P2 LEA.HI.X R3, R30, R7, R22, 0x1, P0 ;  /* 0x000000071e03a211 */ /* 0x000fc600000f0c16 */
[----:B------:R-:W-:Y:S01]  /*24e0*/  @!PT LDS RZ, [RZ] ;  /* 0x00000000fffff984 */ /* 0x000fe20000000800 */
[----:B------:R-:W-:Y:S01]  /*24f0*/  @!PT LDS RZ, [RZ] ;  /* 0x00000000fffff984 */ /* 0x000fe20000000800 */
[----:B------:R-:W-:Y:S01]  /*2500*/  @!PT LDS RZ, [RZ] ;  /* 0x00000000fffff984 */ /* 0x000fe20000000800 */
[----:B------:R1:W-:Y:S04]  /*2510*/  @!P2 LDGSTS.E.BYPASS.LTC128B.128 [R252+0xb900], [R4.64], !P5 ;  /* 0x0b90000004fcafae */ /* 0x0003e8000e901d48 */
[----:B------:R1:W-:Y:S04]  /*2520*/  @!P2 LDGSTS.E.BYPASS.LTC128B.128 [R252+0xf900], [R2.64], !P3 ;  /* 0x0f90000002fcafae */ /* 0x0003e8000d901d48 */
[----:B------:R-:W0:Y:S01]  /*2530*/  LDGDEPBAR ;  /* 0x00000000000079af */ /* 0x000e220000000000 */
[----:B------:R-:W-:Y:S02]  /*2540*/  WARPSYNC 0xffffffff ;  /* 0xffffffff00007948 */ /* 0x000fe40003800000 */
[----:B------:R-:W2:Y:S01]  /*2550*/  LDL R155, [R1+0x48] ;  /* 0x00004800019b7983 */ /* 0x000ea20000100800 */
[----:B------:R-:W-:-:S02]  /*2560*/  IMAD.MOV.U32 R0, RZ, RZ, c[0x0][0x2b8] ;  /* 0x0000ae00ff007624 */ /* 0x000fc400078e00ff */
[----:B-1----:R-:W-:Y:S01]  /*2570*/  IMAD R2, R58, 0x40, R59 ;  /* 0x000000403a027824 */ /* 0x002fe200078e023b */
[----:B------:R-:W3:Y:S02]  /*2580*/  LDL R27, [R1+0x68] ;  /* 0x00006800011b7983 */ /* 0x000ee40000100800 */
[----:B------:R-:W-:Y:S02]  /*2590*/  ISETP.NE.AND P3, PT, R0, 0x1, PT ;  /* 0x000000010000780c */ /* 0x000fe40003f65270 */
[----:B------:R-:W-:-:S04]  /*25a0*/  ISETP.GE.AND P1, PT, R2, R222, PT ;  /* 0x000000de0200720c */ /* 0x000fc80003f26270 */
[----:B------:R-:W-:Y:S01]  /*25b0*/  ISETP.GT.OR P1, PT, R59, 0x3f, P1 ;  /* 0x0000003f3b00780c */ /* 0x000fe20000f24670 */
[----:B------:R-:W-:Y:S01]  /*25c0*/  IMAD.MOV.U32 R26, RZ, RZ, RZ ;  /* 0x000000ffff1a7224 */ /* 0x000fe200078e00ff */
[----:B------:R-:W-:Y:S01]  /*25d0*/  BAR.SYNC.DEFER_BLOCKING 0x0 ;  /* 0x0000000000007b1d */ /* 0x000fe20000010000 */
[----:B--2---:R-:W-:-:S04]  /*25e0*/  IMAD.IADD R2, R2, 0x1, R155 ;  /* 0x0000000102027824 */ /* 0x004fc800078e029b */
        /* <DEDUP_REMOVED lines=9> */
[----:B------:R-:W-:-:S05]  /*2680*/  IMAD R14, R0, c[0x0][0x2b8], R2 ;  /* 0x0000ae00000e7a24 */ /* 0x000fca00078e0202 */
[----:B------:R-:W-:Y:S01]  /*2690*/  SHF.R.S32.HI R13, RZ, 0x1f, R14 ;  /* 0x0000001fff0d7819 */ /* 0x000fe2000001140e */
[----:B------:R-:W-:-:S04]  /*26a0*/  IMAD.WIDE.U32 R2, R14, c[0x0][0x1e0], RZ ;  /* 0x000078000e027a25 */ /* 0x000fc800078e00ff */
[----:B------:R-:W-:-:S04]  /*26b0*/  IMAD R0, R13, c[0x0][0x1e0], RZ ;  /* 0x000078000d007a24 */ /* 0x000fc800078e02ff */
[----:B------:R-:W-:-:S04]  /*26c0*/  IMAD R0, R14, c[0x0][0x1e4], R0 ;  /* 0x000079000e007a24 */ /* 0x000fc800078e0200 */
[----:B------:R-:W-:Y:S02]  /*26d0*/  IMAD.IADD R3, R3, 0x1, R0 ;  /* 0x0000000103037824 */ /* 0x000fe400078e0200 */
[----:B------:R-:W-:Y:S02]  /*26e0*/  IMAD R0, R21, c[0x0][0x1e8], RZ ;  /* 0x00007a0015007a24 */ /* 0x000fe400078e02ff */
[----:B---3--:R-:W-:-:S04]  /*26f0*/  IMAD.WIDE.U32 R152, R27, c[0x0][0x1e8], RZ ;  /* 0x00007a001b987a25 */ /* 0x008fc800078e00ff */
[----:B------:R-:W-:-:S04]  /*2700*/  IMAD R0, R27, c[0x0][0x1ec], R0 ;  /* 0x00007b001b007a24 */ /* 0x000fc800078e0200 */
[----:B------:R-:W-:Y:S02]  /*2710*/  IMAD.IADD R151, R153, 0x1, R0 ;  /* 0x0000000199977824 */ /* 0x000fe400078e0200 */
[----:B------:R-:W-:-:S04]  /*2720*/  IMAD R148, R58, -0x40, R222 ;  /* 0xffffffc03a947824 */ /* 0x000fc800078e02de */
[----:B------:R-:W-:-:S05]  /*2730*/  IMAD.IADD R28, R148, 0x1, -R8 ;  /* 0x00000001941c7824 */ /* 0x000fca00078e0a08 */
[C---:B------:R-:W-:Y:S02]  /*2740*/  ISETP.GE.AND P5, PT, R28.reuse, 0x1, PT ;  /* 0x000000011c00780c */ /* 0x040fe40003fa6270 */
[----:B------:R-:W-:-:S11]  /*2750*/  ISETP.GE.AND P2, PT, R28, 0x11, PT ;  /* 0x000000111c00780c */ /* 0x000fd60003f46270 */
[C---:B------:R-:W-:Y:S01]  /*2760*/  @P5 ISETP.GE.AND P1, PT, R23.reuse, c[0x0][0x1d4], PT ;  /* 0x0000750017005a0c */ /* 0x040fe20003f26270 */
[----:B------:R-:W-:Y:S01]  /*2770*/  STL [R1+0x8], R14 ;  /* 0x0000080e01007387 */ /* 0x000fe20000100800 */
[C---:B------:R-:W-:Y:S02]  /*2780*/  IMAD.SHL.U32 R149, R23.reuse, 0x2, RZ ;  /* 0x0000000217957824 */ /* 0x040fe400078e00ff */
[----:B------:R-:W-:Y:S01]  /*2790*/  IMAD.SHL.U32 R150, R30, 0x2, RZ ;  /* 0x000000021e967824 */ /* 0x000fe200078e00ff */
[----:B------:R-:W-:Y:S02]  /*27a0*/  SHF.L.U64.HI R57, R23, 0x1, R24 ;  /* 0x0000000117397819 */ /* 0x000fe40000010218 */
[----:B------:R-:W-:Y:S02]  /*27b0*/  IADD3 R243, R232, 0x20, RZ ;  /* 0x00000020e8f37810 */ /* 0x000fe40007ffe0ff */
[----:B------:R-:W-:Y:S02]  /*27c0*/  SHF.L.U64.HI R56, R30, 0x1, R22 ;  /* 0x000000011e387819 */ /* 0x000fe40000010216 */
[----:B--2---:R-:W-:Y:S01]  /*27d0*/  SHF.R.S32.HI R20, RZ, 0x1f, R26 ;  /* 0x0000001fff147819 */ /* 0x004fe2000001141a */
[----:B------:R-:W-:-:S04]  /*27e0*/  IMAD.WIDE.U32 R2, R26, c[0x0][0x1f0], R2 ;  /* 0x00007c001a027a25 */ /* 0x000fc800078e0002 */
[----:B------:R-:W-:Y:S01]  /*27f0*/  IMAD R4, R20, c[0x0][0x1f0], RZ ;  /* 0x00007c0014047a24 */ /* 0x000fe200078e02ff */
[----:B------:R-:W-:-:S03]  /*2800*/  IADD3 R2, P0, R2, R152, RZ ;  /* 0x0000009802027210 */ /* 0x000fc60007f1e0ff */
[----:B------:R-:W-:-:S05]  /*2810*/  IMAD R0, R26, c[0x0][0x1f4], R4 ;  /* 0x00007d001a007a24 */ /* 0x000fca00078e0204 */
[----:B------:R-:W-:Y:S02]  /*2820*/  IADD3.X R3, R151, R3, R0, P0, !PT ;  /* 0x0000000397037210 */ /* 0x000fe400007fe400 */
[----:B------:R-:W-:-:S04]  /*2830*/  LEA R0, P0, R2, c[0x0][0x1c8], 0x1 ;  /* 0x0000720002007a11 */ /* 0x000fc800078008ff */
[----:B------:R-:W-:Y:S01]  /*2840*/  LEA.HI.X R12, R2, c[0x0][0x1cc], R3, 0x1, P0 ;  /* 0x00007300020c7a11 */ /* 0x000fe200000f0c03 */
[----:B------:R-:W1:Y:S04]  /*2850*/  SHFL.IDX PT, R4, R0, RZ, 0x181f ;  /* 0x00181fff00047589 */ /* 0x000e6800000e0000 */
[----:B------:R-:W2:Y:S04]  /*2860*/  SHFL.IDX PT, R7, R12, RZ, 0x181f ;  /* 0x00181fff0c077589 */ /* 0x000ea800000e0000 */
[----:B------:R-:W3:Y:S04]  /*2870*/  SHFL.IDX PT, R5, R0, 0x1, 0x181f ;  /* 0x00381f0000057f89 */ /* 0x000ee800000e0000 */
[----:B------:R-:W4:Y:S04]  /*2880*/  SHFL.IDX PT, R10, R12, 0x1, 0x181f ;  /* 0x00381f000c0a7f89 */ /* 0x000f2800000e0000 */
[----:B------:R-:W5:Y:S01]  /*2890*/  SHFL.IDX PT, R9, R0, 0x2, 0x181f ;  /* 0x00581f0000097f89 */ /* 0x000f6200000e0000 */
[----:B-1----:R-:W-:-:S04]  /*28a0*/  @P5 LEA R2, P0, R23, R4, 0x1 ;  /* 0x0000000417025211 */ /* 0x002fc800078008ff */
[C---:B--2---:R-:W-:Y:S01]  /*28b0*/  @P5 LEA.HI.X R3, R23.reuse, R7, R24, 0x1, P0 ;  /* 0x0000000717035211 */ /* 0x044fe200000f0c18 */
[----:B------:R-:W1:Y:S04]  /*28c0*/  SHFL.IDX PT, R11, R12, 0x2, 0x181f ;  /* 0x00581f000c0b7f89 */ /* 0x000e6800000e0000 */
[----:B------:R2:W-:Y:S01]  /*28d0*/  @P5 LDGSTS.E.BYPASS.LTC128B.128 [R252+0x4100], [R2.64], !P1 ;  /* 0x0410000002fc5fae */ /* 0x0005e2000c901d48 */
[----:B---3--:R-:W-:Y:S02]  /*28e0*/  @P2 LEA R6, P6, R23, R5, 0x1 ;  /* 0x0000000517062211 */ /* 0x008fe400078c08ff */
[C---:B------:R-:W-:Y:S01]  /*28f0*/  @P5 ISETP.GE.AND P0, PT, R30.reuse, c[0x0][0x1d4], PT ;  /* 0x000075001e005a0c */ /* 0x040fe20003f06270 */
[----:B------:R-:W3:Y:S04]  /*2900*/  SHFL.IDX PT, R8, R0, 0x3, 0x181f ;  /* 0x00781f0000087f89 */ /* 0x000ee800000e0000 */
[----:B------:R-:W1:Y:S01]  /*2910*/  SHFL.IDX PT, R0, R12, 0x3, 0x181f ;  /* 0x00781f000c007f89 */ /* 0x000e6200000e0000 */
[----:B--2---:R-:W-:-:S04]  /*2920*/  @P5 LEA R2, P1, R30, R4, 0x1 ;  /* 0x000000041e025211 */ /* 0x004fc800078208ff */
[----:B------:R-:W-:Y:S02]  /*2930*/  @P5 LEA.HI.X R3, R30, R7, R22, 0x1, P1 ;  /* 0x000000071e035211 */ /* 0x000fe400008f0c16 */
[C---:B----4-:R-:W-:Y:S02]  /*2940*/  @P2 LEA.HI.X R7, R23.reuse, R10, R24, 0x1, P6 ;  /* 0x0000000a17072211 */ /* 0x050fe400030f0c18 */
[----:B------:R-:W-:Y:S01]  /*2950*/  ISETP.GE.AND P6, PT, R28, 0x21, PT ;  /* 0x000000211c00780c */ /* 0x000fe20003fc6270 */
[----:B------:R5:W-:Y:S01]  /*2960*/  @P5 LDGSTS.E.BYPASS.LTC128B.128 [R252+0x6100], [R2.64], !P0 ;  /* 0x0610000002fc5fae */ /* 0x000be2000c101d48 */
[----:B------:R-:W-:Y:S02]  /*2970*/  @P2 ISETP.GE.AND P1, PT, R23, c[0x0][0x1d4], PT ;  /* 0x0000750017002a0c */ /* 0x000fe40003f26270 */
[----:B------:R-:W-:-:S04]  /*2980*/  @P2 LEA R4, P0, R30, R5, 0x1 ;  /* 0x000000051e042211 */ /* 0x000fc800078008ff */
[----:B------:R-:W-:-:S07]  /*2990*/  @P2 LEA.HI.X R5, R30, R10, R22, 0x1, P0 ;  /* 0x0000000a1e052211 */ /* 0x000fce00000f0c16 */
[----:B------:R2:W-:Y:S01]  /*29a0*/  @P2 LDGSTS.E.BYPASS.LTC128B.128 [R252+0x4900], [R6.64], !P1 ;  /* 0x0490000006fc2fae */ /* 0x0005e2000c901d48 */
[----:B------:R-:W-:Y:S02]  /*29b0*/  @P2 ISETP.GE.AND P1, PT, R30, c[0x0][0x1d4], PT ;  /* 0x000075001e002a0c */ /* 0x000fe40003f26270 */
[C---:B------:R-:W-:Y:S02]  /*29c0*/  @P6 ISETP.GE.AND P0, PT, R23.reuse, c[0x0][0x1d4], PT ;  /* 0x0000750017006a0c */ /* 0x040fe40003f06270 */
[----:B-----5:R-:W-:-:S09]  /*29d0*/  @P6 LEA R2, P5, R23, R9, 0x1 ;  /* 0x0000000917026211 */ /* 0x020fd200078a08ff */
[----:B------:R3:W-:Y:S01]  /*29e0*/  @P2 LDGSTS.E.BYPASS.LTC128B.128 [R252+0x6900], [R4.64], !P1 ;  /* 0x0690000004fc2fae */ /* 0x0007e2000c901d48 */
[----:B-1----:R-:W-:Y:S02]  /*29f0*/  @P6 LEA.HI.X R3, R23, R11, R24, 0x1, P5 ;  /* 0x0000000b17036211 */ /* 0x002fe400028f0c18 */
[----:B------:R-:W-:-:S03]  /*2a00*/  ISETP.GE.AND P5, PT, R28, 0x31, PT ;  /* 0x000000311c00780c */ /* 0x000fc60003fa6270 */
[----:B------:R1:W-:Y:S01]  /*2a10*/  @P6 LDGSTS.E.BYPASS.LTC128B.128 [R252+0x5100], [R2.64], !P0 ;  /* 0x0510000002fc6fae */ /* 0x0003e2000c101d48 */
[----:B--2---:R-:W-:-:S04]  /*2a20*/  @P6 LEA R6, P2, R30, R9, 0x1 ;  /* 0x000000091e066211 */ /* 0x004fc800078408ff */
[C---:B------:R-:W-:Y:S02]  /*2a30*/  @P6 LEA.HI.X R7, R30.reuse, R11, R22, 0x1, P2 ;  /* 0x0000000b1e076211 */ /* 0x040fe400010f0c16 */
[----:B------:R-:W-:-:S03]  /*2a40*/  @P6 ISETP.GE.AND P2, PT, R30, c[0x0][0x1d4], PT ;  /* 0x000075001e006a0c */ /* 0x000fc60003f46270 */
[----:B---3--:R-:W-:-:S04]  /*2a50*/  @P5 LEA R4, P1, R23, R8, 0x1 ;  /* 0x0000000817045211 */ /* 0x008fc800078208ff */
[----:B------:R-:W-:-:S06]  /*2a60*/  @P5 LEA.HI.X R5, R23, R0, R24, 0x1, P1 ;  /* 0x0000000017055211 */ /* 0x000fcc00008f0c18 */
[----:B------:R2:W-:Y:S01]  /*2a70*/  @P6 LDGSTS.E.BYPASS.LTC128B.128 [R252+0x7100], [R6.64], !P2 ;  /* 0x0710000006fc6fae */ /* 0x0005e2000d101d48 */
[C---:B-1----:R-:W-:Y:S02]  /*2a80*/  @P5 LEA R2, P0, R30.reuse, R8, 0x1 ;  /* 0x000000081e025211 */ /* 0x042fe400078008ff */
[----:B------:R-:W-:Y:S02]  /*2a90*/  @P5 ISETP.GE.AND P1, PT, R23, c[0x0][0x1d4], PT ;  /* 0x0000750017005a0c */ /* 0x000fe40003f26270 */
[C---:B------:R-:W-:Y:S02]  /*2aa0*/  @P5 LEA.HI.X R3, R30.reuse, R0, R22, 0x1, P0 ;  /* 0x000000001e035211 */ /* 0x040fe400000f0c16 */
[----:B------:R-:W-:-:S09]  /*2ab0*/  @P5 ISETP.GE.AND P0, PT, R30, c[0x0][0x1d4], PT ;  /* 0x000075001e005a0c */ /* 0x000fd20003f06270 */
[----:B------:R2:W-:Y:S04]  /*2ac0*/  @P5 LDGSTS.E.BYPASS.LTC128B.128 [R252+0x5900], [R4.64], !P1 ;  /* 0x0590000004fc5fae */ /* 0x0005e8000c901d48 */
[----:B------:R1:W-:Y:S04]  /*2ad0*/  @P5 LDGSTS.E.BYPASS.LTC128B.128 [R252+0x7900], [R2.64], !P0 ;  /* 0x0790000002fc5fae */ /* 0x0003e8000c101d48 */
[----:B------:R-:W0:Y:S01]  /*2ae0*/  LDGDEPBAR ;  /* 0x00000000000079af */ /* 0x000e220000000000 */
[----:B------:R-:W-:-:S04]  /*2af0*/  IMAD R0, R13, c[0x0][0x208], RZ ;  /* 0x000082000d007a24 */ /* 0x000fc800078e02ff */
[----:B------:R-:W-:Y:S01]  /*2b00*/  IMAD R0, R14, c[0x0][0x20c], R0 ;  /* 0x000083000e007a24 */ /* 0x000fe200078e0200 */
[----:B------:R-:W-:-:S04]  /*2b10*/  DEPBAR.LE SB0, 0x1 ;  /* 0x000080400000791a */ /* 0x000fc80000000000 */
[----:B------:R-:W-:-:S04]  /*2b20*/  DEPBAR.LE SB0, 0x0 ;  /* 0x000080000000791a */ /* 0x000fc80000000000 */
[----:B------:R-:W-:Y:S01]  /*2b30*/  BAR.SYNC.DEFER_BLOCKING 0x0 ;  /* 0x0000000000007b1d */ /* 0x000fe20000010000 */
[----:B-1----:R-:W-:-:S04]  /*2b40*/  IMAD.WIDE.U32 R2, R14, c[0x0][0x208], RZ ;  /* 0x000082000e027a25 */ /* 0x002fc800078e00ff */
[----:B------:R-:W-:Y:S02]  /*2b50*/  IMAD.IADD R3, R3, 0x1, R0 ;  /* 0x0000000103037824 */ /* 0x000fe400078e0200 */
[----:B------:R-:W-:Y:S02]  /*2b60*/  IMAD R0, R21, c[0x0][0x210], RZ ;  /* 0x0000840015007a24 */ /* 0x000fe400078e02ff */
[----:B------:R-:W-:-:S04]  /*2b70*/  IMAD.WIDE.U32 R10, R27, c[0x0][0x210], RZ ;  /* 0x000084001b0a7a25 */ /* 0x000fc800078e00ff */
[----:B------:R-:W-:Y:S02]  /*2b80*/  IMAD R0, R27, c[0x0][0x214], R0 ;  /* 0x000085001b007a24 */ /* 0x000fe400078e0200 */
[----:B------:R-:W-:Y:S02]  /*2b90*/  IMAD R8, R20, c[0x0][0x218], RZ ;  /* 0x0000860014087a24 */ /* 0x000fe400078e02ff */
[C---:B------:R-:W-:Y:S01]  /*2ba0*/  IMAD.WIDE.U32 R2, R26.reuse, c[0x0][0x218], R2 ;  /* 0x000086001a027a25 */ /* 0x040fe200078e0002 */
[----:B------:R-:W-:Y:S03]  /*2bb0*/  STL [R1], R26 ;  /* 0x0000001a01007387 */ /* 0x000fe60000100800 */
[----:B------:R-:W-:Y:S01]  /*2bc0*/  IMAD.IADD R9, R11, 0x1, R0 ;  /* 0x000000010b097824 */ /* 0x000fe200078e0200 */
[----:B------:R-:W-:Y:S01]  /*2bd0*/  STL.64 [R1+0x38], R152 ;  /* 0x0000389801007387 */ /* 0x000fe20000100a00 */
[----:B------:R-:W-:Y:S01]  /*2be0*/  IMAD R0, R26, c[0x0][0x21c], R8 ;  /* 0x000087001a007a24 */ /* 0x000fe200078e0208 */
[----:B------:R-:W-:-:S02]  /*2bf0*/  IADD3 R2, P0, R2, R10, RZ ;  /* 0x0000000a02027210 */ /* 0x000fc40007f1e0ff */
[----:B--2---:R-:W-:Y:S04]  /*2c00*/  LDSM.16.M88.4 R4, [R239+0x2000] ;  /* 0x00200000ef04783b */ /* 0x004fe80000000200 */
[----:B------:R-:W-:Y:S04]  /*2c10*/  LDSM.16.M88.4 R16, [R232] ;  /* 0x00000000e810783b */ /* 0x000fe80000000200 */
[----:B------:R-:W-:Y:S01]  /*2c20*/  LDSM.16.M88.4 R12, [R239] ;  /* 0x00000000ef0c783b */ /* 0x000fe20000000200 */
[----:B------:R-:W-:-:S03]  /*2c30*/  IADD3.X R3, R9, R3, R0, P0, !PT ;  /* 0x0000000309037210 */ /* 0x000fc600007fe400 */
[----:B------:R-:W-:Y:S01]  /*2c40*/  STL [R1+0x4c], R151 ;  /* 0x00004c9701007387 */ /* 0x000fe20000100800 */
[----:B------:R-:W-:-:S03]  /*2c50*/  LEA R0, P0, R2, c[0x0][0x1f8], 0x1 ;  /* 0x00007e0002007a11 */ /* 0x000fc600078008ff */
[----:B------:R-:W-:Y:S04]  /*2c60*/  STL.64 [R1+0x50], R10 ;  /* 0x0000500a01007387 */ /* 0x000fe80000100a00 */
[----:B------:R-:W-:Y:S04]  /*2c70*/  STL [R1+0x5c], R9 ;  /* 0x00005c0901007387 */ /* 0x000fe80000100800 */
[----:B------:R-:W2:Y:S01]  /*2c80*/  LDL R158, [R1+0x28] ;  /* 0x00002800019e7983 */ /* 0x000ea20000100800 */
[----:B------:R-:W-:-:S03]  /*2c90*/  LEA.HI.X R20, R2, c[0x0][0x1fc], R3, 0x1, P0 ;  /* 0x00007f0002147a11 */ /* 0x000fc600000f0c03 */
[----:B------:R-:W1:Y:S04]  /*2ca0*/  SHFL.IDX PT, R3, R0, RZ, 0x181f ;  /* 0x00181fff00037589 */ /* 0x000e6800000e0000 */
[----:B------:R-:W3:Y:S04]  /*2cb0*/  SHFL.IDX PT, R2, R0, 0x1, 0x181f ;  /* 0x00381f0000027f89 */ /* 0x000ee800000e0000 */
[----:B------:R-:W4:Y:S04]  /*2cc0*/  SHFL.IDX PT, R8, R20, RZ, 0x181f ;  /* 0x00181fff14087589 */ /* 0x000f2800000e0000 */
[----:B------:R-:W-:Y:S04]  /*2cd0*/  LDSM.16.M88.4 R32, [R232+0x800] ;  /* 0x00080000e820783b */ /* 0x000fe80000000200 */
[----:B------:R-:W-:Y:S04]  /*2ce0*/  LDSM.16.M88.4 R40, [R232+0x1000] ;  /* 0x00100000e828783b */ /* 0x000fe80000000200 */
[----:B------:R-:W-:Y:S04]  /*2cf0*/  LDSM.16.M88.4 R48, [R232+0x1800] ;  /* 0x00180000e830783b */ /* 0x000fe80000000200 */
[----:B------:R-:W-:Y:S01]  /*2d00*/  SHFL.IDX PT, R9, R0, 0x2, 0x181f ;  /* 0x00581f0000097f89 */ /* 0x000fe200000e0000 */
[----:B------:R-:W-:-:S03]  /*2d10*/  R2P PR, R25, 0x6 ;  /* 0x0000000619007804 */ /* 0x000fc60000000000 */
[----:B------:R-:W5:Y:S04]  /*2d20*/  SHFL.IDX PT, R10, R20, 0x1, 0x181f ;  /* 0x00381f00140a7f89 */ /* 0x000f6800000e0000 */
[----:B------:R-:W5:Y:S04]  /*2d30*/  SHFL.IDX PT, R11, R20, 0x2, 0x181f ;  /* 0x00581f00140b7f89 */ /* 0x000f6800000e0000 */
[----:B------:R-:W5:Y:S04]  /*2d40*/  SHFL.IDX PT, R0, R0, 0x3, 0x181f ;  /* 0x00781f0000007f89 */ /* 0x000f6800000e0000 */
[----:B------:R5:W5:Y:S01]  /*2d50*/  SHFL.IDX PT, R29, R20, 0x3, 0x181f ;  /* 0x00781f00141d7f89 */ /* 0x000b6200000e0000 */
[----:B-1----:R-:W-:-:S02]  /*2d60*/  IADD3 R26, P5, R3, R149, RZ ;  /* 0x00000095031a7210 */ /* 0x002fc40007fbe0ff */
[----:B------:R-:W-:Y:S02]  /*2d70*/  @P1 IADD3 R243, R232, -0x20, RZ ;  /* 0xffffffe0e8f31810 */ /* 0x000fe40007ffe0ff */
[-C--:B------:R-:W-:Y:S01]  /*2d80*/  IADD3 R24, P1, R3, R150.reuse, RZ ;  /* 0x0000009603187210 */ /* 0x080fe20007f3e0ff */
[-C--:B------:R-:W-:Y:S01]  /*2d90*/  HMMA.16816.F32.BF16 R52, R4, R16.reuse, RZ ;  /* 0x000000100434723c */ /* 0x080fe200000418ff */
[----:B---3--:R-:W-:Y:S01]  /*2da0*/  IADD3 R22, P6, R2, R149, RZ ;  /* 0x0000009502167210 */ /* 0x008fe20007fde0ff */
[C-C-:B----4-:R-:W-:Y:S01]  /*2db0*/  IMAD.X R27, R8.reuse, 0x1, R57.reuse, P5 ;  /* 0x00000001081b7824 */ /* 0x150fe200028e0639 */
[----:B------:R-:W-:Y:S01]  /*2dc0*/  ISETP.GE.AND P0, PT, R23, c[0x0][0x1d4], PT ;  /* 0x0000750017007a0c */ /* 0x000fe20003f06270 */
[----:B------:R-:W-:Y:S01]  /*2dd0*/  IMAD.X R25, R8, 0x1, R56, P1 ;  /* 0x0000000108197824 */ /* 0x000fe200008e0638 */
[----:B------:R-:W-:Y:S03]  /*2de0*/  LDSM.16.M88.4 R44, [R243] ;  /* 0x00000000f32c783b */ /* 0x000fe60000000200 */
[----:B------:R-:W-:Y:S01]  /*2df0*/  HMMA.16816.F32.BF16 R96, R12, R16, RZ ;  /* 0x000000100c60723c */ /* 0x000fe200000418ff */
[----:B-----5:R-:W-:Y:S01]  /*2e00*/  IMAD.X R23, R10, 0x1, R57, P6 ;  /* 0x000000010a177824 */ /* 0x020fe200030e0639 */
[----:B------:R-:W-:Y:S05]  /*2e10*/  LDSM.16.M88.4 R36, [R243+0x800] ;  /* 0x00080000f324783b */ /* 0x000fea0000000200 */
[----:B------:R-:W-:-:S02]  /*2e20*/  IADD3 R16, P5, R2, R150, RZ ;  /* 0x0000009602107210 */ /* 0x000fc40007fbe0ff */
[CC--:B------:R-:W-:Y:S02]  /*2e30*/  IADD3 R2, P1, R9.reuse, R149.reuse, RZ ;  /* 0x0000009509027210 */ /* 0x0c0fe40007f3e0ff */
[----:B------:R-:W-:Y:S01]  /*2e40*/  IADD3 R20, P6, R9, R150, RZ ;  /* 0x0000009609147210 */ /* 0x000fe20007fde0ff */
[--C-:B------:R-:W-:Y:S01]  /*2e50*/  IMAD.X R17, R10, 0x1, R56.reuse, P5 ;  /* 0x000000010a117824 */ /* 0x100fe200028e0638 */
[----:B------:R-:W-:Y:S01]  /*2e60*/  ISETP.LT.OR P5, PT, R28, 0x1, P0 ;  /* 0x000000011c00780c */ /* 0x000fe200007a1670 */
[-C--:B------:R-:W-:Y:S01]  /*2e70*/  HMMA.16816.F32.BF16 R100, R4, R18.reuse, RZ ;  /* 0x000000120464723c */ /* 0x080fe200000418ff */
[C-C-:B------:R-:W-:Y:S02]  /*2e80*/  IMAD.X R3, R11.reuse, 0x1, R57.reuse, P1 ;  /* 0x000000010b037824 */ /* 0x140fe400008e0639 */
[----:B------:R-:W-:Y:S01]  /*2e90*/  IMAD.X R21, R11, 0x1, R56, P6 ;  /* 0x000000010b157824 */ /* 0x000fe200030e0638 */
[----:B------:R-:W-:Y:S01]  /*2ea0*/  ISETP.GE.AND P6, PT, R30, c[0x0][0x1d4], PT ;  /* 0x000075001e007a0c */ /* 0x000fe20003fc6270 */
[----:B------:R-:W-:Y:S03]  /*2eb0*/  LDSM.16.M88.4 R8, [R241] ;  /* 0x00000000f108783b */ /* 0x000fe60000000200 */
[----:B------:R-:W-:Y:S07]  /*2ec0*/  HMMA.16816.F32.BF16 R80, R12, R18, RZ ;  /* 0x000000120c50723c */ /* 0x000fee00000418ff */
[----:B------:R-:W-:Y:S01]  /*2ed0*/  IADD3 R18, P1, R0, R149, RZ ;  /* 0x0000009500127210 */ /* 0x000fe20007f3e0ff */
[----:B------:R-:W-:Y:S04]  /*2ee0*/  HMMA.16816.F32.BF16 R84, R4, R32, RZ ;  /* 0x000000200454723c */ /* 0x000fe800000418ff */
[----:B------:R-:W-:Y:S01]  /*2ef0*/  IMAD.X R19, R29, 0x1, R57, P1 ;  /* 0x000000011d137824 */ /* 0x000fe200008e0639 */
[----:B------:R-:W-:-:S03]  /*2f00*/  ISETP.LT.OR P1, PT, R28, 0x1, P6 ;  /* 0x000000011c00780c */ /* 0x000fc60003721670 */
[C---:B------:R-:W-:Y:S08]  /*2f10*/  HMMA.16816.F32.BF16 R92, R4.reuse, R40, RZ ;  /* 0x00000028045c723c */ /* 0x040ff000000418ff */
[C---:B------:R-:W-:Y:S08]  /*2f20*/  HMMA.16816.F32.BF16 R88, R4.reuse, R48, RZ ;  /* 0x000000300458723c */ /* 0x040ff000000418ff */
[C---:B------:R-:W-:Y:S08]  /*2f30*/  HMMA.16816.F32.BF16 R108, R4.reuse, R34, RZ ;  /* 0x00000022046c723c */ /* 0x040ff000000418ff */
[C---:B------:R-:W-:Y:S08]  /*2f40*/  HMMA.16816.F32.BF16 R112, R4.reuse, R42, RZ ;  /* 0x0000002a0470723c */ /* 0x040ff000000418ff */
[----:B------:R-:W-:Y:S01]  /*2f50*/  HMMA.16816.F32.BF16 R104, R4, R50, RZ ;  /* 0x000000320468723c */ /* 0x000fe200000418ff */
[----:B------:R-:W1:Y:S07]  /*2f60*/  LDSM.16.M88.4 R4, [R241+0x2000] ;  /* 0x00200000f104783b */ /* 0x000e6e0000000200 */
[C---:B------:R-:W-:Y:S08]  /*2f70*/  HMMA.16816.F32.BF16 R72, R12.reuse, R32, RZ ;  /* 0x000000200c48723c */ /* 0x040ff000000418ff */
[C---:B------:R-:W-:Y:S01]  /*2f80*/  HMMA.16816.F32.BF16 R68, R12.reuse, R34, RZ ;  /* 0x000000220c44723c */ /* 0x040fe200000418ff */
[----:B------:R-:W3:Y:S07]  /*2f90*/  LDSM.16.M88.4 R32, [R243+0x1000] ;  /* 0x00100000f320783b */ /* 0x000eee0000000200 */
[C---:B------:R-:W-:Y:S08]  /*2fa0*/  HMMA.16816.F32.BF16 R64, R12.reuse, R40, RZ ;  /* 0x000000280c40723c */ /* 0x040ff000000418ff */
[----:B------:R-:W-:Y:S01]  /*2fb0*/  HMMA.16816.F32.BF16 R76, R12, R42, RZ ;  /* 0x0000002a0c4c723c */ /* 0x000fe200000418ff */
[----:B------:R-:W4:Y:S04]  /*2fc0*/  LDSM.16.M88.4 R40, [R243+0x1800] ;  /* 0x00180000f328783b */ /* 0x000f280000000200 */
[----:B------:R-:W-:Y:S01]  /*2fd0*/  @!PT LDS RZ, [RZ] ;  /* 0x00000000fffff984 */ /* 0x000fe20000000800 */
[----:B------:R-:W-:Y:S01]  /*2fe0*/  @!PT LDS RZ, [RZ] ;  /* 0x00000000fffff984 */ /* 0x000fe20000000800 */
[----:B------:R-:W-:Y:S01]  /*2ff0*/  @!PT LDS RZ, [RZ] ;  /* 0x00000000fffff984 */ /* 0x000fe20000000800 */
[----:B------:R1:W-:Y:S01]  /*3000*/  LDGSTS.E.BYPASS.LTC128B.128 [R252+0x100], [R26.64], !P5 ;  /* 0x001000001afc7fae */ /* 0x0003e2000e901d48 */
[----:B------:R-:W-:-:S03]  /*3010*/  ISETP.LT.OR P5, PT, R28, 0x11, P0 ;  /* 0x000000111c00780c */ /* 0x000fc600007a1670 */
[----:B------:R1:W-:Y:S01]  /*3020*/  LDGSTS.E.BYPASS.LTC128B.128 [R252+0x2100], [R24.64], !P1 ;  /* 0x0210000018fc7fae */ /* 0x0003e2000c901d48 */
[----:B------:R-:W-:-:S09]  /*3030*/  ISETP.LT.OR P1, PT, R28, 0x11, P6 ;  /* 0x000000111c00780c */ /* 0x000fd20003721670 */
[----:B------:R5:W-:Y:S01]  /*3040*/  LDGSTS.E.BYPASS.LTC128B.128 [R252+0x900], [R22.64], !P5 ;  /* 0x0090000016fc7fae */ /* 0x000be2000e901d48 */
[----:B------:R-:W-:-:S03]  /*3050*/  ISETP.LT.OR P5, PT, R28, 0x21, P0 ;  /* 0x000000211c00780c */ /* 0x000fc600007a1670 */
[----:B------:R1:W-:Y:S01]  /*3060*/  LDGSTS.E.BYPASS.LTC128B.128 [R252+0x2900], [R16.64], !P1 ;  /* 0x0290000010fc7fae */ /* 0x0003e2000c901d48 */
[C---:B------:R-:W-:Y:S02]  /*3070*/  ISETP.LT.OR P1, PT, R28.reuse, 0x21, P6 ;  /* 0x000000211c00780c */ /* 0x040fe40003721670 */
[C---:B------:R-:W-:Y:S02]  /*3080*/  ISETP.LT.OR P0, PT, R28.reuse, 0x31, P0 ;  /* 0x000000311c00780c */ /* 0x040fe40000701670 */
[----:B------:R-:W-:Y:S01]  /*3090*/  ISETP.LT.OR P6, PT, R28, 0x31, P6 ;  /* 0x000000311c00780c */ /* 0x000fe200037c1670 */
[C---:B------:R-:W-:Y:S04]  /*30a0*/  HMMA.16816.F32.BF16 R60, R12.reuse, R48, RZ ;  /* 0x000000300c3c723c */ /* 0x040fe800000418ff */
[----:B------:R3:W-:Y:S04]  /*30b0*/  LDGSTS.E.BYPASS.LTC128B.128 [R252+0x1100], [R2.64], !P5 ;  /* 0x0110000002fc7fae */ /* 0x0007e8000e901d48 */
[----:B------:R-:W-:Y:S01]  /*30c0*/  HMMA.16816.F32.BF16 R12, R12, R50, RZ ;  /* 0x000000320c0c723c */ /* 0x000fe200000418ff */
[----:B------:R5:W-:Y:S04]  /*30d0*/  LDGSTS.E.BYPASS.LTC128B.128 [R252+0x3100], [R20.64], !P1 ;  /* 0x0310000014fc7fae */ /* 0x000be8000c901d48 */
[----:B------:R4:W-:Y:S01]  /*30e0*/  LDGSTS.E.BYPASS.LTC128B.128 [R252+0x1900], [R18.64], !P0 ;  /* 0x0190000012fc7fae */ /* 0x0009e2000c101d48 */
[----:B-1----:R-:W-:Y:S01]  /*30f0*/  IMAD.MOV.U32 R16, RZ, RZ, 0x40 ;  /* 0x00000040ff107424 */ /* 0x002fe200078e00ff */
[----:B---3--:R-:W-:-:S04]  /*3100*/  IADD3 R2, P5, R0, R150, RZ ;  /* 0x0000009600027210 */ /* 0x008fc80007fbe0ff */
[----:B------:R-:W-:Y:S01]  /*3110*/  SEL R0, R16, 0xffffffc0, !P2 ;  /* 0xffffffc010007807 */ /* 0x000fe20005000000 */
[----:B------:R-:W-:-:S04]  /*3120*/  IMAD.X R3, R29, 0x1, R56, P5 ;  /* 0x000000011d037824 */ /* 0x000fc800028e0638 */
[----:B------:R-:W-:Y:S01]  /*3130*/  IMAD.IADD R234, R232, 0x1, R0 ;  /* 0x00000001e8ea7824 */ /* 0x000fe200078e0200 */
[C---:B------:R-:W-:Y:S01]  /*3140*/  HMMA.16816.F32.BF16 R24, R4.reuse, R44, R52 ;  /* 0x0000002c0418723c */ /* 0x040fe20000041834 */
[----:B------:R1:W-:Y:S04]  /*3150*/  LDGSTS.E.BYPASS.LTC128B.128 [R252+0x3900], [R2.64], !P6 ;  /* 0x0390000002fc7fae */ /* 0x0003e8000f101d48 */
[----:B----4-:R-:W-:Y:S04]  /*3160*/  LDSM.16.M88.4 R16, [R240+0x2000] ;  /* 0x00200000f010783b */ /* 0x010fe80000000200 */
[----:B------:R-:W3:Y:S01]  /*3170*/  LDSM.16.M88.4 R52, [R234] ;  /* 0x00000000ea34783b */ /* 0x000ee20000000200 */
[----:B------:R-:W-:Y:S03]  /*3180*/  HMMA.16816.F32.BF16 R116, R4, R36, R84 ;  /* 0x000000240474723c */ /* 0x000fe60000041854 */
[----:B------:R-:W4:Y:S01]  /*3190*/  LDSM.16.M88.4 R48, [R234+0x800] ;  /* 0x00080000ea30783b */ /* 0x000f220000000200 */
[----:B------:R-:W-:-:S02]  /*31a0*/  IADD3 R244, R243, 0x2000, RZ ;  /* 0x00002000f3f47810 */ /* 0x000fc40007ffe0ff */
[----:B------:R-:W-:Y:S01]  /*31b0*/  IADD3 R245, R243, 0x2800, RZ ;  /* 0x00002800f3f57810 */ /* 0x000fe20007ffe0ff */
[----:B------:R-:W0:Y:S01]  /*31c0*/  LDGDEPBAR ;  /* 0x00000000000079af */ /* 0x000e220000000000 */
[C---:B------:R-:W-:Y:S08]  /*31d0*/  HMMA.16816.F32.BF16 R132, R4.reuse, R32, R92 ;  /* 0x000000200484723c */ /* 0x040ff0000004185c */
[C---:B------:R-:W-:Y:S08]  /*31e0*/  HMMA.16816.F32.BF16 R128, R4.reuse, R40, R88 ;  /* 0x000000280480723c */ /* 0x040ff00000041858 */
[----:B------:R-:W-:Y:S08]  /*31f0*/  HMMA.16816.F32.BF16 R84, R4, R46, R100 ;  /* 0x0000002e0454723c */ /* 0x000ff00000041864 */
[C---:B------:R-:W-:Y:S08]  /*3200*/  HMMA.16816.F32.BF16 R120, R8.reuse, R32, R64 ;  /* 0x000000200878723c */ /* 0x040ff00000041840 */
[----:B------:R-:W-:Y:S08]  /*3210*/  HMMA.16816.F32.BF16 R124, R8, R40, R60 ;  /* 0x00000028087c723c */ /* 0x000ff0000004183c */
[C---:B------:R-:W-:Y:S08]  /*3220*/  HMMA.16816.F32.BF16 R92, R4.reuse, R38, R108 ;  /* 0x00000026045c723c */ /* 0x040ff0000004186c */
[----:B------:R-:W-:Y:S08]  /*3230*/  HMMA.16816.F32.BF16 R100, R4, R42, R104 ;  /* 0x0000002a0464723c */ /* 0x000ff00000041868 */
[C---:B------:R-:W-:Y:S08]  /*3240*/  HMMA.16816.F32.BF16 R96, R8.reuse, R44, R96 ;  /* 0x0000002c0860723c */ /* 0x040ff00000041860 */
[C---:B------:R-:W-:Y:S08]  /*3250*/  HMMA.16816.F32.BF16 R88, R8.reuse, R36, R72 ;  /* 0x000000240858723c */ /* 0x040ff00000041848 */
[C---:B------:R-:W-:Y:S01]  /*3260*/  HMMA.16816.F32.BF16 R64, R8.reuse, R46, R80 ;  /* 0x0000002e0840723c */ /* 0x040fe20000041850 */
[----:B------:R-:W1:Y:S07]  /*3270*/  LDSM.16.M88.4 R44, [R234+0x1000] ;  /* 0x00100000ea2c783b */ /* 0x000e6e0000000200 */
[C---:B------:R-:W-:Y:S01]  /*3280*/  HMMA.16816.F32.BF16 R60, R8.reuse, R38, R68 ;  /* 0x00000026083c723c */ /* 0x040fe20000041844 */
[----:B------:R-:W1:Y:S07]  /*3290*/  LDSM.16.M88.4 R36, [R234+0x1800] ;  /* 0x00180000ea24783b */ /* 0x000e6e0000000200 */
[----:B------:R-:W-:Y:S01]  /*32a0*/  HMMA.16816.F32.BF16 R40, R8, R42, R12 ;  /* 0x0000002a0828723c */ /* 0x000fe2000004180c */
[----:B------:R-:W1:Y:S01]  /*32b0*/  LDSM.16.M88.4 R12, [R240] ;  /* 0x00000000f00c783b */ /* 0x000e620000000200 */
[----:B------:R-:W-:-:S05]  /*32c0*/  IMAD.IADD R233, R244, 0x1, R0 ;  /* 0x00000001f4e97824 */ /* 0x000fca00078e0200 */
[----:B------:R-:W-:Y:S01]  /*32d0*/  LDSM.16.M88.4 R28, [R233+-0x1800] ;  /* 0xffe80000e91c783b */ /* 0x000fe20000000200 */
[-C--:B------:R-:W-:Y:S03]  /*32e0*/  HMMA.16816.F32.BF16 R112, R4, R34.reuse, R112 ;  /* 0x000000220470723c */ /* 0x080fe60000041870 */
[----:B------:R-:W-:Y:S04]  /*32f0*/  LDSM.16.M88.4 R4, [R242+0x2000] ;  /* 0x00200000f204783b */ /* 0x000fe80000000200 */
[----:B-----5:R-:W-:Y:S01]  /*3300*/  LDSM.16.M88.4 R20, [R233+-0x800] ;  /* 0xfff80000e914783b */ /* 0x020fe20000000200 */
[----:B------:R-:W-:Y:S03]  /*3310*/  HMMA.16816.F32.BF16 R72, R8, R34, R76 ;  /* 0x000000220848723c */ /* 0x000fe6000004184c */
[----:B------:R-:W5:Y:S04]  /*3320*/  LDSM.16.M88.4 R32, [R233+-0x2000] ;  /* 0xffe00000e920783b */ /* 0x000f680000000200 */
[----:B------:R-:W-:Y:S01]  /*3330*/  LDSM.16.M88.4 R8, [R242] ;  /* 0x00000000f208783b */ /* 0x000fe20000000200 */
[C---:B---3--:R-:W-:Y:S03]  /*3340*/  HMMA.16816.F32.BF16 R76, R16.reuse, R52, R24 ;  /* 0x00000034104c723c */ /* 0x048fe60000041818 */
[----:B------:R-:W3:Y:S05]  /*3350*/  LDSM.16.M88.4 R24, [R233+-0x1000] ;  /* 0xfff00000e918783b */ /* 0x000eea0000000200 */
[C---:B----4-:R-:W-:Y:S08]  /*3360*/  HMMA.16816.F32.BF16 R116, R16.reuse, R48, R116 ;  /* 0x000000301074723c */ /* 0x050ff00000041874 */
[C---:B------:R-:W-:Y:S08]  /*3370*/  HMMA.16816.F32.BF16 R84, R16.reuse, R54, R84 ;  /* 0x000000361054723c */ /* 0x040ff00000041854 */
[C---:B------:R-:W-:Y:S08]  /*3380*/  HMMA.16816.F32.BF16 R92, R16.reuse, R50, R92 ;  /* 0x00000032105c723c */ /* 0x040ff0000004185c */
[C---:B-1----:R-:W-:Y:S08]  /*3390*/  HMMA.16816.F32.BF16 R104, R16.reuse, R44, R132 ;  /* 0x0000002c1068723c */ /* 0x042ff00000041884 */
[C---:B------:R-:W-:Y:S08]  /*33a0*/  HMMA.16816.F32.BF16 R108, R16.reuse, R36, R128 ;  /* 0x00000024106c723c */ /* 0x040ff00000041880 */
        /* <DEDUP_REMOVED lines=8> */
[C---:B------:R-:W-:Y:S08]  /*3430*/  HMMA.16816.F32.BF16 R60, R12.reuse, R44, R120 ;  /* 0x0000002c0c3c723c */ /* 0x040ff00000041878 */
[C---:B------:R-:W-:Y:S01]  /*3440*/  HMMA.16816.F32.BF16 R52, R12.reuse, R46, R72 ;  /* 0x0000002e0c34723c */ /* 0x040fe20000041848 */
[----:B------:R-:W-:Y:S07]  /*3450*/  LDSM.16.M88.4 R44, [R232+0x2000] ;  /* 0x00200000e82c783b */ /* 0x000fee0000000200 */
[----:B------:R-:W-:Y:S01]  /*3460*/  HMMA.16816.F32.BF16 R48, R12, R36, R124 ;  /* 0x000000240c30723c */ /* 0x000fe2000004187c */
[----:B------:R-:W1:Y:S04]  /*3470*/  LDSM.16.M88.4 R12, [R239+0x6000] ;  /* 0x00600000ef0c783b */ /* 0x000e680000000200 */
[----:B------:R-:W4:Y:S03]  /*3480*/  LDSM.16.M88.4 R36, [R232+0x3000] ;  /* 0x00300000e824783b */ /* 0x000f260000000200 */
[C---:B-----5:R-:W-:Y:S08]  /*3490*/  HMMA.16816.F32.BF16 R64, R4.reuse, R32, R76 ;  /* 0x000000200440723c */ /* 0x060ff0000004184c */
[C---:B------:R-:W-:Y:S08]  /*34a0*/  HMMA.16816.F32.BF16 R72, R4.reuse, R34, R84 ;  /* 0x000000220448723c */ /* 0x040ff00000041854 */
[C---:B---3--:R-:W-:Y:S08]  /*34b0*/  HMMA.16816.F32.BF16 R140, R4.reuse, R24, R104 ;  /* 0x00000018048c723c */ /* 0x048ff00000041868 */
[C---:B------:R-:W-:Y:S08]  /*34c0*/  HMMA.16816.F32.BF16 R76, R4.reuse, R28, R116 ;  /* 0x0000001c044c723c */ /* 0x040ff00000041874 */
[C---:B------:R-:W-:Y:S08]  /*34d0*/  HMMA.16816.F32.BF16 R84, R4.reuse, R30, R92 ;  /* 0x0000001e0454723c */ /* 0x040ff0000004185c */
[C---:B------:R-:W-:Y:S08]  /*34e0*/  HMMA.16816.F32.BF16 R136, R4.reuse, R26, R112 ;  /* 0x0000001a0488723c */ /* 0x040ff00000041870 */
[----:B------:R-:W-:Y:S08]  /*34f0*/  HMMA.16816.F32.BF16 R132, R4, R20, R108 ;  /* 0x000000140484723c */ /* 0x000ff0000004186c */
[C---:B------:R-:W-:Y:S08]  /*3500*/  HMMA.16816.F32.BF16 R120, R8.reuse, R34, R80 ;  /* 0x000000220878723c */ /* 0x040ff00000041850 */
[C---:B------:R-:W-:Y:S01]  /*3510*/  HMMA.16816.F32.BF16 R104, R8.reuse, R22, R16 ;  /* 0x000000160868723c */ /* 0x040fe20000041810 */
[----:B------:R-:W3:Y:S07]  /*3520*/  LDSM.16.M88.4 R16, [R232+0x3800] ;  /* 0x00380000e810783b */ /* 0x000eee0000000200 */
[C---:B------:R-:W-:Y:S01]  /*3530*/  HMMA.16816.F32.BF16 R124, R8.reuse, R32, R96 ;  /* 0x00000020087c723c */ /* 0x040fe20000041860 */
[C---:B------:R-:W-:Y:S01]  /*3540*/  IADD3 R246, R243.reuse, 0x3000, RZ ;  /* 0x00003000f3f67810 */ /* 0x040fe20007ffe0ff */
[----:B------:R-:W-:Y:S06]  /*3550*/  LDSM.16.M88.4 R32, [R244] ;  /* 0x00000000f420783b */ /* 0x000fec0000000200 */
[C---:B------:R-:W-:Y:S08]  /*3560*/  HMMA.16816.F32.BF16 R116, R8.reuse, R28, R88 ;  /* 0x0000001c0874723c */ /* 0x040ff00000041858 */
[C---:B------:R-:W-:Y:S01]  /*3570*/  HMMA.16816.F32.BF16 R112, R8.reuse, R30, R68 ;  /* 0x0000001e0870723c */ /* 0x040fe20000041844 */
[----:B------:R-:W-:Y:S07]  /*3580*/  LDSM.16.M88.4 R28, [R245] ;  /* 0x00000000f51c783b */ /* 0x000fee0000000200 */
[C---:B------:R-:W-:Y:S08]  /*3590*/  HMMA.16816.F32.BF16 R108, R8.reuse, R24, R60 ;  /* 0x00000018086c723c */ /* 0x040ff0000004183c */
[C---:B------:R-:W-:Y:S01]  /*35a0*/  HMMA.16816.F32.BF16 R80, R8.reuse, R26, R52 ;  /* 0x0000001a0850723c */ /* 0x040fe20000041834 */
[----:B------:R-:W-:Y:S07]  /*35b0*/  LDSM.16.M88.4 R24, [R246] ;  /* 0x00000000f618783b */ /* 0x000fee0000000200 */
[----:B------:R-:W-:Y:S01]  /*35c0*/  HMMA.16816.F32.BF16 R92, R8, R20, R48 ;  /* 0x00000014085c723c */ /* 0x000fe20000041830 */
[----:B------:R-:W5:Y:S07]  /*35d0*/  LDSM.16.M88.4 R8, [R239+0x4000] ;  /* 0x00400000ef08783b */ /* 0x000f6e0000000200 */
[----:B------:R-:W-:Y:S01]  /*35e0*/  HMMA.16816.F32.BF16 R128, R4, R22, R100 ;  /* 0x000000160480723c */ /* 0x000fe20000041864 */
[----:B------:R-:W2:Y:S04]  /*35f0*/  LDSM.16.M88.4 R4, [R241+0x6000] ;  /* 0x00600000f104783b */ /* 0x000ea80000000200 */
[----:B------:R-:W2:Y:S01]  /*3600*/  LDSM.16.M88.4 R20, [R241+0x4000] ;  /* 0x00400000f114783b */ /* 0x000ea20000000200 */
[----:B------:R-:W-:-:S02]  /*3610*/  IADD3 R247, R243, 0x3800, RZ ;  /* 0x00003800f3f77810 */ /* 0x000fc40007ffe0ff */
[C---:B-1----:R-:W-:Y:S03]  /*3620*/  HMMA.16816.F32.BF16 R60, R12.reuse, R40, R76 ;  /* 0x000000280c3c723c */ /* 0x042fe6000004184c */
[----:B------:R-:W1:Y:S05]  /*3630*/  LDSM.16.M88.4 R52, [R247] ;  /* 0x00000000f734783b */ /* 0x000e6a0000000200 */
[C---:B------:R-:W-:Y:S08]  /*3640*/  HMMA.16816.F32.BF16 R48, R12.reuse, R42, R84 ;  /* 0x0000002a0c30723c */ /* 0x040ff00000041854 */
[C---:B------:R-:W-:Y:S08]  /*3650*/  HMMA.16816.F32.BF16 R88, R12.reuse, R44, R64 ;  /* 0x0000002c0c58723c */ /* 0x040ff00000041840 */
[C---:B------:R-:W-:Y:S08]  /*3660*/  HMMA.16816.F32.BF16 R68, R12.reuse, R46, R72 ;  /* 0x0000002e0c44723c */ /* 0x040ff00000041848 */
[C---:B----4-:R-:W-:Y:S08]  /*3670*/  HMMA.16816.F32.BF16 R84, R12.reuse, R36, R140 ;  /* 0x000000240c54723c */ /* 0x050ff0000004188c */
[C---:B------:R-:W-:Y:S08]  /*3680*/  HMMA.16816.F32.BF16 R100, R12.reuse, R38, R136 ;  /* 0x000000260c64723c */ /* 0x040ff00000041888 */
[C---:B---3--:R-:W-:Y:S08]  /*3690*/  HMMA.16816.F32.BF16 R96, R12.reuse, R16, R132 ;  /* 0x000000100c60723c */ /* 0x048ff00000041884 */
[----:B------:R-:W-:Y:S08]  /*36a0*/  HMMA.16816.F32.BF16 R76, R12, R18, R128 ;  /* 0x000000120c4c723c */ /* 0x000ff00000041880 */
[C---:B-----5:R-:W-:Y:S08]  /*36b0*/  HMMA.16816.F32.BF16 R72, R8.reuse, R44, R124 ;  /* 0x0000002c0848723c */ /* 0x060ff0000004187c */
[C---:B------:R-:W-:Y:S08]  /*36c0*/  HMMA.16816.F32.BF16 R64, R8.reuse, R46, R120 ;  /* 0x0000002e0840723c */ /* 0x040ff00000041878 */
[C---:B------:R-:W-:Y:S08]  /*36d0*/  HMMA.16816.F32.BF16 R12, R8.reuse, R36, R108 ;  /* 0x00000024080c723c */ /* 0x040ff0000004186c */
[C---:B------:R-:W-:Y:S08]  /*36e0*/  HMMA.16816.F32.BF16 R44, R8.reuse, R40, R116 ;  /* 0x00000028082c723c */ /* 0x040ff00000041874 */
[C---:B------:R-:W-:Y:S08]  /*36f0*/  HMMA.16816.F32.BF16 R40, R8.reuse, R42, R112 ;  /* 0x0000002a0828723c */ /* 0x040ff00000041870 */
[C---:B------:R-:W-:Y:S01]  /*3700*/  HMMA.16816.F32.BF16 R80, R8.reuse, R38, R80 ;  /* 0x000000260850723c */ /* 0x040fe20000041850 */
[----:B------:R-:W-:Y:S07]  /*3710*/  LDSM.16.M88.4 R36, [R234+0x3800] ;  /* 0x00380000ea24783b */ /* 0x000fee0000000200 */
[C---:B------:R-:W-:Y:S08]  /*3720*/  HMMA.16816.F32.BF16 R92, R8.reuse, R16, R92 ;  /* 0x00000010085c723c */ /* 0x040ff0000004185c */
[----:B------:R-:W-:Y:S01]  /*3730*/  HMMA.16816.F32.BF16 R104, R8, R18, R104 ;  /* 0x000000120868723c */ /* 0x000fe20000041868 */
[----:B------:R-:W-:Y:S04]  /*3740*/  LDSM.16.M88.4 R16, [R240+0x6000] ;  /* 0x00600000f010783b */ /* 0x000fe80000000200 */
[----:B------:R-:W-:Y:S03]  /*3750*/  LDSM.16.M88.4 R8, [R242+0x4000] ;  /* 0x00400000f208783b */ /* 0x000fe60000000200 */
[----:B--2---:R-:W-:Y:S01]  /*3760*/  HMMA.16816.F32.BF16 R136, R4, R30, R48 ;  /* 0x0000001e0488723c */ /* 0x004fe20000041830 */
[----:B------:R-:W2:Y:S07]  /*3770*/  LDSM.16.M88.4 R48, [R234+0x2000] ;  /* 0x00200000ea30783b */ /* 0x000eae0000000200 */
[C---:B------:R-:W-:Y:S01]  /*3780*/  HMMA.16816.F32.BF16 R112, R20.reuse, R24, R12 ;  /* 0x000000181470723c */ /* 0x040fe2000004180c */
[----:B------:R-:W3:Y:S07]  /*3790*/  LDSM.16.M88.4 R12, [R240+0x4000] ;  /* 0x00400000f00c783b */ /* 0x000eee0000000200 */
[C---:B------:R-:W-:Y:S01]  /*37a0*/  HMMA.16816.F32.BF16 R120, R20.reuse, R28, R44 ;  /* 0x0000001c1478723c */ /* 0x040fe2000004182c */
[----:B------:R-:W4:Y:S07]  /*37b0*/  LDSM.16.M88.4 R44, [R234+0x2800] ;  /* 0x00280000ea2c783b */ /* 0x000f2e0000000200 */
[----:B------:R-:W-:Y:S01]  /*37c0*/  HMMA.16816.F32.BF16 R116, R20, R30, R40 ;  /* 0x0000001e1474723c */ /* 0x000fe20000041828 */
[----:B------:R-:W5:Y:S07]  /*37d0*/  LDSM.16.M88.4 R40, [R234+0x3000] ;  /* 0x00300000ea28783b */ /* 0x000f6e0000000200 */
[C---:B------:R-:W-:Y:S01]  /*37e0*/  HMMA.16816.F32.BF16 R140, R4.reuse, R28, R60 ;  /* 0x0000001c048c723c */ /* 0x040fe2000004183c */
[----:B------:R-:W-:Y:S07]  /*37f0*/  LDSM.16.M88.4 R28, [R233+0x800] ;  /* 0x00080000e91c783b */ /* 0x000fee0000000200 */
[C---:B------:R-:W-:Y:S08]  /*3800*/  HMMA.16816.F32.BF16 R88, R4.reuse, R32, R88 ;  /* 0x000000200458723c */ /* 0x040ff00000041858 */
[----:B------:R-:W-:Y:S08]  /*3810*/  HMMA.16816.F32.BF16 R144, R4, R34, R68 ;  /* 0x000000220490723c */ /* 0x000ff00000041844 */
[C---:B------:R-:W-:Y:S08]  /*3820*/  HMMA.16816.F32.BF16 R124, R20.reuse, R32, R72 ;  /* 0x00000020147c723c */ /* 0x040ff00000041848 */
[----:B------:R-:W-:Y:S01]  /*3830*/  HMMA.16816.F32.BF16 R60, R20, R34, R64 ;  /* 0x00000022143c723c */ /* 0x000fe20000041840 */
[----:B------:R-:W-:Y:S07]  /*3840*/  LDSM.16.M88.4 R32, [R233] ;  /* 0x00000000e920783b */ /* 0x000fee0000000200 */
[C---:B------:R-:W-:Y:S08]  /*3850*/  HMMA.16816.F32.BF16 R132, R4.reuse, R24, R84 ;  /* 0x000000180484723c */ /* 0x040ff00000041854 */
[C---:B------:R-:W-:Y:S08]  /*3860*/  HMMA.16816.F32.BF16 R84, R4.reuse, R26, R100 ;  /* 0x0000001a0454723c */ /* 0x040ff00000041864 */
[C---:B-1----:R-:W-:Y:S08]  /*3870*/  HMMA.16816.F32.BF16 R128, R4.reuse, R52, R96 ;  /* 0x000000340480723c */ /* 0x042ff00000041860 */
[----:B------:R-:W-:Y:S01]  /*3880*/  HMMA.16816.F32.BF16 R68, R4, R54, R76 ;  /* 0x000000360444723c */ /* 0x000fe2000004184c */
[----:B------:R-:W1:Y:S07]  /*3890*/  LDSM.16.M88.4 R4, [R248+0x6000] ;  /* 0x00600000f804783b */ /* 0x000e6e0000000200 */
[C---:B------:R-:W-:Y:S01]  /*38a0*/  HMMA.16816.F32.BF16 R108, R20.reuse, R26, R80 ;  /* 0x0000001a146c723c */ /* 0x040fe20000041850 */
[----:B------:R-:W1:Y:S07]  /*38b0*/  LDSM.16.M88.4 R24, [R233+0x1000] ;  /* 0x00100000e918783b */ /* 0x000e6e0000000200 */
[C---:B------:R-:W-:Y:S08]  /*38c0*/  HMMA.16816.F32.BF16 R76, R20.reuse, R52, R92 ;  /* 0x00000034144c723c */ /* 0x040ff0000004185c */
[----:B------:R-:W-:Y:S01]  /*38d0*/  HMMA.16816.F32.BF16 R72, R20, R54, R104 ;  /* 0x000000361448723c */ /* 0x000fe20000041868 */
[----:B------:R-:W1:Y:S01]  /*38e0*/  LDSM.16.M88.4 R20, [R233+0x1800] ;  /* 0x00180000e914783b */ /* 0x000e620000000200 */
[----:B------:R-:W-:Y:S01]  /*38f0*/  ISETP.GT.AND P0, PT, R58, R158, PT ;  /* 0x0000009e3a00720c */ /* 0x000fe20003f04270 */
[----:B------:R-:W-:-:S05]  /*3900*/  DEPBAR.LE SB0, 0x0 ;  /* 0x000080000000791a */ /* 0x000fca0000000000 */
[C---:B--2---:R-:W-:Y:S08]  /*3910*/  HMMA.16816.F32.BF16 R104, R16.reuse, R48, R88 ;  /* 0x000000301068723c */ /* 0x044ff00000041858 */
[----:B------:R-:W-:Y:S08]  /*3920*/  HMMA.16816.F32.BF16 R100, R16, R50, R144 ;  /* 0x000000321064723c */ /* 0x000ff00000041890 */
[C---:B---3--:R-:W-:Y:S08]  /*3930*/  HMMA.16816.F32.BF16 R64, R12.reuse, R48, R124 ;  /* 0x000000300c40723c */ /* 0x048ff0000004187c */
[----:B------:R-:W-:Y:S08]  /*3940*/  HMMA.16816.F32.BF16 R60, R12, R50, R60 ;  /* 0x000000320c3c723c */ /* 0x000ff0000004183c */
[C---:B----4-:R-:W-:Y:S08]  /*3950*/  HMMA.16816.F32.BF16 R96, R16.reuse, R44, R140 ;  /* 0x0000002c1060723c */ /* 0x050ff0000004188c */
[----:B------:R-:W-:Y:S08]  /*3960*/  HMMA.16816.F32.BF16 R92, R16, R46, R136 ;  /* 0x0000002e105c723c */ /* 0x000ff00000041888 */
[C---:B------:R-:W-:Y:S08]  /*3970*/  HMMA.16816.F32.BF16 R52, R12.reuse, R44, R120 ;  /* 0x0000002c0c34723c */ /* 0x040ff00000041878 */
[----:B------:R-:W-:Y:S08]  /*3980*/  HMMA.16816.F32.BF16 R48, R12, R46, R116 ;  /* 0x0000002e0c30723c */ /* 0x000ff00000041874 */
[C---:B-----5:R-:W-:Y:S08]  /*3990*/  HMMA.16816.F32.BF16 R88, R16.reuse, R40, R132 ;  /* 0x000000281058723c */ /* 0x060ff00000041884 */
[C---:B------:R-:W-:Y:S08]  /*39a0*/  HMMA.16816.F32.BF16 R84, R16.reuse, R42, R84 ;  /* 0x0000002a1054723c */ /* 0x040ff00000041854 */
[C---:B------:R-:W-:Y:S08]  /*39b0*/  HMMA.16816.F32.BF16 R80, R16.reuse, R36, R128 ;  /* 0x000000241050723c */ /* 0x040ff00000041880 */
[----:B------:R-:W-:Y:S08]  /*39c0*/  HMMA.16816.F32.BF16 R68, R16, R38, R68 ;  /* 0x000000261044723c */ /* 0x000ff00000041844 */
[C---:B------:R-:W-:Y:S08]  /*39d0*/  HMMA.16816.F32.BF16 R44, R12.reuse, R40, R112 ;  /* 0x000000280c2c723c */ /* 0x040ff00000041870 */
[C---:B------:R-:W-:Y:S08]  /*39e0*/  HMMA.16816.F32.BF16 R40, R12.reuse, R42, R108 ;  /* 0x0000002a0c28723c */ /* 0x040ff0000004186c */
[C---:B------:R-:W-:Y:S08]  /*39f0*/  HMMA.16816.F32.BF16 R16, R12.reuse, R36, R76 ;  /* 0x000000240c10723c */ /* 0x040ff0000004184c */
[----:B------:R-:W-:Y:S01]  /*3a00*/  HMMA.16816.F32.BF16 R12, R12, R38, R72 ;  /* 0x000000260c0c723c */ /* 0x000fe20000041848 */
[----:B------:R-:W-:Y:S01]  /*3a10*/  BSSY B0, `(.L_x_1230) ;  /* 0x0000065000007945 */ /* 0x000fe20003800000 */
[----:B------:R-:W-:-:S02]  /*3a20*/  ISETP.GT.AND P1, PT, R59, 0x3f, PT ;  /* 0x0000003f3b00780c */ /* 0x000fc40003f24270 */
[----:B------:R-:W-:-:S04]  /*3a30*/  IADD3 R251, R243, 0x1800, RZ ;  /* 0x00001800f3fb7810 */ /* 0x000fc80007ffe0ff */
[----:B-1----:R-:W-:Y:S01]  /*3a40*/  HMMA.16816.F32.BF16 R96, R4, R28, R96 ;  /* 0x0000001c0460723c */ /* 0x002fe20000041860 */
[C---:B------:R-:W-:Y:S02]  /*3a50*/  IADD3 R250, R243.reuse, 0x1000, RZ ;  /* 0x00001000f3fa7810 */ /* 0x040fe40007ffe0ff */
[----:B------:R-:W-:-:S05]  /*3a60*/  IADD3 R249, R243, 0x800, RZ ;  /* 0x00000800f3f97810 */ /* 0x000fca0007ffe0ff */
[C---:B------:R-:W-:Y:S08]  /*3a70*/  HMMA.16816.F32.BF16 R92, R4.reuse, R30, R92 ;  /* 0x0000001e045c723c */ /* 0x040ff0000004185c */
[C---:B------:R-:W-:Y:S08]  /*3a80*/  HMMA.16816.F32.BF16 R72, R4.reuse, R24, R88 ;  /* 0x000000180448723c */ /* 0x040ff00000041858 */
[----:B------:R-:W-:Y:S08]  /*3a90*/  HMMA.16816.F32.BF16 R84, R4, R26, R84 ;  /* 0x0000001a0454723c */ /* 0x000ff00000041854 */
[C---:B------:R-:W-:Y:S08]  /*3aa0*/  HMMA.16816.F32.BF16 R52, R8.reuse, R28, R52 ;  /* 0x0000001c0834723c */ /* 0x040ff00000041834 */
        /* <DEDUP_REMOVED lines=28> */
[----:B------:R-:W-:Y:S01]  /*3c70*/  SHF.R.S32.HI R0, RZ, 0x1f, R7 ;  /* 0x0000001fff007819 */ /* 0x000fe20000011407 */
[----:B------:R1:W-:Y:S04]  /*3c80*/  STL [R1+0x8], R7 ;  /* 0x0000080701007387 */ /* 0x0003e80000100800 */
[----:B------:R-:W-:-:S04]  /*3c90*/  IMAD R0, R0, c[0x0][0x1e0], RZ ;  /* 0x0000780000007a24 */ /* 0x000fc800078e02ff */
[----:B------:R-:W-:-:S05]  /*3ca0*/  IMAD R0, R7, c[0x0][0x1e4], R0 ;  /* 0x0000790007007a24 */ /* 0x000fca00078e0200 */
[----:B------:R-:W-:Y:S01]  /*3cb0*/  IADD3 R3, R3, R0, RZ ;  /* 0x0000000003037210 */ /* 0x000fe20007ffe0ff */
[----:B--2---:R1:W-:Y:S01]  /*3cc0*/  STL [R1], R6 ;  /* 0x0000000601007387 */ /* 0x0043e20000100800 */
[----:B------:R-:W-:-:S03]  /*3cd0*/  SHF.R.S32.HI R0, RZ, 0x1f, R6 ;  /* 0x0000001fff007819 */ /* 0x000fc60000011406 */
        /* <DEDUP_REMOVED lines=8> */
[----:B------:R2:W3:Y:S02]  /*3d60*/  SHFL.IDX PT, R8, R0, RZ, 0x181f ;  /* 0x00181fff00087589 */ /* 0x0004e400000e0000 */
.L_x_1286:
[----:B------:R-:W-:Y:S05]  /*3d70*/  BRA.DIV ~URZ, `(.L_x_1233) ;  /* 0x0000f0827f007947 */ /* 0x000fea000b800000 */
[----:B-1----:R-:W4:Y:S04]  /*3d80*/  LDL R7, [R1+0xc] ;  /* 0x00000c0001077983 */ /* 0x002f280000100800 */
[----:B------:R-:W5:Y:S04]  /*3d90*/  LDL R3, [R1+0x1c] ;  /* 0x00001c0001037983 */ /* 0x000f680000100800 */
[----:B------:R-:W1:Y:S04]  /*3da0*/  SHFL.IDX PT, R2, R4, RZ, 0x181f ;  /* 0x00181fff04027589 */ /* 0x000e6800000e0000 */
[----:B------:R-:W2:Y:S04]  /*3db0*/  SHFL.IDX PT, R5, R4, 0x1, 0x181f ;  /* 0x00381f0004057f89 */ /* 0x000ea800000e0000 */
[----:B------:R-:W3:Y:S04]  /*3dc0*/  SHFL.IDX PT, R9, R0, 0x1, 0x181f ;  /* 0x00381f0000097f89 */ /* 0x000ee800000e0000 */
[----:B------:R-:W2:Y:S04]  /*3dd0*/  SHFL.IDX PT, R12, R4, 0x2, 0x181f ;  /* 0x00581f00040c7f89 */ /* 0x000ea800000e0000 */
[----:B------:R-:W2:Y:S01]  /*3de0*/  SHFL.IDX PT, R13, R0, 0x2, 0x181f ;  /* 0x00581f00000d7f89 */ /* 0x000ea200000e0000 */
[----:B-1----:R-:W-:-:S02]  /*3df0*/  IADD3 R6, P6, R2, R149, RZ ;  /* 0x0000009502067210 */ /* 0x002fc40007fde0ff */
[-C--:B------:R-:W-:Y:S02]  /*3e00*/  IADD3 R2, P5, R2, R150.reuse, RZ ;  /* 0x0000009602027210 */ /* 0x080fe40007fbe0ff */
[----:B----4-:R-:W-:Y:S01]  /*3e10*/  ISETP.GE.AND P2, PT, R7, c[0x0][0x1d4], PT ;  /* 0x0000750007007a0c */ /* 0x010fe20003f46270 */
[C-C-:B---3--:R-:W-:Y:S01]  /*3e20*/  IMAD.X R7, R8.reuse, 0x1, R57.reuse, P6 ;  /* 0x0000000108077824 */ /* 0x148fe200030e0639 */
[----:B--2---:R-:W-:Y:S02]  /*3e30*/  IADD3 R10, P6, R5, R149, RZ ;  /* 0x00000095050a7210 */ /* 0x004fe40007fde0ff */
[----:B-----5:R-:W-:Y:S01]  /*3e40*/  ISETP.GE.AND P0, PT, R3, c[0x0][0x1d4], PT ;  /* 0x0000750003007a0c */ /* 0x020fe20003f06270 */
[----:B------:R-:W-:Y:S01]  /*3e50*/  IMAD.X R3, R8, 0x1, R56, P5 ;  /* 0x0000000108037824 */ /* 0x000fe200028e0638 */
[----:B------:R-:W-:Y:S01]  /*3e60*/  IADD3 R8, P5, R5, R150, RZ ;  /* 0x0000009605087210 */ /* 0x000fe20007fbe0ff */
[----:B------:R-:W-:Y:S01]  /*3e70*/  IMAD.X R11, R9, 0x1, R57, P6 ;  /* 0x00000001090b7824 */ /* 0x000fe200030e0639 */
[----:B------:R-:W-:-:S03]  /*3e80*/  SEL R5, RZ, 0x10, P0 ;  /* 0x00000010ff057807 */ /* 0x000fc60000000000 */
[----:B------:R-:W-:Y:S02]  /*3e90*/  IMAD.X R9, R9, 0x1, R56, P5 ;  /* 0x0000000109097824 */ /* 0x000fe400028e0638 */
[----:B------:R1:W-:Y:S04]  /*3ea0*/  LDGSTS.E.BYPASS.LTC128B.128 [R252+0x4100], [R6.64], !P2 ;  /* 0x0410000006fc7fae */ /* 0x0003e8000d101d48 */
[----:B------:R2:W-:Y:S04]  /*3eb0*/  LDGSTS.E.BYPASS.LTC128B.128 [R252+0x6100], [R2.64], !P0 ;  /* 0x0610000002fc7fae */ /* 0x0005e8000c101d48 */
[----:B------:R3:W-:Y:S04]  /*3ec0*/  LDGSTS.E.BYPASS.LTC128B.128 [R252+0x4900], [R10.64], !P2 ;  /* 0x049000000afc7fae */ /* 0x0007e8000d101d48 */
[----:B------:R4:W-:Y:S01]  /*3ed0*/  LDGSTS.E.BYPASS.LTC128B.128 [R252+0x6900], [R8.64], !P0 ;  /* 0x0690000008fc7fae */ /* 0x0009e2000c101d48 */
[----:B-1----:R-:W-:-:S02]  /*3ee0*/  IADD3 R6, P5, R12, R150, RZ ;  /* 0x000000960c067210 */ /* 0x002fc40007fbe0ff */
[----:B--2---:R-:W-:-:S03]  /*3ef0*/  IADD3 R2, P6, R12, R149, RZ ;  /* 0x000000950c027210 */ /* 0x004fc60007fde0ff */
[C---:B------:R-:W-:Y:S02]  /*3f00*/  IMAD.X R7, R13.reuse, 0x1, R56, P5 ;  /* 0x000000010d077824 */ /* 0x040fe400028e0638 */
[----:B------:R-:W-:Y:S01]  /*3f10*/  IMAD.X R3, R13, 0x1, R57, P6 ;  /* 0x000000010d037824 */ /* 0x000fe200030e0639 */
[----:B----4-:R3:W1:Y:S04]  /*3f20*/  SHFL.IDX PT, R8, R0, 0x3, 0x181f ;  /* 0x00781f0000087f89 */ /* 0x01066800000e0000 */
[----:B------:R3:W2:Y:S04]  /*3f30*/  SHFL.IDX PT, R0, R4, 0x3, 0x181f ;  /* 0x00781f0004007f89 */ /* 0x0006a800000e0000 */
[----:B------:R3:W-:Y:S04]  /*3f40*/  LDGSTS.E.BYPASS.LTC128B.128 [R252+0x5100], [R2.64], !P2 ;  /* 0x0510000002fc7fae */ /* 0x0007e8000d101d48 */
[----:B------:R4:W-:Y:S02]  /*3f50*/  LDGSTS.E.BYPASS.LTC128B.128 [R252+0x7100], [R6.64], !P0 ;  /* 0x0710000006fc7fae */ /* 0x0009e4000c101d48 */
[----:B----4-:R-:W-:-:S04]  /*3f60*/  SEL R6, RZ, 0x10, P2 ;  /* 0x00000010ff067807 */ /* 0x010fc80001000000 */
.L_x_1287:
[----:B-123--:R-:W-:Y:S02]  /*3f70*/  IADD3 R2, -R6, 0x10, RZ ;  /* 0x0000001006027810 */ /* 0x00efe40007ffe1ff */
[----:B------:R-:W-:-:S02]  /*3f80*/  IADD3 R3, -R5, 0x10, RZ ;  /* 0x0000001005037810 */ /* 0x000fc40007ffe1ff */
[----:B------:R-:W-:Y:S02]  /*3f90*/  LOP3.LUT R2, R2, 0xf, RZ, 0xc0, !PT ;  /* 0x0000000f02027812 */ /* 0x000fe400078ec0ff */
[----:B------:R-:W-:Y:S02]  /*3fa0*/  ISETP.NE.U32.AND P6, PT, R6, RZ, PT ;  /* 0x000000ff0600720c */ /* 0x000fe40003fc5070 */
[----:B------:R-:W-:Y:S02]  /*3fb0*/  IADD3 R4, P2, P0, R2, R0, R149 ;  /* 0x0000000002047210 */ /* 0x000fe4000785e095 */
        /* <DEDUP_REMOVED lines=10> */
.L_x_1231:
[----:B------:R-:W-:Y:S05]  /*4060*/  BSYNC B0 ;  /* 0x0000000000007941 */ /* 0x000fea0003800000 */
.L_x_1230:
[----:B-1----:R-:W2:Y:S04]  /*4070*/  LDL R3, [R1+0xac] ;  /* 0x0000ac0001037983 */ /* 0x002ea80000100800 */
[----:B------:R-:W2:Y:S04]  /*4080*/  LDL R0, [R1+0xfc] ;  /* 0x0000fc0001007983 */ /* 0x000ea80000100800 */
[----:B------:R-:W3:Y:S01]  /*4090*/  LDL R6, [R1+0x60] ;  /* 0x0000600001067983 */ /* 0x000ee20000100800 */
[----:B------:R-:W-:Y:S02]  /*40a0*/  MOV R2, 0xffffffc0 ;  /* 0xffffffc000027802 */ /* 0x000fe40000000f00 */
[----:B------:R-:W-:Y:S01]  /*40b0*/  MOV R4, c[0x0][0x2ac] ;  /* 0x0000ab0000047a02 */ /* 0x000fe20000000f00 */
[----:B------:R-:W0:Y:S02]  /*40c0*/  LDGDEPBAR ;  /* 0x00000000000079af */ /* 0x000e240000000000 */
[----:B------:R-:W-:-:S04]  /*40d0*/  IMAD R2, R58, R2, 0x1 ;  /* 0x000000013a027424 */ /* 0x000fc800078e0202 */
[----:B------:R-:W-:Y:S01]  /*40e0*/  IMAD R2, R4, c[0x0][0x1d0], R2 ;  /* 0x0000740004027a24 */ /* 0x000fe200078e0202 */
[----:B--2---:R-:W-:Y:S02]  /*40f0*/  IADD3 R0, R0, R3, RZ ;  /* 0x0000000300007210 */ /* 0x004fe40007ffe0ff */
[----:B---3--:R-:W-:-:S03]  /*4100*/  IADD3 R5, -R6, R148, RZ ;  /* 0x0000009406057210 */ /* 0x008fc60007ffe1ff */
[----:B------:R-:W-:Y:S01]  /*4110*/  @P4 IMAD.HI.U32 R3, R0, c[0x0][0x2c8], RZ ;  /* 0x0000b20000034a27 */ /* 0x000fe200078e00ff */
[----:B------:R1:W-:Y:S01]  /*4120*/  STL [R1+0x2c], R0 ;  /* 0x00002c0001007387 */ /* 0x0003e20000100800 */
[----:B------:R-:W-:-:S03]  /*4130*/  IADD3 R4, R2, -c[0x0][0x168], -R6 ;  /* 0x80005a0002047a10 */ /* 0x000fc60007ffe806 */
[----:B-1----:R-:W-:Y:S01]  /*4140*/  @P4 SHF.R.U32.HI R0, RZ, c[0x0][0x2cc], R3 ;  /* 0x0000b300ff004a19 */ /* 0x002fe20000011603 */
[----:B------:R-:W-:Y:S05]  /*4150*/  BRA.DIV ~URZ, `(.L_x_1234) ;  /* 0x0000f2527f007947 */ /* 0x000fea000b800000 */
[----:B------:R1:W2:Y:S02]  /*4160*/  SHFL.IDX PT, R2, R0, RZ, 0x1c1f ;  /* 0x001c1fff00027589 */ /* 0x0002a400000e0000 */
.L_x_1288:
        /* <DEDUP_REMOVED lines=33> */
[----:B------:R-:W-:Y:S01]  /*4380*/  FSEL R65, R25, -INF , P0 ;  /* 0xff80000019417808 */ /* 0x000fe20000000000 */
[----:B------:R-:W-:Y:S05]  /*4390*/  BRA.DIV ~URZ, `(.L_x_1235) ;  /* 0x0000f0827f007947 */ /* 0x000fea000b800000 */
[----:B------:R-:W2:Y:S04]  /*43a0*/  SHFL.IDX PT, R3, R0, 0x1, 0x1c1f ;  /* 0x003c1f0000037f89 */ /* 0x000ea800000e0000 */
[----:B------:R-:W3:Y:S04]  /*43b0*/  SHFL.IDX PT, R2, R0, 0x2, 0x1c1f ;  /* 0x005c1f0000027f89 */ /* 0x000ee800000e0000 */
[----:B-1----:R-:W1:Y:S01]  /*43c0*/  SHFL.IDX PT, R0, R0, 0x3, 0x1c1f ;  /* 0x007c1f0000007f89 */ /* 0x002e6200000e0000 */
[----:B--2---:R-:W-:-:S02]  /*43d0*/  IMAD.IADD R3, R4, 0x1, R3 ;  /* 0x0000000104037824 */ /* 0x004fc400078e0203 */
[----:B---3--:R-:W-:-:S03]  /*43e0*/  IMAD.IADD R2, R4, 0x1, R2 ;  /* 0x0000000104027824 */ /* 0x008fc600078e0202 */
[----:B------:R-:W-:Y:S01]  /*43f0*/  IMNMX R3, R5, R3, PT ;  /* 0x0000000305037217 */ /* 0x000fe20003800200 */
[----:B-1----:R-:W-:-:S03]  /*4400*/  IMAD.IADD R0, R4, 0x1, R0 ;  /* 0x0000000104007824 */ /* 0x002fc600078e0200 */
[C---:B------:R-:W-:Y:S02]  /*4410*/  ISETP.GT.AND P0, PT, R3.reuse, 0x9, PT ;  /* 0x000000090300780c */ /* 0x040fe40003f04270 */
[----:B------:R-:W-:Y:S02]  /*4420*/  ISETP.GT.AND P5, PT, R3, 0x1, PT ;  /* 0x000000010300780c */ /* 0x000fe40003fa4270 */
[----:B------:R-:W-:Y:S02]  /*4430*/  FSEL R16, R63, -INF , P0 ;  /* 0xff8000003f107808 */ /* 0x000fe40000000000 */
[----:B------:R-:W-:Y:S02]  /*4440*/  ISETP.GT.AND P0, PT, R3, 0x19, PT ;  /* 0x000000190300780c */ /* 0x000fe40003f04270 */
[----:B------:R-:W-:Y:S02]  /*4450*/  FSEL R10, R67, -INF , P5 ;  /* 0xff800000430a7808 */ /* 0x000fe40002800000 */
[----:B------:R-:W-:-:S02]  /*4460*/  FSEL R25, R51, -INF , P0 ;  /* 0xff80000033197808 */ /* 0x000fc40000000000 */
[C---:B------:R-:W-:Y:S02]  /*4470*/  ISETP.GT.AND P0, PT, R3.reuse, 0x29, PT ;  /* 0x000000290300780c */ /* 0x040fe40003f04270 */
[----:B------:R-:W-:Y:S02]  /*4480*/  ISETP.GT.AND P5, PT, R3, 0x11, PT ;  /* 0x000000110300780c */ /* 0x000fe40003fa4270 */
[----:B------:R-:W-:Y:S02]  /*4490*/  FSEL R60, R43, -INF , P0 ;  /* 0xff8000002b3c7808 */ /* 0x000fe40000000000 */
[C---:B------:R-:W-:Y:S02]  /*44a0*/  ISETP.GT.AND P2, PT, R3.reuse, 0x8, PT ;  /* 0x000000080300780c */ /* 0x040fe40003f44270 */
[----:B------:R-:W-:Y:S02]  /*44b0*/  ISETP.GT.AND P0, PT, R3, 0x31, PT ;  /* 0x000000310300780c */ /* 0x000fe40003f04270 */
[----:B------:R-:W-:-:S02]  /*44c0*/  IMNMX R2, R5, R2, PT ;  /* 0x0000000205027217 */ /* 0x000fc40003800200 */
[----:B------:R-:W-:Y:S02]  /*44d0*/  FSEL R19, R55, -INF , P5 ;  /* 0xff80000037137808 */ /* 0x000fe40002800000 */
[----:B------:R-:W-:Y:S02]  /*44e0*/  FSEL R14, R62, -INF , P2 ;  /* 0xff8000003e0e7808 */ /* 0x000fe40001000000 */
[----:B------:R-:W-:Y:S02]  /*44f0*/  ISETP.GT.AND P5, PT, R3, 0x21, PT ;  /* 0x000000210300780c */ /* 0x000fe40003fa4270 */
[----:B------:R-:W-:Y:S02]  /*4500*/  FSEL R51, R31, -INF , P0 ;  /* 0xff8000001f337808 */ /* 0x000fe40000000000 */
[----:B------:R-:W-:Y:S02]  /*4510*/  ISETP.GT.AND P2, PT, R3, 0x18, PT ;  /* 0x000000180300780c */ /* 0x000fe40003f44270 */
[----:B------:R-:W-:-:S02]  /*4520*/  ISETP.GT.AND P0, PT, R2, RZ, PT ;  /* 0x000000ff0200720c */ /* 0x000fc40003f04270 */
[----:B------:R-:W-:Y:S02]  /*4530*/  IMNMX R0, R5, R0, PT ;  /* 0x0000000005007217 */ /* 0x000fe40003800200 */
[----:B------:R-:W-:Y:S02]  /*4540*/  FSEL R63, R47, -INF , P5 ;  /* 0xff8000002f3f7808 */ /* 0x000fe40002800000 */
[----:B------:R-:W-:Y:S02]  /*4550*/  FSEL R23, R50, -INF , P2 ;  /* 0xff80000032177808 */ /* 0x000fe40001000000 */
[C---:B------:R-:W-:Y:S02]  /*4560*/  ISETP.GT.AND P5, PT, R3.reuse, 0x38, PT ;  /* 0x000000380300780c */ /* 0x040fe40003fa4270 */
[----:B------:R-:W-:Y:S02]  /*4570*/  FSEL R20, R104, -INF , P0 ;  /* 0xff80000068147808 */ /* 0x000fe40000000000 */
[----:B------:R-:W-:-:S02]  /*4580*/  ISETP.GT.AND P2, PT, R3, 0x28, PT ;  /* 0x000000280300780c */ /* 0x000fc40003f44270 */
[----:B------:R-:W-:Y:S02]  /*4590*/  ISETP.GT.AND P0, PT, R0, 0x1, PT ;  /* 0x000000010000780c */ /* 0x000fe40003f04270 */
[----:B------:R-:W-:Y:S02]  /*45a0*/  FSEL R50, R26, -INF , P5 ;  /* 0xff8000001a327808 */ /* 0x000fe40002800000 */
[----:B------:R-:W-:Y:S02]  /*45b0*/  ISETP.GT.AND P6, PT, R3, RZ, PT ;  /* 0x000000ff0300720c */ /* 0x000fe40003fc4270 */
[----:B------:R-:W-:Y:S02]  /*45c0*/  FSEL R62, R42, -INF , P2 ;  /* 0xff8000002a3e7808 */ /* 0x000fe40001000000 */
[----:B------:R-:W-:Y:S02]  /*45d0*/  FSEL R26, R107, -INF , P0 ;  /* 0xff8000006b1a7808 */ /* 0x000fe40000000000 */
[----:B------:R-:W-:-:S02]  /*45e0*/  ISETP.GT.AND P2, PT, R3, 0x39, PT ;  /* 0x000000390300780c */ /* 0x000fc40003f44270 */
[----:B------:R-:W-:Y:S02]  /*45f0*/  ISETP.GT.AND P0, PT, R2, 0x9, PT ;  /* 0x000000090200780c */ /* 0x000fe40003f04270 */
[----:B------:R-:W-:Y:S02]  /*4600*/  FSEL R9, R66, -INF , P6 ;  /* 0xff80000042097808 */ /* 0x000fe40003000000 */
[----:B------:R-:W-:Y:S02]  /*4610*/  ISETP.GT.AND P6, PT, R3, 0x10, PT ;  /* 0x000000100300780c */ /* 0x000fe40003fc4270 */
        /* <DEDUP_REMOVED lines=8> */
[----:B------:R-:W-:-:S02]  /*46a0*/  ISETP.GT.AND P5, PT, R0, RZ, PT ;  /* 0x000000ff0000720c */ /* 0x000fc40003fa4270 */
[----:B------:R-:W-:Y:S02]  /*46b0*/  ISETP.GT.AND P2, PT, R2, 0x8, PT ;  /* 0x000000080200780c */ /* 0x000fe40003f44270 */
[----:B------:R-:W-:Y:S02]  /*46c0*/  ISETP.GT.AND P0, PT, R0, 0x11, PT ;  /* 0x000000110000780c */ /* 0x000fe40003f04270 */
[----:B------:R-:W-:Y:S02]  /*46d0*/  FSEL R64, R46, -INF , P6 ;  /* 0xff8000002e407808 */ /* 0x000fe40003000000 */
[----:B------:R-:W-:Y:S02]  /*46e0*/  ISETP.GT.AND P6, PT, R3, 0x30, PT ;  /* 0x000000300300780c */ /* 0x000fe40003fc4270 */
[----:B------:R-:W-:Y:S02]  /*46f0*/  FSEL R24, R106, -INF , P5 ;  /* 0xff8000006a187808 */ /* 0x000fe40002800000 */
[----:B------:R-:W-:-:S02]  /*4700*/  FSEL R27, R100, -INF , P2 ;  /* 0xff800000641b7808 */ /* 0x000fc40001000000 */
[----:B------:R-:W-:Y:S02]  /*4710*/  FSEL R36, R99, -INF , P0 ;  /* 0xff80000063247808 */ /* 0x000fe40000000000 */
[C---:B------:R-:W-:Y:S02]  /*4720*/  ISETP.GT.AND P5, PT, R0.reuse, 0x8, PT ;  /* 0x000000080000780c */ /* 0x040fe40003fa4270 */
[----:B------:R-:W-:Y:S02]  /*4730*/  ISETP.GT.AND P2, PT, R0, 0x9, PT ;  /* 0x000000090000780c */ /* 0x000fe40003f44270 */
[----:B------:R-:W-:Y:S02]  /*4740*/  ISETP.GT.AND P0, PT, R2, 0x19, PT ;  /* 0x000000190200780c */ /* 0x000fe40003f04270 */
[----:B------:R-:W-:Y:S02]  /*4750*/  FSEL R58, R30, -INF , P6 ;  /* 0xff8000001e3a7808 */ /* 0x000fe40003000000 */
[----:B------:R-:W-:-:S02]  /*4760*/  FSEL R30, R102, -INF , P5 ;  /* 0xff800000661e7808 */ /* 0x000fc40002800000 */
[----:B------:R-:W-:Y:S02]  /*4770*/  FSEL R32, R103, -INF , P2 ;  /* 0xff80000067207808 */ /* 0x000fe40001000000 */
[----:B------:R-:W-:Y:S02]  /*4780*/  FSEL R34, R93, -INF , P0 ;  /* 0xff8000005d227808 */ /* 0x000fe40000000000 */
[----:B------:R-:W-:Y:S02]  /*4790*/  ISETP.GT.AND P5, PT, R2, 0x11, PT ;  /* 0x000000110200780c */ /* 0x000fe40003fa4270 */
[C---:B------:R-:W-:Y:S02]  /*47a0*/  ISETP.GT.AND P2, PT, R0.reuse, 0x10, PT ;  /* 0x000000100000780c */ /* 0x040fe40003f44270 */
[----:B------:R-:W-:Y:S02]  /*47b0*/  ISETP.GT.AND P0, PT, R0, 0x18, PT ;  /* 0x000000180000780c */ /* 0x000fe40003f04270 */
[----:B------:R-:W-:-:S02]  /*47c0*/  FSEL R31, R97, -INF , P5 ;  /* 0xff800000611f7808 */ /* 0x000fc40002800000 */
[----:B------:R-:W-:Y:S02]  /*47d0*/  FSEL R35, R98, -INF , P2 ;  /* 0xff80000062237808 */ /* 0x000fe40001000000 */
[----:B------:R-:W-:Y:S02]  /*47e0*/  FSEL R40, R94, -INF , P0 ;  /* 0xff8000005e287808 */ /* 0x000fe40000000000 */
[C---:B------:R-:W-:Y:S02]  /*47f0*/  ISETP.GT.AND P5, PT, R2.reuse, 0x18, PT ;  /* 0x000000180200780c */ /* 0x040fe40003fa4270 */
[----:B------:R-:W-:Y:S02]  /*4800*/  ISETP.GT.AND P2, PT, R2, 0x20, PT ;  /* 0x000000200200780c */ /* 0x000fe40003f44270 */
[----:B------:R-:W-:Y:S02]  /*4810*/  ISETP.GT.AND P0, PT, R0, 0x21, PT ;  /* 0x000000210000780c */ /* 0x000fe40003f04270 */
[----:B------:R-:W-:-:S02]  /*4820*/  FSEL R33, R92, -INF , P5 ;  /* 0xff8000005c217808 */ /* 0x000fc40002800000 */
[----:B------:R-:W-:Y:S02]  /*4830*/  FSEL R61, R72, -INF , P2 ;  /* 0xff800000483d7808 */ /* 0x000fe40001000000 */
[----:B------:R-:W-:Y:S02]  /*4840*/  FSEL R67, R75, -INF , P0 ;  /* 0xff8000004b437808 */ /* 0x000fe40000000000 */
[C---:B------:R-:W-:Y:S02]  /*4850*/  ISETP.GT.AND P5, PT, R0.reuse, 0x19, PT ;  /* 0x000000190000780c */ /* 0x040fe40003fa4270 */
[----:B------:R-:W-:Y:S02]  /*4860*/  ISETP.GT.AND P2, PT, R0, 0x20, PT ;  /* 0x000000200000780c */ /* 0x000fe40003f44270 */
        /* <DEDUP_REMOVED lines=10> */
[----:B------:R-:W-:Y:S02]  /*4910*/  FMNMX.FTZ R3, R7, R8, !PT ;  /* 0x0000000807037209 */ /* 0x000fe40007810000 */
[----:B------:R-:W-:Y:S02]  /*4920*/  FSEL R89, R84, -INF , P5 ;  /* 0xff80000054597808 */ /* 0x000fe40002800000 */
[----:B------:R-:W-:Y:S02]  /*4930*/  FSEL R120, R85, -INF , P2 ;  /* 0xff80000055787808 */ /* 0x000fe40001000000 */
[----:B------:R-:W-:-:S02]  /*4940*/  FSEL R74, R87, -INF , P0 ;  /* 0xff800000574a7808 */ /* 0x000fc40000000000 */
[C---:B------:R-:W-:Y:S02]  /*4950*/  ISETP.GT.AND P5, PT, R2.reuse, 0x31, PT ;  /* 0x000000310200780c */ /* 0x040fe40003fa4270 */
[----:B------:R-:W-:Y:S02]  /*4960*/  ISETP.GT.AND P2, PT, R2, 0x38, PT ;  /* 0x000000380200780c */ /* 0x000fe40003f44270 */
[----:B------:R-:W-:Y:S02]  /*4970*/  FSEL R75, R86, -INF , P6 ;  /* 0xff800000564b7808 */ /* 0x000fe40003000000 */
[----:B------:R-:W-:Y:S02]  /*4980*/  ISETP.GT.AND P0, PT, R0, 0x30, PT ;  /* 0x000000300000780c */ /* 0x000fe40003f04270 */
[----:B------:R-:W-:Y:S02]  /*4990*/  ISETP.GT.AND P6, PT, R2, 0x39, PT ;  /* 0x000000390200780c */ /* 0x000fe40003fc4270 */
[----:B------:R-:W-:-:S02]  /*49a0*/  FMNMX.FTZ R2, R11, R3, !PT ;  /* 0x000000030b027209 */ /* 0x000fc40007810000 */
[----:B------:R-:W-:Y:S02]  /*49b0*/  FSEL R88, R81, -INF , P5 ;  /* 0xff80000051587808 */ /* 0x000fe40002800000 */
[----:B------:R-:W-:Y:S02]  /*49c0*/  FSEL R90, R68, -INF , P2 ;  /* 0xff800000445a7808 */ /* 0x000fe40001000000 */
[----:B------:R-:W-:Y:S02]  /*49d0*/  FSEL R72, R82, -INF , P0 ;  /* 0xff80000052487808 */ /* 0x000fe40000000000 */
[C---:B------:R-:W-:Y:S02]  /*49e0*/  ISETP.GT.AND P5, PT, R0.reuse, 0x31, PT ;  /* 0x000000310000780c */ /* 0x040fe40003fa4270 */
[C---:B------:R-:W-:Y:S02]  /*49f0*/  ISETP.GT.AND P2, PT, R0.reuse, 0x38, PT ;  /* 0x000000380000780c */ /* 0x040fe40003f44270 */
[----:B------:R-:W-:-:S02]  /*4a00*/  ISETP.GT.AND P0, PT, R0, 0x39, PT ;  /* 0x000000390000780c */ /* 0x000fc40003f04270 */
        /* <DEDUP_REMOVED lines=52> */
[----:B------:R-:W-:Y:S02]  /*4d50*/  FSEL R57, R70, -INF , P2 ;  /* 0xff80000046397808 */ /* 0x000fe40001000000 */
[----:B------:R-:W-:-:S02]  /*4d60*/  FMNMX.FTZ R0, R121, R0, !PT ;  /* 0x0000000079007209 */ /* 0x000fc40007810000 */
[----:B------:R-:W-:Y:S02]  /*4d70*/  FMNMX.FTZ R135, R50, R135, !PT ;  /* 0x0000008732877209 */ /* 0x000fe40007810000 */
[----:B------:R-:W-:Y:S02]  /*4d80*/  FMNMX.FTZ R3, R73, R3, !PT ;  /* 0x0000000349037209 */ /* 0x000fe40007810000 */
[----:B------:R-:W-:Y:S02]  /*4d90*/  FMNMX.FTZ R134, R48, R2, !PT ;  /* 0x0000000230867209 */ /* 0x000fe40007810000 */
[----:B------:R-:W-:Y:S02]  /*4da0*/  FMNMX.FTZ R0, R65, R0, !PT ;  /* 0x0000000041007209 */ /* 0x000fe40007810000 */
[----:B------:R-:W-:Y:S01]  /*4db0*/  FMNMX.FTZ R135, R49, R135, !PT ;  /* 0x0000008731877209 */ /* 0x000fe20007810000 */
[----:B------:R-:W1:Y:S01]  /*4dc0*/  SHFL.BFLY PT, R5, R134, 0x2, 0x1f ;  /* 0x0c401f0086057f89 */ /* 0x000e6200000e0000 */
[----:B------:R-:W-:-:S02]  /*4dd0*/  FSEL R56, R71, -INF , P0 ;  /* 0xff80000047387808 */ /* 0x000fc40000000000 */
[----:B------:R-:W-:Y:S01]  /*4de0*/  FMNMX.FTZ R2, R57, R3, !PT ;  /* 0x0000000339027209 */ /* 0x000fe20007810000 */
[----:B------:R-:W2:Y:S03]  /*4df0*/  SHFL.BFLY PT, R4, R0, 0x2, 0x1f ;  /* 0x0c401f0000047f89 */ /* 0x000ea600000e0000 */
[----:B------:R-:W-:Y:S01]  /*4e00*/  FMNMX.FTZ R2, R56, R2, !PT ;  /* 0x0000000238027209 */ /* 0x000fe20007810000 */
[----:B------:R-:W3:Y:S04]  /*4e10*/  SHFL.BFLY PT, R3, R135, 0x2, 0x1f ;  /* 0x0c401f0087037f89 */ /* 0x000ee800000e0000 */
[----:B------:R-:W4:Y:S01]  /*4e20*/  SHFL.BFLY PT, R6, R2, 0x2, 0x1f ;  /* 0x0c401f0002067f89 */ /* 0x000f2200000e0000 */
[----:B-1----:R-:W-:-:S02]  /*4e30*/  FMNMX.FTZ R134, R134, R5, !PT ;  /* 0x0000000586867209 */ /* 0x002fc40007810000 */
[----:B--2---:R-:W-:-:S03]  /*4e40*/  FMNMX.FTZ R0, R4, R0, !PT ;  /* 0x0000000004007209 */ /* 0x004fc60007810000 */
[----:B------:R-:W1:Y:S01]  /*4e50*/  SHFL.BFLY PT, R4, R134, 0x1, 0x1f ;  /* 0x0c201f0086047f89 */ /* 0x000e6200000e0000 */
[----:B---3--:R-:W-:-:S03]  /*4e60*/  FMNMX.FTZ R135, R135, R3, !PT ;  /* 0x0000000387877209 */ /* 0x008fc60007810000 */
[----:B------:R-:W2:Y:S01]  /*4e70*/  SHFL.BFLY PT, R136, R0, 0x1, 0x1f ;  /* 0x0c201f0000887f89 */ /* 0x000ea200000e0000 */
[----:B----4-:R-:W-:-:S03]  /*4e80*/  FMNMX.FTZ R6, R2, R6, !PT ;  /* 0x0000000602067209 */ /* 0x010fc60007810000 */
[----:B------:R-:W3:Y:S04]  /*4e90*/  SHFL.BFLY PT, R3, R135, 0x1, 0x1f ;  /* 0x0c201f0087037f89 */ /* 0x000ee800000e0000 */
[----:B------:R4:W4:Y:S01]  /*4ea0*/  SHFL.BFLY PT, R133, R6, 0x1, 0x1f ;  /* 0x0c201f0006857f89 */ /* 0x00092200000e0000 */
[----:B-1----:R-:W-:Y:S02]  /*4eb0*/  FMNMX.FTZ R134, R134, R4, !PT ;  /* 0x0000000486867209 */ /* 0x002fe40007810000 */
[----:B--2---:R-:W-:Y:S02]  /*4ec0*/  FMNMX.FTZ R136, R0, R136, !PT ;  /* 0x0000008800887209 */ /* 0x004fe40007810000 */
[----:B---3--:R-:W-:-:S03]  /*4ed0*/  FMNMX.FTZ R135, R135, R3, !PT ;  /* 0x0000000387877209 */ /* 0x008fc60007810000 */
.L_x_1289:
[C---:B------:R-:W-:Y:S01]  /*4ee0*/  FMUL.FTZ R4, R136.reuse, c[0x0][0x2d0] ;  /* 0x0000b40088047a20 */ /* 0x040fe20000410000 */
[----:B------:R-:W-:Y:S01]  /*4ef0*/  FSETP.NEU.FTZ.AND P0, PT, R136, -INF , PT ;  /* 0xff8000008800780b */ /* 0x000fe20003f1d000 */
[----:B------:R-:W-:Y:S01]  /*4f00*/  FMUL.FTZ R3, R135, c[0x0][0x2d0] ;  /* 0x0000b40087037a20 */ /* 0x000fe20000410000 */
[----:B----4-:R-:W-:Y:S01]  /*4f10*/  FMNMX.FTZ R133, R133, R6, !PT ;  /* 0x0000000685857209 */ /* 0x010fe20007810000 */
[----:B------:R-:W-:Y:S01]  /*4f20*/  WARPSYNC 0xffffffff ;  /* 0xffffffff00007948 */ /* 0x000fe20003800000 */
[----:B------:R-:W-:Y:S01]  /*4f30*/  FSEL R4, R4, RZ, P0 ;  /* 0x000000ff04047208 */ /* 0x000fe20000000000 */
[----:B------:R-:W-:Y:S01]  /*4f40*/  LDSM.16.MT88.4 R68, [R235] ;  /* 0x00000000eb44783b */ /* 0x000fe20000004200 */
[----:B------:R-:W-:-:S03]  /*4f50*/  FSETP.NEU.FTZ.AND P0, PT, R135, -INF , PT ;  /* 0xff8000008700780b */ /* 0x000fc60003f1d000 */
[--C-:B------:R-:W-:Y:S01]  /*4f60*/  FFMA.FTZ R0, R7, c[0x0][0x2d0], -R4.reuse ;  /* 0x0000b40007007a23 */ /* 0x100fe20000010804 */
[----:B------:R-:W-:Y:S01]  /*4f70*/  FSEL R3, R3, RZ, P0 ;  /* 0x000000ff03037208 */ /* 0x000fe20000000000 */
[----:B------:R-:W-:Y:S01]  /*4f80*/  FFMA.FTZ R2, R18, c[0x0][0x2d0], -R4 ;  /* 0x0000b40012027a23 */ /* 0x000fe20000010804 */
[----:B------:R-:W-:Y:S01]  /*4f90*/  FSETP.NEU.FTZ.AND P0, PT, R134, -INF , PT ;  /* 0xff8000008600780b */ /* 0x000fe20003f1d000 */
[----:B------:R1:W-:Y:S01]  /*4fa0*/  MUFU.EX2 R144, R0 ;  /* 0x0000000000907308 */ /* 0x0003e20000000800 */
[----:B------:R-:W-:Y:S01]  /*4fb0*/  LDSM.16.MT88.4 R92, [R236] ;  /* 0x00000000ec5c783b */ /* 0x000fe20000004200 */
[----:B------:R-:W-:-:S03]  /*4fc0*/  FFMA.FTZ R5, R23, c[0x0][0x2d0], -R3 ;  /* 0x0000b40017057a23 */ /* 0x000fc60000010803 */
[----:B------:R-:W2:Y:S03]  /*4fd0*/  LDSM.16.MT88.4 R96, [R238] ;  /* 0x00000000ee60783b */ /* 0x000ea60000004200 */
[----:B------:R3:W-:Y:S01]  /*4fe0*/  MUFU.EX2 R191, R2 ;  /* 0x0000000200bf7308 */ /* 0x0007e20000000800 */
[----:B------:R-:W-:Y:S04]  /*4ff0*/  LDSM.16.MT88.4 R76, [R235+0x800] ;  /* 0x00080000eb4c783b */ /* 0x000fe80000004200 */
[----:B------:R-:W-:Y:S01]  /*5000*/  LDSM.16.MT88.4 R116, [R235+0x2000] ;  /* 0x00200000eb74783b */ /* 0x000fe20000004200 */
[----:B-1----:R-:W-:Y:S02]  /*5010*/  FFMA.FTZ R0, R8, c[0x0][0x2d0], -R4 ;  /* 0x0000b40008007a23 */ /* 0x002fe40000010804 */
[----:B------:R1:W-:Y:S01]  /*5020*/  MUFU.EX2 R189, R5 ;  /* 0x0000000500bd7308 */ /* 0x0003e20000000800 */
[----:B------:R-:W-:Y:S04]  /*5030*/  LDSM.16.MT88.4 R84, [R236+0x800] ;  /* 0x00080000ec54783b */ /* 0x000fe80000004200 */
[----:B------:R-:W-:Y:S01]  /*5040*/  LDSM.16.MT88.4 R100, [R237] ;  /* 0x00000000ed64783b */ /* 0x000fe20000004200 */
[----:B---3--:R-:W-:-:S02]  /*5050*/  FMUL.FTZ R2, R134, c[0x0][0x2d0] ;  /* 0x0000b40086027a20 */ /* 0x008fc40000410000 */
[----:B------:R3:W-:Y:S01]  /*5060*/  MUFU.EX2 R143, R0 ;  /* 0x00000000008f7308 */ /* 0x0007e20000000800 */
[----:B------:R-:W4:Y:S02]  /*5070*/  LDSM.16.MT88.4 R104, [R238+0x800] ;  /* 0x00080000ee68783b */ /* 0x000f240000004200 */
[----:B------:R-:W-:Y:S02]  /*5080*/  FSEL R2, R2, RZ, P0 ;  /* 0x000000ff02027208 */ /* 0x000fe40000000000 */
[----:B------:R-:W-:Y:S01]  /*5090*/  LDSM.16.MT88.4 R112, [R235+0x2800] ;  /* 0x00280000eb70783b */ /* 0x000fe20000004200 */
[----:B------:R-:W-:Y:S02]  /*50a0*/  FSETP.NEU.FTZ.AND P0, PT, R133, -INF , PT ;  /* 0xff8000008500780b */ /* 0x000fe40003f1d000 */
[--C-:B-1----:R-:W-:Y:S01]  /*50b0*/  FFMA.FTZ R5, R33, c[0x0][0x2d0], -R2.reuse ;  /* 0x0000b40021057a23 */ /* 0x102fe20000010802 */
[----:B------:R-:W-:Y:S01]  /*50c0*/  LDSM.16.MT88.4 R80, [R236+0x2000] ;  /* 0x00200000ec50783b */ /* 0x000fe20000004200 */
[----:B------:R-:W-:-:S02]  /*50d0*/  FFMA.FTZ R61, R61, c[0x0][0x2d0], -R2 ;  /* 0x0000b4003d3d7a23 */ /* 0x000fc40000010802 */
[----:B------:R1:W-:Y:S01]  /*50e0*/  MUFU.EX2 R183, R5 ;  /* 0x0000000500b77308 */ /* 0x0003e20000000800 */
[----:B------:R-:W5:Y:S01]  /*50f0*/  LDSM.16.MT88.4 R108, [R237+0x800] ;  /* 0x00080000ed6c783b */ /* 0x000f620000004200 */
[----:B------:R-:W-:Y:S02]  /*5100*/  FFMA.FTZ R48, R48, c[0x0][0x2d0], -R2 ;  /* 0x0000b40030307a23 */ /* 0x000fe40000010802 */
[----:B---3--:R-:W-:Y:S01]  /*5110*/  FFMA.FTZ R0, R11, c[0x0][0x2d0], -R4 ;  /* 0x0000b4000b007a23 */ /* 0x008fe20000010804 */
[----:B------:R-:W3:Y:S03]  /*5120*/  LDSM.16.MT88.4 R52, [R236+0x2800] ;  /* 0x00280000ec34783b */ /* 0x000ee60000004200 */
[----:B------:R2:W-:Y:S01]  /*5130*/  MUFU.EX2 R146, R0 ;  /* 0x0000000000927308 */ /* 0x0005e20000000800 */
[----:B-1----:R-:W-:-:S07]  /*5140*/  FFMA.FTZ R5, R34, c[0x0][0x2d0], -R2 ;  /* 0x0000b40022057a23 */ /* 0x002fce0000010802 */
[----:B------:R-:W-:Y:S01]  /*5150*/  MUFU.EX2 R188, R5 ;  /* 0x0000000500bc7308 */ /* 0x000fe20000000800 */
[----:B--2---:R-:W-:-:S07]  /*5160*/  FFMA.FTZ R0, R12, c[0x0][0x2d0], -R4 ;  /* 0x0000b4000c007a23 */ /* 0x004fce0000010804 */
[----:B------:R1:W-:Y:S02]  /*5170*/  MUFU.EX2 R153, R0 ;  /* 0x0000000000997308 */ /* 0x0003e40000000800 */
[----:B-1----:R-:W-:-:S06]  /*5180*/  FFMA.FTZ R0, R13, c[0x0][0x2d0], -R4 ;  /* 0x0000b4000d007a23 */ /* 0x002fcc0000010804 */
[----:B------:R1:W-:Y:S02]  /*5190*/  MUFU.EX2 R155, R0 ;  /* 0x00000000009b7308 */ /* 0x0003e40000000800 */
[----:B-1----:R-:W-:-:S06]  /*51a0*/  FFMA.FTZ R0, R15, c[0x0][0x2d0], -R4 ;  /* 0x0000b4000f007a23 */ /* 0x002fcc0000010804 */
[----:B------:R1:W-:Y:S02]  /*51b0*/  MUFU.EX2 R160, R0 ;  /* 0x0000000000a07308 */ /* 0x0003e40000000800 */
[----:B-1----:R-:W-:-:S06]  /*51c0*/  FFMA.FTZ R0, R21, c[0x0][0x2d0], -R4 ;  /* 0x0000b40015007a23 */ /* 0x002fcc0000010804 */
[----:B------:R1:W2:Y:S02]  /*51d0*/  MUFU.EX2 R220, R0 ;  /* 0x0000000000dc7308 */ /* 0x0002a40000000800 */
[----:B-1----:R-:W-:Y:S01]  /*51e0*/  FFMA.FTZ R0, R9, c[0x0][0x2d0], -R3 ;  /* 0x0000b40009007a23 */ /* 0x002fe20000010803 */
[----:B--2---:R-:W-:-:S05]  /*51f0*/  F2FP.BF16.PACK_AB R18, R220, R191 ;  /* 0x000000bfdc12723e */ /* 0x004fca00000010ff */
[----:B------:R1:W-:Y:S02]  /*5200*/  MUFU.EX2 R138, R0 ;  /* 0x00000000008a7308 */ /* 0x0003e40000000800 */
[----:B-1----:R-:W-:-:S06]  /*5210*/  FFMA.FTZ R0, R10, c[0x0][0x2d0], -R3 ;  /* 0x0000b4000a007a23 */ /* 0x002fcc0000010803 */
[----:B------:R1:W2:Y:S02]  /*5220*/  MUFU.EX2 R137, R0 ;  /* 0x0000000000897308 */ /* 0x0002a40000000800 */
[----:B-1----:R-:W-:Y:S01]  /*5230*/  FFMA.FTZ R0, R14, c[0x0][0x2d0], -R3 ;  /* 0x0000b4000e007a23 */ /* 0x002fe20000010803 */
[----:B------:R-:W-:-:S05]  /*5240*/  F2FP.BF16.PACK_AB R14, R188, R183 ;  /* 0x000000b7bc0e723e */ /* 0x000fca00000010ff */
[----:B------:R1:W-:Y:S02]  /*5250*/  MUFU.EX2 R140, R0 ;  /* 0x00000000008c7308 */ /* 0x0003e40000000800 */
[----:B-1----:R-:W-:Y:S01]  /*5260*/  FFMA.FTZ R0, R16, c[0x0][0x2d0], -R3 ;  /* 0x0000b40010007a23 */ /* 0x002fe20000010803 */
[----:B------:R-:W-:-:S05]  /*5270*/  F2FP.BF16.PACK_AB R16, R160, R155 ;  /* 0x0000009ba010723e */ /* 0x000fca00000010ff */
[----:B------:R1:W-:Y:S02]  /*5280*/  MUFU.EX2 R145, R0 ;  /* 0x0000000000917308 */ /* 0x0003e40000000800 */
[----:B-1----:R-:W-:-:S06]  /*5290*/  FFMA.FTZ R0, R17, c[0x0][0x2d0], -R3 ;  /* 0x0000b40011007a23 */ /* 0x002fcc0000010803 */
[----:B------:R1:W-:Y:S02]  /*52a0*/  MUFU.EX2 R152, R0 ;  /* 0x0000000000987308 */ /* 0x0003e40000000800 */
[----:B-1----:R-:W-:-:S06]  /*52b0*/  FFMA.FTZ R0, R19, c[0x0][0x2d0], -R3 ;  /* 0x0000b40013007a23 */ /* 0x002fcc0000010803 */
[----:B------:R1:W1:Y:S02]  /*52c0*/  MUFU.EX2 R154, R0 ;  /* 0x00000000009a7308 */ /* 0x0002640000000800 */
[----:B-1----:R-:W-:Y:S01]  /*52d0*/  FFMA.FTZ R0, R25, c[0x0][0x2d0], -R3 ;  /* 0x0000b40019007a23 */ /* 0x002fe20000010803 */
[----:B--2---:R-:W-:Y:S02]  /*52e0*/  F2FP.BF16.PACK_AB R25, R137, R138 ;  /* 0x0000008a8919723e */ /* 0x004fe400000010ff */
[----:B------:R-:W-:-:S03]  /*52f0*/  F2FP.BF16.PACK_AB R17, R154, R152 ;  /* 0x000000989a11723e */ /* 0x000fc600000010ff */
[----:B------:R1:W2:Y:S02]  /*5300*/  MUFU.EX2 R190, R0 ;  /* 0x0000000000be7308 */ /* 0x0002a40000000800 */
[----:B-1----:R-:W-:Y:S01]  /*5310*/  FFMA.FTZ R0, R20, c[0x0][0x2d0], -R2 ;  /* 0x0000b40014007a23 */ /* 0x002fe20000010802 */
[----:B--2---:R-:W-:-:S05]  /*5320*/  F2FP.BF16.PACK_AB R19, R190, R189 ;  /* 0x000000bdbe13723e */ /* 0x004fca00000010ff */
[----:B------:R1:W-:Y:S02]  /*5330*/  MUFU.EX2 R129, R0 ;  /* 0x0000000000817308 */ /* 0x0003e40000000800 */
[----:B-1----:R-:W-:-:S06]  /*5340*/  FFMA.FTZ R0, R22, c[0x0][0x2d0], -R2 ;  /* 0x0000b40016007a23 */ /* 0x002fcc0000010802 */
[----:B------:R1:W2:Y:S02]  /*5350*/  MUFU.EX2 R128, R0 ;  /* 0x0000000000807308 */ /* 0x0002a40000000800 */
[----:B-1----:R-:W-:Y:S01]  /*5360*/  FFMA.FTZ R0, R27, c[0x0][0x2d0], -R2 ;  /* 0x0000b4001b007a23 */ /* 0x002fe20000010802 */
[----:B--2---:R-:W-:Y:S02]  /*5370*/  F2FP.BF16.PACK_AB R20, R128, R129 ;  /* 0x000000818014723e */ /* 0x004fe400000010ff */
[----:B------:R-:W-:-:S03]  /*5380*/  F2FP.BF16.PACK_AB R27, R145, R140 ;  /* 0x0000008c911b723e */ /* 0x000fc600000010ff */
        /* <DEDUP_REMOVED lines=8> */
[----:B-1----:R-:W-:Y:S01]  /*5410*/  FMUL.FTZ R0, R133, c[0x0][0x2d0] ;  /* 0x0000b40085007a20 */ /* 0x002fe20000410000 */
[----:B--2---:R-:W-:-:S04]  /*5420*/  F2FP.BF16.PACK_AB R12, R147, R142 ;  /* 0x0000008e930c723e */ /* 0x004fc800000010ff */
[----:B------:R-:W-:-:S05]  /*5430*/  FSEL R0, R0, RZ, P0 ;  /* 0x000000ff00007208 */ /* 0x000fca0000000000 */
[--C-:B------:R-:W-:Y:S01]  /*5440*/  FFMA.FTZ R5, R24, c[0x0][0x2d0], -R0.reuse ;  /* 0x0000b40018057a23 */ /* 0x100fe20000010800 */
[----:B------:R-:W-:Y:S01]  /*5450*/  F2FP.BF16.PACK_AB R24, R143, R144 ;  /* 0x000000908f18723e */ /* 0x000fe200000010ff */
[--C-:B------:R-:W-:Y:S02]  /*5460*/  FFMA.FTZ R67, R67, c[0x0][0x2d0], -R0.reuse ;  /* 0x0000b40043437a23 */ /* 0x100fe40000010800 */
[----:B------:R1:W-:Y:S01]  /*5470*/  MUFU.EX2 R7, R5 ;  /* 0x0000000500077308 */ /* 0x0003e20000000800 */
[--C-:B------:R-:W-:Y:S02]  /*5480*/  FFMA.FTZ R72, R72, c[0x0][0x2d0], -R0.reuse ;  /* 0x0000b40048487a23 */ /* 0x100fe40000010800 */
[--C-:B------:R-:W-:Y:S02]  /*5490*/  FFMA.FTZ R73, R73, c[0x0][0x2d0], -R0.reuse ;  /* 0x0000b40049497a23 */ /* 0x100fe40000010800 */
[----:B-1----:R-:W-:Y:S01]  /*54a0*/  FFMA.FTZ R5, R26, c[0x0][0x2d0], -R0 ;  /* 0x0000b4001a057a23 */ /* 0x002fe20000010800 */
[----:B------:R-:W-:-:S03]  /*54b0*/  F2FP.BF16.PACK_AB R26, R153, R146 ;  /* 0x00000092991a723e */ /* 0x000fc600000010ff */
[----:B------:R1:W2:Y:S04]  /*54c0*/  MUFU.EX2 R6, R5 ;  /* 0x0000000500067308 */ /* 0x0002a80000000800 */
[----:B------:R-:W-:Y:S01]  /*54d0*/  HMMA.16816.F32.BF16 R44, R24, R96, RZ ;  /* 0x00000060182c723c */ /* 0x000fe200000418ff */
[----:B-1----:R-:W-:Y:S01]  /*54e0*/  FFMA.FTZ R5, R30, c[0x0][0x2d0], -R0 ;  /* 0x0000b4001e057a23 */ /* 0x002fe20000010800 */
[----:B--2---:R-:W-:-:S03]  /*54f0*/  F2FP.BF16.PACK_AB R21, R6, R7 ;  /* 0x000000070615723e */ /* 0x004fc600000010ff */
[----:B------:R1:W-:Y:S11]  /*5500*/  MUFU.EX2 R130, R5 ;  /* 0x0000000500827308 */ /* 0x0003f60000000800 */
[----:B------:R-:W-:Y:S08]  /*5510*/  @!UPT UIADD3 URZ, URZ, URZ, URZ ;  /* 0x0000003f3f3ff290 */ /* 0x000ff0000fffe03f */
[----:B----4-:R-:W-:Y:S01]  /*5520*/  HMMA.16816.F32.BF16 R192, R16, R104, R44 ;  /* 0x0000006810c0723c */ /* 0x010fe2000004182c */
[----:B------:R-:W2:Y:S01]  /*5530*/  LDSM.16.MT88.4 R44, [R238+0x2000] ;  /* 0x00200000ee2c783b */ /* 0x000ea20000004200 */
[----:B-1----:R-:W-:-:S04]  /*5540*/  FFMA.FTZ R5, R32, c[0x0][0x2d0], -R0 ;  /* 0x0000b40020057a23 */ /* 0x002fc80000010800 */
[----:B------:R1:W4:Y:S02]  /*5550*/  MUFU.EX2 R132, R5 ;  /* 0x0000000500847308 */ /* 0x0003240000000800 */
[--C-:B-1----:R-:W-:Y:S01]  /*5560*/  FFMA.FTZ R5, R35, c[0x0][0x2d0], -R0.reuse ;  /* 0x0000b40023057a23 */ /* 0x102fe20000010800 */
[----:B----4-:R-:W-:Y:S01]  /*5570*/  F2FP.BF16.PACK_AB R23, R132, R130 ;  /* 0x000000828417723e */ /* 0x010fe200000010ff */
[----:B------:R-:W-:Y:S04]  /*5580*/  HMMA.16816.F32.BF16 R32, R24, R92, RZ ;  /* 0x0000005c1820723c */ /* 0x000fe800000418ff */
[----:B------:R1:W-:Y:S04]  /*5590*/  MUFU.EX2 R141, R5 ;  /* 0x00000005008d7308 */ /* 0x0003e80000000800 */
[C---:B------:R-:W-:Y:S08]  /*55a0*/  HMMA.16816.F32.BF16 R28, R20.reuse, R68, RZ ;  /* 0x00000044141c723c */ /* 0x040ff000000418ff */
[----:B------:R-:W-:Y:S01]  /*55b0*/  HMMA.16816.F32.BF16 R8, R20, R92, RZ ;  /* 0x0000005c1408723c */ /* 0x000fe200000418ff */
[----:B-1----:R-:W-:-:S04]  /*55c0*/  FFMA.FTZ R5, R36, c[0x0][0x2d0], -R0 ;  /* 0x0000b40024057a23 */ /* 0x002fc80000010800 */
[----:B------:R-:W1:Y:S03]  /*55d0*/  MUFU.EX2 R180, R5 ;  /* 0x0000000500b47308 */ /* 0x000e660000000800 */
[----:B------:R-:W-:Y:S07]  /*55e0*/  HMMA.16816.F32.BF16 R36, R24, R68, RZ ;  /* 0x000000441824723c */ /* 0x000fee00000418ff */
[--C-:B------:R-:W-:Y:S01]  /*55f0*/  FFMA.FTZ R68, R75, c[0x0][0x2d0], -R0.reuse ;  /* 0x0000b4004b447a23 */ /* 0x100fe20000010800 */
[----:B------:R-:W-:Y:S01]  /*5600*/  HMMA.16816.F32.BF16 R184, R16, R84, R32 ;  /* 0x0000005410b8723c */ /* 0x000fe20000041820 */
[----:B------:R-:W-:-:S02]  /*5610*/  FFMA.FTZ R69, R74, c[0x0][0x2d0], -R0 ;  /* 0x0000b4004a457a23 */ /* 0x000fc40000010800 */
[--C-:B------:R-:W-:Y:S02]  /*5620*/  FFMA.FTZ R74, R57, c[0x0][0x2d0], -R0.reuse ;  /* 0x0000b400394a7a23 */ /* 0x100fe40000010800 */
[--C-:B------:R-:W-:Y:S01]  /*5630*/  FFMA.FTZ R75, R56, c[0x0][0x2d0], -R0.reuse ;  /* 0x0000b400384b7a23 */ /* 0x100fe20000010800 */
[----:B-1----:R-:W-:Y:S01]  /*5640*/  F2FP.BF16.PACK_AB R13, R180, R141 ;  /* 0x0000008db40d723e */ /* 0x002fe200000010ff */
[--C-:B------:R-:W-:Y:S01]  /*5650*/  FFMA.FTZ R5, R40, c[0x0][0x2d0], -R0.reuse ;  /* 0x0000b40028057a23 */ /* 0x100fe20000010800 */
[----:B------:R-:W-:Y:S03]  /*5660*/  HMMA.16816.F32.BF16 R32, R20, R100, RZ ;  /* 0x000000641420723c */ /* 0x000fe600000418ff */
[----:B------:R1:W-:Y:S05]  /*5670*/  MUFU.EX2 R182, R5 ;  /* 0x0000000500b67308 */ /* 0x0003ea0000000800 */
[----:B------:R-:W-:Y:S08]  /*5680*/  HMMA.16816.F32.BF16 R176, R16, R76, R36 ;  /* 0x0000004c10b0723c */ /* 0x000ff00000041824 */
[----:B------:R-:W-:Y:S01]  /*5690*/  HMMA.16816.F32.BF16 R36, R24, R100, RZ ;  /* 0x000000641824723c */ /* 0x000fe200000418ff */
[----:B-1----:R-:W-:-:S04]  /*56a0*/  FFMA.FTZ R5, R41, c[0x0][0x2d0], -R0 ;  /* 0x0000b40029057a23 */ /* 0x002fc80000010800 */
[----:B------:R-:W1:Y:S03]  /*56b0*/  MUFU.EX2 R181, R5 ;  /* 0x0000000500b57308 */ /* 0x000e660000000800 */
[----:B------:R-:W-:Y:S01]  /*56c0*/  HMMA.16816.F32.BF16 R40, R20, R96, RZ ;  /* 0x000000601428723c */ /* 0x000fe200000418ff */
[----:B-1----:R-:W-:Y:S11]  /*56d0*/  F2FP.BF16.PACK_AB R15, R181, R182 ;  /* 0x000000b6b50f723e */ /* 0x002ff600000010ff */
[----:B------:R-:W-:Y:S04]  /*56e0*/  @!UPT UIADD3 URZ, URZ, URZ, URZ ;  /* 0x0000003f3f3ff290 */ /* 0x000fe8000fffe03f */
[----:B-----5:R-:W-:Y:S07]  /*56f0*/  HMMA.16816.F32.BF16 R200, R16, R108, R36 ;  /* 0x0000006c10c8723c */ /* 0x020fee0000041824 */
[----:B------:R-:W-:Y:S01]  /*5700*/  FFMA.FTZ R39, R60, c[0x0][0x2d0], -R3 ;  /* 0x0000b4003c277a23 */ /* 0x000fe20000010803 */
[----:B------:R-:W-:Y:S01]  /*5710*/  HMMA.16816.F32.BF16 R172, R12, R76, R28 ;  /* 0x0000004c0cac723c */ /* 0x000fe2000004181c */
[----:B------:R-:W-:Y:S02]  /*5720*/  FFMA.FTZ R60, R66, c[0x0][0x2d0], -R2 ;  /* 0x0000b400423c7a23 */ /* 0x000fe40000010802 */
[----:B------:R-:W-:-:S02]  /*5730*/  FFMA.FTZ R66, R59, c[0x0][0x2d0], -R0 ;  /* 0x0000b4003b427a23 */ /* 0x000fc40000010800 */
[--C-:B------:R-:W-:Y:S01]  /*5740*/  FFMA.FTZ R37, R122, c[0x0][0x2d0], -R4.reuse ;  /* 0x0000b4007a257a23 */ /* 0x100fe20000010804 */
[----:B------:R-:W-:Y:S01]  /*5750*/  MUFU.EX2 R39, R39 ;  /* 0x0000002700277308 */ /* 0x000fe20000000800 */
[----:B------:R-:W-:Y:S01]  /*5760*/  FFMA.FTZ R36, R121, c[0x0][0x2d0], -R4 ;  /* 0x0000b40079247a23 */ /* 0x000fe20000010804 */
[----:B------:R-:W-:Y:S01]  /*5770*/  HMMA.16816.F32.BF16 R28, R24, R116, RZ ;  /* 0x00000074181c723c */ /* 0x000fe200000418ff */
[--C-:B------:R-:W-:Y:S02]  /*5780*/  FFMA.FTZ R38, R62, c[0x0][0x2d0], -R3.reuse ;  /* 0x0000b4003e267a23 */ /* 0x100fe40000010803 */
[----:B------:R-:W-:Y:S02]  /*5790*/  FFMA.FTZ R62, R49, c[0x0][0x2d0], -R3 ;  /* 0x0000b400313e7a23 */ /* 0x000fe40000010803 */
[----:B------:R-:W-:Y:S02]  /*57a0*/  FFMA.FTZ R49, R90, c[0x0][0x2d0], -R2 ;  /* 0x0000b4005a317a23 */ /* 0x000fe40000010802 */
[----:B------:R-:W-:Y:S01]  /*57b0*/  FADD.FTZ R0, R129, R128 ;  /* 0x0000008081007221 */ /* 0x000fe20000010000 */
[----:B------:R-:W-:Y:S03]  /*57c0*/  HMMA.16816.F32.BF16 R148, R12, R108, R32 ;  /* 0x0000006c0c94723c */ /* 0x000fe60000041820 */
[----:B------:R-:W-:-:S04]  /*57d0*/  FADD.FTZ R0, R131, R0 ;  /* 0x0000000083007221 */ /* 0x000fc80000010000 */
[--C-:B------:R-:W-:Y:S01]  /*57e0*/  FFMA.FTZ R35, R65, c[0x0][0x2d0], -R4.reuse ;  /* 0x0000b40041237a23 */ /* 0x100fe20000010804 */
[----:B------:R-:W-:Y:S01]  /*57f0*/  HMMA.16816.F32.BF16 R164, R12, R84, R8 ;  /* 0x000000540ca4723c */ /* 0x000fe20000041808 */
[--C-:B------:R-:W-:Y:S01]  /*5800*/  FFMA.FTZ R65, R58, c[0x0][0x2d0], -R3.reuse ;  /* 0x0000b4003a417a23 */ /* 0x100fe20000010803 */
[----:B------:R-:W-:Y:S01]  /*5810*/  MUFU.EX2 R85, R36 ;  /* 0x0000002400557308 */ /* 0x000fe20000000800 */
[----:B------:R-:W1:Y:S01]  /*5820*/  LDSM.16.MT88.4 R56, [R238+0x2800] ;  /* 0x00280000ee38783b */ /* 0x000e620000004200 */
[----:B------:R-:W-:Y:S02]  /*5830*/  FFMA.FTZ R32, R127, c[0x0][0x2d0], -R4 ;  /* 0x0000b4007f207a23 */ /* 0x000fe40000010804 */
[--C-:B------:R-:W-:Y:S02]  /*5840*/  FFMA.FTZ R34, R64, c[0x0][0x2d0], -R3.reuse ;  /* 0x0000b40040227a23 */ /* 0x100fe40000010803 */
[----:B------:R-:W-:Y:S01]  /*5850*/  HMMA.16816.F32.BF16 R208, R16, R112, R28 ;  /* 0x0000007010d0723c */ /* 0x000fe2000004181c */
[--C-:B------:R-:W-:Y:S01]  /*5860*/  FFMA.FTZ R33, R63, c[0x0][0x2d0], -R3.reuse ;  /* 0x0000b4003f217a23 */ /* 0x100fe20000010803 */
[----:B------:R-:W-:Y:S01]  /*5870*/  MUFU.EX2 R36, R60 ;  /* 0x0000003c00247308 */ /* 0x000fe20000000800 */
[----:B------:R-:W-:-:S02]  /*5880*/  FFMA.FTZ R64, R51, c[0x0][0x2d0], -R3 ;  /* 0x0000b40033407a23 */ /* 0x000fc40000010803 */
[----:B------:R-:W-:Y:S02]  /*5890*/  FFMA.FTZ R63, R50, c[0x0][0x2d0], -R3 ;  /* 0x0000b400323f7a23 */ /* 0x000fe40000010803 */
[----:B------:R-:W-:Y:S01]  /*58a0*/  FADD.FTZ R3, R144, R143 ;  /* 0x0000008f90037221 */ /* 0x000fe20000010000 */
[----:B------:R-:W-:Y:S01]  /*58b0*/  HMMA.16816.F32.BF16 R28, R24, R80, RZ ;  /* 0x00000050181c723c */ /* 0x000fe200000418ff */
[--C-:B------:R-:W-:Y:S02]  /*58c0*/  FFMA.FTZ R51, R91, c[0x0][0x2d0], -R2.reuse ;  /* 0x0000b4005b337a23 */ /* 0x100fe40000010802 */
[----:B------:R-:W-:Y:S01]  /*58d0*/  FFMA.FTZ R50, R88, c[0x0][0x2d0], -R2 ;  /* 0x0000b40058327a23 */ /* 0x000fe20000010802 */
[----:B------:R-:W-:Y:S01]  /*58e0*/  MUFU.EX2 R63, R63 ;  /* 0x0000003f003f7308 */ /* 0x000fe20000000800 */
[----:B------:R-:W-:Y:S02]  /*58f0*/  FADD.FTZ R3, R146, R3 ;  /* 0x0000000392037221 */ /* 0x000fe40000010000 */
[----:B------:R-:W-:Y:S01]  /*5900*/  FADD.FTZ R0, R139, R0 ;  /* 0x000000008b007221 */ /* 0x000fe20000010000 */
[----:B------:R-:W-:Y:S01]  /*5910*/  HMMA.16816.F32.BF16 R8, R20, R116, RZ ;  /* 0x000000741408723c */ /* 0x000fe200000418ff */
[----:B------:R-:W-:-:S02]  /*5920*/  FADD.FTZ R3, R153, R3 ;  /* 0x0000000399037221 */ /* 0x000fc40000010000 */
[----:B------:R-:W-:Y:S01]  /*5930*/  FADD.FTZ R0, R142, R0 ;  /* 0x000000008e007221 */ /* 0x000fe20000010000 */
[----:B------:R-:W-:Y:S01]  /*5940*/  MUFU.EX2 R51, R51 ;  /* 0x0000003300337308 */ /* 0x000fe20000000800 */
[----:B------:R-:W-:-:S03]  /*5950*/  FADD.FTZ R3, R155, R3 ;  /* 0x000000039b037221 */ /* 0x000fc60000010000 */
[----:B------:R-:W-:Y:S04]  /*5960*/  HMMA.16816.F32.BF16 R156, R12, R104, R40 ;  /* 0x000000680c9c723c */ /* 0x000fe80000041828 */
[----:B------:R-:W4:Y:S03]  /*5970*/  MUFU.EX2 R50, R50 ;  /* 0x0000003200327308 */ /* 0x000f260000000800 */
[----:B------:R-:W-:Y:S01]  /*5980*/  FADD.FTZ R40, R7, R6 ;  /* 0x0000000607287221 */ /* 0x000fe20000010000 */
[----:B---3--:R-:W-:Y:S07]  /*5990*/  HMMA.16816.F32.BF16 R216, R16, R52, R28 ;  /* 0x0000003410d8723c */ /* 0x008fee000004181c */
[--C-:B------:R-:W-:Y:S01]  /*59a0*/  FFMA.FTZ R31, R126, c[0x0][0x2d0], -R4.reuse ;  /* 0x0000b4007e1f7a23 */ /* 0x100fe20000010804 */
[----:B------:R-:W-:Y:S01]  /*59b0*/  HMMA.16816.F32.BF16 R204, R12, R112, R8 ;  /* 0x000000700ccc723c */ /* 0x000fe20000041808 */
[----:B------:R-:W-:-:S02]  /*59c0*/  FFMA.FTZ R30, R125, c[0x0][0x2d0], -R4 ;  /* 0x0000b4007d1e7a23 */ /* 0x000fc40000010804 */
[--C-:B------:R-:W-:Y:S01]  /*59d0*/  FFMA.FTZ R29, R124, c[0x0][0x2d0], -R4.reuse ;  /* 0x0000b4007c1d7a23 */ /* 0x100fe20000010804 */
[----:B------:R-:W-:Y:S01]  /*59e0*/  MUFU.EX2 R76, R31 ;  /* 0x0000001f004c7308 */ /* 0x000fe20000000800 */
[----:B------:R-:W-:Y:S01]  /*59f0*/  FFMA.FTZ R28, R123, c[0x0][0x2d0], -R4 ;  /* 0x0000b4007b1c7a23 */ /* 0x000fe20000010804 */
[----:B----4-:R-:W-:Y:S02]  /*5a00*/  F2FP.BF16.PACK_AB R124, R50, R51 ;  /* 0x00000033327c723e */ /* 0x010fe400000010ff */
[C---:B--2---:R-:W-:Y:S04]  /*5a10*/  HMMA.16816.F32.BF16 R4, R20.reuse, R44, RZ ;  /* 0x0000002c1404723c */ /* 0x044fe800000418ff */
[----:B------:R-:W-:Y:S04]  /*5a20*/  MUFU.EX2 R31, R33 ;  /* 0x00000021001f7308 */ /* 0x000fe80000000800 */
[----:B------:R-:W-:Y:S04]  /*5a30*/  HMMA.16816.F32.BF16 R8, R20, R80, RZ ;  /* 0x000000501408723c */ /* 0x000fe800000418ff */
[----:B------:R-:W-:Y:S08]  /*5a40*/  MUFU.EX2 R80, R32 ;  /* 0x0000002000507308 */ /* 0x000ff00000000800 */
[----:B------:R2:W-:Y:S04]  /*5a50*/  MUFU.EX2 R77, R29 ;  /* 0x0000001d004d7308 */ /* 0x0005e80000000800 */
[C---:B-1----:R-:W-:Y:S04]  /*5a60*/  HMMA.16816.F32.BF16 R196, R12.reuse, R56, R4 ;  /* 0x000000380cc4723c */ /* 0x042fe80000041804 */
[----:B------:R1:W-:Y:S03]  /*5a70*/  MUFU.EX2 R88, R28 ;  /* 0x0000001c00587308 */ /* 0x0003e60000000800 */
[----:B------:R-:W-:Y:S01]  /*5a80*/  FADD.FTZ R4, R130, R40 ;  /* 0x0000002882047221 */ /* 0x000fe20000010000 */
[----:B------:R-:W-:Y:S01]  /*5a90*/  HMMA.16816.F32.BF16 R212, R12, R52, R8 ;  /* 0x000000340cd4723c */ /* 0x000fe20000041808 */
[----:B------:R-:W3:Y:S02]  /*5aa0*/  LDSM.16.MT88.4 R40, [R237+0x2000] ;  /* 0x00200000ed28783b */ /* 0x000ee40000004200 */
[----:B------:R-:W-:Y:S01]  /*5ab0*/  FADD.FTZ R4, R132, R4 ;  /* 0x0000000484047221 */ /* 0x000fe20000010000 */
[----:B------:R-:W-:Y:S03]  /*5ac0*/  MUFU.EX2 R84, R30 ;  /* 0x0000001e00547308 */ /* 0x000fe60000000800 */
[----:B------:R-:W-:Y:S01]  /*5ad0*/  FFMA.FTZ R53, R89, c[0x0][0x2d0], -R2 ;  /* 0x0000b40059357a23 */ /* 0x000fe20000010802 */
[----:B------:R-:W-:Y:S01]  /*5ae0*/  HMMA.16816.F32.BF16 R8, R24, R44, RZ ;  /* 0x0000002c1808723c */ /* 0x000fe200000418ff */
[----:B--2---:R-:W-:-:S02]  /*5af0*/  FADD.FTZ R29, R141, R4 ;  /* 0x000000048d1d7221 */ /* 0x004fc40000010000 */
[----:B------:R-:W-:Y:S01]  /*5b00*/  FFMA.FTZ R52, R120, c[0x0][0x2d0], -R2 ;  /* 0x0000b40078347a23 */ /* 0x000fe20000010802 */
[----:B------:R-:W2:Y:S01]  /*5b10*/  MUFU.EX2 R89, R35 ;  /* 0x0000002300597308 */ /* 0x000ea20000000800 */
[----:B------:R-:W-:Y:S02]  /*5b20*/  FADD.FTZ R2, R138, R137 ;  /* 0x000000898a027221 */ /* 0x000fe40000010000 */
[----:B-1----:R-:W-:Y:S02]  /*5b30*/  FADD.FTZ R28, R160, R3 ;  /* 0x00000003a01c7221 */ /* 0x002fe40000010000 */
[----:B------:R-:W-:-:S03]  /*5b40*/  FADD.FTZ R2, R140, R2 ;  /* 0x000000028c027221 */ /* 0x000fc60000010000 */
[----:B------:R1:W-:Y:S01]  /*5b50*/  MUFU.EX2 R44, R34 ;  /* 0x00000022002c7308 */ /* 0x0003e20000000800 */
[----:B------:R-:W-:-:S04]  /*5b60*/  FADD.FTZ R2, R145, R2 ;  /* 0x0000000291027221 */ /* 0x000fc80000010000 */
[----:B------:R-:W-:-:S03]  /*5b70*/  FADD.FTZ R2, R152, R2 ;  /* 0x0000000298027221 */ /* 0x000fc60000010000 */
[----:B------:R-:W-:Y:S01]  /*5b80*/  MUFU.EX2 R45, R38 ;  /* 0x00000026002d7308 */ /* 0x000fe20000000800 */
[----:B------:R-:W-:Y:S01]  /*5b90*/  FADD.FTZ R3, R154, R2 ;  /* 0x000000029a037221 */ /* 0x000fe20000010000 */
[----:B--2---:R-:W-:Y:S01]  /*5ba0*/  F2FP.BF16.PACK_AB R130, R89, R85 ;  /* 0x000000555982723e */ /* 0x004fe200000010ff */
[----:B------:R-:W-:Y:S01]  /*5bb0*/  FADD.FTZ R2, R147, R0 ;  /* 0x0000000093027221 */ /* 0x000fe20000010000 */
[----:B------:R-:W-:Y:S01]  /*5bc0*/  HMMA.16816.F32.BF16 R168, R16, R56, R8 ;  /* 0x0000003810a8723c */ /* 0x000fe20000041808 */
[----:B------:R-:W-:Y:S02]  /*5bd0*/  FADD.FTZ R0, R191, R28 ;  /* 0x0000001cbf007221 */ /* 0x000fe40000010000 */
[----:B------:R-:W-:Y:S01]  /*5be0*/  FADD.FTZ R2, R183, R2 ;  /* 0x00000002b7027221 */ /* 0x000fe20000010000 */
[----:B-1----:R-:W1:Y:S01]  /*5bf0*/  LDSM.16.MT88.4 R32, [R237+0x2800] ;  /* 0x00280000ed20783b */ /* 0x002e620000004200 */
[----:B------:R-:W-:Y:S01]  /*5c00*/  FADD.FTZ R0, R220, R0 ;  /* 0x00000000dc007221 */ /* 0x000fe20000010000 */
[----:B------:R-:W-:Y:S01]  /*5c10*/  MUFU.EX2 R38, R61 ;  /* 0x0000003d00267308 */ /* 0x000fe20000000800 */
[----:B------:R-:W-:Y:S01]  /*5c20*/  FADD.FTZ R3, R189, R3 ;  /* 0x00000003bd037221 */ /* 0x000fe20000010000 */
[----:B---3--:R-:W-:Y:S01]  /*5c30*/  HMMA.16816.F32.BF16 R4, R20, R40, RZ ;  /* 0x000000281404723c */ /* 0x008fe200000418ff */
[----:B------:R-:W-:-:S02]  /*5c40*/  FADD.FTZ R0, R80, R0 ;  /* 0x0000000050007221 */ /* 0x000fc40000010000 */
[----:B------:R-:W-:Y:S02]  /*5c50*/  FADD.FTZ R3, R190, R3 ;  /* 0x00000003be037221 */ /* 0x000fe40000010000 */
[----:B------:R-:W-:Y:S01]  /*5c60*/  FADD.FTZ R0, R76, R0 ;  /* 0x000000004c007221 */ /* 0x000fe20000010000 */
[----:B------:R-:W2:Y:S02]  /*5c70*/  MUFU.EX2 R81, R37 ;  /* 0x0000002500517308 */ /* 0x000ea40000000800 */
[----:B------:R-:W-:Y:S01]  /*5c80*/  HMMA.16816.F32.BF16 R8, R24, R40, RZ ;  /* 0x000000281808723c */ /* 0x000fe200000418ff */
[----:B------:R-:W-:-:S05]  /*5c90*/  FADD.FTZ R0, R84, R0 ;  /* 0x0000000054007221 */ /* 0x000fca0000010000 */
[----:B------:R-:W-:Y:S08]  /*5ca0*/  MUFU.EX2 R37, R53 ;  /* 0x0000003500257308 */ /* 0x000ff00000000800 */
[----:B------:R-:W3:Y:S01]  /*5cb0*/  MUFU.EX2 R30, R52 ;  /* 0x00000034001e7308 */ /* 0x000ee20000000800 */
[----:B--2---:R-:W-:-:S07]  /*5cc0*/  F2FP.BF16.PACK_AB R128, R81, R88 ;  /* 0x000000585180723e */ /* 0x004fce00000010ff */
[----:B------:R-:W-:Y:S01]  /*5cd0*/  MUFU.EX2 R56, R65 ;  /* 0x0000004100387308 */ /* 0x000fe20000000800 */
[-C--:B-1----:R-:W-:Y:S07]  /*5ce0*/  HMMA.16816.F32.BF16 R160, R12, R32.reuse, R4 ;  /* 0x000000200ca0723c */ /* 0x082fee0000041804 */
[----:B------:R-:W-:Y:S01]  /*5cf0*/  MUFU.EX2 R52, R49 ;  /* 0x0000003100347308 */ /* 0x000fe20000000800 */
[----:B------:R-:W-:Y:S01]  /*5d00*/  FADD.FTZ R4, R180, R29 ;  /* 0x0000001db4047221 */ /* 0x000fe20000010000 */
[----:B------:R-:W-:Y:S01]  /*5d10*/  HMMA.16816.F32.BF16 R152, R16, R32, R8 ;  /* 0x000000201098723c */ /* 0x000fe20000041808 */
[----:B------:R-:W-:-:S02]  /*5d20*/  FADD.FTZ R6, R188, R2 ;  /* 0x00000002bc067221 */ /* 0x000fc40000010000 */
[----:B------:R-:W-:-:S03]  /*5d30*/  FADD.FTZ R2, R182, R4 ;  /* 0x00000004b6027221 */ /* 0x000fc60000010000 */
[----:B------:R-:W1:Y:S01]  /*5d40*/  MUFU.EX2 R49, R48 ;  /* 0x0000003000317308 */ /* 0x000e620000000800 */
[----:B------:R-:W-:Y:S01]  /*5d50*/  FADD.FTZ R5, R77, R0 ;  /* 0x000000004d057221 */ /* 0x000fe20000010000 */
[----:B------:R-:W-:Y:S01]  /*5d60*/  F2FP.BF16.PACK_AB R4, R36, R38 ;  /* 0x000000262404723e */ /* 0x000fe200000010ff */
[----:B------:R-:W-:Y:S01]  /*5d70*/  FADD.FTZ R28, R181, R2 ;  /* 0x00000002b51c7221 */ /* 0x000fe20000010000 */
[----:B------:R-:W-:Y:S01]  /*5d80*/  F2FP.BF16.PACK_AB R9, R31, R44 ;  /* 0x0000002c1f09723e */ /* 0x000fe200000010ff */
[----:B------:R-:W-:Y:S01]  /*5d90*/  FADD.FTZ R2, R44, R3 ;  /* 0x000000032c027221 */ /* 0x000fe20000010000 */
[----:B------:R-:W-:Y:S02]  /*5da0*/  F2FP.BF16.PACK_AB R11, R39, R45 ;  /* 0x0000002d270b723e */ /* 0x000fe400000010ff */
[----:B------:R-:W2:Y:S01]  /*5db0*/  MUFU.EX2 R48, R66 ;  /* 0x0000004200307308 */ /* 0x000ea20000000800 */
[----:B------:R-:W-:Y:S01]  /*5dc0*/  FADD.FTZ R2, R31, R2 ;  /* 0x000000021f027221 */ /* 0x000fe20000010000 */
[----:B------:R-:W-:-:S02]  /*5dd0*/  F2FP.BF16.PACK_AB R8, R76, R80 ;  /* 0x000000504c08723e */ /* 0x000fc400000010ff */
[----:B------:R-:W-:Y:S01]  /*5de0*/  F2FP.BF16.PACK_AB R10, R77, R84 ;  /* 0x000000544d0a723e */ /* 0x000fe200000010ff */
[----:B------:R-:W-:Y:S02]  /*5df0*/  FADD.FTZ R0, R45, R2 ;  /* 0x000000022d007221 */ /* 0x000fe40000010000 */
[----:B------:R-:W-:Y:S01]  /*5e00*/  FADD.FTZ R2, R38, R6 ;  /* 0x0000000626027221 */ /* 0x000fe20000010000 */
[----:B------:R-:W4:Y:S01]  /*5e10*/  MUFU.EX2 R41, R64 ;  /* 0x0000004000297308 */ /* 0x000f220000000800 */
[----:B------:R-:W-:Y:S01]  /*5e20*/  FADD.FTZ R3, R39, R0 ;  /* 0x0000000027037221 */ /* 0x000fe20000010000 */
[----:B---3--:R-:W-:Y:S01]  /*5e30*/  F2FP.BF16.PACK_AB R6, R30, R37 ;  /* 0x000000251e06723e */ /* 0x008fe200000010ff */
[----:B------:R-:W-:Y:S01]  /*5e40*/  FADD.FTZ R0, R36, R2 ;  /* 0x0000000224007221 */ /* 0x000fe20000010000 */
[----:B-1----:R-:W-:Y:S01]  /*5e50*/  F2FP.BF16.PACK_AB R126, R49, R52 ;  /* 0x00000034317e723e */ /* 0x002fe200000010ff */
[----:B------:R-:W-:Y:S02]  /*5e60*/  FADD.FTZ R2, R56, R3 ;  /* 0x0000000338027221 */ /* 0x000fe40000010000 */
[----:B------:R-:W-:Y:S01]  /*5e70*/  FADD.FTZ R0, R37, R0 ;  /* 0x0000000025007221 */ /* 0x000fe20000010000 */
[----:B------:R-:W1:Y:S03]  /*5e80*/  MUFU.EX2 R40, R67 ;  /* 0x0000004300287308 */ /* 0x000e660000000800 */
[----:B------:R-:W-:-:S02]  /*5e90*/  FADD.FTZ R7, R30, R0 ;  /* 0x000000001e077221 */ /* 0x000fc40000010000 */
[----:B------:R-:W-:Y:S02]  /*5ea0*/  FADD.FTZ R0, R88, R5 ;  /* 0x0000000558007221 */ /* 0x000fe40000010000 */
[----:B--2---:R-:W-:Y:S01]  /*5eb0*/  FADD.FTZ R5, R48, R28 ;  /* 0x0000001c30057221 */ /* 0x004fe20000010000 */
[----:B------:R-:W2:Y:S01]  /*5ec0*/  MUFU.EX2 R33, R68 ;  /* 0x0000004400217308 */ /* 0x000ea20000000800 */
[----:B------:R-:W-:Y:S01]  /*5ed0*/  FADD.FTZ R0, R81, R0 ;  /* 0x0000000051007221 */ /* 0x000fe20000010000 */
[C---:B----4-:R-:W-:Y:S01]  /*5ee0*/  F2FP.BF16.PACK_AB R129, R41.reuse, R56 ;  /* 0x000000382981723e */ /* 0x050fe200000010ff */
[----:B------:R-:W-:Y:S02]  /*5ef0*/  FADD.FTZ R3, R41, R2 ;  /* 0x0000000229037221 */ /* 0x000fe40000010000 */
[----:B------:R-:W-:Y:S02]  /*5f00*/  FADD.FTZ R2, R85, R0 ;  /* 0x0000000055027221 */ /* 0x000fe40000010000 */
[----:B------:R-:W-:Y:S01]  /*5f10*/  FADD.FTZ R0, R63, R3 ;  /* 0x000000033f007221 */ /* 0x000fe20000010000 */
[----:B------:R-:W3:Y:S01]  /*5f20*/  MUFU.EX2 R57, R62 ;  /* 0x0000003e00397308 */ /* 0x000ee20000000800 */
[----:B-1----:R-:W-:-:S02]  /*5f30*/  FADD.FTZ R5, R40, R5 ;  /* 0x0000000528057221 */ /* 0x002fc40000010000 */
[----:B------:R-:W-:Y:S02]  /*5f40*/  FADD.FTZ R28, R89, R2 ;  /* 0x00000002591c7221 */ /* 0x000fe40000010000 */
[----:B------:R-:W-:Y:S01]  /*5f50*/  FADD.FTZ R2, R51, R7 ;  /* 0x0000000733027221 */ /* 0x000fe20000010000 */
[----:B------:R-:W-:Y:S02]  /*5f60*/  HMMA.16816.F32.BF16 R88, R20, R70, RZ ;  /* 0x000000461458723c */ /* 0x000fe400000418ff */
[----:B------:R-:W1:Y:S01]  /*5f70*/  MUFU.EX2 R31, R69 ;  /* 0x00000045001f7308 */ /* 0x000e620000000800 */
[----:B--2---:R-:W-:Y:S01]  /*5f80*/  FADD.FTZ R3, R33, R5 ;  /* 0x0000000521037221 */ /* 0x004fe20000010000 */
[----:B------:R2:W-:Y:S06]  /*5f90*/  STL [R1+0x18], R28 ;  /* 0x0000181c01007387 */ /* 0x0005ec0000100800 */
[----:B------:R-:W4:Y:S01]  /*5fa0*/  MUFU.EX2 R32, R72 ;  /* 0x0000004800207308 */ /* 0x000f220000000800 */
[C---:B---3--:R-:W-:Y:S01]  /*5fb0*/  FADD.FTZ R5, R57.reuse, R0 ;  /* 0x0000000039057221 */ /* 0x048fe20000010000 */
[----:B------:R-:W-:Y:S01]  /*5fc0*/  F2FP.BF16.PACK_AB R131, R57, R63 ;  /* 0x0000003f3983723e */ /* 0x000fe200000010ff */
[----:B------:R-:W-:-:S05]  /*5fd0*/  FADD.FTZ R0, R50, R2 ;  /* 0x0000000232007221 */ /* 0x000fca0000010000 */
[----:B------:R-:W-:Y:S01]  /*5fe0*/  MUFU.EX2 R29, R74 ;  /* 0x0000004a001d7308 */ /* 0x000fe20000000800 */
[C---:B-1----:R-:W-:Y:S01]  /*5ff0*/  FADD.FTZ R2, R31.reuse, R3 ;  /* 0x000000031f027221 */ /* 0x042fe20000010000 */
[----:B------:R1:W-:Y:S01]  /*6000*/  STL [R1+0x14], R5 ;  /* 0x0000140501007387 */ /* 0x0003e20000100800 */
[----:B------:R-:W-:Y:S01]  /*6010*/  FADD.FTZ R0, R52, R0 ;  /* 0x0000000034007221 */ /* 0x000fe20000010000 */
[----:B------:R-:W-:-:S04]  /*6020*/  F2FP.BF16.PACK_AB R7, R31, R33 ;  /* 0x000000211f07723e */ /* 0x000fc800000010ff */
[----:B------:R-:W3:Y:S01]  /*6030*/  MUFU.EX2 R30, R73 ;  /* 0x00000049001e7308 */ /* 0x000ee20000000800 */
[----:B----4-:R-:W-:-:S07]  /*6040*/  FADD.FTZ R2, R32, R2 ;  /* 0x0000000220027221 */ /* 0x010fce0000010000 */
[----:B--2---:R-:W2:Y:S01]  /*6050*/  MUFU.EX2 R28, R75 ;  /* 0x0000004b001c7308 */ /* 0x004ea20000000800 */
[----:B------:R-:W-:Y:S01]  /*6060*/  FADD.FTZ R0, R49, R0 ;  /* 0x0000000031007221 */ /* 0x000fe20000010000 */
[C---:B------:R-:W-:Y:S04]  /*6070*/  HMMA.16816.F32.BF16 R64, R20.reuse, R98, RZ ;  /* 0x000000621440723c */ /* 0x040fe800000418ff */
[----:B------:R4:W-:Y:S01]  /*6080*/  STL [R1+0x20], R0 ;  /* 0x0000200001007387 */ /* 0x0009e20000100800 */
[C---:B---3--:R-:W-:Y:S01]  /*6090*/  FADD.FTZ R2, R30.reuse, R2 ;  /* 0x000000021e027221 */ /* 0x048fe20000010000 */
[----:B------:R-:W-:Y:S02]  /*60a0*/  F2FP.BF16.PACK_AB R125, R30, R32 ;  /* 0x000000201e7d723e */ /* 0x000fe400000010ff */
[C---:B------:R-:W-:Y:S01]  /*60b0*/  HMMA.16816.F32.BF16 R60, R20.reuse, R102, RZ ;  /* 0x00000066143c723c */ /* 0x040fe200000418ff */
[----:B-1----:R-:W-:Y:S01]  /*60c0*/  F2FP.BF16.PACK_AB R5, R40, R48 ;  /* 0x000000302805723e */ /* 0x002fe200000010ff */
[----:B------:R-:W-:Y:S01]  /*60d0*/  FADD.FTZ R2, R29, R2 ;  /* 0x000000021d027221 */ /* 0x000fe20000010000 */
[----:B------:R-:W3:Y:S03]  /*60e0*/  LDL R132, [R1+0x28] ;  /* 0x0000280001847983 */ /* 0x000ee60000100800 */
[C---:B--2---:R-:W-:Y:S01]  /*60f0*/  FADD.FTZ R2, R28.reuse, R2 ;  /* 0x000000021c027221 */ /* 0x044fe20000010000 */
[----:B------:R-:W-:Y:S01]  /*6100*/  F2FP.BF16.PACK_AB R127, R28, R29 ;  /* 0x0000001d1c7f723e */ /* 0x000fe200000010ff */
[C---:B------:R-:W-:Y:S08]  /*6110*/  HMMA.16816.F32.BF16 R72, R20.reuse, R94, RZ ;  /* 0x0000005e1448723c */ /* 0x040ff000000418ff */
[C---:B------:R-:W-:Y:S01]  /*6120*/  HMMA.16816.F32.BF16 R48, R20.reuse, R118, RZ ;  /* 0x000000761430723c */ /* 0x040fe200000418ff */
[----:B----4-:R-:W2:Y:S07]  /*6130*/  LDL R0, [R1+0xac] ;  /* 0x0000ac0001007983 */ /* 0x010eae0000100800 */
[C---:B------:R-:W-:Y:S08]  /*6140*/  HMMA.16816.F32.BF16 R36, R20.reuse, R82, RZ ;  /* 0x000000521424723c */ /* 0x040ff000000418ff */
[C---:B------:R-:W-:Y:S08]  /*6150*/  HMMA.16816.F32.BF16 R28, R20.reuse, R46, RZ ;  /* 0x0000002e141c723c */ /* 0x040ff000000418ff */
[----:B------:R-:W-:Y:S08]  /*6160*/  HMMA.16816.F32.BF16 R20, R20, R42, RZ ;  /* 0x0000002a1414723c */ /* 0x000ff000000418ff */
        /* <DEDUP_REMOVED lines=8> */
[----:B------:R-:W-:Y:S11]  /*61f0*/  HMMA.16816.F32.BF16 R12, R24, R70, RZ ;  /* 0x00000046180c723c */ /* 0x000ff600000418ff */
[----:B------:R-:W-:Y:S11]  /*6200*/  @!UPT UIADD3 URZ, URZ, URZ, URZ ;  /* 0x0000003f3f3ff290 */ /* 0x000ff6000fffe03f */
[----:B------:R-:W-:Y:S02]  /*6210*/  @!UPT UIADD3 URZ, URZ, URZ, URZ ;  /* 0x0000003f3f3ff290 */ /* 0x000fe4000fffe03f */
[----:B------:R-:W-:Y:S01]  /*6220*/  HMMA.16816.F32.BF16 R180, R16, R78, R12 ;  /* 0x0000004e10b4723c */ /* 0x000fe2000004180c */
[----:B------:R-:W-:Y:S04]  /*6230*/  STL [R1+0x24], R2 ;  /* 0x0000240201007387 */ /* 0x000fe80000100800 */
[----:B------:R-:W-:Y:S03]  /*6240*/  LDSM.16.MT88.4 R76, [R235+0x3800] ;  /* 0x00380000eb4c783b */ /* 0x000fe60000004200 */
[----:B------:R-:W-:Y:S01]  /*6250*/  HMMA.16816.F32.BF16 R12, R24, R94, RZ ;  /* 0x0000005e180c723c */ /* 0x000fe200000418ff */
[----:B------:R-:W-:Y:S11]  /*6260*/  LDSM.16.MT88.4 R92, [R236+0x3800] ;  /* 0x00380000ec5c783b */ /* 0x000ff60000004200 */
[----:B------:R-:W-:Y:S11]  /*6270*/  @!UPT UIADD3 URZ, URZ, URZ, URZ ;  /* 0x0000003f3f3ff290 */ /* 0x000ff6000fffe03f */
[----:B------:R-:W-:Y:S01]  /*6280*/  @!UPT UIADD3 URZ, URZ, URZ, URZ ;  /* 0x0000003f3f3ff290 */ /* 0x000fe2000fffe03f */
[----:B------:R-:W-:Y:S08]  /*6290*/  HMMA.16816.F32.BF16 R188, R16, R86, R12 ;  /* 0x0000005610bc723c */ /* 0x000ff0000004180c */
[----:B------:R-:W-:Y:S11]  /*62a0*/  HMMA.16816.F32.BF16 R12, R24, R98, RZ ;  /* 0x00000062180c723c */ /* 0x000ff600000418ff */
[----:B------:R-:W-:Y:S11]  /*62b0*/  @!UPT UIADD3 URZ, URZ, URZ, URZ ;  /* 0x0000003f3f3ff290 */ /* 0x000ff6000fffe03f */
[----:B------:R-:W-:Y:S02]  /*62c0*/  @!UPT UIADD3 URZ, URZ, URZ, URZ ;  /* 0x0000003f3f3ff290 */ /* 0x000fe4000fffe03f */
[----:B------:R-:W-:Y:S08]  /*62d0*/  HMMA.16816.F32.BF16 R104, R16, R106, R12 ;  /* 0x0000006a1068723c */ /* 0x000ff0000004180c */
[----:B------:R-:W-:Y:S11]  /*62e0*/  HMMA.16816.F32.BF16 R12, R24, R102, RZ ;  /* 0x00000066180c723c */ /* 0x000ff600000418ff */
[----:B------:R-:W-:Y:S11]  /*62f0*/  @!UPT UIADD3 URZ, URZ, URZ, URZ ;  /* 0x0000003f3f3ff290 */ /* 0x000ff6000fffe03f */
[----:B------:R-:W-:Y:S02]  /*6300*/  @!UPT UIADD3 URZ, URZ, URZ, URZ ;  /* 0x0000003f3f3ff290 */ /* 0x000fe4000fffe03f */
[----:B------:R-:W-:Y:S01]  /*6310*/  HMMA.16816.F32.BF16 R20, R16, R110, R12 ;  /* 0x0000006e1014723c */ /* 0x000fe2000004180c */
[----:B------:R-:W-:Y:S07]  /*6320*/  LDSM.16.MT88.4 R108, [R238+0x3800] ;  /* 0x00380000ee6c783b */ /* 0x000fee0000004200 */
[----:B------:R-:W-:Y:S11]  /*6330*/  HMMA.16816.F32.BF16 R12, R24, R118, RZ ;  /* 0x00000076180c723c */ /* 0x000ff600000418ff */
[----:B------:R-:W-:Y:S11]  /*6340*/  @!UPT UIADD3 URZ, URZ, URZ, URZ ;  /* 0x0000003f3f3ff290 */ /* 0x000ff6000fffe03f */
[----:B------:R-:W-:Y:S02]  /*6350*/  @!UPT UIADD3 URZ, URZ, URZ, URZ ;  /* 0x0000003f3f3ff290 */ /* 0x000fe4000fffe03f */
[----:B------:R-:W-:Y:S08]  /*6360*/  HMMA.16816.F32.BF16 R36, R16, R114, R12 ;  /* 0x000000721024723c */ /* 0x000ff0000004180c */
[----:B------:R-:W-:Y:S11]  /*6370*/  HMMA.16816.F32.BF16 R12, R24, R82, RZ ;  /* 0x00000052180c723c */ /* 0x000ff600000418ff */
[----:B------:R-:W-:Y:S11]  /*6380*/  @!UPT UIADD3 URZ, URZ, URZ, URZ ;  /* 0x0000003f3f3ff290 */ /* 0x000ff6000fffe03f */
[----:B------:R-:W-:Y:S02]  /*6390*/  @!UPT UIADD3 URZ, URZ, URZ, URZ ;  /* 0x0000003f3f3ff290 */ /* 0x000fe4000fffe03f */
[----:B------:R-:W-:Y:S08]  /*63a0*/  HMMA.16816.F32.BF16 R52, R16, R54, R12 ;  /* 0x000000361034723c */ /* 0x000ff0000004180c */
[C---:B------:R-:W-:Y:S08]  /*63b0*/  HMMA.16816.F32.BF16 R12, R24.reuse, R46, RZ ;  /* 0x0000002e180c723c */ /* 0x040ff000000418ff */
[----:B------:R-:W-:Y:S11]  /*63c0*/  HMMA.16816.F32.BF16 R24, R24, R42, RZ ;  /* 0x0000002a1818723c */ /* 0x000ff600000418ff */
[----:B------:R-:W-:Y:S05]  /*63d0*/  @!UPT UIADD3 URZ, URZ, URZ, URZ ;  /* 0x0000003f3f3ff290 */ /* 0x000fea000fffe03f */
[C---:B------:R-:W-:Y:S01]  /*63e0*/  HMMA.16816.F32.BF16 R56, R16.reuse, R58, R12 ;  /* 0x0000003a1038723c */ /* 0x040fe2000004180c */
[----:B------:R-:W1:Y:S07]  /*63f0*/  LDSM.16.MT88.4 R12, [R236+0x1000] ;  /* 0x00100000ec0c783b */ /* 0x000e6e0000004200 */
[----:B------:R-:W-:Y:S01]  /*6400*/  HMMA.16816.F32.BF16 R24, R16, R34, R24 ;  /* 0x000000221018723c */ /* 0x000fe20000041818 */
[----:B------:R-:W4:Y:S07]  /*6410*/  LDSM.16.MT88.4 R16, [R235+0x1000] ;  /* 0x00100000eb10783b */ /* 0x000f2e0000004200 */
[C---:B-1----:R-:W-:Y:S08]  /*6420*/  HMMA.16816.F32.BF16 R184, R8.reuse, R12, R184 ;  /* 0x0000000c08b8723c */ /* 0x042ff000000418b8 */
[-C--:B----4-:R-:W-:Y:S08]  /*6430*/  HMMA.16816.F32.BF16 R176, R8, R16.reuse, R176 ;  /* 0x0000001008b0723c */ /* 0x090ff000000418b0 */
[----:B------:R-:W-:Y:S08]  /*6440*/  HMMA.16816.F32.BF16 R172, R4, R16, R172 ;  /* 0x0000001004ac723c */ /* 0x000ff000000418ac */
[-C--:B------:R-:W-:Y:S08]  /*6450*/  HMMA.16816.F32.BF16 R180, R8, R18.reuse, R180 ;  /* 0x0000001208b4723c */ /* 0x080ff000000418b4 */
[C---:B------:R-:W-:Y:S01]  /*6460*/  HMMA.16816.F32.BF16 R28, R4.reuse, R18, R88 ;  /* 0x00000012041c723c */ /* 0x040fe20000041858 */
[----:B------:R-:W1:Y:S07]  /*6470*/  LDSM.16.MT88.4 R16, [R238+0x1000] ;  /* 0x00100000ee10783b */ /* 0x000e6e0000004200 */
[----:B------:R-:W-:Y:S08]  /*6480*/  HMMA.16816.F32.BF16 R164, R4, R12, R164 ;  /* 0x0000000c04a4723c */ /* 0x000ff000000418a4 */
[-C--:B------:R-:W-:Y:S08]  /*6490*/  HMMA.16816.F32.BF16 R188, R8, R14.reuse, R188 ;  /* 0x0000000e08bc723c */ /* 0x080ff000000418bc */
[----:B------:R-:W-:Y:S01]  /*64a0*/  HMMA.16816.F32.BF16 R32, R4, R14, R72 ;  /* 0x0000000e0420723c */ /* 0x000fe20000041848 */
[----:B------:R-:W4:Y:S07]  /*64b0*/  LDSM.16.MT88.4 R12, [R237+0x1000] ;  /* 0x00100000ed0c783b */ /* 0x000f2e0000004200 */
[-C--:B-1----:R-:W-:Y:S08]  /*64c0*/  HMMA.16816.F32.BF16 R192, R8, R16.reuse, R192 ;  /* 0x0000001008c0723c */ /* 0x082ff000000418c0 */
[----:B------:R-:W-:Y:S08]  /*64d0*/  HMMA.16816.F32.BF16 R156, R4, R16, R156 ;  /* 0x00000010049c723c */ /* 0x000ff0000004189c */
[-C--:B------:R-:W-:Y:S08]  /*64e0*/  HMMA.16816.F32.BF16 R104, R8, R18.reuse, R104 ;  /* 0x000000120868723c */ /* 0x080ff00000041868 */
[----:B------:R-:W-:Y:S01]  /*64f0*/  HMMA.16816.F32.BF16 R40, R4, R18, R64 ;  /* 0x000000120428723c */ /* 0x000fe20000041840 */
[----:B------:R-:W1:Y:S07]  /*6500*/  LDSM.16.MT88.4 R16, [R235+0x3000] ;  /* 0x00300000eb10783b */ /* 0x000e6e0000004200 */
[-C--:B----4-:R-:W-:Y:S08]  /*6510*/  HMMA.16816.F32.BF16 R200, R8, R12.reuse, R200 ;  /* 0x0000000c08c8723c */ /* 0x090ff000000418c8 */
[----:B------:R-:W-:Y:S08]  /*6520*/  HMMA.16816.F32.BF16 R148, R4, R12, R148 ;  /* 0x0000000c0494723c */ /* 0x000ff00000041894 */
[-C--:B------:R-:W-:Y:S08]  /*6530*/  HMMA.16816.F32.BF16 R20, R8, R14.reuse, R20 ;  /* 0x0000000e0814723c */ /* 0x080ff00000041814 */
[C---:B------:R-:W-:Y:S01]  /*6540*/  HMMA.16816.F32.BF16 R44, R4.reuse, R14, R60 ;  /* 0x0000000e042c723c */ /* 0x040fe2000004183c */
[----:B------:R-:W4:Y:S07]  /*6550*/  LDSM.16.MT88.4 R12, [R236+0x3000] ;  /* 0x00300000ec0c783b */ /* 0x000f2e0000004200 */
[----:B-1----:R-:W-:Y:S08]  /*6560*/  HMMA.16816.F32.BF16 R60, R4, R18, R48 ;  /* 0x00000012043c723c */ /* 0x002ff00000041830 */
[C---:B------:R-:W-:Y:S08]  /*6570*/  HMMA.16816.F32.BF16 R68, R8.reuse, R16, R208 ;  /* 0x000000100844723c */ /* 0x040ff000000418d0 */
[-C--:B----4-:R-:W-:Y:S08]  /*6580*/  HMMA.16816.F32.BF16 R84, R8, R12.reuse, R216 ;  /* 0x0000000c0854723c */ /* 0x090ff000000418d8 */
[----:B------:R-:W-:Y:S08]  /*6590*/  HMMA.16816.F32.BF16 R88, R4, R12, R212 ;  /* 0x0000000c0458723c */ /* 0x000ff000000418d4 */
[-C--:B------:R-:W-:Y:S08]  /*65a0*/  HMMA.16816.F32.BF16 R52, R8, R14.reuse, R52 ;  /* 0x0000000e0834723c */ /* 0x080ff00000041834 */
[C---:B------:R-:W-:Y:S01]  /*65b0*/  HMMA.16816.F32.BF16 R48, R4.reuse, R14, R120 ;  /* 0x0000000e0430723c */ /* 0x040fe20000041878 */
[----:B------:R-:W1:Y:S07]  /*65c0*/  LDSM.16.MT88.4 R12, [R237+0x3000] ;  /* 0x00300000ed0c783b */ /* 0x000e6e0000004200 */
[----:B------:R-:W-:Y:S08]  /*65d0*/  HMMA.16816.F32.BF16 R72, R4, R16, R204 ;  /* 0x000000100448723c */ /* 0x000ff000000418cc */
[----:B------:R-:W-:Y:S01]  /*65e0*/  HMMA.16816.F32.BF16 R36, R8, R18, R36 ;  /* 0x000000120824723c */ /* 0x000fe20000041824 */
[----:B------:R-:W4:Y:S01]  /*65f0*/  LDSM.16.MT88.4 R16, [R238+0x3000] ;  /* 0x00300000ee10783b */ /* 0x000f220000004200 */
[----:B--2---:R-:W-:-:S06]  /*6600*/  @P4 IMAD.HI.U32 R2, R0, c[0x0][0x2c8], RZ ;  /* 0x0000b20000024a27 */ /* 0x004fcc00078e00ff */
[----:B-1----:R-:W-:Y:S01]  /*6610*/  HMMA.16816.F32.BF16 R116, R8, R12, R152 ;  /* 0x0000000c0874723c */ /* 0x002fe20000041898 */
[----:B------:R-:W1:Y:S01]  /*6620*/  LDSM.16.MT88.4 R152, [R238+0x1800] ;  /* 0x00180000ee98783b */ /* 0x000e620000004200 */
[----:B------:R-:W-:-:S06]  /*6630*/  @P4 SHF.R.U32.HI R0, RZ, c[0x0][0x2cc], R2 ;  /* 0x0000b300ff004a19 */ /* 0x000fcc0000011602 */
[C---:B------:R-:W-:Y:S08]  /*6640*/  HMMA.16816.F32.BF16 R24, R8.reuse, R14, R24 ;  /* 0x0000000e0818723c */ /* 0x040ff00000041818 */
[C---:B----4-:R-:W-:Y:S01]  /*6650*/  HMMA.16816.F32.BF16 R100, R8.reuse, R16, R168 ;  /* 0x000000100864723c */ /* 0x050fe200000418a8 */
[----:B------:R-:W2:Y:S07]  /*6660*/  LDSM.16.MT88.4 R168, [R235+0x1800] ;  /* 0x00180000eba8783b */ /* 0x000eae0000004200 */
[----:B------:R-:W-:Y:S08]  /*6670*/  HMMA.16816.F32.BF16 R56, R8, R18, R56 ;  /* 0x000000120838723c */ /* 0x000ff00000041838 */
[----:B------:R-:W-:Y:S01]  /*6680*/  HMMA.16816.F32.BF16 R8, R4, R16, R196 ;  /* 0x000000100408723c */ /* 0x000fe200000418c4 */
[----:B------:R-:W-:-:S07]  /*6690*/  IADD3 R0, R0, -c[0x0][0x168], R222 ;  /* 0x80005a0000007a10 */ /* 0x000fce0007ffe0de */
[C---:B------:R-:W-:Y:S01]  /*66a0*/  HMMA.16816.F32.BF16 R16, R4.reuse, R18, R144 ;  /* 0x000000120410723c */ /* 0x040fe20000041890 */
[----:B------:R-:W-:Y:S07]  /*66b0*/  LDSM.16.MT88.4 R144, [R237+0x1800] ;  /* 0x00180000ed90783b */ /* 0x000fee0000004200 */
[C---:B------:R-:W-:Y:S01]  /*66c0*/  HMMA.16816.F32.BF16 R120, R4.reuse, R12, R160 ;  /* 0x0000000c0478723c */ /* 0x040fe200000418a0 */
[----:B------:R-:W4:Y:S07]  /*66d0*/  LDSM.16.MT88.4 R160, [R236+0x1800] ;  /* 0x00180000eca0783b */ /* 0x000f2e0000004200 */
[----:B------:R-:W-:Y:S01]  /*66e0*/  HMMA.16816.F32.BF16 R12, R4, R14, R140 ;  /* 0x0000000e040c723c */ /* 0x000fe2000004188c */
[----:B------:R-:W5:Y:S01]  /*66f0*/  LDSM.16.MT88.4 R4, [R237+0x3800] ;  /* 0x00380000ed04783b */ /* 0x000f620000004200 */
[----:B------:R-:W-:-:S04]  /*6700*/  SHF.R.S32.HI R2, RZ, 0x1f, R0 ;  /* 0x0000001fff027819 */ /* 0x000fc80000011400 */
[----:B------:R-:W-:Y:S02]  /*6710*/  LEA.HI R0, R2, R0, RZ, 0x6 ;  /* 0x0000000002007211 */ /* 0x000fe400078f30ff */
[----:B-1----:R-:W-:Y:S02]  /*6720*/  HMMA.16816.F32.BF16 R196, R128, R154, R104 ;  /* 0x0000009a80c4723c */ /* 0x002fe40000041868 */
[----:B------:R-:W-:Y:S02]  /*6730*/  SHF.R.S32.HI R0, RZ, 0x6, R0 ;  /* 0x00000006ff007819 */ /* 0x000fe40000011400 */
[----:B------:R-:W-:-:S04]  /*6740*/  IADD3 R3, R221, -0x2, RZ ;  /* 0xfffffffedd037810 */ /* 0x000fc80007ffe0ff */
[----:B------:R-:W-:Y:S01]  /*6750*/  HMMA.16816.F32.BF16 R104, R124, R108, R8 ;  /* 0x0000006c7c68723c */ /* 0x000fe20000041808 */
[----:B------:R1:W-:Y:S06]  /*6760*/  STL [R1+0x4], R3 ;  /* 0x0000040301007387 */ /* 0x0003ec0000100800 */
[----:B---3--:R-:W-:-:S05]  /*6770*/  IMNMX R8, R132, R0, !PT ;  /* 0x0000000084087217 */ /* 0x008fca0007800200 */
[----:B------:R1:W-:Y:S01]  /*6780*/  STL [R1+0x30], R8 ;  /* 0x0000300801007387 */ /* 0x0003e20000100800 */
[----:B------:R-:W-:Y:S01]  /*6790*/  ISETP.GE.AND P0, PT, R3, R8, PT ;  /* 0x000000080300720c */ /* 0x000fe20003f06270 */
[-C--:B--2---:R-:W-:Y:S08]  /*67a0*/  HMMA.16816.F32.BF16 R176, R128, R168.reuse, R176 ;  /* 0x000000a880b0723c */ /* 0x084ff000000418b0 */
[----:B------:R-:W-:Y:S08]  /*67b0*/  HMMA.16816.F32.BF16 R172, R124, R168, R172 ;  /* 0x000000a87cac723c */ /* 0x000ff000000418ac */
[C---:B------:R-:W-:Y:S08]  /*67c0*/  HMMA.16816.F32.BF16 R180, R128.reuse, R170, R180 ;  /* 0x000000aa80b4723c */ /* 0x040ff000000418b4 */
[-C--:B----4-:R-:W-:Y:S08]  /*67d0*/  HMMA.16816.F32.BF16 R184, R128, R160.reuse, R184 ;  /* 0x000000a080b8723c */ /* 0x090ff000000418b8 */
[----:B------:R-:W-:Y:S08]  /*67e0*/  HMMA.16816.F32.BF16 R164, R124, R160, R164 ;  /* 0x000000a07ca4723c */ /* 0x000ff000000418a4 */
[C---:B------:R-:W-:Y:S08]  /*67f0*/  HMMA.16816.F32.BF16 R188, R128.reuse, R162, R188 ;  /* 0x000000a280bc723c */ /* 0x040ff000000418bc */
[-C--:B------:R-:W-:Y:S08]  /*6800*/  HMMA.16816.F32.BF16 R192, R128, R152.reuse, R192 ;  /* 0x0000009880c0723c */ /* 0x080ff000000418c0 */
[----:B------:R-:W-:Y:S08]  /*6810*/  HMMA.16816.F32.BF16 R156, R124, R152, R156 ;  /* 0x000000987c9c723c */ /* 0x000ff0000004189c */
[-C--:B------:R-:W-:Y:S08]  /*6820*/  HMMA.16816.F32.BF16 R200, R128, R144.reuse, R200 ;  /* 0x0000009080c8723c */ /* 0x080ff000000418c8 */
[----:B------:R-:W-:Y:S08]  /*6830*/  HMMA.16816.F32.BF16 R148, R124, R144, R148 ;  /* 0x000000907c94723c */ /* 0x000ff00000041894 */
[C---:B------:R-:W-:Y:S08]  /*6840*/  HMMA.16816.F32.BF16 R204, R128.reuse, R146, R20 ;  /* 0x0000009280cc723c */ /* 0x040ff00000041814 */
[C---:B------:R-:W-:Y:S08]  /*6850*/  HMMA.16816.F32.BF16 R68, R128.reuse, R76, R68 ;  /* 0x0000004c8044723c */ /* 0x040ff00000041844 */
[C---:B------:R-:W-:Y:S08]  /*6860*/  HMMA.16816.F32.BF16 R80, R128.reuse, R78, R36 ;  /* 0x0000004e8050723c */ /* 0x040ff00000041824 */
[C---:B------:R-:W-:Y:S08]  /*6870*/  HMMA.16816.F32.BF16 R84, R128.reuse, R92, R84 ;  /* 0x0000005c8054723c */ /* 0x040ff00000041854 */
[C---:B------:R-:W-:Y:S08]  /*6880*/  HMMA.16816.F32.BF16 R96, R128.reuse, R94, R52 ;  /* 0x0000005e8060723c */ /* 0x040ff00000041834 */
[C---:B------:R-:W-:Y:S08]  /*6890*/  HMMA.16816.F32.BF16 R100, R128.reuse, R108, R100 ;  /* 0x0000006c8064723c */ /* 0x040ff00000041864 */
[----:B------:R-:W-:Y:S08]  /*68a0*/  HMMA.16816.F32.BF16 R112, R128, R110, R56 ;  /* 0x0000006e8070723c */ /* 0x000ff00000041838 */
[C---:B------:R-:W-:Y:S08]  /*68b0*/  HMMA.16816.F32.BF16 R72, R124.reuse, R76, R72 ;  /* 0x0000004c7c48723c */ /* 0x040ff00000041848 */
[C---:B------:R-:W-:Y:S08]  /*68c0*/  HMMA.16816.F32.BF16 R88, R124.reuse, R92, R88 ;  /* 0x0000005c7c58723c */ /* 0x040ff00000041858 */
[C---:B------:R-:W-:Y:S08]  /*68d0*/  HMMA.16816.F32.BF16 R168, R124.reuse, R170, R28 ;  /* 0x000000aa7ca8723c */ /* 0x040ff0000004181c */
[C---:B------:R-:W-:Y:S08]  /*68e0*/  HMMA.16816.F32.BF16 R160, R124.reuse, R162, R32 ;  /* 0x000000a27ca0723c */ /* 0x040ff00000041820 */
[C---:B------:R-:W-:Y:S08]  /*68f0*/  HMMA.16816.F32.BF16 R152, R124.reuse, R154, R40 ;  /* 0x0000009a7c98723c */ /* 0x040ff00000041828 */
[----:B------:R-:W-:Y:S08]  /*6900*/  HMMA.16816.F32.BF16 R144, R124, R146, R44 ;  /* 0x000000927c90723c */ /* 0x000ff0000004182c */
[----:B-----5:R-:W-:Y:S08]  /*6910*/  HMMA.16816.F32.BF16 R116, R128, R4, R116 ;  /* 0x000000048074723c */ /* 0x020ff00000041874 */
[C---:B------:R-:W-:Y:S08]  /*6920*/  HMMA.16816.F32.BF16 R76, R124.reuse, R78, R60 ;  /* 0x0000004e7c4c723c */ /* 0x040ff0000004183c */
[C---:B------:R-:W-:Y:S08]  /*6930*/  HMMA.16816.F32.BF16 R92, R124.reuse, R94, R48 ;  /* 0x0000005e7c5c723c */ /* 0x040ff00000041830 */
[C---:B------:R-:W-:Y:S08]  /*6940*/  HMMA.16816.F32.BF16 R108, R124.reuse, R110, R16 ;  /* 0x0000006e7c6c723c */ /* 0x040ff00000041810 */
[----:B------:R-:W-:Y:S08]  /*6950*/  HMMA.16816.F32.BF16 R120, R124, R4, R120 ;  /* 0x000000047c78723c */ /* 0x000ff00000041878 */
[-C--:B------:R-:W-:Y:S08]  /*6960*/  HMMA.16816.F32.BF16 R128, R128, R6.reuse, R24 ;  /* 0x000000068080723c */ /* 0x080ff00000041818 */
[----:B------:R-:W-:Y:S01]  /*6970*/  HMMA.16816.F32.BF16 R124, R124, R6, R12 ;  /* 0x000000067c7c723c */ /* 0x000fe2000004180c */
[----:B------:R-:W-:Y:S10]  /*6980*/  @!P0 BRA `(.L_x_1236) ;  /* 0x00004e3000008947 */ /* 0x000ff40003800000 */
[----:B-1----:R-:W-:Y:S01]  /*6990*/  IMAD.MOV.U32 R0, RZ, RZ, R3 ;  /* 0x000000ffff007224 */ /* 0x002fe200078e0003 */
[----:B------:R-:W-:Y:S01]  /*69a0*/  MOV R138, R135 ;  /* 0x00000087008a7202 */ /* 0x000fe20000000f00 */
[----:B------:R-:W-:Y:S01]  /*69b0*/  IMAD.MOV.U32 R140, RZ, RZ, R133 ;  /* 0x000000ffff8c7224 */ /* 0x000fe200078e0085 */
[----:B------:R-:W-:-:S02]  /*69c0*/  MOV R137, R136 ;  /* 0x0000008800897202 */ /* 0x000fc40000000f00 */
[----:B------:R1:W-:Y:S01]  /*69d0*/  STL [R1+0x4], R0 ;  /* 0x0000040001007387 */ /* 0x0003e20000100800 */
[----:B------:R-:W-:-:S07]  /*69e0*/  MOV R139, R134 ;  /* 0x00000086008b7202 */ /* 0x000fce0000000f00 */
.L_x_1247:
[----:B------:R-:W2:Y:S01]  /*69f0*/  LDL R2, [R1+0x4] ;  /* 0x0000040001027983 */ /* 0x000ea20000100800 */
[----:B------:R-:W-:Y:S04]  /*6a00*/  DEPBAR.LE SB0, 0x0 ;  /* 0x000080000000791a */ /* 0x000fe80000000000 */
[----:B-1----:R-:W2:Y:S01]  /*6a10*/  LDL R0, [R1+0x28] ;  /* 0x0000280001007983 */ /* 0x002ea20000100800 */
[----:B------:R-:W-:Y:S01]  /*6a20*/  WARPSYNC 0xffffffff ;  /* 0xffffffff00007948 */ /* 0x000fe20003800000 */
[----:B------:R-:W-:Y:S02]  /*6a30*/  BSSY B0, `(.L_x_1237) ;  /* 0x000005c000007945 */ /* 0x000fe40003800000 */
[----:B------:R-:W-:Y:S06]  /*6a40*/  BAR.SYNC.DEFER_BLOCKING 0x0 ;  /* 0x0000000000007b1d */ /* 0x000fec0000010000 */
[----:B------:R1:W3:Y:S04]  /*6a50*/  LDSM.16.M88.4 R64, [R239] ;  /* 0x00000000ef40783b */ /* 0x0002e80000000200 */
[----:B------:R1:W4:Y:S04]  /*6a60*/  LDSM.16.M88.4 R60, [R239+0x2000] ;  /* 0x00200000ef3c783b */ /* 0x0003280000000200 */
[----:B------:R1:W1:Y:S04]  /*6a70*/  LDSM.16.M88.4 R16, [R232] ;  /* 0x00000000e810783b */ /* 0x0002680000000200 */
[----:B------:R1:W1:Y:S04]  /*6a80*/  LDSM.16.M88.4 R32, [R232+0x800] ;  /* 0x00080000e820783b */ /* 0x0002680000000200 */
[----:B------:R1:W1:Y:S04]  /*6a90*/  LDSM.16.M88.4 R48, [R232+0x1000] ;  /* 0x00100000e830783b */ /* 0x0002680000000200 */
[----:B------:R1:W1:Y:S04]  /*6aa0*/  LDSM.16.M88.4 R132, [R232+0x1800] ;  /* 0x00180000e884783b */ /* 0x0002680000000200 */
[----:B------:R1:W1:Y:S04]  /*6ab0*/  LDSM.16.M88.4 R208, [R241] ;  /* 0x00000000f1d0783b */ /* 0x0002680000000200 */
[----:B------:R1:W1:Y:S04]  /*6ac0*/  LDSM.16.M88.4 R216, [R241+0x2000] ;  /* 0x00200000f1d8783b */ /* 0x0002680000000200 */
[----:B------:R1:W1:Y:S04]  /*6ad0*/  LDSM.16.M88.4 R212, [R243] ;  /* 0x00000000f3d4783b */ /* 0x0002680000000200 */
[----:B------:R1:W1:Y:S04]  /*6ae0*/  LDSM.16.M88.4 R220, [R249] ;  /* 0x00000000f9dc783b */ /* 0x0002680000000200 */
[----:B------:R1:W1:Y:S04]  /*6af0*/  LDSM.16.M88.4 R224, [R250] ;  /* 0x00000000fae0783b */ /* 0x0002680000000200 */
[----:B------:R1:W1:Y:S01]  /*6b00*/  LDSM.16.M88.4 R228, [R251] ;  /* 0x00000000fbe4783b */ /* 0x0002620000000200 */
[----:B--2---:R-:W-:Y:S11]  /*6b10*/  ISETP.GT.AND P0, PT, R0, R2, PT ;  /* 0x000000020000720c */ /* 0x004ff60003f04270 */
[----:B------:R-:W-:Y:S02]  /*6b20*/  @!UPT UIADD3 URZ, URZ, URZ, URZ ;  /* 0x0000003f3f3ff290 */ /* 0x000fe4000fffe03f */
[----:B------:R-:W-:-:S05]  /*6b30*/  @P0 BRA `(.L_x_1238) ;  /* 0x000004b000000947 */ /* 0x000fca0003800000 */
[----:B-1-34-:R-:W2:Y:S04]  /*6b40*/  LDL R4, [R1+0x8] ;  /* 0x0000080001047983 */ /* 0x01aea80000100800 */
[----:B------:R-:W3:Y:S04]  /*6b50*/  LDL R12, [R1] ;  /* 0x00000000010c7983 */ /* 0x000ee80000100800 */
[----:B------:R-:W4:Y:S04]  /*6b60*/  LDL.64 R10, [R1+0x50] ;  /* 0x00005000010a7983 */ /* 0x000f280000100a00 */
[----:B------:R-:W5:Y:S04]  /*6b70*/  LDL R9, [R1+0x5c] ;  /* 0x00005c0001097983 */ /* 0x000f680000100800 */
[----:B------:R-:W4:Y:S04]  /*6b80*/  LDL R6, [R1+0xf4] ;  /* 0x0000f40001067983 */ /* 0x000f280000100800 */
[----:B------:R-:W4:Y:S04]  /*6b90*/  LDL R8, [R1+0x1c] ;  /* 0x00001c0001087983 */ /* 0x000f280000100800 */
[----:B------:R-:W5:Y:S04]  /*6ba0*/  LDL R5, [R1+0xf8] ;  /* 0x0000f80001057983 */ /* 0x000f680000100800 */
[----:B------:R-:W5:Y:S01]  /*6bb0*/  LDL R7, [R1+0xc] ;  /* 0x00000c0001077983 */ /* 0x000f620000100800 */
[----:B--2---:R-:W-:Y:S01]  /*6bc0*/  IMAD.WIDE.U32 R2, R4, c[0x0][0x208], RZ ;  /* 0x0000820004027a25 */ /* 0x004fe200078e00ff */
[----:B------:R-:W-:Y:S05]  /*6bd0*/  SHF.R.S32.HI R0, RZ, 0x1f, R4 ;  /* 0x0000001fff007819 */ /* 0x000fea0000011404 */
[----:B------:R-:W-:Y:S04]  /*6be0*/  IMAD R0, R0, c[0x0][0x208], RZ ;  /* 0x0000820000007a24 */ /* 0x000fe800078e02ff */
[----:B------:R-:W-:Y:S04]  /*6bf0*/  IMAD R0, R4, c[0x0][0x20c], R0 ;  /* 0x0000830004007a24 */ /* 0x000fe800078e0200 */
[----:B------:R-:W-:Y:S01]  /*6c00*/  IMAD.IADD R3, R3, 0x1, R0 ;  /* 0x0000000103037824 */ /* 0x000fe200078e0200 */
[----:B---3--:R-:W-:Y:S03]  /*6c10*/  SHF.R.S32.HI R0, RZ, 0x1f, R12 ;  /* 0x0000001fff007819 */ /* 0x008fe6000001140c */
[----:B------:R-:W-:Y:S01]  /*6c20*/  IMAD.WIDE.U32 R2, R12, c[0x0][0x218], R2 ;  /* 0x000086000c027a25 */ /* 0x000fe200078e0002 */
[C---:B----4-:R-:W-:Y:S02]  /*6c30*/  SHF.L.U64.HI R6, R8.reuse, 0x1, R6 ;  /* 0x0000000108067819 */ /* 0x050fe40000010206 */
[----:B------:R-:W-:Y:S01]  /*6c40*/  SHF.L.U32 R13, R8, 0x1, RZ ;  /* 0x00000001080d7819 */ /* 0x000fe200000006ff */
[----:B------:R-:W-:Y:S01]  /*6c50*/  IMAD R4, R0, c[0x0][0x218], RZ ;  /* 0x0000860000047a24 */ /* 0x000fe200078e02ff */
[----:B------:R-:W-:Y:S03]  /*6c60*/  IADD3 R0, P0, R10, R2, RZ ;  /* 0x000000020a007210 */ /* 0x000fe60007f1e0ff */
[----:B------:R-:W-:Y:S01]  /*6c70*/  IMAD R4, R12, c[0x0][0x21c], R4 ;  /* 0x000087000c047a24 */ /* 0x000fe200078e0204 */
[C---:B-----5:R-:W-:Y:S01]  /*6c80*/  SHF.L.U64.HI R5, R7.reuse, 0x1, R5 ;  /* 0x0000000107057819 */ /* 0x060fe20000010205 */
[----:B------:R-:W-:Y:S03]  /*6c90*/  IMAD.SHL.U32 R12, R7, 0x2, RZ ;  /* 0x00000002070c7824 */ /* 0x000fe600078e00ff */
[----:B------:R-:W-:Y:S02]  /*6ca0*/  IADD3.X R2, R9, R3, R4, P0, !PT ;  /* 0x0000000309027210 */ /* 0x000fe400007fe404 */
[C---:B------:R-:W-:Y:S04]  /*6cb0*/  LEA R4, P0, R0.reuse, c[0x0][0x1f8], 0x1 ;  /* 0x00007e0000047a11 */ /* 0x040fe800078008ff */
[----:B------:R-:W-:Y:S01]  /*6cc0*/  LEA.HI.X R0, R0, c[0x0][0x1fc], R2, 0x1, P0 ;  /* 0x00007f0000007a11 */ /* 0x000fe200000f0c02 */
[----:B------:R-:W-:-:S06]  /*6cd0*/  BRA.DIV ~URZ, `(.L_x_1239) ;  /* 0x0000d5127f007947 */ /* 0x000fcc000b800000 */
[----:B------:R1:W2:Y:S02]  /*6ce0*/  SHFL.IDX PT, R7, R0, RZ, 0x181f ;  /* 0x00181fff00077589 */ /* 0x0002a400000e0000 */
.L_x_1290:
[----:B------:R-:W-:-:S05]  /*6cf0*/  BRA.DIV ~URZ, `(.L_x_1240) ;  /* 0x0000d5627f007947 */ /* 0x000fca000b800000 */
[----:B------:R-:W3:Y:S04]  /*6d00*/  LDL R2, [R1+0xc] ;  /* 0x00000c0001027983 */ /* 0x000ee80000100800 */
[----:B------:R-:W4:Y:S04]  /*6d10*/  LDL R9, [R1+0x1c] ;  /* 0x00001c0001097983 */ /* 0x000f280000100800 */
[----:B------:R-:W5:Y:S01]  /*6d20*/  SHFL.IDX PT, R10, R4, RZ, 0x181f ;  /* 0x00181fff040a7589 */ /* 0x000f6200000e0000 */
[----:B---3--:R-:W-:Y:S02]  /*6d30*/  ISETP.GE.AND P2, PT, R2, c[0x0][0x1d4], PT ;  /* 0x0000750002007a0c */ /* 0x008fe40003f46270 */
[CC--:B-----5:R-:W-:Y:S02]  /*6d40*/  IADD3 R2, P0, R10.reuse, R12.reuse, RZ ;  /* 0x0000000c0a027210 */ /* 0x0e0fe40007f1e0ff */
[-C--:B------:R-:W-:Y:S03]  /*6d50*/  IADD3 R10, P5, R10, R13.reuse, RZ ;  /* 0x0000000d0a0a7210 */ /* 0x080fe60007fbe0ff */
[--C-:B--2---:R-:W-:Y:S01]  /*6d60*/  IMAD.X R3, R7, 0x1, R5.reuse, P0 ;  /* 0x0000000107037824 */ /* 0x104fe200000e0605 */
[----:B----4-:R-:W-:Y:S01]  /*6d70*/  ISETP.GE.AND P0, PT, R9, c[0x0][0x1d4], PT ;  /* 0x0000750009007a0c */ /* 0x010fe20003f06270 */
        /* <DEDUP_REMOVED lines=24> */
.L_x_1291:
        /* <DEDUP_REMOVED lines=15> */
.L_x_1238:
[----:B-1-34-:R-:W-:Y:S05]  /*6ff0*/  BSYNC B0 ;  /* 0x0000000000007941 */ /* 0x01afea0003800000 */
.L_x_1237:
[----:B------:R-:W0:Y:S01]  /*7000*/  LDGDEPBAR ;  /* 0x00000000000079af */ /* 0x000e220000000000 */
[----:B------:R-:W-:Y:S01]  /*7010*/  WARPSYNC 0xffffffff ;  /* 0xffffffff00007948 */ /* 0x000fe20003800000 */
[-C--:B------:R-:W-:Y:S01]  /*7020*/  HMMA.16816.F32.BF16 R4, R64, R16.reuse, RZ ;  /* 0x000000104004723c */ /* 0x080fe200000418ff */
[----:B------:R-:W-:Y:S05]  /*7030*/  BSSY B0, `(.L_x_1241) ;  /* 0x000010e000007945 */ /* 0x000fea0003800000 */
[----:B------:R-:W2:Y:S02]  /*7040*/  LDL R0, [R1+0x28] ;  /* 0x0000280001007983 */ /* 0x000ea40000100800 */
[C---:B------:R-:W-:Y:S02]  /*7050*/  HMMA.16816.F32.BF16 R8, R60.reuse, R16, RZ ;  /* 0x000000103c08723c */ /* 0x040fe400000418ff */
[----:B------:R-:W2:Y:S06]  /*7060*/  LDL R2, [R1+0x4] ;  /* 0x0000040001027983 */ /* 0x000eac0000100800 */
[-C--:B------:R-:W-:Y:S08]  /*7070*/  HMMA.16816.F32.BF16 R12, R60, R18.reuse, RZ ;  /* 0x000000123c0c723c */ /* 0x080ff000000418ff */
        /* <DEDUP_REMOVED lines=13> */
[----:B------:R-:W-:Y:S07]  /*7150*/  LDSM.16.M88.4 R132, [R240] ;  /* 0x00000000f084783b */ /* 0x000fee0000000200 */
[-C--:B------:R-:W-:Y:S08]  /*7160*/  HMMA.16816.F32.BF16 R4, R208, R212.reuse, R4 ;  /* 0x000000d4d004723c */ /* 0x080ff00000041804 */
[C---:B------:R-:W-:Y:S08]  /*7170*/  HMMA.16816.F32.BF16 R8, R216.reuse, R212, R8 ;  /* 0x000000d4d808723c */ /* 0x040ff00000041808 */
[-C--:B------:R-:W-:Y:S08]  /*7180*/  HMMA.16816.F32.BF16 R12, R216, R214.reuse, R12 ;  /* 0x000000d6d80c723c */ /* 0x080ff0000004180c */
[C---:B------:R-:W-:Y:S01]  /*7190*/  HMMA.16816.F32.BF16 R16, R208.reuse, R214, R16 ;  /* 0x000000d6d010723c */ /* 0x040fe20000041810 */
[----:B------:R-:W1:Y:S07]  /*71a0*/  LDSM.16.M88.4 R212, [R234] ;  /* 0x00000000ead4783b */ /* 0x000e6e0000000200 */
        /* <DEDUP_REMOVED lines=15> */
[----:B------:R-:W4:Y:S07]  /*72a0*/  LDSM.16.M88.4 R208, [R234+0x800] ;  /* 0x00080000ead0783b */ /* 0x000f2e0000000200 */
[-C--:B-1----:R-:W-:Y:S08]  /*72b0*/  HMMA.16816.F32.BF16 R4, R132, R212.reuse, R4 ;  /* 0x000000d48404723c */ /* 0x082ff00000041804 */
[C---:B---3--:R-:W-:Y:S08]  /*72c0*/  HMMA.16816.F32.BF16 R8, R220.reuse, R212, R8 ;  /* 0x000000d4dc08723c */ /* 0x048ff00000041808 */
[-C--:B------:R-:W-:Y:S08]  /*72d0*/  HMMA.16816.F32.BF16 R12, R220, R214.reuse, R12 ;  /* 0x000000d6dc0c723c */ /* 0x080ff0000004180c */
[C---:B------:R-:W-:Y:S01]  /*72e0*/  HMMA.16816.F32.BF16 R16, R132.reuse, R214, R16 ;  /* 0x000000d68410723c */ /* 0x040fe20000041810 */
[----:B------:R-:W-:Y:S07]  /*72f0*/  LDSM.16.M88.4 R212, [R233+-0x2000] ;  /* 0xffe00000e9d4783b */ /* 0x000fee0000000200 */
[-C--:B----4-:R-:W-:Y:S08]  /*7300*/  HMMA.16816.F32.BF16 R20, R132, R208.reuse, R20 ;  /* 0x000000d08414723c */ /* 0x090ff00000041814 */
[C---:B------:R-:W-:Y:S08]  /*7310*/  HMMA.16816.F32.BF16 R24, R220.reuse, R208, R24 ;  /* 0x000000d0dc18723c */ /* 0x040ff00000041818 */
[-C--:B------:R-:W-:Y:S03]  /*7320*/  HMMA.16816.F32.BF16 R28, R220, R210.reuse, R28 ;  /* 0x000000d2dc1c723c */ /* 0x080fe6000004181c */
[----:B--2---:R-:W-:Y:S05]  /*7330*/  ISETP.GT.AND P0, PT, R2, R0, PT ;  /* 0x000000000200720c */ /* 0x004fea0003f04270 */
[C---:B------:R-:W-:Y:S01]  /*7340*/  HMMA.16816.F32.BF16 R32, R132.reuse, R210, R32 ;  /* 0x000000d28420723c */ /* 0x040fe20000041820 */
[----:B------:R-:W1:Y:S07]  /*7350*/  LDSM.16.M88.4 R208, [R242] ;  /* 0x00000000f2d0783b */ /* 0x000e6e0000000200 */
        /* <DEDUP_REMOVED lines=8> */
[----:B------:R-:W-:Y:S07]  /*73e0*/  LDSM.16.M88.4 R220, [R233+-0x1000] ;  /* 0xfff00000e9dc783b */ /* 0x000fee0000000200 */
[----:B------:R-:W-:Y:S01]  /*73f0*/  HMMA.16816.F32.BF16 R64, R132, R226, R64 ;  /* 0x000000e28440723c */ /* 0x000fe20000041840 */
[----:B------:R-:W3:Y:S07]  /*7400*/  LDSM.16.M88.4 R132, [R233+-0x1800] ;  /* 0xffe80000e984783b */ /* 0x000eee0000000200 */
[-C--:B-1----:R-:W-:Y:S01]  /*7410*/  HMMA.16816.F32.BF16 R4, R208, R212.reuse, R4 ;  /* 0x000000d4d004723c */ /* 0x082fe20000041804 */
[----:B------:R-:W1:Y:S07]  /*7420*/  LDSM.16.M88.4 R224, [R233+-0x800] ;  /* 0xfff80000e9e0783b */ /* 0x000e6e0000000200 */
        /* <DEDUP_REMOVED lines=13> */
[----:B------:R-:W3:Y:S07]  /*7500*/  LDSM.16.M88.4 R220, [R239+0x6000] ;  /* 0x00600000efdc783b */ /* 0x000eee0000000200 */
[-C--:B-1----:R-:W-:Y:S08]  /*7510*/  HMMA.16816.F32.BF16 R52, R208, R224.reuse, R52 ;  /* 0x000000e0d034723c */ /* 0x082ff00000041834 */
[C---:B------:R-:W-:Y:S08]  /*7520*/  HMMA.16816.F32.BF16 R56, R216.reuse, R224, R56 ;  /* 0x000000e0d838723c */ /* 0x040ff00000041838 */
[-C--:B------:R-:W-:Y:S01]  /*7530*/  HMMA.16816.F32.BF16 R60, R216, R226.reuse, R60 ;  /* 0x000000e2d83c723c */ /* 0x080fe2000004183c */
[----:B------:R-:W-:Y:S07]  /*7540*/  LDSM.16.M88.4 R216, [R232+0x3000] ;  /* 0x00300000e8d8783b */ /* 0x000fee0000000200 */
[----:B------:R-:W-:Y:S01]  /*7550*/  HMMA.16816.F32.BF16 R64, R208, R226, R64 ;  /* 0x000000e2d040723c */ /* 0x000fe20000041840 */
[----:B------:R-:W1:Y:S07]  /*7560*/  LDSM.16.M88.4 R208, [R232+0x2800] ;  /* 0x00280000e8d0783b */ /* 0x000e6e0000000200 */
[-C--:B--2---:R-:W-:Y:S01]  /*7570*/  HMMA.16816.F32.BF16 R4, R132, R212.reuse, R4 ;  /* 0x000000d48404723c */ /* 0x084fe20000041804 */
[----:B------:R-:W2:Y:S07]  /*7580*/  LDSM.16.M88.4 R224, [R232+0x3800] ;  /* 0x00380000e8e0783b */ /* 0x000eae0000000200 */
[C---:B---3--:R-:W-:Y:S08]  /*7590*/  HMMA.16816.F32.BF16 R8, R220.reuse, R212, R8 ;  /* 0x000000d4dc08723c */ /* 0x048ff00000041808 */
[-C--:B------:R-:W-:Y:S08]  /*75a0*/  HMMA.16816.F32.BF16 R12, R220, R214.reuse, R12 ;  /* 0x000000d6dc0c723c */ /* 0x080ff0000004180c */
[C---:B------:R-:W-:Y:S01]  /*75b0*/  HMMA.16816.F32.BF16 R16, R132.reuse, R214, R16 ;  /* 0x000000d68410723c */ /* 0x040fe20000041810 */
[----:B------:R-:W-:Y:S07]  /*75c0*/  LDSM.16.M88.4 R212, [R244] ;  /* 0x00000000f4d4783b */ /* 0x000fee0000000200 */
[-C--:B-1----:R-:W-:Y:S08]  /*75d0*/  HMMA.16816.F32.BF16 R20, R132, R208.reuse, R20 ;  /* 0x000000d08414723c */ /* 0x082ff00000041814 */
        /* <DEDUP_REMOVED lines=8> */
[----:B------:R-:W3:Y:S07]  /*7660*/  LDSM.16.M88.4 R216, [R241+0x6000] ;  /* 0x00600000f1d8783b */ /* 0x000eee0000000200 */
[-C--:B--2---:R-:W-:Y:S08]  /*7670*/  HMMA.16816.F32.BF16 R52, R132, R224.reuse, R52 ;  /* 0x000000e08434723c */ /* 0x084ff00000041834 */
[C---:B------:R-:W-:Y:S08]  /*7680*/  HMMA.16816.F32.BF16 R56, R220.reuse, R224, R56 ;  /* 0x000000e0dc38723c */ /* 0x040ff00000041838 */
[-C--:B------:R-:W-:Y:S01]  /*7690*/  HMMA.16816.F32.BF16 R60, R220, R226.reuse, R60 ;  /* 0x000000e2dc3c723c */ /* 0x080fe2000004183c */
[----:B------:R-:W-:Y:S07]  /*76a0*/  LDSM.16.M88.4 R220, [R246] ;  /* 0x00000000f6dc783b */ /* 0x000fee0000000200 */
[----:B------:R-:W-:Y:S01]  /*76b0*/  HMMA.16816.F32.BF16 R64, R132, R226, R64 ;  /* 0x000000e28440723c */ /* 0x000fe20000041840 */
[----:B------:R-:W2:Y:S07]  /*76c0*/  LDSM.16.M88.4 R132, [R245] ;  /* 0x00000000f584783b */ /* 0x000eae0000000200 */
[-C--:B-1----:R-:W-:Y:S01]  /*76d0*/  HMMA.16816.F32.BF16 R4, R208, R212.reuse, R4 ;  /* 0x000000d4d004723c */ /* 0x082fe20000041804 */
[----:B------:R-:W1:Y:S07]  /*76e0*/  LDSM.16.M88.4 R224, [R247] ;  /* 0x00000000f7e0783b */ /* 0x000e6e0000000200 */
[C---:B---3--:R-:W-:Y:S08]  /*76f0*/  HMMA.16816.F32.BF16 R8, R216.reuse, R212, R8 ;  /* 0x000000d4d808723c */ /* 0x048ff00000041808 */
[-C--:B------:R-:W-:Y:S08]  /*7700*/  HMMA.16816.F32.BF16 R12, R216, R214.reuse, R12 ;  /* 0x000000d6d80c723c */ /* 0x080ff0000004180c */
[C---:B------:R-:W-:Y:S01]  /*7710*/  HMMA.16816.F32.BF16 R16, R208.reuse, R214, R16 ;  /* 0x000000d6d010723c */ /* 0x040fe20000041810 */
[----:B------:R-:W-:Y:S07]  /*7720*/  LDSM.16.M88.4 R212, [R234+0x2000] ;  /* 0x00200000ead4783b */ /* 0x000fee0000000200 */
[-C--:B--2---:R-:W-:Y:S08]  /*7730*/  HMMA.16816.F32.BF16 R20, R208, R132.reuse, R20 ;  /* 0x00000084d014723c */ /* 0x084ff00000041814 */
        /* <DEDUP_REMOVED lines=34> */
[----:B------:R-:W-:Y:S07]  /*7960*/  LDSM.16.M88.4 R220, [R233+0x1000] ;  /* 0x00100000e9dc783b */ /* 0x000fee0000000200 */
[----:B------:R-:W-:Y:S01]  /*7970*/  HMMA.16816.F32.BF16 R64, R132, R226, R64 ;  /* 0x000000e28440723c */ /* 0x000fe20000041840 */
[----:B------:R-:W2:Y:S07]  /*7980*/  LDSM.16.M88.4 R132, [R233+0x800] ;  /* 0x00080000e984783b */ /* 0x000eae0000000200 */
[-C--:B-1----:R-:W-:Y:S01]  /*7990*/  HMMA.16816.F32.BF16 R4, R208, R212.reuse, R4 ;  /* 0x000000d4d004723c */ /* 0x082fe20000041804 */
[----:B------:R-:W1:Y:S01]  /*79a0*/  LDSM.16.M88.4 R224, [R233+0x1800] ;  /* 0x00180000e9e0783b */ /* 0x000e620000000200 */
[----:B------:R-:W-:Y:S06]  /*79b0*/  DEPBAR.LE SB0, 0x0 ;  /* 0x000080000000791a */ /* 0x000fec0000000000 */
[C---:B---3--:R-:W-:Y:S01]  /*79c0*/  HMMA.16816.F32.BF16 R8, R216.reuse, R212, R8 ;  /* 0x000000d4d808723c */ /* 0x048fe20000041808 */
[----:B------:R-:W-:Y:S07]  /*79d0*/  BAR.SYNC.DEFER_BLOCKING 0x0 ;  /* 0x0000000000007b1d */ /* 0x000fee0000010000 */
[-C--:B------:R-:W-:Y:S08]  /*79e0*/  HMMA.16816.F32.BF16 R12, R216, R214.reuse, R12 ;  /* 0x000000d6d80c723c */ /* 0x080ff0000004180c */
[C---:B------:R-:W-:Y:S08]  /*79f0*/  HMMA.16816.F32.BF16 R16, R208.reuse, R214, R16 ;  /* 0x000000d6d010723c */ /* 0x040ff00000041810 */
[-C--:B--2---:R-:W-:Y:S08]  /*7a00*/  HMMA.16816.F32.BF16 R20, R208, R132.reuse, R20 ;  /* 0x00000084d014723c */ /* 0x084ff00000041814 */
        /* <DEDUP_REMOVED lines=11> */
[----:B------:R-:W-:Y:S07]  /*7ac0*/  @!UPT UIADD3 URZ, URZ, URZ, URZ ;  /* 0x0000003f3f3ff290 */ /* 0x000fee000fffe03f */
[----:B------:R-:W-:-:S11]  /*7ad0*/  @!P0 BRA `(.L_x_1242) ;  /* 0x0000063000008947 */ /* 0x000fd60003800000 */
[----:B------:R-:W2:Y:S04]  /*7ae0*/  LDL R3, [R1+0x48] ;  /* 0x0000480001037983 */ /* 0x000ea80000100800 */
[----:B------:R-:W3:Y:S04]  /*7af0*/  LDL.64 R228, [R1+0x40] ;  /* 0x0000400001e47983 */ /* 0x000ee80000100a00 */
[----:B------:R-:W4:Y:S04]  /*7b00*/  LDL R143, [R1+0x58] ;  /* 0x00005800018f7983 */ /* 0x000f280000100800 */
[----:B------:R-:W1:Y:S04]  /*7b10*/  S2R R136, SR_TID.X ;  /* 0x0000000000887919 */ /* 0x000e680000002100 */
[----:B------:R-:W5:Y:S04]  /*7b20*/  LDL.64 R208, [R1+0x38] ;  /* 0x0000380001d07983 */ /* 0x000f680000100a00 */
[----:B------:R-:W4:Y:S04]  /*7b30*/  LDL R142, [R1+0x4c] ;  /* 0x00004c00018e7983 */ /* 0x000f280000100800 */
[----:B------:R-:W5:Y:S04]  /*7b40*/  LDL R134, [R1+0xf4] ;  /* 0x0000f40001867983 */ /* 0x000f680000100800 */
[----:B------:R-:W5:Y:S04]  /*7b50*/  LDL R141, [R1+0x1c] ;  /* 0x00001c00018d7983 */ /* 0x000f680000100800 */
[----:B------:R-:W5:Y:S01]  /*7b60*/  LDL R135, [R1+0xf8] ;  /* 0x0000f80001877983 */ /* 0x000f620000100800 */
[--C-:B-1----:R-:W-:Y:S02]  /*7b70*/  SHF.R.S32.HI R0, RZ, 0x1f, R136.reuse ;  /* 0x0000001fff007819 */ /* 0x102fe40000011488 */
[----:B------:R-:W-:Y:S02]  /*7b80*/  SHF.R.S32.HI R231, RZ, 0x1f, R136 ;  /* 0x0000001fffe77819 */ /* 0x000fe40000011488 */
[-C--:B------:R-:W-:Y:S02]  /*7b90*/  LEA.HI R0, R0, R136.reuse, RZ, 0x3 ;  /* 0x0000008800007211 */ /* 0x080fe400078f18ff */
[----:B------:R-:W-:Y:S02]  /*7ba0*/  LEA.HI R231, R231, R136, RZ, 0x3 ;  /* 0x00000088e7e77211 */ /* 0x000fe400078f18ff */
[----:B------:R-:W-:Y:S02]  /*7bb0*/  LOP3.LUT R0, R0, 0xfffffff8, RZ, 0xc0, !PT ;  /* 0xfffffff800007812 */ /* 0x000fe400078ec0ff */
[----:B------:R-:W-:Y:S03]  /*7bc0*/  SHF.R.S32.HI R231, RZ, 0x3, R231 ;  /* 0x00000003ffe77819 */ /* 0x000fe600000114e7 */
[----:B------:R-:W-:Y:S02]  /*7bd0*/  IMAD.IADD R0, R136, 0x1, -R0 ;  /* 0x0000000188007824 */ /* 0x000fe400078e0a00 */
[----:B------:R-:W5:Y:S02]  /*7be0*/  LDL R136, [R1+0xc] ;  /* 0x00000c0001887983 */ /* 0x000f640000100800 */
        /* <DEDUP_REMOVED lines=8> */
[----:B------:R-:W-:Y:S01]  /*7c70*/  IMAD.MOV.U32 R143, RZ, RZ, RZ ;  /* 0x000000ffff8f7224 */ /* 0x000fe200078e00ff */
[----:B------:R-:W-:Y:S01]  /*7c80*/  @!P1 LEA R132, P0, R3, c[0x0][0x2a0], 0x2 ;  /* 0x0000a80003849a11 */ /* 0x000fe200078010ff */
[----:B------:R-:W-:Y:S01]  /*7c90*/  IMAD.MOV R0, RZ, RZ, -R0 ;  /* 0x000000ffff007224 */ /* 0x000fe200078e0a00 */
[----:B-----5:R-:W-:Y:S03]  /*7ca0*/  SHF.L.U64.HI R134, R141, 0x1, R134 ;  /* 0x000000018d867819 */ /* 0x020fe60000010286 */
[----:B------:R-:W-:Y:S01]  /*7cb0*/  IMAD R210, R0, c[0x0][0x2b8], R2 ;  /* 0x0000ae0000d27a24 */ /* 0x000fe200078e0202 */
[----:B------:R-:W-:Y:S03]  /*7cc0*/  @!P1 LEA.HI.X R133, R3, c[0x0][0x2a4], R133, 0x2, P0 ;  /* 0x0000a90003859a11 */ /* 0x000fe600000f1485 */
[----:B------:R-:W-:Y:S01]  /*7cd0*/  IMAD.WIDE.U32 R2, R210, c[0x0][0x1e0], RZ ;  /* 0x00007800d2027a25 */ /* 0x000fe200078e00ff */
[----:B------:R-:W-:Y:S01]  /*7ce0*/  SHF.R.S32.HI R0, RZ, 0x1f, R210 ;  /* 0x0000001fff007819 */ /* 0x000fe200000114d2 */
[----:B------:R1:W2:Y:S04]  /*7cf0*/  @!P1 LDG.E R143, [R132.64] ;  /* 0x00000008848f9981 */ /* 0x0002a8000c1e1900 */
[----:B------:R-:W-:Y:S01]  /*7d00*/  IMAD R0, R0, c[0x0][0x1e0], RZ ;  /* 0x0000780000007a24 */ /* 0x000fe200078e02ff */
[----:B------:R3:W-:Y:S03]  /*7d10*/  STL [R1+0x8], R210 ;  /* 0x000008d201007387 */ /* 0x0007e60000100800 */
[----:B------:R-:W-:Y:S04]  /*7d20*/  IMAD R0, R210, c[0x0][0x1e4], R0 ;  /* 0x00007900d2007a24 */ /* 0x000fe800078e0200 */
[----:B------:R-:W-:Y:S01]  /*7d30*/  IMAD.IADD R3, R3, 0x1, R0 ;  /* 0x0000000103037824 */ /* 0x000fe200078e0200 */
[C---:B-1----:R-:W-:Y:S01]  /*7d40*/  SHF.L.U64.HI R133, R136.reuse, 0x1, R135 ;  /* 0x0000000188857819 */ /* 0x042fe20000010287 */
[----:B---3--:R-:W-:Y:S02]  /*7d50*/  IMAD.SHL.U32 R210, R141, 0x2, RZ ;  /* 0x000000028dd27824 */ /* 0x008fe400078e00ff */
[----:B------:R-:W-:Y:S01]  /*7d60*/  IMAD.SHL.U32 R141, R136, 0x2, RZ ;  /* 0x00000002888d7824 */ /* 0x000fe200078e00ff */
[----:B--2---:R-:W-:Y:S01]  /*7d70*/  SHF.R.S32.HI R132, RZ, 0x1f, R143 ;  /* 0x0000001fff847819 */ /* 0x004fe2000001148f */
[----:B------:R1:W-:Y:S01]  /*7d80*/  STL [R1], R143 ;  /* 0x0000008f01007387 */ /* 0x0003e20000100800 */
        /* <DEDUP_REMOVED lines=9> */
.L_x_1292:
[----:B------:R-:W-:-:S05]  /*7e20*/  BRA.DIV ~URZ, `(.L_x_1244) ;  /* 0x0000ca527f007947 */ /* 0x000fca000b800000 */
[----:B------:R-:W4:Y:S04]  /*7e30*/  LDL R2, [R1+0xc] ;  /* 0x00000c0001027983 */ /* 0x000f280000100800 */
[----:B------:R-:W5:Y:S04]  /*7e40*/  LDL R142, [R1+0x1c] ;  /* 0x00001c00018e7983 */ /* 0x000f680000100800 */
[----:B------:R-:W1:Y:S04]  /*7e50*/  SHFL.IDX PT, R208, R132, RZ, 0x181f ;  /* 0x00181fff84d07589 */ /* 0x000e6800000e0000 */
[----:B------:R-:W-:Y:S01]  /*7e60*/  SHFL.IDX PT, R136, R0, 0x2, 0x181f ;  /* 0x00581f0000887f89 */ /* 0x000fe200000e0000 */
[----:B----4-:R-:W-:Y:S02]  /*7e70*/  ISETP.GE.AND P2, PT, R2, c[0x0][0x1d4], PT ;  /* 0x0000750002007a0c */ /* 0x010fe40003f46270 */
[CC--:B-1----:R-:W-:Y:S02]  /*7e80*/  IADD3 R2, P0, R208.reuse, R141.reuse, RZ ;  /* 0x0000008dd0027210 */ /* 0x0c2fe40007f1e0ff */
[-C--:B------:R-:W-:Y:S03]  /*7e90*/  IADD3 R208, P5, R208, R210.reuse, RZ ;  /* 0x000000d2d0d07210 */ /* 0x080fe60007fbe0ff */
[C-C-:B---3--:R-:W-:Y:S01]  /*7ea0*/  IMAD.X R3, R135.reuse, 0x1, R133.reuse, P0 ;  /* 0x0000000187037824 */ /* 0x148fe200000e0685 */
[----:B-----5:R-:W-:Y:S01]  /*7eb0*/  ISETP.GE.AND P0, PT, R142, c[0x0][0x1d4], PT ;  /* 0x000075008e007a0c */ /* 0x020fe20003f06270 */
[--C-:B------:R-:W-:Y:S02]  /*7ec0*/  IMAD.X R209, R135, 0x1, R134.reuse, P5 ;  /* 0x0000000187d17824 */ /* 0x100fe400028e0686 */
[----:B------:R-:W-:Y:S04]  /*7ed0*/  SHFL.IDX PT, R135, R132, 0x2, 0x181f ;  /* 0x00581f0084877f89 */ /* 0x000fe800000e0000 */
[----:B------:R1:W-:Y:S06]  /*7ee0*/  LDGSTS.E.BYPASS.LTC128B.128 [R252+0x4100], [R2.64], !P2 ;  /* 0x0410000002fc7fae */ /* 0x0003ec000d101d48 */
[----:B------:R3:W-:Y:S04]  /*7ef0*/  LDGSTS.E.BYPASS.LTC128B.128 [R252+0x6100], [R208.64], !P0 ;  /* 0x06100000d0fc7fae */ /* 0x0007e8000c101d48 */
[----:B-1----:R-:W1:Y:S04]  /*7f00*/  SHFL.IDX PT, R2, R132, 0x1, 0x181f ;  /* 0x00381f0084027f89 */ /* 0x002e6800000e0000 */
[----:B------:R-:W4:Y:S04]  /*7f10*/  SHFL.IDX PT, R3, R0, 0x1, 0x181f ;  /* 0x00381f0000037f89 */ /* 0x000f2800000e0000 */
[----:B--2---:R-:W2:Y:S04]  /*7f20*/  SHFL.IDX PT, R0, R0, 0x3, 0x181f ;  /* 0x00781f0000007f89 */ /* 0x004ea800000e0000 */
[----:B------:R-:W2:Y:S01]  /*7f30*/  SHFL.IDX PT, R132, R132, 0x3, 0x181f ;  /* 0x00781f0084847f89 */ /* 0x000ea200000e0000 */
[CC--:B-1----:R-:W-:Y:S02]  /*7f40*/  IADD3 R142, P6, R2.reuse, R141.reuse, RZ ;  /* 0x0000008d028e7210 */ /* 0x0c2fe40007fde0ff */
[-C--:B------:R-:W-:Y:S03]  /*7f50*/  IADD3 R2, P5, R2, R210.reuse, RZ ;  /* 0x000000d202027210 */ /* 0x080fe60007fbe0ff */
[C-C-:B----4-:R-:W-:Y:S02]  /*7f60*/  IMAD.X R143, R3.reuse, 0x1, R133.reuse, P6 ;  /* 0x00000001038f7824 */ /* 0x150fe400030e0685 */
[--C-:B------:R-:W-:Y:S03]  /*7f70*/  IMAD.X R3, R3, 0x1, R134.reuse, P5 ;  /* 0x0000000103037824 */ /* 0x100fe600028e0686 */
[----:B------:R3:W-:Y:S04]  /*7f80*/  LDGSTS.E.BYPASS.LTC128B.128 [R252+0x4900], [R142.64], !P2 ;  /* 0x049000008efc7fae */ /* 0x0007e8000d101d48 */
[----:B------:R1:W-:Y:S02]  /*7f90*/  LDGSTS.E.BYPASS.LTC128B.128 [R252+0x6900], [R2.64], !P0 ;  /* 0x0690000002fc7fae */ /* 0x0003e4000c101d48 */
[C---:B-1----:R-:W-:Y:S05]  /*7fa0*/  IADD3 R2, P5, R135.reuse, R141, RZ ;  /* 0x0000008d87027210 */ /* 0x042fea0007fbe0ff */
[C---:B------:R-:W-:Y:S05]  /*7fb0*/  IMAD.X R3, R136.reuse, 0x1, R133, P5 ;  /* 0x0000000188037824 */ /* 0x040fea00028e0685 */
[----:B------:R1:W-:Y:S02]  /*7fc0*/  LDGSTS.E.BYPASS.LTC128B.128 [R252+0x5100], [R2.64], !P2 ;  /* 0x0510000002fc7fae */ /* 0x0003e4000d101d48 */
[----:B-1----:R-:W-:Y:S02]  /*7fd0*/  IADD3 R2, P5, R135, R210, RZ ;  /* 0x000000d287027210 */ /* 0x002fe40007fbe0ff */
[----:B------:R-:W-:Y:S03]  /*7fe0*/  SEL R135, RZ, 0x10, P2 ;  /* 0x00000010ff877807 */ /* 0x000fe60001000000 */
[----:B------:R-:W-:Y:S01]  /*7ff0*/  IMAD.X R3, R136, 0x1, R134, P5 ;  /* 0x0000000188037824 */ /* 0x000fe200028e0686 */
[----:B------:R-:W-:Y:S04]  /*8000*/  SEL R136, RZ, 0x10, P0 ;  /* 0x00000010ff887807 */ /* 0x000fe80000000000 */
[----:B------:R3:W-:Y:S03]  /*8010*/  LDGSTS.E.BYPASS.LTC128B.128 [R252+0x7100], [R2.64], !P0 ;  /* 0x0710000002fc7fae */ /* 0x0007e6000c101d48 */
.L_x_1293:
[C---:B--2---:R-:W-:Y:S02]  /*8020*/  ISETP.NE.U32.AND P5, PT, R135.reuse, RZ, PT ;  /* 0x000000ff8700720c */ /* 0x044fe40003fa5070 */
        /* <DEDUP_REMOVED lines=14> */
.L_x_1242:
[----:B------:R-:W-:Y:S05]  /*8110*/  BSYNC B0 ;  /* 0x0000000000007941 */ /* 0x000fea0003800000 */
.L_x_1241:
[----:B------:R-:W2:Y:S01]  /*8120*/  LDL R132, [R1+0x2c] ;  /* 0x00002c0001847983 */ /* 0x000ea20000100800 */
[----:B------:R-:W-:Y:S03]  /*8130*/  MOV R133, 0xffffffc0 ;  /* 0xffffffc000857802 */ /* 0x000fe60000000f00 */
[----:B-1----:R-:W3:Y:S04]  /*8140*/  LDL R3, [R1+0x4] ;  /* 0x0000040001037983 */ /* 0x002ee80000100800 */
[----:B------:R-:W4:Y:S04]  /*8150*/  LDL R2, [R1+0x60] ;  /* 0x0000600001027983 */ /* 0x000f280000100800 */
[----:B------:R-:W0:Y:S01]  /*8160*/  LDGDEPBAR ;  /* 0x00000000000079af */ /* 0x000e220000000000 */
[----:B--2---:R-:W-:Y:S04]  /*8170*/  @P4 IMAD.HI.U32 R0, R132, c[0x0][0x2c8], RZ ;  /* 0x0000b20084004a27 */ /* 0x004fe800078e00ff */
[----:B---3--:R-:W-:Y:S01]  /*8180*/  IMAD R133, R3, R133, 0x1 ;  /* 0x0000000103857424 */ /* 0x008fe200078e0285 */
[----:B------:R-:W-:Y:S02]  /*8190*/  @P4 SHF.R.U32.HI R132, RZ, c[0x0][0x2cc], R0 ;  /* 0x0000b300ff844a19 */ /* 0x000fe40000011600 */
[----:B------:R-:W-:Y:S02]  /*81a0*/  MOV R0, c[0x0][0x2ac] ;  /* 0x0000ab0000007a02 */ /* 0x000fe40000000f00 */
[----:B----4-:R-:W-:Y:S05]  /*81b0*/  IADD3 R133, -R2, R133, RZ ;  /* 0x0000008502857210 */ /* 0x010fea0007ffe1ff */
[----:B------:R-:W-:Y:S05]  /*81c0*/  IMAD R133, R0, c[0x0][0x1d0], R133 ;  /* 0x0000740000857a24 */ /* 0x000fea00078e0285 */
[----:B------:R-:W-:Y:S01]  /*81d0*/  IADD3 R133, R133, -c[0x0][0x168], RZ ;  /* 0x80005a0085857a10 */ /* 0x000fe20007ffe0ff */
[----:B------:R-:W-:-:S05]  /*81e0*/  BRA.DIV ~URZ, `(.L_x_1245) ;  /* 0x0000cc427f007947 */ /* 0x000fca000b800000 */
[----:B------:R1:W2:Y:S02]  /*81f0*/  SHFL.IDX PT, R0, R132, RZ, 0x1c1f ;  /* 0x001c1fff84007589 */ /* 0x0002a400000e0000 */
.L_x_1294:
        /* <DEDUP_REMOVED lines=34> */
[----:B------:R-:W-:Y:S01]  /*8420*/  FMNMX.FTZ R136, R4, R137, !PT ;  /* 0x0000008904887209 */ /* 0x000fe20007810000 */
[----:B------:R-:W2:Y:S03]  /*8430*/  SHFL.IDX PT, R2, R132, 0x1, 0x1c1f ;  /* 0x003c1f0084027f89 */ /* 0x000ea600000e0000 */
[----:B------:R-:W-:Y:S04]  /*8440*/  FMNMX.FTZ R136, R142, R136, !PT ;  /* 0x000000888e887209 */ /* 0x000fe80007810000 */
[----:B------:R-:W-:Y:S01]  /*8450*/  FMNMX.FTZ R136, R5, R136, !PT ;  /* 0x0000008805887209 */ /* 0x000fe20007810000 */
[----:B------:R-:W3:Y:S03]  /*8460*/  SHFL.IDX PT, R0, R132, 0x2, 0x1c1f ;  /* 0x005c1f0084007f89 */ /* 0x000ee600000e0000 */
[----:B------:R-:W-:Y:S04]  /*8470*/  FMNMX.FTZ R136, R141, R136, !PT ;  /* 0x000000888d887209 */ /* 0x000fe80007810000 */
[----:B------:R-:W-:Y:S01]  /*8480*/  FMNMX.FTZ R136, R20, R136, !PT ;  /* 0x0000008814887209 */ /* 0x000fe20007810000 */
[----:B------:R-:W4:Y:S03]  /*8490*/  SHFL.IDX PT, R3, R132, 0x3, 0x1c1f ;  /* 0x007c1f0084037f89 */ /* 0x000f2600000e0000 */
[----:B------:R-:W-:Y:S04]  /*84a0*/  FMNMX.FTZ R136, R21, R136, !PT ;  /* 0x0000008815887209 */ /* 0x000fe80007810000 */
[----:B------:R-:W-:Y:S04]  /*84b0*/  FMNMX.FTZ R136, R32, R136, !PT ;  /* 0x0000008820887209 */ /* 0x000fe80007810000 */
[----:B------:R-:W-:Y:S04]  /*84c0*/  FMNMX.FTZ R136, R33, R136, !PT ;  /* 0x0000008821887209 */ /* 0x000fe80007810000 */
[----:B------:R-:W-:Y:S04]  /*84d0*/  FMNMX.FTZ R136, R36, R136, !PT ;  /* 0x0000008824887209 */ /* 0x000fe80007810000 */
[----:B------:R-:W-:Y:S04]  /*84e0*/  FMNMX.FTZ R136, R37, R136, !PT ;  /* 0x0000008825887209 */ /* 0x000fe80007810000 */
[----:B------:R-:W-:Y:S01]  /*84f0*/  FMNMX.FTZ R136, R48, R136, !PT ;  /* 0x0000008830887209 */ /* 0x000fe20007810000 */
[C---:B--2---:R-:W-:Y:S02]  /*8500*/  IMAD.IADD R2, R133.reuse, 0x1, R2 ;  /* 0x0000000185027824 */ /* 0x044fe400078e0202 */
[----:B---3--:R-:W-:Y:S01]  /*8510*/  IMAD.IADD R0, R133, 0x1, R0 ;  /* 0x0000000185007824 */ /* 0x008fe200078e0200 */
[----:B------:R-:W-:Y:S01]  /*8520*/  FMNMX.FTZ R136, R49, R136, !PT ;  /* 0x0000008831887209 */ /* 0x000fe20007810000 */
[----:B----4-:R-:W-:Y:S01]  /*8530*/  IMAD.IADD R133, R133, 0x1, R3 ;  /* 0x0000000185857824 */ /* 0x010fe200078e0203 */
        /* <DEDUP_REMOVED lines=32> */
[C---:B------:R-:W-:Y:S02]  /*8740*/  ISETP.GT.AND P6, PT, R0.reuse, RZ, PT ;  /* 0x000000ff0000720c */ /* 0x040fe40003fc4270 */
[----:B------:R-:W-:Y:S02]  /*8750*/  ISETP.GT.AND P5, PT, R0, 0x1, PT ;  /* 0x000000010000780c */ /* 0x000fe40003fa4270 */
[C---:B------:R-:W-:Y:S02]  /*8760*/  ISETP.GT.AND P2, PT, R133.reuse, RZ, PT ;  /* 0x000000ff8500720c */ /* 0x040fe40003f44270 */
[----:B------:R-:W-:Y:S02]  /*8770*/  ISETP.GT.AND P0, PT, R133, 0x1, PT ;  /* 0x000000018500780c */ /* 0x000fe40003f04270 */
[----:B------:R-:W-:Y:S02]  /*8780*/  FSEL R16, R8, -INF , P6 ;  /* 0xff80000008107808 */ /* 0x000fe40003000000 */
[----:B------:R-:W-:Y:S02]  /*8790*/  FSEL R9, R9, -INF , P5 ;  /* 0xff80000009097808 */ /* 0x000fe40002800000 */
[----:B------:R-:W-:Y:S02]  /*87a0*/  FSEL R10, R10, -INF , P2 ;  /* 0xff8000000a0a7808 */ /* 0x000fe40001000000 */
[----:B------:R-:W-:Y:S02]  /*87b0*/  FSEL R11, R11, -INF , P0 ;  /* 0xff8000000b0b7808 */ /* 0x000fe40000000000 */
[C---:B------:R-:W-:Y:S02]  /*87c0*/  ISETP.GT.AND P6, PT, R0.reuse, 0x8, PT ;  /* 0x000000080000780c */ /* 0x040fe40003fc4270 */
[----:B------:R-:W-:Y:S02]  /*87d0*/  ISETP.GT.AND P5, PT, R0, 0x9, PT ;  /* 0x000000090000780c */ /* 0x000fe40003fa4270 */
[C---:B------:R-:W-:Y:S02]  /*87e0*/  ISETP.GT.AND P2, PT, R133.reuse, 0x8, PT ;  /* 0x000000088500780c */ /* 0x040fe40003f44270 */
        /* <DEDUP_REMOVED lines=9> */
[----:B------:R-:W-:Y:S02]  /*8880*/  FMNMX.FTZ R136, R52, R136, !PT ;  /* 0x0000008834887209 */ /* 0x000fe40007810000 */
        /* <DEDUP_REMOVED lines=37> */
[----:B------:R-:W-:Y:S01]  /*8ae0*/  FMNMX.FTZ R135, R18, R135, !PT ;  /* 0x0000008712877209 */ /* 0x000fe20007810000 */
[----:B------:R-:W2:Y:S01]  /*8af0*/  SHFL.BFLY PT, R0, R136, 0x2, 0x1f ;  /* 0x0c401f0088007f89 */ /* 0x000ea200000e0000 */
        /* <DEDUP_REMOVED lines=12> */
[----:B--2---:R-:W-:Y:S02]  /*8bc0*/  FMNMX.FTZ R136, R0, R136, !PT ;  /* 0x0000008800887209 */ /* 0x004fe40007810000 */
[----:B------:R-:W-:Y:S02]  /*8bd0*/  FMNMX.FTZ R135, R39, R135, !PT ;  /* 0x0000008727877209 */ /* 0x000fe40007810000 */
        /* <DEDUP_REMOVED lines=11> */
[----:B------:R-:W-:Y:S02]  /*8c90*/  FSEL R56, R56, -INF , P6 ;  /* 0xff80000038387808 */ /* 0x000fe40003000000 */
[----:B------:R-:W-:Y:S02]  /*8ca0*/  FMNMX.FTZ R135, R67, R135, !PT ;  /* 0x0000008743877209 */ /* 0x000fe40007810000 */
[----:B------:R-:W-:Y:S02]  /*8cb0*/  FMNMX.FTZ R134, R45, R134, !PT ;  /* 0x000000862d867209 */ /* 0x000fe40007810000 */
[----:B--2---:R-:W-:Y:S02]  /*8cc0*/  FMNMX.FTZ R136, R136, R0, !PT ;  /* 0x0000000088887209 */ /* 0x004fe40007810000 */
[----:B------:R-:W-:Y:S01]  /*8cd0*/  FSEL R57, R57, -INF , P5 ;  /* 0xff80000039397808 */ /* 0x000fe20002800000 */
[----:B------:R-:W2:Y:S01]  /*8ce0*/  SHFL.BFLY PT, R0, R135, 0x2, 0x1f ;  /* 0x0c401f0087007f89 */ /* 0x000ea200000e0000 */
[----:B------:R-:W-:Y:S02]  /*8cf0*/  FMNMX.FTZ R134, R56, R134, !PT ;  /* 0x0000008638867209 */ /* 0x000fe40007810000 */
[----:B------:R-:W-:Y:S02]  /*8d00*/  FSEL R60, R60, -INF , P2 ;  /* 0xff8000003c3c7808 */ /* 0x000fe40001000000 */
[----:B------:R-:W-:Y:S02]  /*8d10*/  FMNMX.FTZ R134, R57, R134, !PT ;  /* 0x0000008639867209 */ /* 0x000fe40007810000 */
[----:B------:R-:W-:Y:S02]  /*8d20*/  FSEL R61, R61, -INF , P0 ;  /* 0xff8000003d3d7808 */ /* 0x000fe40000000000 */
[----:B------:R-:W-:Y:S02]  /*8d30*/  FMNMX.FTZ R134, R60, R134, !PT ;  /* 0x000000863c867209 */ /* 0x000fe40007810000 */
[----:B------:R-:W-:Y:S02]  /*8d40*/  ISETP.GT.AND P6, PT, R133, 0x30, PT ;  /* 0x000000308500780c */ /* 0x000fe40003fc4270 */
[----:B------:R-:W-:Y:S02]  /*8d50*/  FMNMX.FTZ R134, R61, R134, !PT ;  /* 0x000000863d867209 */ /* 0x000fe40007810000 */
[C---:B------:R-:W-:Y:S02]  /*8d60*/  ISETP.GT.AND P5, PT, R133.reuse, 0x31, PT ;  /* 0x000000318500780c */ /* 0x040fe40003fa4270 */
[----:B------:R-:W-:Y:S02]  /*8d70*/  FSEL R58, R58, -INF , P6 ;  /* 0xff8000003a3a7808 */ /* 0x000fe40003000000 */
[----:B------:R-:W-:Y:S02]  /*8d80*/  ISETP.GT.AND P2, PT, R133, 0x38, PT ;  /* 0x000000388500780c */ /* 0x000fe40003f44270 */
[----:B------:R-:W-:Y:S02]  /*8d90*/  FSEL R59, R59, -INF , P5 ;  /* 0xff8000003b3b7808 */ /* 0x000fe40002800000 */
[----:B------:R-:W-:Y:S02]  /*8da0*/  ISETP.GT.AND P0, PT, R133, 0x39, PT ;  /* 0x000000398500780c */ /* 0x000fe40003f04270 */
[----:B--2---:R-:W-:Y:S02]  /*8db0*/  FMNMX.FTZ R135, R135, R0, !PT ;  /* 0x0000000087877209 */ /* 0x004fe40007810000 */
[----:B------:R-:W-:Y:S02]  /*8dc0*/  FSEL R62, R62, -INF , P2 ;  /* 0xff8000003e3e7808 */ /* 0x000fe40001000000 */
[----:B------:R-:W-:Y:S01]  /*8dd0*/  FSEL R63, R63, -INF , P0 ;  /* 0xff8000003f3f7808 */ /* 0x000fe20000000000 */
[----:B------:R-:W2:Y:S02]  /*8de0*/  SHFL.BFLY PT, R0, R135, 0x1, 0x1f ;  /* 0x0c201f0087007f89 */ /* 0x000ea400000e0000 */
[----:B--2---:R-:W-:Y:S06]  /*8df0*/  FMNMX.FTZ R135, R135, R0, !PT ;  /* 0x0000000087877209 */ /* 0x004fec0007810000 */
        /* <DEDUP_REMOVED lines=23> */
.L_x_1295:
[----:B------:R-:W3:Y:S01]  /*8f70*/  LDL.LU R7, [R1+0x18] ;  /* 0x0000180001077983 */ /* 0x000ee20000300800 */
[C---:B------:R-:W-:Y:S01]  /*8f80*/  FSETP.NEU.FTZ.AND P0, PT, R136.reuse, -INF , PT ;  /* 0xff8000008800780b */ /* 0x040fe20003f1d000 */
[----:B------:R-:W-:Y:S01]  /*8f90*/  FMUL.FTZ R2, R136, c[0x0][0x2d0] ;  /* 0x0000b40088027a20 */ /* 0x000fe20000410000 */
[----:B--2---:R-:W-:Y:S01]  /*8fa0*/  FMNMX.FTZ R133, R0, R132, !PT ;  /* 0x0000008400857209 */ /* 0x004fe20007810000 */
[----:B------:R-:W2:Y:S01]  /*8fb0*/  LDL.LU R210, [R1+0x14] ;  /* 0x0000140001d27983 */ /* 0x000ea20000300800 */
[----:B------:R-:W-:Y:S01]  /*8fc0*/  FSEL R0, R136, RZ, P0 ;  /* 0x000000ff88007208 */ /* 0x000fe20000000000 */
[----:B------:R-:W-:Y:S01]  /*8fd0*/  WARPSYNC 0xffffffff ;  /* 0xffffffff00007948 */ /* 0x000fe20003800000 */
[----:B------:R-:W-:Y:S02]  /*8fe0*/  FSEL R2, R2, RZ, P0 ;  /* 0x000000ff02027208 */ /* 0x000fe40000000000 */
[----:B------:R-:W-:Y:S01]  /*8ff0*/  FSETP.NEU.FTZ.AND P0, PT, R135, -INF , PT ;  /* 0xff8000008700780b */ /* 0x000fe20003f1d000 */
[----:B------:R-:W-:Y:S02]  /*9000*/  FADD.FTZ R0, -R0, R137 ;  /* 0x0000008900007221 */ /* 0x000fe40000010100 */
[--C-:B------:R-:W-:Y:S02]  /*9010*/  FFMA.FTZ R3, R4, c[0x0][0x2d0], -R2.reuse ;  /* 0x0000b40004037a23 */ /* 0x100fe40000010802 */
[----:B------:R-:W-:Y:S02]  /*9020*/  FMUL.FTZ R0, R0, c[0x0][0x2d0] ;  /* 0x0000b40000007a20 */ /* 0x000fe40000410000 */
[--C-:B------:R-:W-:Y:S02]  /*9030*/  FFMA.FTZ R4, R142, c[0x0][0x2d0], -R2.reuse ;  /* 0x0000b4008e047a23 */ /* 0x100fe40000010802 */
[----:B-1----:R-:W-:Y:S01]  /*9040*/  MUFU.EX2 R132, R0 ;  /* 0x0000000000847308 */ /* 0x002fe20000000800 */
        /* <DEDUP_REMOVED lines=14> */
[--C-:B------:R-:W-:Y:S01]  /*9130*/  FFMA.FTZ R141, R65, c[0x0][0x2d0], -R2.reuse ;  /* 0x0000b400418d7a23 */ /* 0x100fe20000010802 */
[----:B------:R-:W-:Y:S01]  /*9140*/  MOV R65, R212 ;  /* 0x000000d400417202 */ /* 0x000fe20000000f00 */
[----:B------:R-:W-:Y:S02]  /*9150*/  FFMA.FTZ R215, R64, c[0x0][0x2d0], -R2 ;  /* 0x0000b40040d77a23 */ /* 0x000fe40000010802 */
[----:B------:R-:W-:Y:S01]  /*9160*/  FMUL.FTZ R2, R135, c[0x0][0x2d0] ;  /* 0x0000b40087027a20 */ /* 0x000fe20000410000 */
[----:B------:R-:W-:Y:S04]  /*9170*/  MUFU.EX2 R8, R8 ;  /* 0x0000000800087308 */ /* 0x000fe80000000800 */
[----:B------:R-:W-:Y:S05]  /*9180*/  FSEL R2, R2, RZ, P0 ;  /* 0x000000ff02027208 */ /* 0x000fea0000000000 */
        /* <DEDUP_REMOVED lines=14> */
[--C-:B------:R-:W-:Y:S01]  /*9270*/  FFMA.FTZ R64, R55, c[0x0][0x2d0], -R2.reuse ;  /* 0x0000b40037407a23 */ /* 0x100fe20000010802 */
[----:B-1----:R-:W-:Y:S01]  /*9280*/  F2FP.BF16.PACK_AB R208, R4, R3 ;  /* 0x0000000304d0723e */ /* 0x002fe200000010ff */
        /* <DEDUP_REMOVED lines=16> */
[----:B---3--:R-:W-:Y:S02]  /*9390*/  FFMA.FTZ R0, R132, R7, R3 ;  /* 0x0000000784007223 */ /* 0x008fe40000010003 */
[----:B------:R-:W-:Y:S02]  /*93a0*/  FFMA.FTZ R3, R6, c[0x0][0x2d0], -R2 ;  /* 0x0000b40006037a23 */ /* 0x000fe40000010802 */
[----:B------:R-:W-:Y:S01]  /*93b0*/  FADD.FTZ R7, R4, R0 ;  /* 0x0000000004077221 */ /* 0x000fe20000010000 */
[----:B------:R-:W-:Y:S01]  /*93c0*/  FSEL R0, R135, RZ, P0 ;  /* 0x000000ff87007208 */ /* 0x000fe20000000000 */
[--C-:B------:R-:W-:Y:S01]  /*93d0*/  FFMA.FTZ R4, R17, c[0x0][0x2d0], -R2.reuse ;  /* 0x0000b40011047a23 */ /* 0x100fe20000010802 */
[----:B------:R-:W-:Y:S01]  /*93e0*/  MUFU.EX2 R209, R3 ;  /* 0x0000000300d17308 */ /* 0x000fe20000000800 */
[----:B------:R-:W-:Y:S01]  /*93f0*/  FSETP.NEU.FTZ.AND P0, PT, R134, -INF , PT ;  /* 0xff8000008600780b */ /* 0x000fe20003f1d000 */
[----:B------:R-:W-:Y:S02]  /*9400*/  FFMA.FTZ R6, R18, c[0x0][0x2d0], -R2 ;  /* 0x0000b40012067a23 */ /* 0x000fe40000010802 */
[----:B------:R-:W-:Y:S02]  /*9410*/  FADD.FTZ R0, -R0, R138 ;  /* 0x0000008a00007221 */ /* 0x000fe40000010100 */
[----:B------:R-:W-:Y:S02]  /*9420*/  FFMA.FTZ R138, R66, c[0x0][0x2d0], -R2 ;  /* 0x0000b400428a7a23 */ /* 0x000fe40000010802 */
[----:B------:R-:W-:Y:S02]  /*9430*/  FMUL.FTZ R0, R0, c[0x0][0x2d0] ;  /* 0x0000b40000007a20 */ /* 0x000fe40000410000 */
[----:B------:R-:W-:Y:S01]  /*9440*/  MUFU.EX2 R4, R4 ;  /* 0x0000000400047308 */ /* 0x000fe20000000800 */
[----:B------:R-:W-:Y:S05]  /*9450*/  FMUL.FTZ R2, R134, c[0x0][0x2d0] ;  /* 0x0000b40086027a20 */ /* 0x000fea0000410000 */
[----:B------:R-:W-:Y:S04]  /*9460*/  FSEL R2, R2, RZ, P0 ;  /* 0x000000ff02027208 */ /* 0x000fe80000000000 */
[----:B------:R-:W2:Y:S01]  /*9470*/  MUFU.EX2 R3, R0 ;  /* 0x0000000000037308 */ /* 0x000ea20000000800 */
[--C-:B------:R-:W-:Y:S02]  /*9480*/  FFMA.FTZ R32, R12, c[0x0][0x2d0], -R2.reuse ;  /* 0x0000b4000c207a23 */ /* 0x100fe40000010802 */
[--C-:B------:R-:W-:Y:S01]  /*9490*/  FFMA.FTZ R54, R57, c[0x0][0x2d0], -R2.reuse ;  /* 0x0000b40039367a23 */ /* 0x100fe20000010802 */
[----:B------:R-:W3:Y:S01]  /*94a0*/  LDL.LU R12, [R1+0x20] ;  /* 0x00002000010c7983 */ /* 0x000ee20000300800 */
        /* <DEDUP_REMOVED lines=12> */
[----:B--2---:R-:W-:Y:S01]  /*9570*/  FFMA.FTZ R0, R3, R210, R209 ;  /* 0x000000d203007223 */ /* 0x004fe200000100d1 */
[C---:B------:R-:W-:Y:S01]  /*9580*/  F2FP.BF16.PACK_AB R209, R4.reuse, R209 ;  /* 0x000000d104d1723e */ /* 0x040fe200000010ff */
[----:B------:R-:W-:Y:S02]  /*9590*/  FFMA.FTZ R51, R45, c[0x0][0x2d0], -R2 ;  /* 0x0000b4002d337a23 */ /* 0x000fe40000010802 */
[----:B------:R-:W-:Y:S01]  /*95a0*/  FADD.FTZ R33, R4, R0 ;  /* 0x0000000004217221 */ /* 0x000fe20000010000 */
[----:B------:R-:W-:Y:S01]  /*95b0*/  FSEL R0, R134, RZ, P0 ;  /* 0x000000ff86007208 */ /* 0x000fe20000000000 */
[--C-:B------:R-:W-:Y:S01]  /*95c0*/  FFMA.FTZ R4, R16, c[0x0][0x2d0], -R2.reuse ;  /* 0x0000b40010047a23 */ /* 0x100fe20000010802 */
[----:B------:R1:W-:Y:S01]  /*95d0*/  MUFU.EX2 R210, R5 ;  /* 0x0000000500d27308 */ /* 0x0003e20000000800 */
[----:B------:R-:W-:Y:S01]  /*95e0*/  FSETP.NEU.FTZ.AND P0, PT, R133, -INF , PT ;  /* 0xff8000008500780b */ /* 0x000fe20003f1d000 */
[--C-:B------:R-:W-:Y:S02]  /*95f0*/  FFMA.FTZ R60, R60, c[0x0][0x2d0], -R2.reuse ;  /* 0x0000b4003c3c7a23 */ /* 0x100fe40000010802 */
[----:B------:R-:W-:Y:S01]  /*9600*/  FADD.FTZ R0, -R0, R139 ;  /* 0x0000008b00007221 */ /* 0x000fe20000010100 */
[----:B------:R-:W-:Y:S01]  /*9610*/  MOV R139, R214 ;  /* 0x000000d6008b7202 */ /* 0x000fe20000000f00 */
[C---:B------:R-:W-:Y:S02]  /*9620*/  FMUL.FTZ R70, R3.reuse, R70 ;  /* 0x0000004603467220 */ /* 0x040fe40000410000 */
[----:B------:R-:W-:Y:S02]  /*9630*/  FMUL.FTZ R0, R0, c[0x0][0x2d0] ;  /* 0x0000b40000007a20 */ /* 0x000fe40000410000 */
[----:B------:R2:W-:Y:S01]  /*9640*/  MUFU.EX2 R21, R4 ;  /* 0x0000000400157308 */ /* 0x0005e20000000800 */
[C---:B------:R-:W-:Y:S02]  /*9650*/  FMUL.FTZ R71, R3.reuse, R71 ;  /* 0x0000004703477220 */ /* 0x040fe40000410000 */
[C---:B------:R-:W-:Y:S02]  /*9660*/  FMUL.FTZ R82, R3.reuse, R82 ;  /* 0x0000005203527220 */ /* 0x040fe40000410000 */
[C---:B------:R-:W-:Y:S02]  /*9670*/  FMUL.FTZ R83, R3.reuse, R83 ;  /* 0x0000005303537220 */ /* 0x040fe40000410000 */
[C---:B------:R-:W-:Y:S02]  /*9680*/  FMUL.FTZ R86, R3.reuse, R86 ;  /* 0x0000005603567220 */ /* 0x040fe40000410000 */
[C---:B------:R-:W-:Y:S01]  /*9690*/  FMUL.FTZ R87, R3.reuse, R87 ;  /* 0x0000005703577220 */ /* 0x040fe20000410000 */
[----:B------:R-:W4:Y:S01]  /*96a0*/  MUFU.EX2 R0, R0 ;  /* 0x0000000000007308 */ /* 0x000f220000000800 */
[C---:B------:R-:W-:Y:S02]  /*96b0*/  FMUL.FTZ R98, R3.reuse, R98 ;  /* 0x0000006203627220 */ /* 0x040fe40000410000 */
[----:B------:R-:W-:Y:S02]  /*96c0*/  FMUL.FTZ R99, R3, R99 ;  /* 0x0000006303637220 */ /* 0x000fe40000410000 */
[----:B-1----:R-:W-:Y:S01]  /*96d0*/  FFMA.FTZ R5, R9, c[0x0][0x2d0], -R2 ;  /* 0x0000b40009057a23 */ /* 0x002fe20000010802 */
[----:B------:R-:W-:Y:S01]  /*96e0*/  FSEL R2, R133, RZ, P0 ;  /* 0x000000ff85027208 */ /* 0x000fe20000000000 */
[C---:B------:R-:W-:Y:S01]  /*96f0*/  FMUL.FTZ R102, R3.reuse, R102 ;  /* 0x0000006603667220 */ /* 0x040fe20000410000 */
[----:B------:R-:W-:Y:S01]  /*9700*/  MOV R9, R215 ;  /* 0x000000d700097202 */ /* 0x000fe20000000f00 */
[C---:B------:R-:W-:Y:S01]  /*9710*/  FMUL.FTZ R103, R3.reuse, R103 ;  /* 0x0000006703677220 */ /* 0x040fe20000410000 */
[----:B------:R1:W5:Y:S01]  /*9720*/  MUFU.EX2 R20, R5 ;  /* 0x0000000500147308 */ /* 0x0003620000000800 */
[----:B------:R-:W-:Y:S01]  /*9730*/  FADD.FTZ R2, -R2, R140 ;  /* 0x0000008c02027221 */ /* 0x000fe20000010100 */
[----:B------:R-:W-:Y:S01]  /*9740*/  MOV R140, R9 ;  /* 0x00000009008c7202 */ /* 0x000fe20000000f00 */
[----:B------:R-:W-:Y:S02]  /*9750*/  FMUL.FTZ R114, R3, R114 ;  /* 0x0000007203727220 */ /* 0x000fe40000410000 */
[----:B--2---:R-:W-:Y:S02]  /*9760*/  FMUL.FTZ R4, R133, c[0x0][0x2d0] ;  /* 0x0000b40085047a20 */ /* 0x004fe40000410000 */
[----:B------:R-:W-:Y:S02]  /*9770*/  FMUL.FTZ R2, R2, c[0x0][0x2d0] ;  /* 0x0000b40002027a20 */ /* 0x000fe40000410000 */
[C---:B------:R-:W-:Y:S01]  /*9780*/  FMUL.FTZ R115, R3.reuse, R115 ;  /* 0x0000007303737220 */ /* 0x040fe20000410000 */
[----:B------:R-:W-:Y:S01]  /*9790*/  FSEL R4, R4, RZ, P0 ;  /* 0x000000ff04047208 */ /* 0x000fe20000000000 */
[----:B------:R-:W-:Y:S02]  /*97a0*/  FMUL.FTZ R118, R3, R118 ;  /* 0x0000007603767220 */ /* 0x000fe40000410000 */
[----:B------:R-:W-:Y:S01]  /*97b0*/  MUFU.EX2 R2, R2 ;  /* 0x0000000200027308 */ /* 0x000fe20000000800 */
[----:B----4-:R-:W-:Y:S02]  /*97c0*/  FMUL.FTZ R9, R0, R173 ;  /* 0x000000ad00097220 */ /* 0x010fe40000410000 */
[----:B------:R-:W2:Y:S01]  /*97d0*/  LDL.LU R173, [R1+0x24] ;  /* 0x0000240001ad7983 */ /* 0x000ea20000300800 */
[--C-:B------:R-:W-:Y:S02]  /*97e0*/  FFMA.FTZ R10, R10, c[0x0][0x2d0], -R4.reuse ;  /* 0x0000b4000a0a7a23 */ /* 0x100fe40000010804 */
[--C-:B------:R-:W-:Y:S02]  /*97f0*/  FFMA.FTZ R46, R46, c[0x0][0x2d0], -R4.reuse ;  /* 0x0000b4002e2e7a23 */ /* 0x100fe40000010804 */
[--C-:B------:R-:W-:Y:S02]  /*9800*/  FFMA.FTZ R22, R43, c[0x0][0x2d0], -R4.reuse ;  /* 0x0000b4002b167a23 */ /* 0x100fe40000010804 */
[--C-:B------:R-:W-:Y:S02]  /*9810*/  FFMA.FTZ R23, R62, c[0x0][0x2d0], -R4.reuse ;  /* 0x0000b4003e177a23 */ /* 0x100fe40000010804 */
[----:B-1----:R-:W-:Y:S01]  /*9820*/  FADD.FTZ R5, R210, R7 ;  /* 0x00000007d2057221 */ /* 0x002fe20000010000 */
[----:B------:R-:W-:Y:S01]  /*9830*/  F2FP.BF16.PACK_AB R210, R8, R210 ;  /* 0x000000d208d2723e */ /* 0x000fe200000010ff */
[--C-:B------:R-:W-:Y:S01]  /*9840*/  FFMA.FTZ R214, R30, c[0x0][0x2d0], -R4.reuse ;  /* 0x0000b4001ed67a23 */ /* 0x100fe20000010804 */
[----:B------:R-:W-:Y:S01]  /*9850*/  MOV R7, R60 ;  /* 0x0000003c00077202 */ /* 0x000fe20000000f00 */
[----:B------:R-:W-:Y:S01]  /*9860*/  FADD.FTZ R212, R8, R5 ;  /* 0x0000000508d47221 */ /* 0x000fe20000010000 */
[----:B------:R-:W-:Y:S01]  /*9870*/  MOV R5, R55 ;  /* 0x0000003700057202 */ /* 0x000fe20000000f00 */
[--C-:B------:R-:W-:Y:S01]  /*9880*/  FFMA.FTZ R213, R31, c[0x0][0x2d0], -R4.reuse ;  /* 0x0000b4001fd57a23 */ /* 0x100fe20000010804 */
[----:B------:R-:W-:Y:S01]  /*9890*/  MOV R55, R141 ;  /* 0x0000008d00377202 */ /* 0x000fe20000000f00 */
        /* <DEDUP_REMOVED lines=11> */
[----:B------:R-:W-:Y:S02]  /*9950*/  FFMA.FTZ R67, R63, c[0x0][0x2d0], -R4 ;  /* 0x0000b4003f437a23 */ /* 0x000fe40000010804 */
[C---:B------:R-:W-:Y:S01]  /*9960*/  FMUL.FTZ R8, R0.reuse, R172 ;  /* 0x000000ac00087220 */ /* 0x040fe20000410000 */
[----:B------:R-:W-:Y:S01]  /*9970*/  MOV R172, R46 ;  /* 0x0000002e00ac7202 */ /* 0x000fe20000000f00 */
[C---:B------:R-:W-:Y:S01]  /*9980*/  FMUL.FTZ R13, R0.reuse, R169 ;  /* 0x000000a9000d7220 */ /* 0x040fe20000410000 */
[----:B------:R-:W-:Y:S01]  /*9990*/  MOV R169, R50 ;  /* 0x0000003200a97202 */ /* 0x000fe20000000f00 */
[C---:B------:R-:W-:Y:S01]  /*99a0*/  FMUL.FTZ R24, R0.reuse, R164 ;  /* 0x000000a400187220 */ /* 0x040fe20000410000 */
[----:B------:R-:W-:Y:S01]  /*99b0*/  MOV R50, R65 ;  /* 0x0000004100327202 */ /* 0x000fe20000000f00 */
[C---:B------:R-:W-:Y:S01]  /*99c0*/  FMUL.FTZ R25, R0.reuse, R165 ;  /* 0x000000a500197220 */ /* 0x040fe20000410000 */
[----:B------:R-:W-:Y:S01]  /*99d0*/  MUFU.EX2 R164, R19 ;  /* 0x0000001300a47308 */ /* 0x000fe20000000800 */
[C---:B------:R-:W-:Y:S01]  /*99e0*/  FMUL.FTZ R28, R0.reuse, R160 ;  /* 0x000000a0001c7220 */ /* 0x040fe20000410000 */
[----:B------:R-:W-:Y:S01]  /*99f0*/  MOV R165, R7 ;  /* 0x0000000700a57202 */ /* 0x000fe20000000f00 */
[C---:B------:R-:W-:Y:S01]  /*9a00*/  FMUL.FTZ R29, R0.reuse, R161 ;  /* 0x000000a1001d7220 */ /* 0x040fe20000410000 */
[----:B------:R-:W-:Y:S01]  /*9a10*/  MOV R65, R211 ;  /* 0x000000d300417202 */ /* 0x000fe20000000f00 */
[C---:B------:R-:W-:Y:S02]  /*9a20*/  FMUL.FTZ R40, R0.reuse, R156 ;  /* 0x0000009c00287220 */ /* 0x040fe40000410000 */
[C---:B------:R-:W-:Y:S02]  /*9a30*/  FMUL.FTZ R41, R0.reuse, R157 ;  /* 0x0000009d00297220 */ /* 0x040fe40000410000 */
[C---:B------:R-:W-:Y:S01]  /*9a40*/  FMUL.FTZ R44, R0.reuse, R152 ;  /* 0x00000098002c7220 */ /* 0x040fe20000410000 */
[----:B------:R-:W1:Y:S01]  /*9a50*/  MUFU.EX2 R161, R32 ;  /* 0x0000002000a17308 */ /* 0x000e620000000800 */
[C---:B------:R-:W-:Y:S01]  /*9a60*/  FMUL.FTZ R45, R0.reuse, R153 ;  /* 0x00000099002d7220 */ /* 0x040fe20000410000 */
[----:B------:R-:W-:Y:S01]  /*9a70*/  MOV R153, R140 ;  /* 0x0000008c00997202 */ /* 0x000fe20000000f00 */
[----:B------:R-:W-:Y:S01]  /*9a80*/  FMUL.FTZ R56, R0, R148 ;  /* 0x0000009400387220 */ /* 0x000fe20000410000 */
[----:B-----5:R-:W-:Y:S01]  /*9a90*/  F2FP.BF16.PACK_AB R140, R20, R21 ;  /* 0x00000015148c723e */ /* 0x020fe200000010ff */
[C---:B------:R-:W-:Y:S01]  /*9aa0*/  FMUL.FTZ R57, R0.reuse, R149 ;  /* 0x0000009500397220 */ /* 0x040fe20000410000 */
[----:B------:R-:W-:Y:S01]  /*9ab0*/  MOV R152, R38 ;  /* 0x0000002600987202 */ /* 0x000fe20000000f00 */
[C---:B------:R-:W-:Y:S01]  /*9ac0*/  FMUL.FTZ R60, R0.reuse, R144 ;  /* 0x00000090003c7220 */ /* 0x040fe20000410000 */
[----:B------:R-:W-:Y:S01]  /*9ad0*/  MOV R149, R39 ;  /* 0x0000002700957202 */ /* 0x000fe20000000f00 */
[C---:B------:R-:W-:Y:S01]  /*9ae0*/  FMUL.FTZ R61, R0.reuse, R145 ;  /* 0x00000091003d7220 */ /* 0x040fe20000410000 */
[----:B------:R4:W-:Y:S01]  /*9af0*/  MUFU.EX2 R160, R17 ;  /* 0x0000001100a07308 */ /* 0x0009e20000000800 */
[C---:B------:R-:W-:Y:S01]  /*9b00*/  FMUL.FTZ R72, R0.reuse, R72 ;  /* 0x0000004800487220 */ /* 0x040fe20000410000 */
[----:B------:R-:W-:Y:S01]  /*9b10*/  MOV R145, R37 ;  /* 0x0000002500917202 */ /* 0x000fe20000000f00 */
        /* <DEDUP_REMOVED lines=10> */
[----:B------:R-:W-:Y:S01]  /*9bc0*/  FMUL.FTZ R92, R0, R92 ;  /* 0x0000005c005c7220 */ /* 0x000fe20000410000 */
        /* <DEDUP_REMOVED lines=11> */
[C---:B------:R-:W-:Y:S02]  /*9c80*/  FMUL.FTZ R30, R2.reuse, R162 ;  /* 0x000000a2021e7220 */ /* 0x040fe40000410000 */
[----:B------:R1:W5:Y:S01]  /*9c90*/  MUFU.EX2 R162, R36 ;  /* 0x0000002400a27308 */ /* 0x0003620000000800 */
[C---:B------:R-:W-:Y:S02]  /*9ca0*/  FMUL.FTZ R31, R2.reuse, R163 ;  /* 0x000000a3021f7220 */ /* 0x040fe40000410000 */
[----:B------:R-:W-:Y:S02]  /*9cb0*/  FMUL.FTZ R43, R2, R159 ;  /* 0x0000009f022b7220 */ /* 0x000fe40000410000 */
[----:B------:R-:W-:Y:S02]  /*9cc0*/  FADD.FTZ R157, R6, R33 ;  /* 0x00000021069d7221 */ /* 0x000fe40000010000 */
[C---:B------:R-:W-:Y:S02]  /*9cd0*/  FMUL.FTZ R7, R3.reuse, R179 ;  /* 0x000000b303077220 */ /* 0x040fe40000410000 */
[C---:B------:R-:W-:Y:S01]  /*9ce0*/  FMUL.FTZ R10, R2.reuse, R174 ;  /* 0x000000ae020a7220 */ /* 0x040fe20000410000 */
[----:B------:R5:W-:Y:S01]  /*9cf0*/  MUFU.EX2 R159, R18 ;  /* 0x00000012009f7308 */ /* 0x000be20000000800 */
[C---:B------:R-:W-:Y:S01]  /*9d00*/  FMUL.FTZ R11, R2.reuse, R175 ;  /* 0x000000af020b7220 */ /* 0x040fe20000410000 */
[----:B------:R-:W-:Y:S01]  /*9d10*/  MOV R174, R145 ;  /* 0x0000009100ae7202 */ /* 0x000fe20000000f00 */
[C---:B------:R-:W-:Y:S01]  /*9d20*/  FMUL.FTZ R14, R2.reuse, R170 ;  /* 0x000000aa020e7220 */ /* 0x040fe20000410000 */
[----:B------:R-:W-:Y:S01]  /*9d30*/  MOV R145, R54 ;  /* 0x0000003600917202 */ /* 0x000fe20000000f00 */
[----:B------:R-:W-:Y:S01]  /*9d40*/  FMUL.FTZ R15, R2, R171 ;  /* 0x000000ab020f7220 */ /* 0x000fe20000410000 */
[----:B------:R-:W-:Y:S01]  /*9d50*/  MOV R171, R148 ;  /* 0x0000009400ab7202 */ /* 0x000fe20000000f00 */
[----:B----4-:R-:W-:Y:S01]  /*9d60*/  FMUL.FTZ R17, R132, R181 ;  /* 0x000000b584117220 */ /* 0x010fe20000410000 */
[----:B------:R-:W-:Y:S01]  /*9d70*/  MOV R148, R52 ;  /* 0x0000003400947202 */ /* 0x000fe20000000f00 */
[C---:B------:R-:W-:Y:S01]  /*9d80*/  FMUL.FTZ R19, R3.reuse, R183 ;  /* 0x000000b703137220 */ /* 0x040fe20000410000 */
[----:B------:R4:W4:Y:S01]  /*9d90*/  MUFU.EX2 R163, R16 ;  /* 0x0000001000a37308 */ /* 0x0009220000000800 */
[----:B------:R-:W-:Y:S01]  /*9da0*/  MOV R175, R165 ;  /* 0x000000a500af7202 */ /* 0x000fe20000000f00 */
[----:B------:R-:W-:Y:S01]  /*9db0*/  FMUL.FTZ R26, R2, R166 ;  /* 0x000000a6021a7220 */ /* 0x000fe20000410000 */
[----:B------:R-:W-:Y:S01]  /*9dc0*/  MOV R170, R153 ;  /* 0x0000009900aa7202 */ /* 0x000fe20000000f00 */
[----:B-1----:R-:W-:Y:S01]  /*9dd0*/  LDSM.16.MT88.4 R36, [R236] ;  /* 0x00000000ec24783b */ /* 0x002fe20000004200 */
[----:B-----5:R-:W-:Y:S01]  /*9de0*/  F2FP.BF16.PACK_AB R211, R162, R6 ;  /* 0x00000006a2d3723e */ /* 0x020fe200000010ff */
[C---:B------:R-:W-:Y:S01]  /*9df0*/  FMUL.FTZ R6, R3.reuse, R178 ;  /* 0x000000b203067220 */ /* 0x040fe20000410000 */
[----:B------:R-:W-:Y:S01]  /*9e00*/  MOV R153, R48 ;  /* 0x0000003000997202 */ /* 0x000fe20000000f00 */
[----:B------:R-:W-:Y:S01]  /*9e10*/  FMUL.FTZ R27, R2, R167 ;  /* 0x000000a7021b7220 */ /* 0x000fe20000410000 */
[----:B------:R-:W-:Y:S01]  /*9e20*/  MOV R166, R175 ;  /* 0x000000af00a67202 */ /* 0x000fe20000000f00 */
[C---:B------:R-:W-:Y:S01]  /*9e30*/  FMUL.FTZ R32, R132.reuse, R188 ;  /* 0x000000bc84207220 */ /* 0x040fe20000410000 */
[----:B------:R-:W-:Y:S01]  /*9e40*/  MOV R175, R51 ;  /* 0x0000003300af7202 */ /* 0x000fe20000000f00 */
[----:B------:R-:W-:Y:S01]  /*9e50*/  FMUL.FTZ R33, R132, R189 ;  /* 0x000000bd84217220 */ /* 0x000fe20000410000 */
[----:B------:R-:W-:Y:S01]  /*9e60*/  MOV R188, R148 ;  /* 0x0000009400bc7202 */ /* 0x000fe20000000f00 */
[----:B------:R-:W-:Y:S01]  /*9e70*/  FMUL.FTZ R18, R3, R182 ;  /* 0x000000b603127220 */ /* 0x000fe20000410000 */
[----:B------:R-:W-:Y:S01]  /*9e80*/  MOV R189, R138 ;  /* 0x0000008a00bd7202 */ /* 0x000fe20000000f00 */
[C---:B------:R-:W-:Y:S01]  /*9e90*/  FMUL.FTZ R62, R2.reuse, R146 ;  /* 0x00000092023e7220 */ /* 0x040fe20000410000 */
[----:B------:R-:W-:Y:S01]  /*9ea0*/  MUFU.EX2 R138, R225 ;  /* 0x000000e1008a7308 */ /* 0x000fe20000000800 */
[C---:B------:R-:W-:Y:S01]  /*9eb0*/  FMUL.FTZ R63, R2.reuse, R147 ;  /* 0x00000093023f7220 */ /* 0x040fe20000410000 */
[----:B------:R-:W-:Y:S01]  /*9ec0*/  MOV R167, R170 ;  /* 0x000000aa00a77202 */ /* 0x000fe20000000f00 */
[C---:B------:R-:W-:Y:S01]  /*9ed0*/  FMUL.FTZ R46, R2.reuse, R154 ;  /* 0x0000009a022e7220 */ /* 0x040fe20000410000 */
[----:B------:R-:W-:Y:S01]  /*9ee0*/  MOV R182, R153 ;  /* 0x0000009900b67202 */ /* 0x000fe20000000f00 */
[----:B------:R-:W-:Y:S01]  /*9ef0*/  FMUL.FTZ R47, R2, R155 ;  /* 0x0000009b022f7220 */ /* 0x000fe20000410000 */
[----:B------:R-:W-:Y:S01]  /*9f00*/  MOV R178, R152 ;  /* 0x0000009800b27202 */ /* 0x000fe20000000f00 */
[C---:B----4-:R-:W-:Y:S01]  /*9f10*/  FMUL.FTZ R16, R132.reuse, R180 ;  /* 0x000000b484107220 */ /* 0x050fe20000410000 */
[----:B------:R-:W-:Y:S01]  /*9f20*/  F2FP.BF16.PACK_AB R143, R163, R160 ;  /* 0x000000a0a38f723e */ /* 0x000fe200000010ff */
[C---:B------:R-:W-:Y:S01]  /*9f30*/  FMUL.FTZ R48, R132.reuse, R196 ;  /* 0x000000c484307220 */ /* 0x040fe20000410000 */
[----:B------:R-:W-:Y:S01]  /*9f40*/  MOV R180, R145 ;  /* 0x0000009100b47202 */ /* 0x000fe20000000f00 */
[C---:B------:R-:W-:Y:S01]  /*9f50*/  FMUL.FTZ R51, R3.reuse, R199 ;  /* 0x000000c703337220 */ /* 0x040fe20000410000 */
[----:B------:R-:W-:Y:S01]  /*9f60*/  MOV R196, R49 ;  /* 0x0000003100c47202 */ /* 0x000fe20000000f00 */
[----:B------:R-:W-:Y:S01]  /*9f70*/  FMUL.FTZ R49, R132, R197 ;  /* 0x000000c584317220 */ /* 0x000fe20000410000 */
[----:B------:R-:W-:Y:S01]  /*9f80*/  MOV R197, R50 ;  /* 0x0000003200c57202 */ /* 0x000fe20000000f00 */
[C---:B------:R-:W-:Y:S01]  /*9f90*/  FMUL.FTZ R50, R3.reuse, R198 ;  /* 0x000000c603327220 */ /* 0x040fe20000410000 */
[----:B------:R-:W-:Y:S01]  /*9fa0*/  MOV R199, R65 ;  /* 0x0000004100c77202 */ /* 0x000fe20000000f00 */
[C---:B------:R-:W-:Y:S01]  /*9fb0*/  FMUL.FTZ R58, R2.reuse, R150 ;  /* 0x00000096023a7220 */ /* 0x040fe20000410000 */
[----:B------:R-:W-:Y:S01]  /*9fc0*/  MOV R198, R171 ;  /* 0x000000ab00c67202 */ /* 0x000fe20000000f00 */
[----:B------:R-:W-:Y:S01]  /*9fd0*/  FMUL.FTZ R59, R2, R151 ;  /* 0x00000097023b7220 */ /* 0x000fe20000410000 */
[----:B------:R-:W-:Y:S01]  /*9fe0*/  MUFU.EX2 R171, R217 ;  /* 0x000000d900ab7308 */ /* 0x000fe20000000800 */
[----:B------:R-:W-:Y:S01]  /*9ff0*/  FMUL.FTZ R65, R132, R205 ;  /* 0x000000cd84417220 */ /* 0x000fe20000410000 */
        /* <DEDUP_REMOVED lines=20> */
[----:B------:R-:W-:Y:S02]  /*a140*/  FMUL.FTZ R127, R2, R127 ;  /* 0x0000007f027f7220 */ /* 0x000fe40000410000 */
[C---:B------:R-:W-:Y:S02]  /*a150*/  FMUL.FTZ R130, R3.reuse, R130 ;  /* 0x0000008203827220 */ /* 0x040fe40000410000 */
[C---:B------:R-:W-:Y:S02]  /*a160*/  FMUL.FTZ R131, R3.reuse, R131 ;  /* 0x0000008303837220 */ /* 0x040fe40000410000 */
[C---:B---3--:R-:W-:Y:S02]  /*a170*/  FFMA.FTZ R4, R0.reuse, R12, R21 ;  /* 0x0000000c00047223 */ /* 0x048fe40000010015 */
[----:B------:R-:W-:Y:S01]  /*a180*/  FMUL.FTZ R12, R0, R168 ;  /* 0x000000a8000c7220 */ /* 0x000fe20000410000 */
[----:B------:R-:W-:Y:S01]  /*a190*/  MOV R0, R22 ;  /* 0x0000001600007202 */ /* 0x000fe20000000f00 */
[----:B------:R-:W-:Y:S01]  /*a1a0*/  FADD.FTZ R158, R20, R4 ;  /* 0x00000004149e7221 */ /* 0x000fe20000010000 */
[----:B------:R-:W-:Y:S01]  /*a1b0*/  MOV R168, R5 ;  /* 0x0000000500a87202 */ /* 0x000fe20000000f00 */
[C---:B------:R-:W-:Y:S01]  /*a1c0*/  FMUL.FTZ R4, R132.reuse, R176 ;  /* 0x000000b084047220 */ /* 0x040fe20000410000 */
[----:B------:R-:W-:Y:S01]  /*a1d0*/  MOV R176, R67 ;  /* 0x0000004300b07202 */ /* 0x000fe20000000f00 */
[----:B------:R-:W-:Y:S01]  /*a1e0*/  FMUL.FTZ R5, R132, R177 ;  /* 0x000000b184057220 */ /* 0x000fe20000410000 */
[----:B------:R-:W-:Y:S01]  /*a1f0*/  MOV R165, R168 ;  /* 0x000000a800a57202 */ /* 0x000fe20000000f00 */
[----:B------:R-:W-:Y:S01]  /*a200*/  FMUL.FTZ R67, R3, R207 ;  /* 0x000000cf03437220 */ /* 0x000fe20000410000 */
[----:B------:R-:W-:Y:S01]  /*a210*/  MOV R168, R53 ;  /* 0x0000003500a87202 */ /* 0x000fe20000000f00 */
[----:B------:R-:W-:Y:S10]  /*a220*/  MUFU.EX2 R216, R176 ;  /* 0x000000b000d87308 */ /* 0x000ff40000000800 */
[----:B------:R-:W-:Y:S01]  /*a230*/  MUFU.EX2 R168, R168 ;  /* 0x000000a800a87308 */ /* 0x000fe20000000800 */
[----:B--2---:R-:W-:Y:S01]  /*a240*/  FFMA.FTZ R156, R2, R173, R141 ;  /* 0x000000ad029c7223 */ /* 0x004fe2000001008d */
[----:B------:R-:W-:Y:S08]  /*a250*/  MOV R173, R172 ;  /* 0x000000ac00ad7202 */ /* 0x000ff00000000f00 */
[----:B------:R-:W1:Y:S01]  /*a260*/  MUFU.EX2 R2, R227 ;  /* 0x000000e300027308 */ /* 0x000e620000000800 */
[----:B------:R-:W-:Y:S02]  /*a270*/  MOV R172, R23 ;  /* 0x0000001700ac7202 */ /* 0x000fe40000000f00 */
[----:B------:R-:W2:Y:S01]  /*a280*/  LDSM.16.MT88.4 R20, [R235] ;  /* 0x00000000eb14783b */ /* 0x000ea20000004200 */
[----:B------:R-:W-:Y:S02]  /*a290*/  F2FP.BF16.PACK_AB R141, R159, R141 ;  /* 0x0000008d9f8d723e */ /* 0x000fe400000010ff */
[----:B------:R-:W-:Y:S04]  /*a2a0*/  MOV R177, R172 ;  /* 0x000000ac00b17202 */ /* 0x000fe80000000f00 */
[----:B------:R-:W-:Y:S10]  /*a2b0*/  MUFU.EX2 R172, R223 ;  /* 0x000000df00ac7308 */ /* 0x000ff40000000800 */
[----:B------:R-:W-:Y:S01]  /*a2c0*/  MUFU.EX2 R217, R177 ;  /* 0x000000b100d97308 */ /* 0x000fe20000000800 */
[-C--:B--2---:R-:W-:Y:S08]  /*a2d0*/  HMMA.16816.F32.BF16 R4, R208, R20.reuse, R4 ;  /* 0x00000014d004723c */ /* 0x084ff00000041804 */
[C---:B------:R-:W-:Y:S07]  /*a2e0*/  HMMA.16816.F32.BF16 R8, R140.reuse, R20, R8 ;  /* 0x000000148c08723c */ /* 0x040fee0000041808 */
[C---:B------:R-:W-:Y:S01]  /*a2f0*/  FMUL.FTZ R20, R132.reuse, R184 ;  /* 0x000000b884147220 */ /* 0x040fe20000410000 */
[-C--:B------:R-:W-:Y:S01]  /*a300*/  HMMA.16816.F32.BF16 R12, R140, R22.reuse, R12 ;  /* 0x000000168c0c723c */ /* 0x080fe2000004180c */
[----:B------:R-:W-:Y:S03]  /*a310*/  MUFU.EX2 R184, R222 ;  /* 0x000000de00b87308 */ /* 0x000fe60000000800 */
[----:B------:R-:W-:Y:S01]  /*a320*/  FMUL.FTZ R21, R132, R185 ;  /* 0x000000b984157220 */ /* 0x000fe20000410000 */
[----:B------:R-:W-:Y:S02]  /*a330*/  MOV R185, R0 ;  /* 0x0000000000b97202 */ /* 0x000fe40000000f00 */
[----:B------:R-:W-:Y:S01]  /*a340*/  MOV R0, R55 ;  /* 0x0000003700007202 */ /* 0x000fe20000000f00 */
[C---:B------:R-:W-:Y:S01]  /*a350*/  HMMA.16816.F32.BF16 R16, R208.reuse, R22, R16 ;  /* 0x00000016d010723c */ /* 0x040fe20000041810 */
[----:B------:R-:W2:Y:S03]  /*a360*/  LDSM.16.MT88.4 R52, [R238] ;  /* 0x00000000ee34783b */ /* 0x000ea60000004200 */
[----:B------:R-:W-:Y:S01]  /*a370*/  MOV R183, R0 ;  /* 0x0000000000b77202 */ /* 0x000fe20000000f00 */
[----:B------:R-:W-:Y:S02]  /*a380*/  FADD.FTZ R0, R137, R212 ;  /* 0x000000d489007221 */ /* 0x000fe40000010000 */
[C---:B------:R-:W-:Y:S01]  /*a390*/  FMUL.FTZ R22, R3.reuse, R186 ;  /* 0x000000ba03167220 */ /* 0x040fe20000410000 */
[----:B------:R-:W-:Y:S01]  /*a3a0*/  MOV R186, R149 ;  /* 0x0000009500ba7202 */ /* 0x000fe20000000f00 */
[C---:B------:R-:W-:Y:S03]  /*a3b0*/  FMUL.FTZ R23, R3.reuse, R187 ;  /* 0x000000bb03177220 */ /* 0x040fe60000410000 */
[----:B------:R-:W-:Y:S01]  /*a3c0*/  MOV R149, R34 ;  /* 0x0000002200957202 */ /* 0x000fe20000000f00 */
[C---:B------:R-:W-:Y:S01]  /*a3d0*/  FMUL.FTZ R34, R3.reuse, R190 ;  /* 0x000000be03227220 */ /* 0x040fe20000410000 */
[----:B------:R-:W-:Y:S01]  /*a3e0*/  MOV R190, R139 ;  /* 0x0000008b00be7202 */ /* 0x000fe20000000f00 */
[----:B-1----:R-:W-:Y:S01]  /*a3f0*/  FADD.FTZ R0, R2, R0 ;  /* 0x0000000002007221 */ /* 0x002fe20000010000 */
[-C--:B------:R-:W-:Y:S01]  /*a400*/  HMMA.16816.F32.BF16 R20, R208, R36.reuse, R20 ;  /* 0x00000024d014723c */ /* 0x080fe20000041814 */
[----:B------:R-:W1:Y:S02]  /*a410*/  MUFU.EX2 R139, R226 ;  /* 0x000000e2008b7308 */ /* 0x000e640000000800 */
[----:B------:R-:W-:Y:S02]  /*a420*/  MOV R179, R149 ;  /* 0x0000009500b37202 */ /* 0x000fe40000000f00 */
[----:B------:R-:W-:Y:S01]  /*a430*/  LDSM.16.MT88.4 R148, [R235+0x800] ;  /* 0x00080000eb94783b */ /* 0x000fe20000004200 */
[----:B------:R-:W-:Y:S02]  /*a440*/  MOV R187, R144 ;  /* 0x0000009000bb7202 */ /* 0x000fe40000000f00 */
[C---:B------:R-:W-:Y:S03]  /*a450*/  HMMA.16816.F32.BF16 R24, R140.reuse, R36, R24 ;  /* 0x000000248c18723c */ /* 0x040fe60000041818 */
[----:B------:R-:W-:Y:S01]  /*a460*/  MUFU.EX2 R225, R190 ;  /* 0x000000be00e17308 */ /* 0x000fe20000000800 */
[----:B------:R-:W-:Y:S01]  /*a470*/  MOV R144, R35 ;  /* 0x0000002300907202 */ /* 0x000fe20000000f00 */
[C---:B------:R-:W-:Y:S01]  /*a480*/  FMUL.FTZ R35, R3.reuse, R191 ;  /* 0x000000bf03237220 */ /* 0x040fe20000410000 */
[----:B------:R-:W-:Y:S01]  /*a490*/  MOV R191, R66 ;  /* 0x0000004200bf7202 */ /* 0x000fe20000000f00 */
[----:B------:R-:W-:Y:S01]  /*a4a0*/  FMUL.FTZ R66, R3, R206 ;  /* 0x000000ce03427220 */ /* 0x000fe20000410000 */
[-C--:B------:R-:W-:Y:S04]  /*a4b0*/  HMMA.16816.F32.BF16 R28, R140, R38.reuse, R28 ;  /* 0x000000268c1c723c */ /* 0x080fe8000004181c */
[----:B------:R-:W-:Y:S01]  /*a4c0*/  MOV R181, R144 ;  /* 0x0000009000b57202 */ /* 0x000fe20000000f00 */
[----:B------:R-:W-:Y:S01]  /*a4d0*/  MUFU.EX2 R226, R189 ;  /* 0x000000bd00e27308 */ /* 0x000fe20000000800 */
[----:B------:R-:W3:Y:S01]  /*a4e0*/  LDSM.16.MT88.4 R144, [R237] ;  /* 0x00000000ed90783b */ /* 0x000ee20000004200 */
[C---:B------:R-:W-:Y:S01]  /*a4f0*/  FMUL.FTZ R36, R132.reuse, R192 ;  /* 0x000000c084247220 */ /* 0x040fe20000410000 */
[C---:B------:R-:W-:Y:S04]  /*a500*/  HMMA.16816.F32.BF16 R32, R208.reuse, R38, R32 ;  /* 0x00000026d020723c */ /* 0x040fe80000041820 */
[C---:B------:R-:W-:Y:S02]  /*a510*/  FMUL.FTZ R37, R132.reuse, R193 ;  /* 0x000000c184257220 */ /* 0x040fe40000410000 */
[----:B-1----:R-:W-:Y:S01]  /*a520*/  FADD.FTZ R0, R139, R0 ;  /* 0x000000008b007221 */ /* 0x002fe20000010000 */
[----:B------:R-:W-:Y:S01]  /*a530*/  MUFU.EX2 R192, R214 ;  /* 0x000000d600c07308 */ /* 0x000fe20000000800 */
[C---:B------:R-:W-:Y:S04]  /*a540*/  FMUL.FTZ R38, R3.reuse, R194 ;  /* 0x000000c203267220 */ /* 0x040fe80000410000 */
[C---:B------:R-:W-:Y:S05]  /*a550*/  FMUL.FTZ R39, R3.reuse, R195 ;  /* 0x000000c303277220 */ /* 0x040fea0000410000 */
[----:B------:R-:W-:Y:S02]  /*a560*/  MUFU.EX2 R195, R213 ;  /* 0x000000d500c37308 */ /* 0x000fe40000000800 */
[-C--:B--2---:R-:W-:Y:S08]  /*a570*/  HMMA.16816.F32.BF16 R36, R208, R52.reuse, R36 ;  /* 0x00000034d024723c */ /* 0x084ff00000041824 */
[C---:B------:R-:W-:Y:S01]  /*a580*/  HMMA.16816.F32.BF16 R40, R140.reuse, R52, R40 ;  /* 0x000000348c28723c */ /* 0x040fe20000041828 */
[----:B------:R-:W-:Y:S06]  /*a590*/  MUFU.EX2 R194, R220 ;  /* 0x000000dc00c27308 */ /* 0x000fec0000000800 */
[C---:B------:R-:W-:Y:S01]  /*a5a0*/  FMUL.FTZ R52, R132.reuse, R200 ;  /* 0x000000c884347220 */ /* 0x040fe20000410000 */
[-C--:B------:R-:W-:Y:S03]  /*a5b0*/  HMMA.16816.F32.BF16 R44, R140, R54.reuse, R44 ;  /* 0x000000368c2c723c */ /* 0x080fe6000004182c */
[----:B------:R-:W1:Y:S01]  /*a5c0*/  MUFU.EX2 R200, R221 ;  /* 0x000000dd00c87308 */ /* 0x000e620000000800 */
[C---:B------:R-:W-:Y:S01]  /*a5d0*/  FMUL.FTZ R53, R132.reuse, R201 ;  /* 0x000000c984357220 */ /* 0x040fe20000410000 */
[----:B------:R-:W-:Y:S01]  /*a5e0*/  MOV R201, R64 ;  /* 0x0000004000c97202 */ /* 0x000fe20000000f00 */
[----:B------:R-:W-:Y:S02]  /*a5f0*/  FMUL.FTZ R64, R132, R204 ;  /* 0x000000cc84407220 */ /* 0x000fe40000410000 */
[C---:B------:R-:W-:Y:S01]  /*a600*/  HMMA.16816.F32.BF16 R48, R208.reuse, R54, R48 ;  /* 0x00000036d030723c */ /* 0x040fe20000041830 */
[----:B------:R-:W-:Y:S03]  /*a610*/  LDSM.16.MT88.4 R204, [R237+0x1800] ;  /* 0x00180000edcc783b */ /* 0x000fe60000004200 */
[----:B------:R-:W-:Y:S01]  /*a620*/  FADD.FTZ R132, R162, R157 ;  /* 0x0000009da2847221 */ /* 0x000fe20000010000 */
[----:B------:R-:W2:Y:S02]  /*a630*/  MUFU.EX2 R193, R219 ;  /* 0x000000db00c17308 */ /* 0x000ea40000000800 */
[C---:B------:R-:W-:Y:S02]  /*a640*/  FMUL.FTZ R54, R3.reuse, R202 ;  /* 0x000000ca03367220 */ /* 0x040fe40000410000 */
[----:B------:R-:W-:Y:S03]  /*a650*/  FMUL.FTZ R55, R3, R203 ;  /* 0x000000cb03377220 */ /* 0x000fe60000410000 */
[----:B------:R-:W-:Y:S03]  /*a660*/  FADD.FTZ R3, R161, R158 ;  /* 0x0000009ea1037221 */ /* 0x000fe60000010000 */
[----:B------:R-:W-:Y:S01]  /*a670*/  MUFU.EX2 R161, R198 ;  /* 0x000000c600a17308 */ /* 0x000fe20000000800 */
[-C--:B---3--:R-:W-:Y:S08]  /*a680*/  HMMA.16816.F32.BF16 R52, R208, R144.reuse, R52 ;  /* 0x00000090d034723c */ /* 0x088ff00000041834 */
[C---:B------:R-:W-:Y:S01]  /*a690*/  HMMA.16816.F32.BF16 R56, R140.reuse, R144, R56 ;  /* 0x000000908c38723c */ /* 0x040fe20000041838 */
[----:B------:R-:W-:Y:S07]  /*a6a0*/  MUFU.EX2 R219, R178 ;  /* 0x000000b200db7308 */ /* 0x000fee0000000800 */
[-C--:B------:R-:W-:Y:S03]  /*a6b0*/  HMMA.16816.F32.BF16 R60, R140, R146.reuse, R60 ;  /* 0x000000928c3c723c */ /* 0x080fe6000004183c */
[----:B------:R-:W-:Y:S05]  /*a6c0*/  MUFU.EX2 R186, R186 ;  /* 0x000000ba00ba7308 */ /* 0x000fea0000000800 */
[C---:B------:R-:W-:Y:S01]  /*a6d0*/  HMMA.16816.F32.BF16 R64, R208.reuse, R146, R64 ;  /* 0x00000092d040723c */ /* 0x040fe20000041840 */
[----:B------:R-:W3:Y:S04]  /*a6e0*/  LDSM.16.MT88.4 R144, [R235+0x2000] ;  /* 0x00200000eb90783b */ /* 0x000ee80000004200 */
        /* <DEDUP_REMOVED lines=19> */
[----:B------:R-:W-:Y:S01]  /*a820*/  F2FP.BF16.PACK_AB R145, R215, R170 ;  /* 0x000000aad791723e */ /* 0x000fe200000010ff */
[-C--:B------:R-:W-:Y:S04]  /*a830*/  HMMA.16816.F32.BF16 R124, R140, R146.reuse, R124 ;  /* 0x000000928c7c723c */ /* 0x080fe8000004187c */
[----:B------:R-:W-:Y:S03]  /*a840*/  F2FP.BF16.PACK_AB R144, R171, R218 ;  /* 0x000000daab90723e */ /* 0x000fe600000010ff */
[----:B------:R-:W-:Y:S01]  /*a850*/  F2FP.BF16.PACK_AB R140, R2, R137 ;  /* 0x00000089028c723e */ /* 0x000fe200000010ff */
[----:B------:R-:W-:Y:S04]  /*a860*/  HMMA.16816.F32.BF16 R128, R208, R146, R128 ;  /* 0x00000092d080723c */ /* 0x000fe80000041880 */
[C---:B------:R-:W-:Y:S01]  /*a870*/  F2FP.BF16.PACK_AB R142, R138.reuse, R139 ;  /* 0x0000008b8a8e723e */ /* 0x040fe200000010ff */
[----:B------:R-:W-:Y:S01]  /*a880*/  FADD.FTZ R2, R138, R0 ;  /* 0x000000008a027221 */ /* 0x000fe20000010000 */
[----:B------:R-:W-:Y:S01]  /*a890*/  F2FP.BF16.PACK_AB R141, R172, R224 ;  /* 0x000000e0ac8d723e */ /* 0x000fe200000010ff */
[----:B------:R-:W-:Y:S01]  /*a8a0*/  FADD.FTZ R0, R159, R156 ;  /* 0x0000009c9f007221 */ /* 0x000fe20000010000 */
[----:B-1----:R-:W-:Y:S01]  /*a8b0*/  F2FP.BF16.PACK_AB R143, R200, R184 ;  /* 0x000000b8c88f723e */ /* 0x002fe200000010ff */
[----:B------:R-:W1:Y:S01]  /*a8c0*/  LDSM.16.MT88.4 R156, [R238+0x800] ;  /* 0x00080000ee9c783b */ /* 0x000e620000004200 */
[----:B------:R-:W-:Y:S02]  /*a8d0*/  MUFU.EX2 R138, R199 ;  /* 0x000000c7008a7308 */ /* 0x000fe40000000800 */
[----:B--2---:R-:W-:Y:S01]  /*a8e0*/  F2FP.BF16.PACK_AB R146, R194, R193 ;  /* 0x000000c1c292723e */ /* 0x004fe200000010ff */
[----:B------:R-:W-:Y:S01]  /*a8f0*/  FADD.FTZ R137, R160, R0 ;  /* 0x00000000a0897221 */ /* 0x000fe20000010000 */
[----:B------:R-:W-:Y:S01]  /*a900*/  F2FP.BF16.PACK_AB R147, R195, R192 ;  /* 0x000000c0c393723e */ /* 0x000fe200000010ff */
[-C--:B------:R-:W-:Y:S05]  /*a910*/  HMMA.16816.F32.BF16 R4, R140, R148.reuse, R4 ;  /* 0x000000948c04723c */ /* 0x080fea0000041804 */
[----:B------:R2:W-:Y:S01]  /*a920*/  MUFU.EX2 R160, R197 ;  /* 0x000000c500a07308 */ /* 0x0005e20000000800 */
[----:B------:R-:W-:Y:S01]  /*a930*/  FADD.FTZ R137, R163, R137 ;  /* 0x00000089a3897221 */ /* 0x000fe20000010000 */
[----:B------:R-:W-:Y:S01]  /*a940*/  F2FP.BF16.PACK_AB R211, R216, R217 ;  /* 0x000000d9d8d3723e */ /* 0x000fe200000010ff */
[C---:B------:R-:W-:Y:S07]  /*a950*/  HMMA.16816.F32.BF16 R8, R144.reuse, R148, R8 ;  /* 0x000000949008723c */ /* 0x040fee0000041808 */
[----:B------:R-:W3:Y:S01]  /*a960*/  MUFU.EX2 R139, R201 ;  /* 0x000000c9008b7308 */ /* 0x000ee20000000800 */
[-C--:B------:R-:W-:Y:S08]  /*a970*/  HMMA.16816.F32.BF16 R12, R144, R150.reuse, R12 ;  /* 0x00000096900c723c */ /* 0x080ff0000004180c */
[C---:B------:R-:W-:Y:S01]  /*a980*/  HMMA.16816.F32.BF16 R16, R140.reuse, R150, R16 ;  /* 0x000000968c10723c */ /* 0x040fe20000041810 */
[----:B------:R-:W4:Y:S01]  /*a990*/  LDSM.16.MT88.4 R148, [R237+0x800] ;  /* 0x00080000ed94783b */ /* 0x000f220000004200 */
[----:B------:R5:W-:Y:S02]  /*a9a0*/  MUFU.EX2 R201, R196 ;  /* 0x000000c400c97308 */ /* 0x000be40000000800 */
[----:B--2---:R-:W-:Y:S04]  /*a9b0*/  MOV R197, R185 ;  /* 0x000000b900c57202 */ /* 0x004fe80000000f00 */
[-C--:B------:R-:W-:Y:S04]  /*a9c0*/  HMMA.16816.F32.BF16 R20, R140, R152.reuse, R20 ;  /* 0x000000988c14723c */ /* 0x080fe80000041814 */
[----:B------:R-:W-:Y:S01]  /*a9d0*/  MUFU.EX2 R230, R197 ;  /* 0x000000c500e67308 */ /* 0x000fe20000000800 */
[----:B---3--:R-:W-:Y:S03]  /*a9e0*/  FADD.FTZ R0, R139, R2 ;  /* 0x000000028b007221 */ /* 0x008fe60000010000 */
[C---:B------:R-:W-:Y:S04]  /*a9f0*/  HMMA.16816.F32.BF16 R24, R144.reuse, R152, R24 ;  /* 0x000000989018723c */ /* 0x040fe80000041818 */
[----:B------:R-:W-:Y:S02]  /*aa00*/  FADD.FTZ R0, R138, R0 ;  /* 0x000000008a007221 */ /* 0x000fe40000010000 */
[----:B------:R-:W-:Y:S02]  /*aa10*/  MUFU.EX2 R185, R231 ;  /* 0x000000e700b97308 */ /* 0x000fe40000000800 */
[-C--:B------:R-:W-:Y:S04]  /*aa20*/  HMMA.16816.F32.BF16 R28, R144, R154.reuse, R28 ;  /* 0x0000009a901c723c */ /* 0x080fe8000004181c */
[----:B------:R-:W-:Y:S01]  /*aa30*/  FADD.FTZ R0, R161, R0 ;  /* 0x00000000a1007221 */ /* 0x000fe20000010000 */
[----:B-----5:R-:W-:Y:S03]  /*aa40*/  MOV R196, R173 ;  /* 0x000000ad00c47202 */ /* 0x020fe60000000f00 */
[C---:B------:R-:W-:Y:S01]  /*aa50*/  HMMA.16816.F32.BF16 R32, R140.reuse, R154, R32 ;  /* 0x0000009a8c20723c */ /* 0x040fe20000041820 */
[----:B------:R-:W2:Y:S01]  /*aa60*/  LDSM.16.MT88.4 R152, [R235+0x2800] ;  /* 0x00280000eb98783b */ /* 0x000ea20000004200 */
[----:B------:R-:W-:Y:S02]  /*aa70*/  MUFU.EX2 R173, R229 ;  /* 0x000000e500ad7308 */ /* 0x000fe40000000800 */
[----:B------:R-:W-:Y:S02]  /*aa80*/  FADD.FTZ R2, R160, R0 ;  /* 0x00000000a0027221 */ /* 0x000fe40000010000 */
[----:B------:R-:W-:Y:S02]  /*aa90*/  FADD.FTZ R0, R164, R3 ;  /* 0x00000003a4007221 */ /* 0x000fe40000010000 */
[-C--:B-1----:R-:W-:Y:S04]  /*aaa0*/  HMMA.16816.F32.BF16 R36, R140, R156.reuse, R36 ;  /* 0x0000009c8c24723c */ /* 0x082fe80000041824 */
[----:B------:R1:W-:Y:S01]  /*aab0*/  MUFU.EX2 R229, R196 ;  /* 0x000000c400e57308 */ /* 0x0003e20000000800 */
[----:B------:R-:W-:Y:S02]  /*aac0*/  FADD.FTZ R3, R224, R132 ;  /* 0x00000084e0037221 */ /* 0x000fe40000010000 */
[----:B------:R-:W-:Y:S01]  /*aad0*/  FADD.FTZ R132, R218, R0 ;  /* 0x00000000da847221 */ /* 0x000fe20000010000 */
[C---:B------:R-:W-:Y:S04]  /*aae0*/  HMMA.16816.F32.BF16 R40, R144.reuse, R156, R40 ;  /* 0x0000009c9028723c */ /* 0x040fe80000041828 */
[----:B------:R-:W-:Y:S02]  /*aaf0*/  FADD.FTZ R0, R169, R2 ;  /* 0x00000002a9007221 */ /* 0x000fe40000010000 */
[----:B------:R-:W3:Y:S01]  /*ab00*/  MUFU.EX2 R218, R179 ;  /* 0x000000b300da7308 */ /* 0x000ee20000000800 */
[----:B------:R-:W-:Y:S01]  /*ab10*/  FADD.FTZ R3, R172, R3 ;  /* 0x00000003ac037221 */ /* 0x000fe20000010000 */
[-C--:B------:R-:W-:Y:S04]  /*ab20*/  HMMA.16816.F32.BF16 R44, R144, R158.reuse, R44 ;  /* 0x0000009e902c723c */ /* 0x080fe8000004182c */
[----:B------:R-:W-:Y:S02]  /*ab30*/  FADD.FTZ R0, R168, R0 ;  /* 0x00000000a8007221 */ /* 0x000fe40000010000 */
[----:B------:R-:W-:Y:S02]  /*ab40*/  FADD.FTZ R132, R171, R132 ;  /* 0x00000084ab847221 */ /* 0x000fe40000010000 */
[C---:B------:R-:W-:Y:S01]  /*ab50*/  HMMA.16816.F32.BF16 R48, R140.reuse, R158, R48 ;  /* 0x0000009e8c30723c */ /* 0x040fe20000041830 */
[----:B------:R-:W5:Y:S01]  /*ab60*/  LDSM.16.MT88.4 R156, [R236+0x2800] ;  /* 0x00280000ec9c783b */ /* 0x000f620000004200 */
[----:B------:R-:W-:Y:S02]  /*ab70*/  MUFU.EX2 R231, R228 ;  /* 0x000000e400e77308 */ /* 0x000fe40000000800 */
[----:B-1----:R-:W-:Y:S02]  /*ab80*/  MOV R196, R183 ;  /* 0x000000b700c47202 */ /* 0x002fe40000000f00 */
[----:B------:R-:W-:Y:S02]  /*ab90*/  MOV R183, R181 ;  /* 0x000000b500b77202 */ /* 0x000fe40000000f00 */
[-C--:B----4-:R-:W-:Y:S04]  /*aba0*/  HMMA.16816.F32.BF16 R52, R140, R148.reuse, R52 ;  /* 0x000000948c34723c */ /* 0x090fe80000041834 */
[----:B------:R-:W-:Y:S01]  /*abb0*/  MOV R181, R166 ;  /* 0x000000a600b57202 */ /* 0x000fe20000000f00 */
[----:B------:R-:W-:Y:S01]  /*abc0*/  MUFU.EX2 R223, R183 ;  /* 0x000000b700df7308 */ /* 0x000fe20000000800 */
[----:B---3--:R-:W-:Y:S02]  /*abd0*/  F2FP.BF16.PACK_AB R209, R219, R218 ;  /* 0x000000dadbd1723e */ /* 0x008fe400000010ff */
[C---:B------:R-:W-:Y:S07]  /*abe0*/  HMMA.16816.F32.BF16 R56, R144.reuse, R148, R56 ;  /* 0x000000949038723c */ /* 0x040fee0000041838 */
[----:B------:R-:W-:Y:S01]  /*abf0*/  MUFU.EX2 R221, R181 ;  /* 0x000000b500dd7308 */ /* 0x000fe20000000800 */
[-C--:B------:R-:W-:Y:S08]  /*ac00*/  HMMA.16816.F32.BF16 R60, R144, R150.reuse, R60 ;  /* 0x00000096903c723c */ /* 0x080ff0000004183c */
[C---:B------:R-:W-:Y:S01]  /*ac10*/  HMMA.16816.F32.BF16 R64, R140.reuse, R150, R64 ;  /* 0x000000968c40723c */ /* 0x040fe20000041840 */
[----:B------:R-:W1:Y:S01]  /*ac20*/  LDSM.16.MT88.4 R148, [R238+0x2800] ;  /* 0x00280000ee94783b */ /* 0x000e620000004200 */
[----:B------:R3:W-:Y:S06]  /*ac30*/  MUFU.EX2 R228, R191 ;  /* 0x000000bf00e47308 */ /* 0x0007ec0000000800 */
[-C--:B--2---:R-:W-:Y:S08]  /*ac40*/  HMMA.16816.F32.BF16 R68, R140, R152.reuse, R68 ;  /* 0x000000988c44723c */ /* 0x084ff00000041844 */
[C---:B------:R-:W-:Y:S08]  /*ac50*/  HMMA.16816.F32.BF16 R72, R144.reuse, R152, R72 ;  /* 0x000000989048723c */ /* 0x040ff00000041848 */
[-C--:B------:R-:W-:Y:S04]  /*ac60*/  HMMA.16816.F32.BF16 R76, R144, R154.reuse, R76 ;  /* 0x0000009a904c723c */ /* 0x080fe8000004184c */
[----:B---3--:R-:W-:Y:S02]  /*ac70*/  MOV R191, R188 ;  /* 0x000000bc00bf7202 */ /* 0x008fe40000000f00 */
[----:B------:R-:W-:Y:S02]  /*ac80*/  MOV R188, R182 ;  /* 0x000000b600bc7202 */ /* 0x000fe40000000f00 */
[C---:B------:R-:W-:Y:S01]  /*ac90*/  HMMA.16816.F32.BF16 R80, R140.reuse, R154, R80 ;  /* 0x0000009a8c50723c */ /* 0x040fe20000041850 */
[----:B------:R-:W2:Y:S01]  /*aca0*/  LDSM.16.MT88.4 R152, [R237+0x2800] ;  /* 0x00280000ed98783b */ /* 0x000ea20000004200 */
[----:B------:R-:W-:Y:S02]  /*acb0*/  MUFU.EX2 R227, R191 ;  /* 0x000000bf00e37308 */ /* 0x000fe40000000800 */
[----:B------:R-:W-:Y:S02]  /*acc0*/  MOV R182, R180 ;  /* 0x000000b400b67202 */ /* 0x000fe40000000f00 */
[----:B------:R-:W-:Y:S02]  /*acd0*/  MOV R180, R165 ;  /* 0x000000a500b47202 */ /* 0x000fe40000000f00 */
[-C--:B-----5:R-:W-:Y:S04]  /*ace0*/  HMMA.16816.F32.BF16 R84, R140, R156.reuse, R84 ;  /* 0x0000009c8c54723c */ /* 0x0a0fe80000041854 */
[----:B------:R-:W3:Y:S04]  /*acf0*/  MUFU.EX2 R222, R182 ;  /* 0x000000b600de7308 */ /* 0x000ee80000000800 */
[C---:B------:R-:W-:Y:S06]  /*ad00*/  HMMA.16816.F32.BF16 R88, R144.reuse, R156, R88 ;  /* 0x0000009c9058723c */ /* 0x040fec0000041858 */
[----:B------:R4:W5:Y:S02]  /*ad10*/  MUFU.EX2 R220, R180 ;  /* 0x000000b400dc7308 */ /* 0x0009640000000800 */
[-C--:B------:R-:W-:Y:S08]  /*ad20*/  HMMA.16816.F32.BF16 R92, R144, R158.reuse, R92 ;  /* 0x0000009e905c723c */ /* 0x080ff0000004185c */
[C---:B------:R-:W-:Y:S01]  /*ad30*/  HMMA.16816.F32.BF16 R96, R140.reuse, R158, R96 ;  /* 0x0000009e8c60723c */ /* 0x040fe20000041860 */
[----:B------:R-:W2:Y:S01]  /*ad40*/  LDSM.16.MT88.4 R156, [R235+0x1000] ;  /* 0x00100000eb9c783b */ /* 0x000ea20000004200 */
[----:B------:R5:W-:Y:S02]  /*ad50*/  MUFU.EX2 R224, R188 ;  /* 0x000000bc00e07308 */ /* 0x000be40000000800 */
[----:B---3--:R-:W-:Y:S04]  /*ad60*/  F2FP.BF16.PACK_AB R208, R222, R223 ;  /* 0x000000dfded0723e */ /* 0x008fe800000010ff */
[-C--:B-1----:R-:W-:Y:S01]  /*ad70*/  HMMA.16816.F32.BF16 R100, R140, R148.reuse, R100 ;  /* 0x000000948c64723c */ /* 0x082fe20000041864 */
[----:B----4-:R-:W-:Y:S03]  /*ad80*/  LDSM.16.MT88.4 R180, [R235+0x1800] ;  /* 0x00180000ebb4783b */ /* 0x010fe60000004200 */
[----:B-----5:R-:W-:Y:S04]  /*ad90*/  F2FP.BF16.PACK_AB R210, R220, R221 ;  /* 0x000000dddcd2723e */ /* 0x020fe800000010ff */
[C---:B------:R-:W-:Y:S08]  /*ada0*/  HMMA.16816.F32.BF16 R104, R144.reuse, R148, R104 ;  /* 0x000000949068723c */ /* 0x040ff00000041868 */
[-C--:B------:R-:W-:Y:S01]  /*adb0*/  HMMA.16816.F32.BF16 R108, R144, R150.reuse, R108 ;  /* 0x00000096906c723c */ /* 0x080fe2000004186c */
[----:B------:R-:W-:Y:S07]  /*adc0*/  LDSM.16.MT88.4 R188, [R236+0x1800] ;  /* 0x00180000ecbc783b */ /* 0x000fee0000004200 */
[C---:B------:R-:W-:Y:S01]  /*add0*/  HMMA.16816.F32.BF16 R112, R140.reuse, R150, R112 ;  /* 0x000000968c70723c */ /* 0x040fe20000041870 */
[----:B------:R-:W1:Y:S07]  /*ade0*/  LDSM.16.MT88.4 R148, [R236+0x1000] ;  /* 0x00100000ec94783b */ /* 0x000e6e0000004200 */
[-C--:B--2---:R-:W-:Y:S08]  /*adf0*/  HMMA.16816.F32.BF16 R116, R140, R152.reuse, R116 ;  /* 0x000000988c74723c */ /* 0x084ff00000041874 */
[C---:B------:R-:W-:Y:S08]  /*ae00*/  HMMA.16816.F32.BF16 R120, R144.reuse, R152, R120 ;  /* 0x000000989078723c */ /* 0x040ff00000041878 */
[-C--:B------:R-:W-:Y:S07]  /*ae10*/  HMMA.16816.F32.BF16 R124, R144, R154.reuse, R124 ;  /* 0x0000009a907c723c */ /* 0x080fee000004187c */
[----:B------:R-:W-:Y:S01]  /*ae20*/  F2FP.BF16.PACK_AB R146, R160, R161 ;  /* 0x000000a1a092723e */ /* 0x000fe200000010ff */
[----:B------:R-:W-:Y:S01]  /*ae30*/  HMMA.16816.F32.BF16 R128, R140, R154, R128 ;  /* 0x0000009a8c80723c */ /* 0x000fe20000041880 */
[----:B------:R-:W2:Y:S03]  /*ae40*/  LDSM.16.MT88.4 R152, [R238+0x1000] ;  /* 0x00100000ee98783b */ /* 0x000ea60000004200 */
[----:B------:R-:W-:Y:S02]  /*ae50*/  F2FP.BF16.PACK_AB R144, R138, R139 ;  /* 0x0000008b8a90723e */ /* 0x000fe400000010ff */
[----:B------:R-:W-:Y:S01]  /*ae60*/  F2FP.BF16.PACK_AB R145, R186, R201 ;  /* 0x000000c9ba91723e */ /* 0x000fe200000010ff */
[----:B------:R3:W4:Y:S01]  /*ae70*/  MUFU.EX2 R139, R167 ;  /* 0x000000a7008b7308 */ /* 0x0007220000000800 */
[----:B------:R-:W-:Y:S01]  /*ae80*/  F2FP.BF16.PACK_AB R147, R174, R202 ;  /* 0x000000caae93723e */ /* 0x000fe200000010ff */
[----:B------:R-:W-:Y:S03]  /*ae90*/  LDSM.16.MT88.4 R160, [R235+0x3000] ;  /* 0x00300000eba0783b */ /* 0x000fe60000004200 */
[----:B------:R-:W-:Y:S02]  /*aea0*/  F2FP.BF16.PACK_AB R140, R187, R185 ;  /* 0x000000b9bb8c723e */ /* 0x000fe400000010ff */
[----:B------:R-:W-:Y:S01]  /*aeb0*/  F2FP.BF16.PACK_AB R142, R175, R173 ;  /* 0x000000adaf8e723e */ /* 0x000fe200000010ff */
[-C--:B------:R-:W-:Y:S02]  /*aec0*/  HMMA.16816.F32.BF16 R4, R144, R156.reuse, R4 ;  /* 0x0000009c9004723c */ /* 0x080fe40000041804 */
[----:B------:R5:W1:Y:S03]  /*aed0*/  MUFU.EX2 R138, R196 ;  /* 0x000000c4008a7308 */ /* 0x000a660000000800 */
[----:B------:R-:W-:Y:S02]  /*aee0*/  F2FP.BF16.PACK_AB R141, R230, R231 ;  /* 0x000000e7e68d723e */ /* 0x000fe400000010ff */
[----:B------:R-:W-:Y:S07]  /*aef0*/  F2FP.BF16.PACK_AB R143, R228, R229 ;  /* 0x000000e5e48f723e */ /* 0x000fee00000010ff */
[C---:B------:R-:W-:Y:S01]  /*af00*/  HMMA.16816.F32.BF16 R8, R140.reuse, R156, R8 ;  /* 0x0000009c8c08723c */ /* 0x040fe20000041808 */
[----:B---3--:R-:W-:Y:S03]  /*af10*/  LDSM.16.MT88.4 R164, [R236+0x3000] ;  /* 0x00300000eca4783b */ /* 0x008fe60000004200 */
[----:B----4-:R-:W-:Y:S04]  /*af20*/  FADD.FTZ R0, R139, R0 ;  /* 0x000000008b007221 */ /* 0x010fe80000010000 */
[-C--:B------:R-:W-:Y:S01]  /*af30*/  HMMA.16816.F32.BF16 R12, R140, R158.reuse, R12 ;  /* 0x0000009e8c0c723c */ /* 0x080fe2000004180c */
[----:B-----5:R-:W-:Y:S03]  /*af40*/  LDSM.16.MT88.4 R196, [R238+0x1800] ;  /* 0x00180000eec4783b */ /* 0x020fe60000004200 */
[----:B-1----:R-:W-:Y:S04]  /*af50*/  FADD.FTZ R0, R138, R0 ;  /* 0x000000008a007221 */ /* 0x002fe80000010000 */
[C---:B------:R-:W-:Y:S01]  /*af60*/  HMMA.16816.F32.BF16 R16, R144.reuse, R158, R16 ;  /* 0x0000009e9010723c */ /* 0x040fe20000041810 */
[----:B------:R-:W1:Y:S07]  /*af70*/  LDSM.16.MT88.4 R156, [R237+0x1000] ;  /* 0x00100000ed9c783b */ /* 0x000e6e0000004200 */
[-C--:B------:R-:W-:Y:S01]  /*af80*/  HMMA.16816.F32.BF16 R20, R144, R148.reuse, R20 ;  /* 0x000000949014723c */ /* 0x080fe20000041814 */
[----:B------:R3:W-:Y:S07]  /*af90*/  STL [R1+0x18], R0 ;  /* 0x0000180001007387 */ /* 0x0007ee0000100800 */
[C---:B------:R-:W-:Y:S08]  /*afa0*/  HMMA.16816.F32.BF16 R24, R140.reuse, R148, R24 ;  /* 0x000000948c18723c */ /* 0x040ff00000041818 */
[-C--:B------:R-:W-:Y:S08]  /*afb0*/  HMMA.16816.F32.BF16 R28, R140, R150.reuse, R28 ;  /* 0x000000968c1c723c */ /* 0x080ff0000004181c */
[C---:B------:R-:W-:Y:S01]  /*afc0*/  HMMA.16816.F32.BF16 R32, R144.reuse, R150, R32 ;  /* 0x000000969020723c */ /* 0x040fe20000041820 */
[----:B------:R-:W4:Y:S03]  /*afd0*/  LDSM.16.MT88.4 R148, [R238+0x3000] ;  /* 0x00300000ee94783b */ /* 0x000f260000004200 */
[----:B---3--:R-:W-:Y:S01]  /*afe0*/  FADD.FTZ R0, R170, R137 ;  /* 0x00000089aa007221 */ /* 0x008fe20000010000 */
[----:B------:R-:W-:Y:S03]  /*aff0*/  MOV R137, R173 ;  /* 0x000000ad00897202 */ /* 0x000fe60000000f00 */
[-C--:B--2---:R-:W-:Y:S04]  /*b000*/  HMMA.16816.F32.BF16 R36, R144, R152.reuse, R36 ;  /* 0x000000989024723c */ /* 0x084fe80000041824 */
[----:B------:R-:W-:Y:S01]  /*b010*/  FADD.FTZ R2, R215, R0 ;  /* 0x00000000d7027221 */ /* 0x000fe20000010000 */
[----:B------:R-:W-:Y:S01]  /*b020*/  MOV R0, R184 ;  /* 0x000000b800007202 */ /* 0x000fe20000000f00 */
[----:B------:R-:W-:Y:S02]  /*b030*/  LDSM.16.MT88.4 R212, [R235+0x3800] ;  /* 0x00380000ebd4783b */ /* 0x000fe40000004200 */
[C---:B------:R-:W-:Y:S04]  /*b040*/  HMMA.16816.F32.BF16 R40, R140.reuse, R152, R40 ;  /* 0x000000988c28723c */ /* 0x040fe80000041828 */
[----:B------:R-:W-:Y:S04]  /*b050*/  FADD.FTZ R0, R0, R3 ;  /* 0x0000000300007221 */ /* 0x000fe80000010000 */
[-C--:B------:R-:W-:Y:S08]  /*b060*/  HMMA.16816.F32.BF16 R44, R140, R154.reuse, R44 ;  /* 0x0000009a8c2c723c */ /* 0x080ff0000004182c */
[C---:B------:R-:W-:Y:S01]  /*b070*/  HMMA.16816.F32.BF16 R48, R144.reuse, R154, R48 ;  /* 0x0000009a9030723c */ /* 0x040fe20000041830 */
[----:B------:R-:W2:Y:S07]  /*b080*/  LDSM.16.MT88.4 R152, [R237+0x3000] ;  /* 0x00300000ed98783b */ /* 0x000eae0000004200 */
[-C--:B-1----:R-:W-:Y:S08]  /*b090*/  HMMA.16816.F32.BF16 R52, R144, R156.reuse, R52 ;  /* 0x0000009c9034723c */ /* 0x082ff00000041834 */
        /* <DEDUP_REMOVED lines=14> */
[C---:B------:R-:W-:Y:S08]  /*b180*/  HMMA.16816.F32.BF16 R112, R144.reuse, R150, R112 ;  /* 0x000000969070723c */ /* 0x040ff00000041870 */
[-C--:B--2---:R-:W-:Y:S08]  /*b190*/  HMMA.16816.F32.BF16 R116, R144, R152.reuse, R116 ;  /* 0x000000989074723c */ /* 0x084ff00000041874 */
[C---:B------:R-:W-:Y:S08]  /*b1a0*/  HMMA.16816.F32.BF16 R120, R140.reuse, R152, R120 ;  /* 0x000000988c78723c */ /* 0x040ff00000041878 */
[-C--:B------:R-:W-:Y:S07]  /*b1b0*/  HMMA.16816.F32.BF16 R124, R140, R154.reuse, R124 ;  /* 0x0000009a8c7c723c */ /* 0x080fee000004187c */
[----:B------:R-:W-:Y:S01]  /*b1c0*/  F2FP.BF16.PACK_AB R140, R168, R169 ;  /* 0x000000a9a88c723e */ /* 0x000fe200000010ff */
[----:B------:R-:W-:Y:S04]  /*b1d0*/  HMMA.16816.F32.BF16 R128, R144, R154, R128 ;  /* 0x0000009a9080723c */ /* 0x000fe80000041880 */
[----:B------:R-:W-:Y:S02]  /*b1e0*/  F2FP.BF16.PACK_AB R142, R138, R139 ;  /* 0x0000008b8a8e723e */ /* 0x000fe400000010ff */
[----:B------:R-:W-:Y:S02]  /*b1f0*/  F2FP.BF16.PACK_AB R141, R225, R227 ;  /* 0x000000e3e18d723e */ /* 0x000fe400000010ff */
[----:B------:R-:W-:Y:S04]  /*b200*/  F2FP.BF16.PACK_AB R143, R224, R226 ;  /* 0x000000e2e08f723e */ /* 0x000fe800000010ff */
[----:B------:R-:W-:Y:S02]  /*b210*/  MOV R138, R175 ;  /* 0x000000af008a7202 */ /* 0x000fe40000000f00 */
[----:B------:R-:W-:Y:S01]  /*b220*/  MOV R139, R174 ;  /* 0x000000ae008b7202 */ /* 0x000fe20000000f00 */
[-C--:B------:R-:W-:Y:S01]  /*b230*/  HMMA.16816.F32.BF16 R176, R140, R180.reuse, R4 ;  /* 0x000000b48cb0723c */ /* 0x080fe20000041804 */
[----:B------:R-:W1:Y:S07]  /*b240*/  LDSM.16.MT88.4 R4, [R236+0x3800] ;  /* 0x00380000ec04783b */ /* 0x000e6e0000004200 */
[C---:B------:R-:W-:Y:S01]  /*b250*/  HMMA.16816.F32.BF16 R172, R208.reuse, R180, R8 ;  /* 0x000000b4d0ac723c */ /* 0x040fe20000041808 */
[----:B------:R-:W2:Y:S07]  /*b260*/  LDSM.16.MT88.4 R8, [R238+0x3800] ;  /* 0x00380000ee08783b */ /* 0x000eae0000004200 */
[-C--:B------:R-:W-:Y:S01]  /*b270*/  HMMA.16816.F32.BF16 R168, R208, R182.reuse, R12 ;  /* 0x000000b6d0a8723c */ /* 0x080fe2000004180c */
[----:B------:R-:W3:Y:S07]  /*b280*/  LDSM.16.MT88.4 R12, [R237+0x3800] ;  /* 0x00380000ed0c783b */ /* 0x000eee0000004200 */
[C---:B------:R-:W-:Y:S07]  /*b290*/  HMMA.16816.F32.BF16 R180, R140.reuse, R182, R16 ;  /* 0x000000b68cb4723c */ /* 0x040fee0000041810 */
[----:B------:R-:W-:Y:S02]  /*b2a0*/  MOV R18, R187 ;  /* 0x000000bb00127202 */ /* 0x000fe40000000f00 */
[----:B------:R-:W-:Y:S03]  /*b2b0*/  MOV R17, R186 ;  /* 0x000000ba00117202 */ /* 0x000fe60000000f00 */
[----:B------:R-:W-:Y:S02]  /*b2c0*/  MOV R16, R185 ;  /* 0x000000b900107202 */ /* 0x000fe40000000f00 */
[-C--:B------:R-:W-:Y:S03]  /*b2d0*/  HMMA.16816.F32.BF16 R184, R140, R188.reuse, R20 ;  /* 0x000000bc8cb8723c */ /* 0x080fe60000041814 */
[----:B------:R-:W-:Y:S04]  /*b2e0*/  MOV R19, R202 ;  /* 0x000000ca00137202 */ /* 0x000fe80000000f00 */
[----:B------:R-:W-:Y:S01]  /*b2f0*/  MOV R23, R201 ;  /* 0x000000c900177202 */ /* 0x000fe20000000f00 */
[C---:B------:R-:W-:Y:S04]  /*b300*/  HMMA.16816.F32.BF16 R164, R208.reuse, R188, R24 ;  /* 0x000000bcd0a4723c */ /* 0x040fe80000041818 */
[----:B------:R-:W-:Y:S02]  /*b310*/  MOV R20, R200 ;  /* 0x000000c800147202 */ /* 0x000fe40000000f00 */
[----:B------:R-:W-:Y:S02]  /*b320*/  MOV R22, R195 ;  /* 0x000000c300167202 */ /* 0x000fe40000000f00 */
[-C--:B------:R-:W-:Y:S04]  /*b330*/  HMMA.16816.F32.BF16 R160, R208, R190.reuse, R28 ;  /* 0x000000bed0a0723c */ /* 0x080fe8000004181c */
[----:B------:R-:W-:Y:S01]  /*b340*/  MOV R21, R194 ;  /* 0x000000c200157202 */ /* 0x000fe20000000f00 */
[----:B------:R-:W-:Y:S01]  /*b350*/  FADD.FTZ R0, R20, R0 ;  /* 0x0000000014007221 */ /* 0x000fe20000010000 */
[----:B------:R-:W-:Y:S02]  /*b360*/  MOV R26, R193 ;  /* 0x000000c1001a7202 */ /* 0x000fe40000000f00 */
[C---:B------:R-:W-:Y:S04]  /*b370*/  HMMA.16816.F32.BF16 R188, R140.reuse, R190, R32 ;  /* 0x000000be8cbc723c */ /* 0x040fe80000041820 */
[----:B------:R-:W-:Y:S01]  /*b380*/  MOV R27, R192 ;  /* 0x000000c0001b7202 */ /* 0x000fe20000000f00 */
[----:B------:R-:W-:Y:S02]  /*b390*/  FADD.FTZ R0, R23, R0 ;  /* 0x0000000017007221 */ /* 0x000fe40000010000 */
[----:B------:R-:W-:Y:S01]  /*b3a0*/  FADD.FTZ R3, R26, R132 ;  /* 0x000000841a037221 */ /* 0x000fe20000010000 */
[-C--:B------:R-:W-:Y:S04]  /*b3b0*/  HMMA.16816.F32.BF16 R192, R140, R196.reuse, R36 ;  /* 0x000000c48cc0723c */ /* 0x080fe80000041824 */
[----:B------:R-:W-:Y:S02]  /*b3c0*/  FADD.FTZ R0, R17, R0 ;  /* 0x0000000011007221 */ /* 0x000fe40000010000 */
[----:B------:R-:W-:Y:S02]  /*b3d0*/  FADD.FTZ R3, R21, R3 ;  /* 0x0000000315037221 */ /* 0x000fe40000010000 */
[C---:B------:R-:W-:Y:S04]  /*b3e0*/  HMMA.16816.F32.BF16 R156, R208.reuse, R196, R40 ;  /* 0x000000c4d09c723c */ /* 0x040fe80000041828 */
[----:B------:R-:W-:Y:S02]  /*b3f0*/  FADD.FTZ R0, R19, R0 ;  /* 0x0000000013007221 */ /* 0x000fe40000010000 */
        /* <DEDUP_REMOVED lines=17> */
[----:B------:R-:W-:Y:S04]  /*b510*/  FADD.FTZ R2, R231, R2 ;  /* 0x00000002e7027221 */ /* 0x000fe80000010000 */
[C---:B------:R-:W-:Y:S04]  /*b520*/  HMMA.16816.F32.BF16 R204, R140.reuse, R206, R64 ;  /* 0x000000ce8ccc723c */ /* 0x040fe80000041840 */
[----:B------:R-:W-:Y:S04]  /*b530*/  FADD.FTZ R2, R230, R2 ;  /* 0x00000002e6027221 */ /* 0x000fe80000010000 */
[-C--:B------:R-:W-:Y:S04]  /*b540*/  HMMA.16816.F32.BF16 R68, R140, R212.reuse, R68 ;  /* 0x000000d48c44723c */ /* 0x080fe80000041844 */
[----:B------:R-:W-:Y:S04]  /*b550*/  FADD.FTZ R2, R229, R2 ;  /* 0x00000002e5027221 */ /* 0x000fe80000010000 */
[C---:B------:R-:W-:Y:S04]  /*b560*/  HMMA.16816.F32.BF16 R72, R208.reuse, R212, R72 ;  /* 0x000000d4d048723c */ /* 0x040fe80000041848 */
[----:B------:R-:W-:Y:S04]  /*b570*/  FADD.FTZ R2, R228, R2 ;  /* 0x00000002e4027221 */ /* 0x000fe80000010000 */
[-C--:B------:R-:W-:Y:S04]  /*b580*/  HMMA.16816.F32.BF16 R76, R208, R214.reuse, R76 ;  /* 0x000000d6d04c723c */ /* 0x080fe8000004184c */
[----:B------:R-:W-:Y:S04]  /*b590*/  FADD.FTZ R2, R218, R2 ;  /* 0x00000002da027221 */ /* 0x000fe80000010000 */
[C---:B------:R-:W-:Y:S08]  /*b5a0*/  HMMA.16816.F32.BF16 R80, R140.reuse, R214, R80 ;  /* 0x000000d68c50723c */ /* 0x040ff00000041850 */
[-C--:B-1----:R-:W-:Y:S08]  /*b5b0*/  HMMA.16816.F32.BF16 R84, R140, R4.reuse, R84 ;  /* 0x000000048c54723c */ /* 0x082ff00000041854 */
[C---:B------:R-:W-:Y:S07]  /*b5c0*/  HMMA.16816.F32.BF16 R88, R208.reuse, R4, R88 ;  /* 0x00000004d058723c */ /* 0x040fee0000041858 */
[----:B------:R-:W-:Y:S01]  /*b5d0*/  FADD.FTZ R4, R225, R0 ;  /* 0x00000000e1047221 */ /* 0x000fe20000010000 */
[-C--:B------:R-:W-:Y:S04]  /*b5e0*/  HMMA.16816.F32.BF16 R92, R208, R6.reuse, R92 ;  /* 0x00000006d05c723c */ /* 0x080fe8000004185c */
[----:B------:R-:W-:Y:S02]  /*b5f0*/  FADD.FTZ R4, R226, R4 ;  /* 0x00000004e2047221 */ /* 0x000fe40000010000 */
[----:B------:R-:W-:Y:S02]  /*b600*/  FADD.FTZ R0, R222, R3 ;  /* 0x00000003de007221 */ /* 0x000fe40000010000 */
[C---:B------:R-:W-:Y:S01]  /*b610*/  HMMA.16816.F32.BF16 R96, R140.reuse, R6, R96 ;  /* 0x000000068c60723c */ /* 0x040fe20000041860 */
[----:B------:R-:W4:Y:S03]  /*b620*/  LDL R6, [R1+0x30] ;  /* 0x0000300001067983 */ /* 0x000f260000100800 */
[----:B------:R-:W-:Y:S01]  /*b630*/  FADD.FTZ R4, R224, R4 ;  /* 0x00000004e0047221 */ /* 0x000fe20000010000 */
[----:B------:R-:W5:Y:S01]  /*b640*/  LDL.LU R5, [R1+0x4] ;  /* 0x0000040001057983 */ /* 0x000f620000300800 */
[----:B------:R-:W-:Y:S02]  /*b650*/  FADD.FTZ R3, R219, R2 ;  /* 0x00000002db037221 */ /* 0x000fe40000010000 */
[-C--:B--2---:R-:W-:Y:S01]  /*b660*/  HMMA.16816.F32.BF16 R100, R140, R8.reuse, R100 ;  /* 0x000000088c64723c */ /* 0x084fe20000041864 */
[----:B------:R-:W-:Y:S03]  /*b670*/  STL [R1+0x14], R4 ;  /* 0x0000140401007387 */ /* 0x000fe60000100800 */
[----:B------:R-:W-:Y:S02]  /*b680*/  FADD.FTZ R2, R221, R0 ;  /* 0x00000000dd027221 */ /* 0x000fe40000010000 */
[----:B------:R-:W-:Y:S02]  /*b690*/  FADD.FTZ R0, R217, R3 ;  /* 0x00000003d9007221 */ /* 0x000fe40000010000 */
[C---:B------:R-:W-:Y:S04]  /*b6a0*/  HMMA.16816.F32.BF16 R104, R208.reuse, R8, R104 ;  /* 0x00000008d068723c */ /* 0x040fe80000041868 */
[----:B------:R-:W-:Y:S02]  /*b6b0*/  FADD.FTZ R2, R220, R2 ;  /* 0x00000002dc027221 */ /* 0x000fe40000010000 */
[----:B------:R-:W-:Y:S02]  /*b6c0*/  FADD.FTZ R0, R216, R0 ;  /* 0x00000000d8007221 */ /* 0x000fe40000010000 */
[-C--:B------:R-:W-:Y:S01]  /*b6d0*/  HMMA.16816.F32.BF16 R108, R208, R10.reuse, R108 ;  /* 0x0000000ad06c723c */ /* 0x080fe2000004186c */
[----:B------:R-:W-:Y:S07]  /*b6e0*/  STL [R1+0x20], R2 ;  /* 0x0000200201007387 */ /* 0x000fee0000100800 */
[C---:B------:R-:W-:Y:S08]  /*b6f0*/  HMMA.16816.F32.BF16 R112, R140.reuse, R10, R112 ;  /* 0x0000000a8c70723c */ /* 0x040ff00000041870 */
[-C--:B---3--:R-:W-:Y:S08]  /*b700*/  HMMA.16816.F32.BF16 R116, R140, R12.reuse, R116 ;  /* 0x0000000c8c74723c */ /* 0x088ff00000041874 */
[C---:B------:R-:W-:Y:S08]  /*b710*/  HMMA.16816.F32.BF16 R120, R208.reuse, R12, R120 ;  /* 0x0000000cd078723c */ /* 0x040ff00000041878 */
[-C--:B------:R-:W-:Y:S08]  /*b720*/  HMMA.16816.F32.BF16 R124, R208, R14.reuse, R124 ;  /* 0x0000000ed07c723c */ /* 0x080ff0000004187c */
[----:B------:R-:W-:Y:S07]  /*b730*/  HMMA.16816.F32.BF16 R128, R140, R14, R128 ;  /* 0x0000000e8c80723c */ /* 0x000fee0000041880 */
[----:B------:R-:W-:Y:S02]  /*b740*/  MOV R140, R133 ;  /* 0x00000085008c7202 */ /* 0x000fe40000000f00 */
[C---:B-----5:R-:W-:Y:S02]  /*b750*/  IADD3 R3, R5.reuse, -0x1, RZ ;  /* 0xffffffff05037810 */ /* 0x060fe40007ffe0ff */
[----:B----4-:R-:W-:Y:S03]  /*b760*/  ISETP.GT.AND P0, PT, R5, R6, PT ;  /* 0x000000060500720c */ /* 0x010fe60003f04270 */
[----:B------:R-:W-:Y:S04]  /*b770*/  STL [R1+0x4], R3 ;  /* 0x0000040301007387 */ /* 0x000fe80000100800 */
[----:B------:R1:W-:Y:S02]  /*b780*/  STL [R1+0x24], R0 ;  /* 0x0000240001007387 */ /* 0x0003e40000100800 */
[----:B-1----:R-:W-:Y:S05]  /*b790*/  MOV R0, R3 ;  /* 0x0000000300007202 */ /* 0x002fea0000000f00 */
[----:B------:R1:W-:Y:S02]  /*b7a0*/  STL [R1+0x4], R0 ;  /* 0x0000040001007387 */ /* 0x0003e40000100800 */
[----:B-1----:R-:W-:-:S05]  /*b7b0*/  @P0 BRA `(.L_x_1247) ;  /* 0xffffb23000000947 */ /* 0x002fca000383ffff */
.L_x_1236:
[----:B-1----:R-:W2:Y:S04]  /*b7c0*/  LDL R2, [R1+0x28] ;  /* 0x0000280001027983 */ /* 0x002ea80000100800 */
[----:B------:R-:W2:Y:S02]  /*b7d0*/  LDL R0, [R1+0x4] ;  /* 0x0000040001007983 */ /* 0x000ea40000100800 */
[----:B--2---:R-:W-:-:S13]  /*b7e0*/  ISETP.GE.AND P0, PT, R0, R2, PT ;  /* 0x000000020000720c */ /* 0x004fda0003f06270 */
[----:B------:R-:W-:Y:S05]  /*b7f0*/  @!P0 BRA `(.L_x_1248) ;  /* 0x0000424000008947 */ /* 0x000fea0003800000 */
[----:B------:R-:W-:Y:S01]  /*b800*/  IMAD.MOV.U32 R138, RZ, RZ, R135 ;  /* 0x000000ffff8a7224 */ /* 0x000fe200078e0087 */
[----:B------:R-:W-:Y:S01]  /*b810*/  MOV R140, R133 ;  /* 0x00000085008c7202 */ /* 0x000fe20000000f00 */
[----:B------:R-:W-:Y:S01]  /*b820*/  IMAD.MOV.U32 R137, RZ, RZ, R136 ;  /* 0x000000ffff897224 */ /* 0x000fe200078e0088 */
[----:B------:R-:W-:Y:S02]  /*b830*/  MOV R139, R134 ;  /* 0x00000086008b7202 */ /* 0x000fe40000000f00 */
.L_x_1255:
[----:B------:R-:W2:Y:S01]  /*b840*/  LDL R4, [R1+0x8] ;  /* 0x0000080001047983 */ /* 0x000ea20000100800 */
[----:B------:R-:W-:Y:S04]  /*b850*/  DEPBAR.LE SB0, 0x0 ;  /* 0x000080000000791a */ /* 0x000fe80000000000 */
[----:B------:R-:W3:Y:S01]  /*b860*/  LDL R12, [R1] ;  /* 0x00000000010c7983 */ /* 0x000ee20000100800 */
[----:B------:R-:W-:Y:S03]  /*b870*/  WARPSYNC 0xffffffff ;  /* 0xffffffff00007948 */ /* 0x000fe60003800000 */
[----:B------:R-:W4:Y:S04]  /*b880*/  LDL.64 R10, [R1+0x50] ;  /* 0x00005000010a7983 */ /* 0x000f280000100a00 */
[----:B------:R-:W5:Y:S04]  /*b890*/  LDL R9, [R1+0x5c] ;  /* 0x00005c0001097983 */ /* 0x000f680000100800 */
[----:B------:R-:W4:Y:S04]  /*b8a0*/  LDL R8, [R1+0xf4] ;  /* 0x0000f40001087983 */ /* 0x000f280000100800 */
[----:B------:R-:W4:Y:S04]  /*b8b0*/  LDL R7, [R1+0x1c] ;  /* 0x00001c0001077983 */ /* 0x000f280000100800 */
[----:B------:R-:W5:Y:S04]  /*b8c0*/  LDL R6, [R1+0xf8] ;  /* 0x0000f80001067983 */ /* 0x000f680000100800 */
[----:B------:R-:W5:Y:S04]  /*b8d0*/  LDL R5, [R1+0xc] ;  /* 0x00000c0001057983 */ /* 0x000f680000100800 */
[----:B------:R-:W-:Y:S06]  /*b8e0*/  BAR.SYNC.DEFER_BLOCKING 0x0 ;  /* 0x0000000000007b1d */ /* 0x000fec0000010000 */
[----:B------:R1:W1:Y:S04]  /*b8f0*/  LDSM.16.M88.4 R64, [R239] ;  /* 0x00000000ef40783b */ /* 0x0002680000000200 */
[----:B------:R1:W1:Y:S04]  /*b900*/  LDSM.16.M88.4 R60, [R239+0x2000] ;  /* 0x00200000ef3c783b */ /* 0x0002680000000200 */
        /* <DEDUP_REMOVED lines=10> */
[----:B--2---:R-:W-:Y:S01]  /*b9b0*/  IMAD.WIDE.U32 R2, R4, c[0x0][0x208], RZ ;  /* 0x0000820004027a25 */ /* 0x004fe200078e00ff */
[----:B------:R-:W-:Y:S05]  /*b9c0*/  SHF.R.S32.HI R0, RZ, 0x1f, R4 ;  /* 0x0000001fff007819 */ /* 0x000fea0000011404 */
[----:B------:R-:W-:Y:S04]  /*b9d0*/  IMAD R0, R0, c[0x0][0x208], RZ ;  /* 0x0000820000007a24 */ /* 0x000fe800078e02ff */
[----:B------:R-:W-:Y:S01]  /*b9e0*/  IMAD R0, R4, c[0x0][0x20c], R0 ;  /* 0x0000830004007a24 */ /* 0x000fe200078e0200 */
[----:B---3--:R-:W-:Y:S03]  /*b9f0*/  SHF.R.S32.HI R4, RZ, 0x1f, R12 ;  /* 0x0000001fff047819 */ /* 0x008fe6000001140c */
[----:B------:R-:W-:Y:S02]  /*ba00*/  IMAD.IADD R3, R3, 0x1, R0 ;  /* 0x0000000103037824 */ /* 0x000fe400078e0200 */
[----:B------:R-:W-:Y:S02]  /*ba10*/  IMAD R4, R4, c[0x0][0x218], RZ ;  /* 0x0000860004047a24 */ /* 0x000fe400078e02ff */
[C---:B------:R-:W-:Y:S01]  /*ba20*/  IMAD.WIDE.U32 R2, R12.reuse, c[0x0][0x218], R2 ;  /* 0x000086000c027a25 */ /* 0x040fe200078e0002 */
[C---:B----4-:R-:W-:Y:S03]  /*ba30*/  SHF.L.U64.HI R52, R7.reuse, 0x1, R8 ;  /* 0x0000000107347819 */ /* 0x050fe60000010208 */
[----:B------:R-:W-:Y:S01]  /*ba40*/  IMAD R4, R12, c[0x0][0x21c], R4 ;  /* 0x000087000c047a24 */ /* 0x000fe200078e0204 */
[----:B------:R-:W-:Y:S02]  /*ba50*/  IADD3 R36, P0, R10, R2, RZ ;  /* 0x000000020a247210 */ /* 0x000fe40007f1e0ff */
[----:B------:R-:W-:Y:S02]  /*ba60*/  SHF.L.U32 R57, R7, 0x1, RZ ;  /* 0x0000000107397819 */ /* 0x000fe400000006ff */
[----:B-----5:R-:W-:Y:S02]  /*ba70*/  IADD3.X R4, R9, R3, R4, P0, !PT ;  /* 0x0000000309047210 */ /* 0x020fe400007fe404 */
[C---:B------:R-:W-:Y:S01]  /*ba80*/  LEA R0, P0, R36.reuse, c[0x0][0x1f8], 0x1 ;  /* 0x00007e0024007a11 */ /* 0x040fe200078008ff */
[C---:B------:R-:W-:Y:S01]  /*ba90*/  IMAD.SHL.U32 R55, R5.reuse, 0x2, RZ ;  /* 0x0000000205377824 */ /* 0x040fe200078e00ff */
[----:B------:R-:W-:Y:S02]  /*baa0*/  SHF.L.U64.HI R44, R5, 0x1, R6 ;  /* 0x00000001052c7819 */ /* 0x000fe40000010206 */
[----:B------:R-:W-:Y:S01]  /*bab0*/  LEA.HI.X R36, R36, c[0x0][0x1fc], R4, 0x1, P0 ;  /* 0x00007f0024247a11 */ /* 0x000fe200000f0c04 */
[----:B------:R-:W-:-:S06]  /*bac0*/  BRA.DIV ~URZ, `(.L_x_1249) ;  /* 0x0000a1527f007947 */ /* 0x000fcc000b800000 */
[----:B-1----:R1:W2:Y:S02]  /*bad0*/  SHFL.IDX PT, R28, R36, RZ, 0x181f ;  /* 0x00181fff241c7589 */ /* 0x0022a400000e0000 */
.L_x_1296:
[-C--:B------:R-:W-:Y:S01]  /*bae0*/  HMMA.16816.F32.BF16 R4, R64, R16.reuse, RZ ;  /* 0x000000104004723c */ /* 0x080fe200000418ff */
[----:B------:R-:W3:Y:S01]  /*baf0*/  LDL R136, [R1+0xc] ;  /* 0x00000c0001887983 */ /* 0x000ee20000100800 */
[----:B------:R-:W-:Y:S03]  /*bb00*/  BSSY B0, `(.L_x_1250) ;  /* 0x0000131000007945 */ /* 0x000fe60003800000 */
[----:B------:R-:W4:Y:S03]  /*bb10*/  LDL R142, [R1+0x1c] ;  /* 0x00001c00018e7983 */ /* 0x000f260000100800 */
[C---:B------:R-:W-:Y:S01]  /*bb20*/  HMMA.16816.F32.BF16 R8, R60.reuse, R16, RZ ;  /* 0x000000103c08723c */ /* 0x040fe200000418ff */
[----:B------:R-:W5:Y:S07]  /*bb30*/  SHFL.IDX PT, R3, R0, RZ, 0x181f ;  /* 0x00181fff00037589 */ /* 0x000f6e00000e0000 */
[-C--:B------:R-:W-:Y:S01]  /*bb40*/  HMMA.16816.F32.BF16 R12, R60, R18.reuse, RZ ;  /* 0x000000123c0c723c */ /* 0x080fe200000418ff */
[----:B------:R-:W1:Y:S07]  /*bb50*/  SHFL.IDX PT, R40, R0, 0x1, 0x181f ;  /* 0x00381f0000287f89 */ /* 0x000e6e00000e0000 */
[C---:B------:R-:W-:Y:S01]  /*bb60*/  HMMA.16816.F32.BF16 R16, R64.reuse, R18, RZ ;  /* 0x000000124010723c */ /* 0x040fe200000418ff */
[----:B------:R-:W2:Y:S07]  /*bb70*/  SHFL.IDX PT, R37, R36, 0x1, 0x181f ;  /* 0x00381f0024257f89 */ /* 0x000eae00000e0000 */
[-C--:B------:R-:W-:Y:S01]  /*bb80*/  HMMA.16816.F32.BF16 R20, R64, R32.reuse, RZ ;  /* 0x000000204014723c */ /* 0x080fe200000418ff */
[----:B------:R-:W1:Y:S07]  /*bb90*/  SHFL.IDX PT, R45, R0, 0x2, 0x181f ;  /* 0x00581f00002d7f89 */ /* 0x000e6e00000e0000 */
[C---:B------:R-:W-:Y:S01]  /*bba0*/  HMMA.16816.F32.BF16 R24, R60.reuse, R32, RZ ;  /* 0x000000203c18723c */ /* 0x040fe200000418ff */
[----:B------:R-:W1:Y:S08]  /*bbb0*/  SHFL.IDX PT, R46, R36, 0x2, 0x181f ;  /* 0x00581f00242e7f89 */ /* 0x000e7000000e0000 */
[----:B------:R-:W2:Y:S08]  /*bbc0*/  SHFL.IDX PT, R0, R0, 0x3, 0x181f ;  /* 0x00781f0000007f89 */ /* 0x000eb000000e0000 */
[----:B------:R3:W3:Y:S08]  /*bbd0*/  SHFL.IDX PT, R53, R36, 0x3, 0x181f ;  /* 0x00781f0024357f89 */ /* 0x0006f000000e0000 */
[----:B------:R-:W4:Y:S01]  /*bbe0*/  LDL R143, [R1+0x28] ;  /* 0x00002800018f7983 */ /* 0x000f220000100800 */
[C---:B-----5:R-:W-:Y:S02]  /*bbf0*/  IADD3 R2, P4, R3.reuse, R55, RZ ;  /* 0x0000003703027210 */ /* 0x060fe40007f9e0ff */
[----:B------:R-:W-:Y:S03]  /*bc00*/  IADD3 R38, P5, R3, R57, RZ ;  /* 0x0000003903267210 */ /* 0x000fe60007fbe0ff */
[----:B--2---:R-:W-:Y:S01]  /*bc10*/  IMAD.X R3, R28, 0x1, R44, P4 ;  /* 0x000000011c037824 */ /* 0x004fe200020e062c */
[----:B-1----:R-:W-:Y:S01]  /*bc20*/  IADD3 R42, P4, R40, R55, RZ ;  /* 0x00000037282a7210 */ /* 0x002fe20007f9e0ff */
[----:B------:R-:W-:Y:S01]  /*bc30*/  IMAD.X R39, R28, 0x1, R52, P5 ;  /* 0x000000011c277824 */ /* 0x000fe200028e0634 */
[----:B------:R-:W-:Y:S01]  /*bc40*/  IADD3 R40, P5, R40, R57, RZ ;  /* 0x0000003928287210 */ /* 0x000fe20007fbe0ff */
[-C--:B------:R-:W-:Y:S02]  /*bc50*/  HMMA.16816.F32.BF16 R28, R60, R34.reuse, RZ ;  /* 0x000000223c1c723c */ /* 0x080fe400000418ff */
[C---:B------:R-:W-:Y:S02]  /*bc60*/  IMAD.X R43, R37.reuse, 0x1, R44, P4 ;  /* 0x00000001252b7824 */ /* 0x040fe400020e062c */
[----:B------:R-:W-:Y:S04]  /*bc70*/  IMAD.X R41, R37, 0x1, R52, P5 ;  /* 0x0000000125297824 */ /* 0x000fe800028e0634 */
[C---:B------:R-:W-:Y:S02]  /*bc80*/  HMMA.16816.F32.BF16 R32, R64.reuse, R34, RZ ;  /* 0x000000224020723c */ /* 0x040fe400000418ff */
[----:B---3--:R-:W-:Y:S02]  /*bc90*/  ISETP.GE.AND P2, PT, R136, c[0x0][0x1d4], PT ;  /* 0x0000750088007a0c */ /* 0x008fe40003f46270 */
[----:B----4-:R-:W-:Y:S02]  /*bca0*/  ISETP.GE.AND P0, PT, R142, c[0x0][0x1d4], PT ;  /* 0x000075008e007a0c */ /* 0x010fe40003f06270 */
[----:B------:R-:W-:Y:S02]  /*bcb0*/  SEL R141, RZ, 0x10, P2 ;  /* 0x00000010ff8d7807 */ /* 0x000fe40001000000 */
[----:B------:R-:W-:Y:S04]  /*bcc0*/  SEL R56, RZ, 0x10, P0 ;  /* 0x00000010ff387807 */ /* 0x000fe80000000000 */
[C---:B------:R-:W-:Y:S02]  /*bcd0*/  IADD3 R54, -R141.reuse, 0x10, RZ ;  /* 0x000000108d367810 */ /* 0x040fe40007ffe1ff */
[----:B------:R-:W-:Y:S01]  /*bce0*/  ISETP.NE.U32.AND P6, PT, R141, RZ, PT ;  /* 0x000000ff8d00720c */ /* 0x000fe20003fc5070 */
[----:B------:R1:W-:Y:S01]  /*bcf0*/  LDGSTS.E.BYPASS.LTC128B.128 [R252+0x100], [R2.64], !P2 ;  /* 0x0010000002fc7fae */ /* 0x0003e2000d101d48 */
[----:B------:R-:W-:Y:S02]  /*bd00*/  LOP3.LUT R54, R54, 0xf, RZ, 0xc0, !PT ;  /* 0x0000000f36367812 */ /* 0x000fe400078ec0ff */
[C---:B------:R-:W-:Y:S02]  /*bd10*/  ISETP.NE.U32.AND P5, PT, R56.reuse, RZ, PT ;  /* 0x000000ff3800720c */ /* 0x040fe40003fa5070 */
[----:B------:R-:W-:Y:S03]  /*bd20*/  IADD3 R56, -R56, 0x10, RZ ;  /* 0x0000001038387810 */ /* 0x000fe60007ffe1ff */
[----:B------:R2:W-:Y:S01]  /*bd30*/  LDGSTS.E.BYPASS.LTC128B.128 [R252+0x2100], [R38.64], !P0 ;  /* 0x0210000026fc7fae */ /* 0x0005e2000c101d48 */
[----:B------:R-:W-:Y:S07]  /*bd40*/  LOP3.LUT R56, R56, 0xf, RZ, 0xc0, !PT ;  /* 0x0000000f38387812 */ /* 0x000fee00078ec0ff */
[----:B------:R3:W-:Y:S08]  /*bd50*/  LDGSTS.E.BYPASS.LTC128B.128 [R252+0x900], [R42.64], !P2 ;  /* 0x009000002afc7fae */ /* 0x0007f0000d101d48 */
[----:B------:R3:W-:Y:S01]  /*bd60*/  LDGSTS.E.BYPASS.LTC128B.128 [R252+0x2900], [R40.64], !P0 ;  /* 0x0290000028fc7fae */ /* 0x0007e2000c101d48 */
[C---:B-1----:R-:W-:Y:S05]  /*bd70*/  IADD3 R2, P4, R45.reuse, R55, RZ ;  /* 0x000000372d027210 */ /* 0x042fea0007f9e0ff */
[C---:B------:R-:W-:Y:S01]  /*bd80*/  IMAD.X R3, R46.reuse, 0x1, R44, P4 ;  /* 0x000000012e037824 */ /* 0x040fe200020e062c */
[-C--:B--2---:R-:W-:Y:S04]  /*bd90*/  HMMA.16816.F32.BF16 R36, R64, R48.reuse, RZ ;  /* 0x000000304024723c */ /* 0x084fe800000418ff */
[----:B------:R1:W-:Y:S04]  /*bda0*/  LDGSTS.E.BYPASS.LTC128B.128 [R252+0x1100], [R2.64], !P2 ;  /* 0x0110000002fc7fae */ /* 0x0003e8000d101d48 */
[C---:B---3--:R-:W-:Y:S04]  /*bdb0*/  HMMA.16816.F32.BF16 R40, R60.reuse, R48, RZ ;  /* 0x000000303c28723c */ /* 0x048fe800000418ff */
[----:B-1----:R-:W-:Y:S05]  /*bdc0*/  IADD3 R2, P2, R45, R57, RZ ;  /* 0x000000392d027210 */ /* 0x002fea0007f5e0ff */
[----:B------:R-:W-:Y:S03]  /*bdd0*/  IMAD.X R3, R46, 0x1, R52, P2 ;  /* 0x000000012e037824 */ /* 0x000fe600010e0634 */
[-C--:B------:R-:W-:Y:S02]  /*bde0*/  IADD3 R54, P4, P2, R54, R0.reuse, R55 ;  /* 0x0000000036367210 */ /* 0x080fe40007a9e037 */
[----:B------:R1:W-:Y:S02]  /*bdf0*/  LDGSTS.E.BYPASS.LTC128B.128 [R252+0x3100], [R2.64], !P0 ;  /* 0x0310000002fc7fae */ /* 0x0003e4000c101d48 */
[-C--:B------:R-:W-:Y:S02]  /*be00*/  IADD3.X R55, RZ, R53.reuse, R44, P4, P2 ;  /* 0x00000035ff377210 */ /* 0x080fe400027e442c */
[-C--:B------:R-:W-:Y:S01]  /*be10*/  HMMA.16816.F32.BF16 R44, R60, R50.reuse, RZ ;  /* 0x000000323c2c723c */ /* 0x080fe200000418ff */
[----:B------:R-:W-:Y:S03]  /*be20*/  IADD3 R56, P4, P2, R56, R0, R57 ;  /* 0x0000000038387210 */ /* 0x000fe60007a9e039 */
[----:B------:R2:W-:Y:S01]  /*be30*/  LDGSTS.E.BYPASS.LTC128B.128.ZFILL [R252+0x1900], [R54.64], P6 ;  /* 0x0190000036fc7fae */ /* 0x0005e2000b141d48 */
[----:B------:R-:W-:Y:S03]  /*be40*/  IADD3.X R57, RZ, R53, R52, P4, P2 ;  /* 0x00000035ff397210 */ /* 0x000fe600027e4434 */
[C---:B------:R-:W-:Y:S04]  /*be50*/  HMMA.16816.F32.BF16 R48, R64.reuse, R50, RZ ;  /* 0x000000324030723c */ /* 0x040fe800000418ff */
[----:B------:R3:W-:Y:S08]  /*be60*/  LDGSTS.E.BYPASS.LTC128B.128.ZFILL [R252+0x3900], [R56.64], P5 ;  /* 0x0390000038fc7fae */ /* 0x0007f0000a941d48 */
[----:B------:R-:W0:Y:S08]  /*be70*/  LDGDEPBAR ;  /* 0x00000000000079af */ /* 0x000e300000000000 */
[----:B-1----:R-:W4:Y:S01]  /*be80*/  LDL R3, [R1+0x4] ;  /* 0x0000040001037983 */ /* 0x002f220000100800 */
[-C--:B--2---:R-:W-:Y:S08]  /*be90*/  HMMA.16816.F32.BF16 R52, R64, R132.reuse, RZ ;  /* 0x000000844034723c */ /* 0x084ff000000418ff */
[C---:B---3--:R-:W-:Y:S08]  /*bea0*/  HMMA.16816.F32.BF16 R56, R60.reuse, R132, RZ ;  /* 0x000000843c38723c */ /* 0x048ff000000418ff */
        /* <DEDUP_REMOVED lines=28> */
[----:B------:R-:W-:Y:S07]  /*c070*/  LDSM.16.M88.4 R212, [R233+-0x2000] ;  /* 0xffe00000e9d4783b */ /* 0x000fee0000000200 */
[-C--:B---3--:R-:W-:Y:S08]  /*c080*/  HMMA.16816.F32.BF16 R20, R132, R208.reuse, R20 ;  /* 0x000000d08414723c */ /* 0x088ff00000041814 */
        /* <DEDUP_REMOVED lines=17> */
[C---:B--2---:R-:W-:Y:S04]  /*c1a0*/  HMMA.16816.F32.BF16 R8, R216.reuse, R212, R8 ;  /* 0x000000d4d808723c */ /* 0x044fe80000041808 */
[----:B----4-:R-:W-:Y:S04]  /*c1b0*/  ISETP.GT.AND P2, PT, R3, R143, PT ;  /* 0x0000008f0300720c */ /* 0x010fe80003f44270 */
        /* <DEDUP_REMOVED lines=106> */
[----:B------:R-:W2:Y:S01]  /*c860*/  LDL R2, [R1+0x48] ;  /* 0x0000480001027983 */ /* 0x000ea20000100800 */
[----:B------:R-:W-:Y:S02]  /*c870*/  IMAD.MOV.U32 R208, RZ, RZ, RZ ;  /* 0x000000ffffd07224 */ /* 0x000fe400078e00ff */
[----:B------:R-:W-:Y:S01]  /*c880*/  IMAD.SHL.U32 R211, R142, 0x2, RZ ;  /* 0x000000028ed37824 */ /* 0x000fe200078e00ff */
[----:B------:R-:W3:Y:S01]  /*c890*/  LDL.64 R212, [R1+0x40] ;  /* 0x0000400001d47983 */ /* 0x000ee20000100a00 */
[----:B------:R-:W-:Y:S03]  /*c8a0*/  IMAD.SHL.U32 R210, R136, 0x2, RZ ;  /* 0x0000000288d27824 */ /* 0x000fe600078e00ff */
[----:B------:R-:W4:Y:S04]  /*c8b0*/  LDL R231, [R1+0x58] ;  /* 0x0000580001e77983 */ /* 0x000f280000100800 */
[----:B------:R-:W1:Y:S04]  /*c8c0*/  S2R R143, SR_TID.X ;  /* 0x00000000008f7919 */ /* 0x000e680000002100 */
[----:B------:R-:W5:Y:S04]  /*c8d0*/  LDL.64 R228, [R1+0x38] ;  /* 0x0000380001e47983 */ /* 0x000f680000100a00 */
[----:B------:R-:W4:Y:S04]  /*c8e0*/  LDL R134, [R1+0xf4] ;  /* 0x0000f40001867983 */ /* 0x000f280000100800 */
        /* <DEDUP_REMOVED lines=15> */
[----:B---3--:R-:W-:Y:S02]  /*c9e0*/  @!P1 IADD3 R3, P2, R0, R212, RZ ;  /* 0x000000d400039210 */ /* 0x008fe40007f5e0ff */
[----:B----4-:R-:W-:Y:S02]  /*c9f0*/  SHF.L.U64.HI R134, R142, 0x1, R134 ;  /* 0x000000018e867819 */ /* 0x010fe40000010286 */
        /* <DEDUP_REMOVED lines=8> */
[----:B------:R-:W-:Y:S01]  /*ca80*/  IMAD R0, R0, c[0x0][0x1e0], RZ ;  /* 0x0000780000007a24 */ /* 0x000fe200078e02ff */
[----:B------:R1:W-:Y:S03]  /*ca90*/  STL [R1+0x8], R209 ;  /* 0x000008d101007387 */ /* 0x0003e60000100800 */
[----:B------:R-:W-:Y:S04]  /*caa0*/  IMAD R0, R209, c[0x0][0x1e4], R0 ;  /* 0x00007900d1007a24 */ /* 0x000fe800078e0200 */
[----:B------:R-:W-:Y:S01]  /*cab0*/  IMAD.IADD R3, R3, 0x1, R0 ;  /* 0x0000000103037824 */ /* 0x000fe200078e0200 */
[----:B-----5:R-:W-:Y:S02]  /*cac0*/  SHF.L.U64.HI R133, R136, 0x1, R135 ;  /* 0x0000000188857819 */ /* 0x020fe40000010287 */
[----:B--2---:R-:W-:Y:S01]  /*cad0*/  SHF.R.S32.HI R132, RZ, 0x1f, R208 ;  /* 0x0000001fff847819 */ /* 0x004fe200000114d0 */
[----:B------:R1:W-:Y:S01]  /*cae0*/  STL [R1], R208 ;  /* 0x000000d001007387 */ /* 0x0003e20000100800 */
        /* <DEDUP_REMOVED lines=9> */
.L_x_1297:
[----:B------:R-:W-:-:S05]  /*cb80*/  BRA.DIV ~URZ, `(.L_x_1253) ;  /* 0x000091727f007947 */ /* 0x000fca000b800000 */
[----:B------:R-:W4:Y:S01]  /*cb90*/  SHFL.IDX PT, R142, R132, RZ, 0x181f ;  /* 0x00181fff848e7589 */ /* 0x000f2200000e0000 */
[C---:B------:R-:W-:Y:S02]  /*cba0*/  IADD3 R2, -R141.reuse, 0x10, RZ ;  /* 0x000000108d027810 */ /* 0x040fe40007ffe1ff */
[----:B------:R-:W-:Y:S01]  /*cbb0*/  ISETP.NE.U32.AND P2, PT, R141, RZ, PT ;  /* 0x000000ff8d00720c */ /* 0x000fe20003f45070 */
[----:B------:R-:W5:Y:S01]  /*cbc0*/  SHFL.IDX PT, R3, R132, 0x1, 0x181f ;  /* 0x00381f0084037f89 */ /* 0x000f6200000e0000 */
[----:B------:R-:W-:Y:S03]  /*cbd0*/  LOP3.LUT R2, R2, 0xf, RZ, 0xc0, !PT ;  /* 0x0000000f02027812 */ /* 0x000fe600078ec0ff */
[----:B------:R-:W-:Y:S01]  /*cbe0*/  SHFL.IDX PT, R136, R0, 0x2, 0x181f ;  /* 0x00581f0000887f89 */ /* 0x000fe200000e0000 */
[----:B-1--4-:R-:W-:Y:S04]  /*cbf0*/  IADD3 R208, P5, P4, R2, R142, R210 ;  /* 0x0000008e02d07210 */ /* 0x012fe80007cbe0d2 */
[--C-:B---3--:R-:W-:Y:S02]  /*cc00*/  IADD3.X R209, RZ, R135, R133.reuse, P5, P4 ;  /* 0x00000087ffd17210 */ /* 0x108fe40002fe8485 */
[----:B------:R-:W-:Y:S03]  /*cc10*/  IADD3 R142, P4, R142, R211, RZ ;  /* 0x000000d38e8e7210 */ /* 0x000fe60007f9e0ff */
[----:B------:R1:W-:Y:S02]  /*cc20*/  LDGSTS.E.BYPASS.LTC128B.128.ZFILL [R252+0x4100], [R208.64], P2 ;  /* 0x04100000d0fc7fae */ /* 0x0003e40009141d48 */
[----:B------:R-:W-:Y:S02]  /*cc30*/  IMAD.X R143, R135, 0x1, R134, P4 ;  /* 0x00000001878f7824 */ /* 0x000fe400020e0686 */
[----:B------:R-:W3:Y:S04]  /*cc40*/  SHFL.IDX PT, R135, R0, 0x1, 0x181f ;  /* 0x00381f0000877f89 */ /* 0x000ee800000e0000 */
[----:B------:R5:W-:Y:S04]  /*cc50*/  LDGSTS.E.BYPASS.LTC128B.128 [R252+0x6100], [R142.64], !P0 ;  /* 0x061000008efc7fae */ /* 0x000be8000c101d48 */
[----:B--2---:R-:W-:Y:S01]  /*cc60*/  SHFL.IDX PT, R0, R0, 0x3, 0x181f ;  /* 0x00781f0000007f89 */ /* 0x004fe200000e0000 */
[C---:B-----5:R-:W-:Y:S04]  /*cc70*/  IADD3 R142, P5, P4, R2.reuse, R3, R210 ;  /* 0x00000003028e7210 */ /* 0x060fe80007cbe0d2 */
[--C-:B---3--:R-:W-:Y:S05]  /*cc80*/  IADD3.X R143, RZ, R135, R133.reuse, P5, P4 ;  /* 0x00000087ff8f7210 */ /* 0x108fea0002fe8485 */
[----:B------:R2:W-:Y:S02]  /*cc90*/  LDGSTS.E.BYPASS.LTC128B.128.ZFILL [R252+0x4900], [R142.64], P2 ;  /* 0x049000008efc7fae */ /* 0x0005e40009141d48 */
[----:B--2---:R-:W-:Y:S05]  /*cca0*/  IADD3 R142, P4, R3, R211, RZ ;  /* 0x000000d3038e7210 */ /* 0x004fea0007f9e0ff */
[----:B------:R-:W-:Y:S02]  /*ccb0*/  IMAD.X R143, R135, 0x1, R134, P4 ;  /* 0x00000001878f7824 */ /* 0x000fe400020e0686 */
[----:B------:R-:W2:Y:S04]  /*ccc0*/  SHFL.IDX PT, R135, R132, 0x2, 0x181f ;  /* 0x00581f0084877f89 */ /* 0x000ea800000e0000 */
[----:B------:R1:W-:Y:S04]  /*ccd0*/  LDGSTS.E.BYPASS.LTC128B.128 [R252+0x6900], [R142.64], !P0 ;  /* 0x069000008efc7fae */ /* 0x0003e8000c101d48 */
[----:B------:R-:W3:Y:S01]  /*cce0*/  SHFL.IDX PT, R132, R132, 0x3, 0x181f ;  /* 0x00781f0084847f89 */ /* 0x000ee200000e0000 */
[----:B--2---:R-:W-:Y:S04]  /*ccf0*/  IADD3 R2, P5, P4, R2, R135, R210 ;  /* 0x0000008702027210 */ /* 0x004fe80007cbe0d2 */
[----:B------:R-:W-:Y:S05]  /*cd00*/  IADD3.X R3, RZ, R136, R133, P5, P4 ;  /* 0x00000088ff037210 */ /* 0x000fea0002fe8485 */
[----:B------:R2:W-:Y:S02]  /*cd10*/  LDGSTS.E.BYPASS.LTC128B.128.ZFILL [R252+0x5100], [R2.64], P2 ;  /* 0x0510000002fc7fae */ /* 0x0005e40009141d48 */
[----:B--2---:R-:W-:Y:S05]  /*cd20*/  IADD3 R2, P2, R135, R211, RZ ;  /* 0x000000d387027210 */ /* 0x004fea0007f5e0ff */
[----:B------:R-:W-:Y:S05]  /*cd30*/  IMAD.X R3, R136, 0x1, R134, P2 ;  /* 0x0000000188037824 */ /* 0x000fea00010e0686 */
[----:B------:R1:W-:Y:S03]  /*cd40*/  LDGSTS.E.BYPASS.LTC128B.128 [R252+0x7100], [R2.64], !P0 ;  /* 0x0710000002fc7fae */ /* 0x0003e6000c101d48 */
.L_x_1298:
[C---:B-1-3--:R-:W-:Y:S02]  /*cd50*/  IADD3 R2, -R141.reuse, 0x10, RZ ;  /* 0x000000108d027810 */ /* 0x04afe40007ffe1ff */
        /* <DEDUP_REMOVED lines=11> */
.L_x_1251:
[----:B------:R-:W-:Y:S05]  /*ce10*/  BSYNC B0 ;  /* 0x0000000000007941 */ /* 0x000fea0003800000 */
.L_x_1250:
        /* <DEDUP_REMOVED lines=67> */
[----:B-1----:R-:W-:Y:S02]  /*d250*/  FMNMX.FTZ R132, R132, R0, !PT ;  /* 0x0000000084847209 */ /* 0x002fe40007810000 */
[----:B------:R-:W1:Y:S04]  /*d260*/  SHFL.BFLY PT, R0, R135, 0x2, 0x1f ;  /* 0x0c401f0087007f89 */ /* 0x000e6800000e0000 */
[----:B------:R-:W2:Y:S01]  /*d270*/  SHFL.BFLY PT, R136, R132, 0x1, 0x1f ;  /* 0x0c201f0084887f89 */ /* 0x000ea200000e0000 */
[----:B-1----:R-:W-:Y:S02]  /*d280*/  FMNMX.FTZ R135, R135, R0, !PT ;  /* 0x0000000087877209 */ /* 0x002fe40007810000 */
[----:B--2---:R-:W-:Y:S03]  /*d290*/  FMNMX.FTZ R136, R132, R136, !PT ;  /* 0x0000008884887209 */ /* 0x004fe60007810000 */
[----:B------:R-:W1:Y:S04]  /*d2a0*/  SHFL.BFLY PT, R0, R135, 0x1, 0x1f ;  /* 0x0c201f0087007f89 */ /* 0x000e6800000e0000 */
[----:B------:R-:W2:Y:S01]  /*d2b0*/  SHFL.BFLY PT, R132, R133, 0x2, 0x1f ;  /* 0x0c401f0085847f89 */ /* 0x000ea200000e0000 */
[----:B-1----:R-:W-:Y:S03]  /*d2c0*/  FMNMX.FTZ R135, R135, R0, !PT ;  /* 0x0000000087877209 */ /* 0x002fe60007810000 */
[----:B------:R-:W1:Y:S01]  /*d2d0*/  SHFL.BFLY PT, R0, R134, 0x2, 0x1f ;  /* 0x0c401f0086007f89 */ /* 0x000e6200000e0000 */
[----:B--2---:R-:W-:Y:S02]  /*d2e0*/  FMNMX.FTZ R132, R133, R132, !PT ;  /* 0x0000008485847209 */ /* 0x004fe40007810000 */
[----:B-1----:R-:W-:Y:S05]  /*d2f0*/  FMNMX.FTZ R134, R134, R0, !PT ;  /* 0x0000000086867209 */ /* 0x002fea0007810000 */
[----:B------:R-:W1:Y:S02]  /*d300*/  SHFL.BFLY PT, R0, R134, 0x1, 0x1f ;  /* 0x0c201f0086007f89 */ /* 0x000e6400000e0000 */
[----:B-1----:R-:W-:Y:S02]  /*d310*/  FMNMX.FTZ R134, R134, R0, !PT ;  /* 0x0000000086867209 */ /* 0x002fe40007810000 */
[----:B------:R1:W2:Y:S04]  /*d320*/  SHFL.BFLY PT, R0, R132, 0x1, 0x1f ;  /* 0x0c201f0084007f89 */ /* 0x0002a800000e0000 */
.L_x_1299:
[----:B------:R-:W3:Y:S01]  /*d330*/  LDL.LU R3, [R1+0x18] ;  /* 0x0000180001037983 */ /* 0x000ee20000300800 */
[----:B------:R-:W-:Y:S01]  /*d340*/  FMUL.FTZ R2, R136, c[0x0][0x2d0] ;  /* 0x0000b40088027a20 */ /* 0x000fe20000410000 */
[----:B--2---:R-:W-:Y:S01]  /*d350*/  FMNMX.FTZ R133, R0, R132, !PT ;  /* 0x0000008400857209 */ /* 0x004fe20007810000 */
[----:B------:R-:W-:Y:S01]  /*d360*/  FADD.FTZ R0, -R136, R137 ;  /* 0x0000008988007221 */ /* 0x000fe20000010100 */
[----:B------:R-:W2:Y:S01]  /*d370*/  LDL.LU R210, [R1+0x14] ;  /* 0x0000140001d27983 */ /* 0x000ea20000300800 */
[--C-:B------:R-:W-:Y:S01]  /*d380*/  FFMA.FTZ R4, R4, c[0x0][0x2d0], -R2.reuse ;  /* 0x0000b40004047a23 */ /* 0x100fe20000010802 */
[----:B------:R-:W-:Y:S01]  /*d390*/  WARPSYNC 0xffffffff ;  /* 0xffffffff00007948 */ /* 0x000fe20003800000 */
        /* <DEDUP_REMOVED lines=20> */
[----:B------:R-:W-:Y:S01]  /*d4e0*/  FMUL.FTZ R2, R135, c[0x0][0x2d0] ;  /* 0x0000b40087027a20 */ /* 0x000fe20000410000 */
[----:B------:R-:W-:Y:S03]  /*d4f0*/  MUFU.EX2 R20, R16 ;  /* 0x0000001000147308 */ /* 0x000fe60000000800 */
        /* <DEDUP_REMOVED lines=16> */
[----:B------:R-:W-:Y:S01]  /*d600*/  MUFU.EX2 R224, R224 ;  /* 0x000000e000e07308 */ /* 0x000fe20000000800 */
[----:B------:R-:W-:Y:S09]  /*d610*/  FFMA.FTZ R211, R18, c[0x0][0x2d0], -R2 ;  /* 0x0000b40012d37a23 */ /* 0x000ff20000010802 */
[----:B------:R-:W-:Y:S10]  /*d620*/  MUFU.EX2 R211, R211 ;  /* 0x000000d300d37308 */ /* 0x000ff40000000800 */
[----:B------:R-:W-:Y:S01]  /*d630*/  MUFU.EX2 R137, R137 ;  /* 0x0000008900897308 */ /* 0x000fe20000000800 */
        /* <DEDUP_REMOVED lines=17> */
[----:B---3--:R-:W-:Y:S04]  /*d750*/  FFMA.FTZ R0, R132, R3, R4 ;  /* 0x0000000384007223 */ /* 0x008fe80000010004 */
[C---:B------:R-:W-:Y:S01]  /*d760*/  FADD.FTZ R5, R208.reuse, R0 ;  /* 0x00000000d0057221 */ /* 0x040fe20000010000 */
[----:B------:R-:W-:Y:S01]  /*d770*/  F2FP.BF16.PACK_AB R208, R208, R4 ;  /* 0x00000004d0d0723e */ /* 0x000fe200000010ff */
[----:B------:R-:W-:Y:S02]  /*d780*/  FADD.FTZ R0, -R135, R138 ;  /* 0x0000008a87007221 */ /* 0x000fe40000010100 */
[----:B------:R-:W-:Y:S02]  /*d790*/  FMUL.FTZ R4, R134, c[0x0][0x2d0] ;  /* 0x0000b40086047a20 */ /* 0x000fe40000410000 */
[----:B------:R-:W-:Y:S02]  /*d7a0*/  FMUL.FTZ R0, R0, c[0x0][0x2d0] ;  /* 0x0000b40000007a20 */ /* 0x000fe40000410000 */
[----:B------:R-:W-:Y:S02]  /*d7b0*/  FFMA.FTZ R9, R9, c[0x0][0x2d0], -R4 ;  /* 0x0000b40009097a23 */ /* 0x000fe40000010804 */
[----:B------:R-:W2:Y:S01]  /*d7c0*/  MUFU.EX2 R3, R0 ;  /* 0x0000000000037308 */ /* 0x000ea20000000800 */
[----:B------:R-:W-:Y:S02]  /*d7d0*/  FFMA.FTZ R138, R55, c[0x0][0x2d0], -R2 ;  /* 0x0000b400378a7a23 */ /* 0x000fe40000010802 */
[--C-:B------:R-:W-:Y:S02]  /*d7e0*/  FFMA.FTZ R8, R8, c[0x0][0x2d0], -R4.reuse ;  /* 0x0000b40008087a23 */ /* 0x100fe40000010804 */
[--C-:B------:R-:W-:Y:S02]  /*d7f0*/  FFMA.FTZ R54, R57, c[0x0][0x2d0], -R4.reuse ;  /* 0x0000b40039367a23 */ /* 0x100fe40000010804 */
[--C-:B------:R-:W-:Y:S02]  /*d800*/  FFMA.FTZ R55, R61, c[0x0][0x2d0], -R4.reuse ;  /* 0x0000b4003d377a23 */ /* 0x100fe40000010804 */
[--C-:B------:R-:W-:Y:S01]  /*d810*/  FFMA.FTZ R18, R12, c[0x0][0x2d0], -R4.reuse ;  /* 0x0000b4000c127a23 */ /* 0x100fe20000010804 */
[----:B------:R-:W-:Y:S01]  /*d820*/  MUFU.EX2 R21, R9 ;  /* 0x0000000900157308 */ /* 0x000fe20000000800 */
[--C-:B------:R-:W-:Y:S01]  /*d830*/  FFMA.FTZ R214, R25, c[0x0][0x2d0], -R4.reuse ;  /* 0x0000b40019d67a23 */ /* 0x100fe20000010804 */
[----:B------:R-:W-:Y:S01]  /*d840*/  MOV R12, R212 ;  /* 0x000000d4000c7202 */ /* 0x000fe20000000f00 */
[--C-:B------:R-:W-:Y:S02]  /*d850*/  FFMA.FTZ R230, R41, c[0x0][0x2d0], -R4.reuse ;  /* 0x0000b40029e67a23 */ /* 0x100fe40000010804 */
[--C-:B------:R-:W-:Y:S02]  /*d860*/  FFMA.FTZ R35, R56, c[0x0][0x2d0], -R4.reuse ;  /* 0x0000b40038237a23 */ /* 0x100fe40000010804 */
[--C-:B------:R-:W-:Y:S02]  /*d870*/  FFMA.FTZ R60, R60, c[0x0][0x2d0], -R4.reuse ;  /* 0x0000b4003c3c7a23 */ /* 0x100fe40000010804 */
[--C-:B------:R-:W-:Y:S01]  /*d880*/  FFMA.FTZ R216, R24, c[0x0][0x2d0], -R4.reuse ;  /* 0x0000b40018d87a23 */ /* 0x100fe20000010804 */
[----:B------:R-:W-:Y:S01]  /*d890*/  MUFU.EX2 R22, R8 ;  /* 0x0000000800167308 */ /* 0x000fe20000000800 */
[--C-:B------:R-:W-:Y:S02]  /*d8a0*/  FFMA.FTZ R218, R28, c[0x0][0x2d0], -R4.reuse ;  /* 0x0000b4001cda7a23 */ /* 0x100fe40000010804 */
[----:B------:R-:W-:Y:S02]  /*d8b0*/  FFMA.FTZ R219, R29, c[0x0][0x2d0], -R4 ;  /* 0x0000b4001ddb7a23 */ /* 0x000fe40000010804 */
[----:B--2---:R-:W-:Y:S02]  /*d8c0*/  FFMA.FTZ R0, R3, R210, R6 ;  /* 0x000000d203007223 */ /* 0x004fe40000010006 */
[----:B------:R-:W-:Y:S02]  /*d8d0*/  FFMA.FTZ R231, R40, c[0x0][0x2d0], -R4 ;  /* 0x0000b40028e77a23 */ /* 0x000fe40000010804 */
[----:B------:R-:W-:Y:S01]  /*d8e0*/  FADD.FTZ R32, R7, R0 ;  /* 0x0000000007207221 */ /* 0x000fe20000010000 */
[----:B------:R1:W2:Y:S01]  /*d8f0*/  MUFU.EX2 R210, R17 ;  /* 0x0000001100d27308 */ /* 0x0002a20000000800 */
[----:B------:R-:W-:Y:S02]  /*d900*/  FADD.FTZ R0, -R134, R139 ;  /* 0x0000008b86007221 */ /* 0x000fe40000010100 */
[--C-:B------:R-:W-:Y:S02]  /*d910*/  FFMA.FTZ R229, R44, c[0x0][0x2d0], -R4.reuse ;  /* 0x0000b4002ce57a23 */ /* 0x100fe40000010804 */
[----:B------:R-:W-:Y:S02]  /*d920*/  FMUL.FTZ R0, R0, c[0x0][0x2d0] ;  /* 0x0000b40000007a20 */ /* 0x000fe40000410000 */
[--C-:B------:R-:W-:Y:S02]  /*d930*/  FFMA.FTZ R50, R45, c[0x0][0x2d0], -R4.reuse ;  /* 0x0000b4002d327a23 */ /* 0x100fe40000010804 */
[----:B------:R-:W-:Y:S01]  /*d940*/  FADD.FTZ R5, R20, R5 ;  /* 0x0000000514057221 */ /* 0x000fe20000010000 */
        /* <DEDUP_REMOVED lines=9> */
[----:B-1----:R-:W-:Y:S02]  /*d9e0*/  FFMA.FTZ R17, R13, c[0x0][0x2d0], -R4 ;  /* 0x0000b4000d117a23 */ /* 0x002fe40000010804 */
[----:B------:R-:W4:Y:S01]  /*d9f0*/  LDL.LU R13, [R1+0x20] ;  /* 0x00002000010d7983 */ /* 0x000f220000300800 */
[----:B------:R-:W-:Y:S02]  /*da00*/  FMUL.FTZ R4, R133, c[0x0][0x2d0] ;  /* 0x0000b40085047a20 */ /* 0x000fe40000410000 */
[C---:B--2---:R-:W-:Y:S01]  /*da10*/  FADD.FTZ R220, R210.reuse, R5 ;  /* 0x00000005d2dc7221 */ /* 0x044fe20000010000 */
[----:B------:R-:W-:Y:S01]  /*da20*/  F2FP.BF16.PACK_AB R210, R210, R20 ;  /* 0x00000014d2d2723e */ /* 0x000fe200000010ff */
[----:B------:R-:W-:Y:S01]  /*da30*/  FFMA.FTZ R23, R43, c[0x0][0x2d0], -R4 ;  /* 0x0000b4002b177a23 */ /* 0x000fe20000010804 */
[----:B------:R-:W-:Y:S01]  /*da40*/  MOV R20, R60 ;  /* 0x0000003c00147202 */ /* 0x000fe20000000f00 */
[----:B---3--:R-:W-:Y:S01]  /*da50*/  FMUL.FTZ R9, R2, R173 ;  /* 0x000000ad02097220 */ /* 0x008fe20000410000 */
[----:B------:R-:W-:Y:S01]  /*da60*/  MOV R5, R64 ;  /* 0x0000004000057202 */ /* 0x000fe20000000f00 */
[----:B------:R-:W2:Y:S01]  /*da70*/  LDL.LU R173, [R1+0x24] ;  /* 0x0000240001ad7983 */ /* 0x000ea20000300800 */
[----:B------:R-:W-:Y:S01]  /*da80*/  FADD.FTZ R0, -R133, R140 ;  /* 0x0000008c85007221 */ /* 0x000fe20000010100 */
[----:B------:R-:W-:Y:S01]  /*da90*/  MOV R140, R12 ;  /* 0x0000000c008c7202 */ /* 0x000fe20000000f00 */
[--C-:B------:R-:W-:Y:S01]  /*daa0*/  FFMA.FTZ R213, R30, c[0x0][0x2d0], -R4.reuse ;  /* 0x0000b4001ed57a23 */ /* 0x100fe20000010804 */
[----:B------:R-:W-:Y:S01]  /*dab0*/  MOV R64, R52 ;  /* 0x0000003400407202 */ /* 0x000fe20000000f00 */
[----:B------:R-:W-:Y:S01]  /*dac0*/  FMUL.FTZ R0, R0, c[0x0][0x2d0] ;  /* 0x0000b40000007a20 */ /* 0x000fe20000410000 */
        /* <DEDUP_REMOVED lines=19> */
[C---:B------:R-:W-:Y:S01]  /*dc00*/  FMUL.FTZ R12, R2.reuse, R168 ;  /* 0x000000a8020c7220 */ /* 0x040fe20000410000 */
[----:B------:R-:W-:Y:S01]  /*dc10*/  MOV R168, R20 ;  /* 0x0000001400a87202 */ /* 0x000fe20000000f00 */
[C---:B------:R-:W-:Y:S02]  /*dc20*/  FMUL.FTZ R29, R2.reuse, R161 ;  /* 0x000000a1021d7220 */ /* 0x040fe40000410000 */
[C---:B------:R-:W-:Y:S01]  /*dc30*/  FMUL.FTZ R56, R2.reuse, R148 ;  /* 0x0000009402387220 */ /* 0x040fe20000410000 */
[----:B------:R-:W-:Y:S01]  /*dc40*/  MOV R148, R140 ;  /* 0x0000008c00947202 */ /* 0x000fe20000000f00 */
[C---:B------:R-:W-:Y:S01]  /*dc50*/  FMUL.FTZ R61, R2.reuse, R145 ;  /* 0x00000091023d7220 */ /* 0x040fe20000410000 */
[----:B------:R-:W-:Y:S01]  /*dc60*/  MOV R145, R23 ;  /* 0x0000001700917202 */ /* 0x000fe20000000f00 */
[----:B------:R-:W-:Y:S01]  /*dc70*/  FMUL.FTZ R28, R2, R160 ;  /* 0x000000a0021c7220 */ /* 0x000fe20000410000 */
[----:B------:R-:W-:Y:S01]  /*dc80*/  F2FP.BF16.PACK_AB R140, R21, R22 ;  /* 0x00000016158c723e */ /* 0x000fe200000010ff */
[C---:B-1----:R-:W-:Y:S01]  /*dc90*/  FMUL.FTZ R30, R0.reuse, R162 ;  /* 0x000000a2001e7220 */ /* 0x042fe20000410000 */
[----:B------:R1:W-:Y:S01]  /*dca0*/  MUFU.EX2 R160, R7 ;  /* 0x0000000700a07308 */ /* 0x0003e20000000800 */
[----:B------:R-:W-:Y:S02]  /*dcb0*/  FMUL.FTZ R31, R0, R163 ;  /* 0x000000a3001f7220 */ /* 0x000fe40000410000 */
[----:B------:R-:W-:Y:S02]  /*dcc0*/  FMUL.FTZ R24, R2, R164 ;  /* 0x000000a402187220 */ /* 0x000fe40000410000 */
[C---:B------:R-:W-:Y:S02]  /*dcd0*/  FMUL.FTZ R42, R0.reuse, R158 ;  /* 0x0000009e002a7220 */ /* 0x040fe40000410000 */
[----:B------:R-:W-:Y:S02]  /*dce0*/  FMUL.FTZ R43, R0, R159 ;  /* 0x0000009f002b7220 */ /* 0x000fe40000410000 */
[C---:B------:R-:W-:Y:S01]  /*dcf0*/  FMUL.FTZ R41, R2.reuse, R157 ;  /* 0x0000009d02297220 */ /* 0x040fe20000410000 */
[----:B------:R-:W3:Y:S01]  /*dd00*/  MUFU.EX2 R162, R19 ;  /* 0x0000001300a27308 */ /* 0x000ee20000000800 */
[----:B------:R-:W-:Y:S02]  /*dd10*/  FADD.FTZ R157, R211, R32 ;  /* 0x00000020d39d7221 */ /* 0x000fe40000010000 */
[----:B------:R-:W-:Y:S01]  /*dd20*/  FMUL.FTZ R25, R2, R165 ;  /* 0x000000a502197220 */ /* 0x000fe20000410000 */
[----:B------:R-:W-:Y:S01]  /*dd30*/  MOV R165, R5 ;  /* 0x0000000500a57202 */ /* 0x000fe20000000f00 */
[----:B------:R-:W-:Y:S02]  /*dd40*/  FMUL.FTZ R5, R132, R177 ;  /* 0x000000b184057220 */ /* 0x000fe40000410000 */
[C---:B------:R-:W-:Y:S02]  /*dd50*/  FMUL.FTZ R40, R2.reuse, R156 ;  /* 0x0000009c02287220 */ /* 0x040fe40000410000 */
[C---:B------:R-:W-:Y:S01]  /*dd60*/  FMUL.FTZ R44, R2.reuse, R152 ;  /* 0x00000098022c7220 */ /* 0x040fe20000410000 */
[----:B------:R-:W5:Y:S01]  /*dd70*/  MUFU.EX2 R163, R6 ;  /* 0x0000000600a37308 */ /* 0x000f620000000800 */
[----:B------:R-:W-:Y:S01]  /*dd80*/  MOV R152, R38 ;  /* 0x0000002600987202 */ /* 0x000fe20000000f00 */
[C---:B------:R-:W-:Y:S01]  /*dd90*/  FMUL.FTZ R57, R2.reuse, R149 ;  /* 0x0000009502397220 */ /* 0x040fe20000410000 */
[----:B------:R-:W-:Y:S01]  /*dda0*/  MOV R149, R39 ;  /* 0x0000002700957202 */ /* 0x000fe20000000f00 */
[C---:B-1----:R-:W-:Y:S01]  /*ddb0*/  FMUL.FTZ R7, R3.reuse, R179 ;  /* 0x000000b303077220 */ /* 0x042fe20000410000 */
[----:B------:R-:W-:Y:S01]  /*ddc0*/  MOV R177, R152 ;  /* 0x0000009800b17202 */ /* 0x000fe20000000f00 */
[C---:B------:R-:W-:Y:S01]  /*ddd0*/  FMUL.FTZ R60, R2.reuse, R144 ;  /* 0x00000090023c7220 */ /* 0x040fe20000410000 */
[----:B------:R-:W-:Y:S01]  /*dde0*/  MOV R144, R37 ;  /* 0x0000002500907202 */ /* 0x000fe20000000f00 */
[C---:B------:R-:W-:Y:S01]  /*ddf0*/  FMUL.FTZ R45, R2.reuse, R153 ;  /* 0x00000099022d7220 */ /* 0x040fe20000410000 */
[----:B------:R-:W-:Y:S01]  /*de00*/  MOV R153, R143 ;  /* 0x0000008f00997202 */ /* 0x000fe20000000f00 */
[----:B------:R1:W-:Y:S01]  /*de10*/  MUFU.EX2 R159, R18 ;  /* 0x00000012009f7308 */ /* 0x0003e20000000800 */
[----:B------:R-:W-:Y:S01]  /*de20*/  FMUL.FTZ R8, R2, R172 ;  /* 0x000000ac02087220 */ /* 0x000fe20000410000 */
[----:B------:R-:W-:Y:S01]  /*de30*/  MOV R172, R46 ;  /* 0x0000002e00ac7202 */ /* 0x000fe20000000f00 */
[----:B------:R-:W-:Y:S01]  /*de40*/  FMUL.FTZ R10, R0, R174 ;  /* 0x000000ae000a7220 */ /* 0x000fe20000410000 */
[----:B---3--:R-:W-:Y:S01]  /*de50*/  F2FP.BF16.PACK_AB R211, R162, R211 ;  /* 0x000000d3a2d3723e */ /* 0x008fe200000010ff */
[C---:B------:R-:W-:Y:S01]  /*de60*/  FMUL.FTZ R11, R0.reuse, R175 ;  /* 0x000000af000b7220 */ /* 0x040fe20000410000 */
[----:B------:R-:W-:Y:S01]  /*de70*/  MOV R175, R165 ;  /* 0x000000a500af7202 */ /* 0x000fe20000000f00 */
[C---:B------:R-:W-:Y:S01]  /*de80*/  FMUL.FTZ R14, R0.reuse, R170 ;  /* 0x000000aa000e7220 */ /* 0x040fe20000410000 */
[----:B------:R-:W-:Y:S01]  /*de90*/  MOV R165, R55 ;  /* 0x0000003700a57202 */ /* 0x000fe20000000f00 */
[C---:B------:R-:W-:Y:S01]  /*dea0*/  FMUL.FTZ R15, R0.reuse, R171 ;  /* 0x000000ab000f7220 */ /* 0x040fe20000410000 */
[----:B------:R3:W3:Y:S01]  /*deb0*/  MUFU.EX2 R164, R17 ;  /* 0x0000001100a47308 */ /* 0x0006e20000000800 */
[----:B------:R-:W-:Y:S01]  /*dec0*/  FMUL.FTZ R19, R3, R183 ;  /* 0x000000b703137220 */ /* 0x000fe20000410000 */
[----:B------:R-:W-:Y:S01]  /*ded0*/  MOV R174, R168 ;  /* 0x000000a800ae7202 */ /* 0x000fe20000000f00 */
[C---:B------:R-:W-:Y:S01]  /*dee0*/  FMUL.FTZ R26, R0.reuse, R166 ;  /* 0x000000a6001a7220 */ /* 0x040fe20000410000 */
[----:B-----5:R-:W-:Y:S01]  /*def0*/  F2FP.BF16.PACK_AB R143, R163, R160 ;  /* 0x000000a0a38f723e */ /* 0x020fe200000010ff */
[C---:B------:R-:W-:Y:S01]  /*df00*/  FMUL.FTZ R6, R3.reuse, R178 ;  /* 0x000000b203067220 */ /* 0x040fe20000410000 */
[----:B------:R-:W-:Y:S01]  /*df10*/  MOV R168, R64 ;  /* 0x0000004000a87202 */ /* 0x000fe20000000f00 */
[----:B------:R-:W-:Y:S01]  /*df20*/  FMUL.FTZ R27, R0, R167 ;  /* 0x000000a7001b7220 */ /* 0x000fe20000410000 */
[----:B------:R-:W-:Y:S01]  /*df30*/  MOV R64, R52 ;  /* 0x0000003400407202 */ /* 0x000fe20000000f00 */
[----:B------:R-:W-:Y:S01]  /*df40*/  FMUL.FTZ R32, R132, R188 ;  /* 0x000000bc84207220 */ /* 0x000fe20000410000 */
[----:B------:R5:W2:Y:S01]  /*df50*/  MUFU.EX2 R158, R16 ;  /* 0x00000010009e7308 */ /* 0x000aa20000000800 */
[----:B------:R-:W-:Y:S01]  /*df60*/  MOV R170, R148 ;  /* 0x0000009400aa7202 */ /* 0x000fe20000000f00 */
[----:B------:R-:W-:Y:S01]  /*df70*/  FMUL.FTZ R62, R0, R146 ;  /* 0x00000092003e7220 */ /* 0x000fe20000410000 */
[----:B------:R-:W-:Y:S01]  /*df80*/  MOV R148, R33 ;  /* 0x0000002100947202 */ /* 0x000fe20000000f00 */
[C---:B-1----:R-:W-:Y:S01]  /*df90*/  FMUL.FTZ R18, R3.reuse, R182 ;  /* 0x000000b603127220 */ /* 0x042fe20000410000 */
        /* <DEDUP_REMOVED lines=8> */
[----:B------:R-:W-:Y:S01]  /*e020*/  MOV R175, R67 ;  /* 0x0000004300af7202 */ /* 0x000fe20000000f00 */
[----:B---3--:R-:W-:Y:S01]  /*e030*/  FMUL.FTZ R17, R132, R181 ;  /* 0x000000b584117220 */ /* 0x008fe20000410000 */
[----:B------:R-:W-:Y:S01]  /*e040*/  MOV R183, R148 ;  /* 0x0000009400b77202 */ /* 0x000fe20000000f00 */
[C---:B------:R-:W-:Y:S01]  /*e050*/  FMUL.FTZ R72, R2.reuse, R72 ;  /* 0x0000004802487220 */ /* 0x040fe20000410000 */
[----:B------:R-:W-:Y:S01]  /*e060*/  MOV R189, R138 ;  /* 0x0000008a00bd7202 */ /* 0x000fe20000000f00 */
[C---:B------:R-:W-:Y:S01]  /*e070*/  FMUL.FTZ R73, R2.reuse, R73 ;  /* 0x0000004902497220 */ /* 0x040fe20000410000 */
[----:B------:R-:W-:Y:S01]  /*e080*/  MUFU.EX2 R138, R225 ;  /* 0x000000e1008a7308 */ /* 0x000fe20000000800 */
[C---:B------:R-:W-:Y:S01]  /*e090*/  FMUL.FTZ R76, R2.reuse, R76 ;  /* 0x0000004c024c7220 */ /* 0x040fe20000410000 */
[----:B------:R-:W-:Y:S01]  /*e0a0*/  MOV R181, R153 ;  /* 0x0000009900b57202 */ /* 0x000fe20000000f00 */
[----:B------:R-:W-:Y:S01]  /*e0b0*/  FMUL.FTZ R77, R2, R77 ;  /* 0x0000004d024d7220 */ /* 0x000fe20000410000 */
[----:B------:R-:W-:Y:S01]  /*e0c0*/  LDSM.16.MT88.4 R152, [R236+0x800] ;  /* 0x00080000ec98783b */ /* 0x000fe20000004200 */
[----:B-----5:R-:W-:Y:S02]  /*e0d0*/  FMUL.FTZ R16, R132, R180 ;  /* 0x000000b484107220 */ /* 0x020fe40000410000 */
        /* <DEDUP_REMOVED lines=46> */
[----:B------:R-:W-:Y:S02]  /*e3c0*/  FMUL.FTZ R131, R3, R131 ;  /* 0x0000008303837220 */ /* 0x000fe40000410000 */
[C---:B----4-:R-:W-:Y:S02]  /*e3d0*/  FFMA.FTZ R4, R2.reuse, R13, R22 ;  /* 0x0000000d02047223 */ /* 0x050fe40000010016 */
[----:B------:R-:W-:Y:S01]  /*e3e0*/  FMUL.FTZ R13, R2, R169 ;  /* 0x000000a9020d7220 */ /* 0x000fe20000410000 */
[----:B------:R-:W-:Y:S01]  /*e3f0*/  MOV R169, R142 ;  /* 0x0000008e00a97202 */ /* 0x000fe20000000f00 */
[----:B------:R-:W-:Y:S01]  /*e400*/  FADD.FTZ R161, R21, R4 ;  /* 0x0000000415a17221 */ /* 0x000fe20000010000 */
[----:B------:R-:W-:Y:S01]  /*e410*/  F2FP.BF16.PACK_AB R142, R164, R159 ;  /* 0x0000009fa48e723e */ /* 0x000fe200000010ff */
[----:B------:R-:W1:Y:S01]  /*e420*/  LDSM.16.MT88.4 R20, [R235] ;  /* 0x00000000eb14783b */ /* 0x000e620000004200 */
[----:B------:R-:W-:Y:S01]  /*e430*/  FMUL.FTZ R4, R132, R176 ;  /* 0x000000b084047220 */ /* 0x000fe20000410000 */
[----:B------:R-:W-:Y:S01]  /*e440*/  MOV R176, R139 ;  /* 0x0000008b00b07202 */ /* 0x000fe20000000f00 */
[----:B--2---:R-:W-:Y:S01]  /*e450*/  FFMA.FTZ R156, R0, R173, R141 ;  /* 0x000000ad009c7223 */ /* 0x004fe2000001008d */
[----:B------:R-:W-:Y:S01]  /*e460*/  MOV R173, R36 ;  /* 0x0000002400ad7202 */ /* 0x000fe20000000f00 */
[----:B------:R-:W-:Y:S01]  /*e470*/  FADD.FTZ R161, R159, R161 ;  /* 0x000000a19fa17221 */ /* 0x000fe20000010000 */
[----:B------:R-:W-:Y:S01]  /*e480*/  F2FP.BF16.PACK_AB R141, R158, R141 ;  /* 0x0000008d9e8d723e */ /* 0x000fe200000010ff */
[----:B------:R-:W-:Y:S01]  /*e490*/  MUFU.EX2 R139, R226 ;  /* 0x000000e2008b7308 */ /* 0x000fe20000000800 */
[----:B------:R-:W2:Y:S01]  /*e4a0*/  LDSM.16.MT88.4 R36, [R236] ;  /* 0x00000000ec24783b */ /* 0x000ea20000004200 */
[----:B------:R-:W-:Y:S01]  /*e4b0*/  MOV R2, R65 ;  /* 0x0000004100027202 */ /* 0x000fe20000000f00 */
[----:B------:R-:W-:Y:S01]  /*e4c0*/  FADD.FTZ R0, R137, R220 ;  /* 0x000000dc89007221 */ /* 0x000fe20000010000 */
[----:B------:R-:W-:Y:S01]  /*e4d0*/  MOV R65, R48 ;  /* 0x0000003000417202 */ /* 0x000fe20000000f00 */
[C---:B------:R-:W-:Y:S01]  /*e4e0*/  FMUL.FTZ R48, R132.reuse, R196 ;  /* 0x000000c484307220 */ /* 0x040fe20000410000 */
[----:B------:R-:W-:Y:S01]  /*e4f0*/  MOV R196, R49 ;  /* 0x0000003100c47202 */ /* 0x000fe20000000f00 */
[C---:B------:R-:W-:Y:S01]  /*e500*/  FMUL.FTZ R49, R132.reuse, R197 ;  /* 0x000000c584317220 */ /* 0x040fe20000410000 */
[----:B------:R-:W-:Y:S01]  /*e510*/  MOV R198, R65 ;  /* 0x0000004100c67202 */ /* 0x000fe20000000f00 */
[----:B------:R-:W-:Y:S01]  /*e520*/  FMUL.FTZ R65, R132, R205 ;  /* 0x000000cd84417220 */ /* 0x000fe20000410000 */
[----:B------:R-:W-:Y:S01]  /*e530*/  MOV R197, R170 ;  /* 0x000000aa00c57202 */ /* 0x000fe20000000f00 */
[----:B------:R-:W-:Y:S01]  /*e540*/  MUFU.EX2 R226, R188 ;  /* 0x000000bc00e27308 */ /* 0x000fe20000000800 */
[----:B------:R-:W-:Y:S09]  /*e550*/  MOV R182, R2 ;  /* 0x0000000200b67202 */ /* 0x000ff20000000f00 */
[----:B------:R-:W3:Y:S10]  /*e560*/  MUFU.EX2 R2, R227 ;  /* 0x000000e300027308 */ /* 0x000ef40000000800 */
[----:B------:R-:W4:Y:S01]  /*e570*/  MUFU.EX2 R170, R217 ;  /* 0x000000d900aa7308 */ /* 0x000f220000000800 */
[-C--:B-1----:R-:W-:Y:S08]  /*e580*/  HMMA.16816.F32.BF16 R4, R208, R20.reuse, R4 ;  /* 0x00000014d004723c */ /* 0x082ff00000041804 */
[C---:B------:R-:W-:Y:S01]  /*e590*/  HMMA.16816.F32.BF16 R8, R140.reuse, R20, R8 ;  /* 0x000000148c08723c */ /* 0x040fe20000041808 */
[----:B------:R-:W-:Y:S03]  /*e5a0*/  MUFU.EX2 R173, R173 ;  /* 0x000000ad00ad7308 */ /* 0x000fe60000000800 */
[----:B---3--:R-:W-:Y:S03]  /*e5b0*/  FADD.FTZ R0, R2, R0 ;  /* 0x0000000002007221 */ /* 0x008fe60000010000 */
[C---:B------:R-:W-:Y:S01]  /*e5c0*/  FMUL.FTZ R20, R132.reuse, R184 ;  /* 0x000000b884147220 */ /* 0x040fe20000410000 */
[-C--:B------:R-:W-:Y:S03]  /*e5d0*/  HMMA.16816.F32.BF16 R12, R140, R22.reuse, R12 ;  /* 0x000000168c0c723c */ /* 0x080fe6000004180c */
[----:B------:R-:W-:Y:S01]  /*e5e0*/  MUFU.EX2 R184, R222 ;  /* 0x000000de00b87308 */ /* 0x000fe20000000800 */
[C---:B------:R-:W-:Y:S01]  /*e5f0*/  FMUL.FTZ R21, R132.reuse, R185 ;  /* 0x000000b984157220 */ /* 0x040fe20000410000 */
[----:B------:R-:W-:Y:S01]  /*e600*/  MOV R185, R145 ;  /* 0x0000009100b97202 */ /* 0x000fe20000000f00 */
[----:B------:R-:W-:Y:S01]  /*e610*/  FADD.FTZ R0, R139, R0 ;  /* 0x000000008b007221 */ /* 0x000fe20000010000 */
[----:B------:R-:W-:Y:S01]  /*e620*/  MOV R145, R54 ;  /* 0x0000003600917202 */ /* 0x000fe20000000f00 */
[C---:B------:R-:W-:Y:S04]  /*e630*/  HMMA.16816.F32.BF16 R16, R208.reuse, R22, R16 ;  /* 0x00000016d010723c */ /* 0x040fe80000041810 */
[----:B------:R-:W-:Y:S01]  /*e640*/  MOV R179, R145 ;  /* 0x0000009100b37202 */ /* 0x000fe20000000f00 */
[----:B------:R-:W-:Y:S02]  /*e650*/  MUFU.EX2 R169, R169 ;  /* 0x000000a900a97308 */ /* 0x000fe40000000800 */
[C---:B------:R-:W-:Y:S01]  /*e660*/  FMUL.FTZ R22, R3.reuse, R186 ;  /* 0x000000ba03167220 */ /* 0x040fe20000410000 */
[----:B------:R-:W-:Y:S01]  /*e670*/  MOV R186, R149 ;  /* 0x0000009500ba7202 */ /* 0x000fe20000000f00 */
[C---:B------:R-:W-:Y:S03]  /*e680*/  FMUL.FTZ R23, R3.reuse, R187 ;  /* 0x000000bb03177220 */ /* 0x040fe60000410000 */
[----:B------:R-:W-:Y:S02]  /*e690*/  MOV R187, R144 ;  /* 0x0000009000bb7202 */ /* 0x000fe40000000f00 */
[----:B------:R-:W-:Y:S01]  /*e6a0*/  MOV R144, R35 ;  /* 0x0000002300907202 */ /* 0x000fe20000000f00 */
[C---:B------:R-:W-:Y:S01]  /*e6b0*/  FMUL.FTZ R35, R3.reuse, R191 ;  /* 0x000000bf03237220 */ /* 0x040fe20000410000 */
[-C--:B--2---:R-:W-:Y:S01]  /*e6c0*/  HMMA.16816.F32.BF16 R20, R208, R36.reuse, R20 ;  /* 0x00000024d014723c */ /* 0x084fe20000041814 */
[----:B------:R-:W-:Y:S02]  /*e6d0*/  MUFU.EX2 R217, R176 ;  /* 0x000000b000d97308 */ /* 0x000fe40000000800 */
[----:B------:R-:W-:Y:S02]  /*e6e0*/  MOV R191, R53 ;  /* 0x0000003500bf7202 */ /* 0x000fe40000000f00 */
[----:B------:R-:W1:Y:S01]  /*e6f0*/  LDSM.16.MT88.4 R52, [R238] ;  /* 0x00000000ee34783b */ /* 0x000e620000004200 */
[----:B------:R-:W-:Y:S01]  /*e700*/  MOV R149, R34 ;  /* 0x0000002200957202 */ /* 0x000fe20000000f00 */
[C---:B------:R-:W-:Y:S01]  /*e710*/  FMUL.FTZ R34, R3.reuse, R190 ;  /* 0x000000be03227220 */ /* 0x040fe20000410000 */
[C---:B------:R-:W-:Y:S03]  /*e720*/  HMMA.16816.F32.BF16 R24, R140.reuse, R36, R24 ;  /* 0x000000248c18723c */ /* 0x040fe60000041818 */
[----:B------:R-:W-:Y:S01]  /*e730*/  MUFU.EX2 R186, R186 ;  /* 0x000000ba00ba7308 */ /* 0x000fe20000000800 */
[----:B------:R-:W-:Y:S02]  /*e740*/  MOV R180, R144 ;  /* 0x0000009000b47202 */ /* 0x000fe40000000f00 */
[----:B------:R-:W2:Y:S01]  /*e750*/  LDSM.16.MT88.4 R144, [R237] ;  /* 0x00000000ed90783b */ /* 0x000ea20000004200 */
[----:B------:R-:W-:Y:S01]  /*e760*/  MOV R178, R149 ;  /* 0x0000009500b27202 */ /* 0x000fe20000000f00 */
[-C--:B------:R-:W-:Y:S04]  /*e770*/  HMMA.16816.F32.BF16 R28, R140, R38.reuse, R28 ;  /* 0x000000268c1c723c */ /* 0x080fe8000004181c */
[C---:B------:R-:W-:Y:S01]  /*e780*/  FMUL.FTZ R36, R132.reuse, R192 ;  /* 0x000000c084247220 */ /* 0x040fe20000410000 */
[----:B------:R-:W-:Y:S01]  /*e790*/  MOV R190, R51 ;  /* 0x0000003300be7202 */ /* 0x000fe20000000f00 */
[----:B------:R-:W-:Y:S01]  /*e7a0*/  LDSM.16.MT88.4 R148, [R235+0x800] ;  /* 0x00080000eb94783b */ /* 0x000fe20000004200 */
[----:B------:R-:W-:Y:S01]  /*e7b0*/  MUFU.EX2 R192, R213 ;  /* 0x000000d500c07308 */ /* 0x000fe20000000800 */
[C---:B------:R-:W-:Y:S04]  /*e7c0*/  HMMA.16816.F32.BF16 R32, R208.reuse, R38, R32 ;  /* 0x00000026d020723c */ /* 0x040fe80000041820 */
[C---:B------:R-:W-:Y:S02]  /*e7d0*/  FMUL.FTZ R37, R132.reuse, R193 ;  /* 0x000000c184257220 */ /* 0x040fe40000410000 */
[C---:B------:R-:W-:Y:S01]  /*e7e0*/  FMUL.FTZ R51, R3.reuse, R199 ;  /* 0x000000c703337220 */ /* 0x040fe20000410000 */
[----:B------:R-:W-:Y:S01]  /*e7f0*/  MOV R199, R64 ;  /* 0x0000004000c77202 */ /* 0x000fe20000000f00 */
[C---:B------:R-:W-:Y:S01]  /*e800*/  FMUL.FTZ R38, R3.reuse, R194 ;  /* 0x000000c203267220 */ /* 0x040fe20000410000 */
[----:B------:R-:W-:Y:S03]  /*e810*/  MUFU.EX2 R193, R218 ;  /* 0x000000da00c17308 */ /* 0x000fe60000000800 */
[C---:B------:R-:W-:Y:S02]  /*e820*/  FMUL.FTZ R39, R3.reuse, R195 ;  /* 0x000000c303277220 */ /* 0x040fe40000410000 */
[C---:B------:R-:W-:Y:S02]  /*e830*/  FMUL.FTZ R64, R132.reuse, R204 ;  /* 0x000000cc84407220 */ /* 0x040fe40000410000 */
[----:B------:R-:W-:Y:S03]  /*e840*/  LDSM.16.MT88.4 R204, [R237+0x1800] ;  /* 0x00180000edcc783b */ /* 0x000fe60000004200 */
[----:B------:R-:W-:Y:S01]  /*e850*/  MUFU.EX2 R195, R212 ;  /* 0x000000d400c37308 */ /* 0x000fe20000000800 */
[-C--:B-1----:R-:W-:Y:S08]  /*e860*/  HMMA.16816.F32.BF16 R36, R208, R52.reuse, R36 ;  /* 0x00000034d024723c */ /* 0x082ff00000041824 */
[C---:B------:R-:W-:Y:S01]  /*e870*/  HMMA.16816.F32.BF16 R40, R140.reuse, R52, R40 ;  /* 0x000000348c28723c */ /* 0x040fe20000041828 */
[----:B------:R-:W-:Y:S06]  /*e880*/  MUFU.EX2 R218, R178 ;  /* 0x000000b200da7308 */ /* 0x000fec0000000800 */
[C---:B------:R-:W-:Y:S01]  /*e890*/  FMUL.FTZ R52, R132.reuse, R200 ;  /* 0x000000c884347220 */ /* 0x040fe20000410000 */
[-C--:B------:R-:W-:Y:S03]  /*e8a0*/  HMMA.16816.F32.BF16 R44, R140, R54.reuse, R44 ;  /* 0x000000368c2c723c */ /* 0x080fe6000004182c */
[----:B------:R-:W1:Y:S01]  /*e8b0*/  MUFU.EX2 R200, R221 ;  /* 0x000000dd00c87308 */ /* 0x000e620000000800 */
[----:B------:R-:W-:Y:S04]  /*e8c0*/  FMUL.FTZ R53, R132, R201 ;  /* 0x000000c984357220 */ /* 0x000fe80000410000 */
[C---:B------:R-:W-:Y:S05]  /*e8d0*/  HMMA.16816.F32.BF16 R48, R208.reuse, R54, R48 ;  /* 0x00000036d030723c */ /* 0x040fea0000041830 */
[----:B------:R-:W3:Y:S02]  /*e8e0*/  MUFU.EX2 R194, R219 ;  /* 0x000000db00c27308 */ /* 0x000ee40000000800 */
[C---:B------:R-:W-:Y:S02]  /*e8f0*/  FMUL.FTZ R54, R3.reuse, R202 ;  /* 0x000000ca03367220 */ /* 0x040fe40000410000 */
[----:B------:R-:W-:Y:S06]  /*e900*/  FMUL.FTZ R55, R3, R203 ;  /* 0x000000cb03377220 */ /* 0x000fec0000410000 */
[----:B------:R-:W5:Y:S01]  /*e910*/  MUFU.EX2 R132, R199 ;  /* 0x000000c700847308 */ /* 0x000f620000000800 */
[-C--:B--2---:R-:W-:Y:S08]  /*e920*/  HMMA.16816.F32.BF16 R52, R208, R144.reuse, R52 ;  /* 0x00000090d034723c */ /* 0x084ff00000041834 */
[C---:B------:R-:W-:Y:S01]  /*e930*/  HMMA.16816.F32.BF16 R56, R140.reuse, R144, R56 ;  /* 0x000000908c38723c */ /* 0x040fe20000041838 */
[----:B------:R-:W-:Y:S07]  /*e940*/  MUFU.EX2 R3, R198 ;  /* 0x000000c600037308 */ /* 0x000fee0000000800 */
[-C--:B------:R-:W-:Y:S03]  /*e950*/  HMMA.16816.F32.BF16 R60, R140, R146.reuse, R60 ;  /* 0x000000928c3c723c */ /* 0x080fe6000004183c */
[----:B------:R-:W2:Y:S05]  /*e960*/  MUFU.EX2 R219, R177 ;  /* 0x000000b100db7308 */ /* 0x000eaa0000000800 */
[C---:B------:R-:W-:Y:S01]  /*e970*/  HMMA.16816.F32.BF16 R64, R208.reuse, R146, R64 ;  /* 0x00000092d040723c */ /* 0x040fe20000041840 */
[----:B------:R-:W1:Y:S04]  /*e980*/  LDSM.16.MT88.4 R144, [R235+0x2000] ;  /* 0x00200000eb90783b */ /* 0x000e680000004200 */
[----:B------:R2:W-:Y:S10]  /*e990*/  MUFU.EX2 R201, R191 ;  /* 0x000000bf00c97308 */ /* 0x0005f40000000800 */
[----:B------:R-:W-:Y:S10]  /*e9a0*/  MUFU.EX2 R202, R187 ;  /* 0x000000bb00ca7308 */ /* 0x000ff40000000800 */
[----:B------:R-:W-:Y:S01]  /*e9b0*/  MUFU.EX2 R187, R230 ;  /* 0x000000e600bb7308 */ /* 0x000fe20000000800 */
[----:B--2---:R-:W-:Y:S09]  /*e9c0*/  MOV R191, R172 ;  /* 0x000000ac00bf7202 */ /* 0x004ff20000000f00 */
[----:B------:R-:W-:Y:S01]  /*e9d0*/  MUFU.EX2 R172, R229 ;  /* 0x000000e500ac7308 */ /* 0x000fe20000000800 */
[-C--:B-1----:R-:W-:Y:S09]  /*e9e0*/  HMMA.16816.F32.BF16 R68, R208, R144.reuse, R68 ;  /* 0x00000090d044723c */ /* 0x082ff20000041844 */
[----:B------:R1:W-:Y:S01]  /*e9f0*/  MUFU.EX2 R229, R191 ;  /* 0x000000bf00e57308 */ /* 0x0003e20000000800 */
[C---:B------:R-:W-:Y:S08]  /*ea00*/  HMMA.16816.F32.BF16 R72, R140.reuse, R144, R72 ;  /* 0x000000908c48723c */ /* 0x040ff00000041848 */
[-C--:B------:R-:W-:Y:S08]  /*ea10*/  HMMA.16816.F32.BF16 R76, R140, R146.reuse, R76 ;  /* 0x000000928c4c723c */ /* 0x080ff0000004184c */
[C---:B------:R-:W-:Y:S01]  /*ea20*/  HMMA.16816.F32.BF16 R80, R208.reuse, R146, R80 ;  /* 0x00000092d050723c */ /* 0x040fe20000041850 */
[----:B------:R-:W2:Y:S03]  /*ea30*/  LDSM.16.MT88.4 R144, [R236+0x2000] ;  /* 0x00200000ec90783b */ /* 0x000ea60000004200 */
[----:B-1----:R-:W-:Y:S02]  /*ea40*/  MOV R191, R182 ;  /* 0x000000b600bf7202 */ /* 0x002fe40000000f00 */
[----:B------:R-:W-:Y:S02]  /*ea50*/  MOV R182, R180 ;  /* 0x000000b400b67202 */ /* 0x000fe40000000f00 */
[----:B------:R-:W-:Y:S02]  /*ea60*/  MOV R180, R166 ;  /* 0x000000a600b47202 */ /* 0x000fe40000000f00 */
[----:B------:R-:W-:Y:S10]  /*ea70*/  MUFU.EX2 R223, R182 ;  /* 0x000000b600df7308 */ /* 0x000ff40000000800 */
[----:B------:R-:W-:Y:S01]  /*ea80*/  MUFU.EX2 R221, R180 ;  /* 0x000000b400dd7308 */ /* 0x000fe20000000800 */
[-C--:B--2---:R-:W-:Y:S08]  /*ea90*/  HMMA.16816.F32.BF16 R84, R208, R144.reuse, R84 ;  /* 0x00000090d054723c */ /* 0x084ff00000041854 */
        /* <DEDUP_REMOVED lines=9> */
[-C--:B-1----:R-:W-:Y:S08]  /*eb30*/  HMMA.16816.F32.BF16 R116, R208, R144.reuse, R116 ;  /* 0x00000090d074723c */ /* 0x082ff00000041874 */
[C---:B------:R-:W-:Y:S07]  /*eb40*/  HMMA.16816.F32.BF16 R120, R140.reuse, R144, R120 ;  /* 0x000000908c78723c */ /* 0x040fee0000041878 */
[----:B------:R-:W-:Y:S01]  /*eb50*/  F2FP.BF16.PACK_AB R144, R214, R216 ;  /* 0x000000d8d690723e */ /* 0x000fe200000010ff */
[-C--:B------:R-:W-:Y:S04]  /*eb60*/  HMMA.16816.F32.BF16 R124, R140, R146.reuse, R124 ;  /* 0x000000928c7c723c */ /* 0x080fe8000004187c */
[----:B----4-:R-:W-:Y:S03]  /*eb70*/  F2FP.BF16.PACK_AB R145, R215, R170 ;  /* 0x000000aad791723e */ /* 0x010fe600000010ff */
[----:B------:R-:W-:Y:S01]  /*eb80*/  F2FP.BF16.PACK_AB R140, R2, R137 ;  /* 0x00000089028c723e */ /* 0x000fe200000010ff */
[----:B------:R-:W-:Y:S01]  /*eb90*/  HMMA.16816.F32.BF16 R128, R208, R146, R128 ;  /* 0x00000092d080723c */ /* 0x000fe20000041880 */
[----:B------:R1:W-:Y:S03]  /*eba0*/  MUFU.EX2 R137, R196 ;  /* 0x000000c400897308 */ /* 0x0003e60000000800 */
[C---:B------:R-:W-:Y:S01]  /*ebb0*/  F2FP.BF16.PACK_AB R142, R138.reuse, R139 ;  /* 0x0000008b8a8e723e */ /* 0x040fe200000010ff */
[----:B------:R-:W-:Y:S01]  /*ebc0*/  FADD.FTZ R2, R138, R0 ;  /* 0x000000008a027221 */ /* 0x000fe20000010000 */
[----:B------:R-:W-:Y:S01]  /*ebd0*/  F2FP.BF16.PACK_AB R141, R171, R224 ;  /* 0x000000e0ab8d723e */ /* 0x000fe200000010ff */
[----:B------:R-:W-:Y:S01]  /*ebe0*/  FADD.FTZ R0, R158, R156 ;  /* 0x0000009c9e007221 */ /* 0x000fe20000010000 */
[----:B------:R-:W-:Y:S01]  /*ebf0*/  F2FP.BF16.PACK_AB R143, R200, R184 ;  /* 0x000000b8c88f723e */ /* 0x000fe200000010ff */
[----:B------:R-:W-:Y:S02]  /*ec00*/  FADD.FTZ R138, R162, R157 ;  /* 0x0000009da28a7221 */ /* 0x000fe40000010000 */
[----:B------:R-:W2:Y:S01]  /*ec10*/  LDSM.16.MT88.4 R156, [R238+0x800] ;  /* 0x00080000ee9c783b */ /* 0x000ea20000004200 */
[----:B------:R-:W4:Y:S01]  /*ec20*/  MUFU.EX2 R139, R197 ;  /* 0x000000c5008b7308 */ /* 0x000f220000000800 */
[----:B------:R-:W-:Y:S01]  /*ec30*/  FADD.FTZ R160, R160, R0 ;  /* 0x00000000a0a07221 */ /* 0x000fe20000010000 */
[----:B---3--:R-:W-:Y:S01]  /*ec40*/  F2FP.BF16.PACK_AB R146, R194, R193 ;  /* 0x000000c1c292723e */ /* 0x008fe200000010ff */
[-C--:B------:R-:W-:Y:S05]  /*ec50*/  HMMA.16816.F32.BF16 R4, R140, R148.reuse, R4 ;  /* 0x000000948c04723c */ /* 0x080fea0000041804 */
[----:B------:R-:W-:Y:S01]  /*ec60*/  F2FP.BF16.PACK_AB R147, R195, R192 ;  /* 0x000000c0c393723e */ /* 0x000fe200000010ff */
[----:B-----5:R-:W-:Y:S01]  /*ec70*/  FADD.FTZ R0, R132, R2 ;  /* 0x0000000284007221 */ /* 0x020fe20000010000 */
[----:B------:R-:W-:Y:S05]  /*ec80*/  F2FP.BF16.PACK_AB R209, R219, R218 ;  /* 0x000000dadbd1723e */ /* 0x000fea00000010ff */
[C---:B------:R-:W-:Y:S04]  /*ec90*/  HMMA.16816.F32.BF16 R8, R144.reuse, R148, R8 ;  /* 0x000000949008723c */ /* 0x040fe80000041808 */
[----:B-1----:R-:W-:Y:S01]  /*eca0*/  MOV R196, R185 ;  /* 0x000000b900c47202 */ /* 0x002fe20000000f00 */
[----:B------:R-:W-:Y:S01]  /*ecb0*/  FADD.FTZ R0, R3, R0 ;  /* 0x0000000003007221 */ /* 0x000fe20000010000 */
[----:B------:R-:W-:Y:S02]  /*ecc0*/  MUFU.EX2 R185, R231 ;  /* 0x000000e700b97308 */ /* 0x000fe40000000800 */
[-C--:B------:R-:W-:Y:S04]  /*ecd0*/  HMMA.16816.F32.BF16 R12, R144, R150.reuse, R12 ;  /* 0x00000096900c723c */ /* 0x080fe8000004180c */
[----:B----4-:R-:W-:Y:S04]  /*ece0*/  FADD.FTZ R0, R139, R0 ;  /* 0x000000008b007221 */ /* 0x010fe80000010000 */
[C---:B------:R-:W-:Y:S01]  /*ecf0*/  HMMA.16816.F32.BF16 R16, R140.reuse, R150, R16 ;  /* 0x000000968c10723c */ /* 0x040fe20000041810 */
[----:B------:R-:W1:Y:S01]  /*ed00*/  LDSM.16.MT88.4 R148, [R237+0x800] ;  /* 0x00080000ed94783b */ /* 0x000e620000004200 */
[----:B------:R3:W-:Y:S02]  /*ed10*/  MUFU.EX2 R230, R196 ;  /* 0x000000c400e67308 */ /* 0x0007e40000000800 */
[----:B------:R-:W-:Y:S02]  /*ed20*/  FADD.FTZ R2, R137, R0 ;  /* 0x0000000089027221 */ /* 0x000fe40000010000 */
[----:B------:R-:W-:Y:S02]  /*ed30*/  FADD.FTZ R0, R164, R161 ;  /* 0x000000a1a4007221 */ /* 0x000fe40000010000 */
[-C--:B------:R-:W-:Y:S04]  /*ed40*/  HMMA.16816.F32.BF16 R20, R140, R152.reuse, R20 ;  /* 0x000000988c14723c */ /* 0x080fe80000041814 */
[----:B------:R-:W-:Y:S04]  /*ed50*/  MUFU.EX2 R231, R228 ;  /* 0x000000e400e77308 */ /* 0x000fe80000000800 */
[C---:B------:R-:W-:Y:S06]  /*ed60*/  HMMA.16816.F32.BF16 R24, R144.reuse, R152, R24 ;  /* 0x000000989018723c */ /* 0x040fec0000041818 */
[----:B------:R4:W-:Y:S02]  /*ed70*/  MUFU.EX2 R228, R190 ;  /* 0x000000be00e47308 */ /* 0x0009e40000000800 */
[-C--:B------:R-:W-:Y:S01]  /*ed80*/  HMMA.16816.F32.BF16 R28, R144, R154.reuse, R28 ;  /* 0x0000009a901c723c */ /* 0x080fe2000004181c */
[----:B---3--:R-:W-:Y:S07]  /*ed90*/  LDSM.16.MT88.4 R196, [R238+0x1800] ;  /* 0x00180000eec4783b */ /* 0x008fee0000004200 */
[C---:B------:R-:W-:Y:S01]  /*eda0*/  HMMA.16816.F32.BF16 R32, R140.reuse, R154, R32 ;  /* 0x0000009a8c20723c */ /* 0x040fe20000041820 */
[----:B------:R-:W3:Y:S07]  /*edb0*/  LDSM.16.MT88.4 R152, [R235+0x2800] ;  /* 0x00280000eb98783b */ /* 0x000eee0000004200 */
[-C--:B--2---:R-:W-:Y:S04]  /*edc0*/  HMMA.16816.F32.BF16 R36, R140, R156.reuse, R36 ;  /* 0x0000009c8c24723c */ /* 0x084fe80000041824 */
[----:B----4-:R-:W-:Y:S04]  /*edd0*/  MOV R190, R183 ;  /* 0x000000b700be7202 */ /* 0x010fe80000000f00 */
[C---:B------:R-:W-:Y:S01]  /*ede0*/  HMMA.16816.F32.BF16 R40, R144.reuse, R156, R40 ;  /* 0x0000009c9028723c */ /* 0x040fe20000041828 */
[----:B------:R-:W-:Y:S03]  /*edf0*/  MUFU.EX2 R227, R190 ;  /* 0x000000be00e37308 */ /* 0x000fe60000000800 */
[----:B------:R-:W-:Y:S02]  /*ee00*/  MOV R183, R181 ;  /* 0x000000b500b77202 */ /* 0x000fe40000000f00 */
[----:B------:R-:W-:Y:S02]  /*ee10*/  MOV R181, R179 ;  /* 0x000000b300b57202 */ /* 0x000fe40000000f00 */
[-C--:B------:R-:W-:Y:S04]  /*ee20*/  HMMA.16816.F32.BF16 R44, R144, R158.reuse, R44 ;  /* 0x0000009e902c723c */ /* 0x080fe8000004182c */
[----:B------:R-:W-:Y:S01]  /*ee30*/  MOV R179, R165 ;  /* 0x000000a500b37202 */ /* 0x000fe20000000f00 */
[----:B------:R-:W2:Y:S03]  /*ee40*/  MUFU.EX2 R222, R181 ;  /* 0x000000b500de7308 */ /* 0x000ea60000000800 */
[C---:B------:R-:W-:Y:S01]  /*ee50*/  HMMA.16816.F32.BF16 R48, R140.reuse, R158, R48 ;  /* 0x0000009e8c30723c */ /* 0x040fe20000041830 */
[----:B------:R-:W4:Y:S06]  /*ee60*/  LDSM.16.MT88.4 R156, [R236+0x2800] ;  /* 0x00280000ec9c783b */ /* 0x000f2c0000004200 */
[----:B------:R-:W5:Y:S01]  /*ee70*/  MUFU.EX2 R220, R179 ;  /* 0x000000b300dc7308 */ /* 0x000f620000000800 */
[-C--:B-1----:R-:W-:Y:S08]  /*ee80*/  HMMA.16816.F32.BF16 R52, R140, R148.reuse, R52 ;  /* 0x000000948c34723c */ /* 0x082ff00000041834 */
[C---:B------:R-:W-:Y:S04]  /*ee90*/  HMMA.16816.F32.BF16 R56, R144.reuse, R148, R56 ;  /* 0x000000949038723c */ /* 0x040fe80000041838 */
[----:B--2---:R-:W-:Y:S04]  /*eea0*/  F2FP.BF16.PACK_AB R208, R222, R223 ;  /* 0x000000dfded0723e */ /* 0x004fe800000010ff */
[-C--:B------:R-:W-:Y:S04]  /*eeb0*/  HMMA.16816.F32.BF16 R60, R144, R150.reuse, R60 ;  /* 0x00000096903c723c */ /* 0x080fe8000004183c */
[----:B-----5:R-:W-:Y:S04]  /*eec0*/  F2FP.BF16.PACK_AB R210, R220, R221 ;  /* 0x000000dddcd2723e */ /* 0x020fe800000010ff */
[C---:B------:R-:W-:Y:S01]  /*eed0*/  HMMA.16816.F32.BF16 R64, R140.reuse, R150, R64 ;  /* 0x000000968c40723c */ /* 0x040fe20000041840 */
[----:B------:R-:W1:Y:S07]  /*eee0*/  LDSM.16.MT88.4 R148, [R238+0x2800] ;  /* 0x00280000ee94783b */ /* 0x000e6e0000004200 */
[-C--:B---3--:R-:W-:Y:S08]  /*eef0*/  HMMA.16816.F32.BF16 R68, R140, R152.reuse, R68 ;  /* 0x000000988c44723c */ /* 0x088ff00000041844 */
[C---:B------:R-:W-:Y:S08]  /*ef00*/  HMMA.16816.F32.BF16 R72, R144.reuse, R152, R72 ;  /* 0x000000989048723c */ /* 0x040ff00000041848 */
[-C--:B------:R-:W-:Y:S08]  /*ef10*/  HMMA.16816.F32.BF16 R76, R144, R154.reuse, R76 ;  /* 0x0000009a904c723c */ /* 0x080ff0000004184c */
[C---:B------:R-:W-:Y:S01]  /*ef20*/  HMMA.16816.F32.BF16 R80, R140.reuse, R154, R80 ;  /* 0x0000009a8c50723c */ /* 0x040fe20000041850 */
[----:B------:R-:W2:Y:S07]  /*ef30*/  LDSM.16.MT88.4 R152, [R237+0x2800] ;  /* 0x00280000ed98783b */ /* 0x000eae0000004200 */
[-C--:B----4-:R-:W-:Y:S08]  /*ef40*/  HMMA.16816.F32.BF16 R84, R140, R156.reuse, R84 ;  /* 0x0000009c8c54723c */ /* 0x090ff00000041854 */
[C---:B------:R-:W-:Y:S08]  /*ef50*/  HMMA.16816.F32.BF16 R88, R144.reuse, R156, R88 ;  /* 0x0000009c9058723c */ /* 0x040ff00000041858 */
[-C--:B------:R-:W-:Y:S08]  /*ef60*/  HMMA.16816.F32.BF16 R92, R144, R158.reuse, R92 ;  /* 0x0000009e905c723c */ /* 0x080ff0000004185c */
[C---:B------:R-:W-:Y:S01]  /*ef70*/  HMMA.16816.F32.BF16 R96, R140.reuse, R158, R96 ;  /* 0x0000009e8c60723c */ /* 0x040fe20000041860 */
[----:B------:R-:W3:Y:S07]  /*ef80*/  LDSM.16.MT88.4 R156, [R235+0x1000] ;  /* 0x00100000eb9c783b */ /* 0x000eee0000004200 */
[-C--:B-1----:R-:W-:Y:S08]  /*ef90*/  HMMA.16816.F32.BF16 R100, R140, R148.reuse, R100 ;  /* 0x000000948c64723c */ /* 0x082ff00000041864 */
[C---:B------:R-:W-:Y:S08]  /*efa0*/  HMMA.16816.F32.BF16 R104, R144.reuse, R148, R104 ;  /* 0x000000949068723c */ /* 0x040ff00000041868 */
[-C--:B------:R-:W-:Y:S08]  /*efb0*/  HMMA.16816.F32.BF16 R108, R144, R150.reuse, R108 ;  /* 0x00000096906c723c */ /* 0x080ff0000004186c */
        /* <DEDUP_REMOVED lines=8> */
[----:B------:R-:W-:Y:S01]  /*f040*/  F2FP.BF16.PACK_AB R146, R137, R139 ;  /* 0x0000008b8992723e */ /* 0x000fe200000010ff */
[----:B------:R-:W-:Y:S01]  /*f050*/  FADD.FTZ R137, R163, R160 ;  /* 0x000000a0a3897221 */ /* 0x000fe20000010000 */
[----:B------:R-:W-:Y:S01]  /*f060*/  F2FP.BF16.PACK_AB R145, R186, R201 ;  /* 0x000000c9ba91723e */ /* 0x000fe200000010ff */
[----:B------:R4:W5:Y:S01]  /*f070*/  MUFU.EX2 R139, R167 ;  /* 0x000000a7008b7308 */ /* 0x0009620000000800 */
[----:B------:R-:W-:Y:S01]  /*f080*/  F2FP.BF16.PACK_AB R147, R173, R202 ;  /* 0x000000caad93723e */ /* 0x000fe200000010ff */
[----:B------:R-:W-:Y:S03]  /*f090*/  LDSM.16.MT88.4 R160, [R235+0x3000] ;  /* 0x00300000eba0783b */ /* 0x000fe60000004200 */
[----:B------:R-:W-:Y:S01]  /*f0a0*/  F2FP.BF16.PACK_AB R140, R187, R185 ;  /* 0x000000b9bb8c723e */ /* 0x000fe200000010ff */
[----:B------:R-:W-:Y:S01]  /*f0b0*/  FADD.FTZ R3, R224, R138 ;  /* 0x0000008ae0037221 */ /* 0x000fe20000010000 */
[-C--:B------:R-:W-:Y:S01]  /*f0c0*/  F2FP.BF16.PACK_AB R142, R174, R172.reuse ;  /* 0x000000acae8e723e */ /* 0x080fe200000010ff */
[-C--:B---3--:R-:W-:Y:S02]  /*f0d0*/  HMMA.16816.F32.BF16 R4, R144, R156.reuse, R4 ;  /* 0x0000009c9004723c */ /* 0x088fe40000041804 */
[----:B------:R3:W-:Y:S03]  /*f0e0*/  MUFU.EX2 R224, R183 ;  /* 0x000000b700e07308 */ /* 0x0007e60000000800 */
[----:B------:R-:W-:Y:S01]  /*f0f0*/  F2FP.BF16.PACK_AB R141, R230, R231 ;  /* 0x000000e7e68d723e */ /* 0x000fe200000010ff */
[----:B------:R-:W-:Y:S01]  /*f100*/  FADD.FTZ R132, R216, R0 ;  /* 0x00000000d8847221 */ /* 0x000fe20000010000 */
[----:B------:R-:W-:Y:S01]  /*f110*/  F2FP.BF16.PACK_AB R143, R228, R229 ;  /* 0x000000e5e48f723e */ /* 0x000fe200000010ff */
[----:B------:R-:W-:Y:S04]  /*f120*/  FADD.FTZ R0, R169, R2 ;  /* 0x00000002a9007221 */ /* 0x000fe80000010000 */
[----:B------:R-:W1:Y:S01]  /*f130*/  MUFU.EX2 R138, R191 ;  /* 0x000000bf008a7308 */ /* 0x000e620000000800 */
[----:B------:R-:W-:Y:S01]  /*f140*/  FADD.FTZ R132, R214, R132 ;  /* 0x00000084d6847221 */ /* 0x000fe20000010000 */
[C---:B------:R-:W-:Y:S01]  /*f150*/  HMMA.16816.F32.BF16 R8, R140.reuse, R156, R8 ;  /* 0x0000009c8c08723c */ /* 0x040fe20000041808 */
[----:B----4-:R-:W-:Y:S03]  /*f160*/  LDSM.16.MT88.4 R164, [R236+0x3000] ;  /* 0x00300000eca4783b */ /* 0x010fe60000004200 */
[----:B------:R-:W-:Y:S02]  /*f170*/  FADD.FTZ R0, R168, R0 ;  /* 0x00000000a8007221 */ /* 0x000fe40000010000 */
[----:B------:R-:W-:Y:S02]  /*f180*/  FADD.FTZ R3, R171, R3 ;  /* 0x00000003ab037221 */ /* 0x000fe40000010000 */
[-C--:B------:R-:W-:Y:S01]  /*f190*/  HMMA.16816.F32.BF16 R12, R140, R158.reuse, R12 ;  /* 0x0000009e8c0c723c */ /* 0x080fe2000004180c */
[----:B------:R-:W4:Y:S01]  /*f1a0*/  MUFU.EX2 R216, R175 ;  /* 0x000000af00d87308 */ /* 0x000f220000000800 */
[----:B---3--:R-:W-:Y:S02]  /*f1b0*/  LDSM.16.MT88.4 R180, [R235+0x1800] ;  /* 0x00180000ebb4783b */ /* 0x008fe40000004200 */
[----:B-----5:R-:W-:Y:S04]  /*f1c0*/  FADD.FTZ R0, R139, R0 ;  /* 0x000000008b007221 */ /* 0x020fe80000010000 */
[C---:B------:R-:W-:Y:S02]  /*f1d0*/  HMMA.16816.F32.BF16 R16, R144.reuse, R158, R16 ;  /* 0x0000009e9010723c */ /* 0x040fe40000041810 */
[----:B------:R-:W3:Y:S02]  /*f1e0*/  LDSM.16.MT88.4 R156, [R237+0x1000] ;  /* 0x00100000ed9c783b */ /* 0x000ee40000004200 */
[----:B-1----:R-:W-:Y:S04]  /*f1f0*/  FADD.FTZ R0, R138, R0 ;  /* 0x000000008a007221 */ /* 0x002fe80000010000 */
[-C--:B------:R-:W-:Y:S02]  /*f200*/  HMMA.16816.F32.BF16 R20, R144, R148.reuse, R20 ;  /* 0x000000949014723c */ /* 0x080fe40000041814 */
[----:B------:R-:W-:Y:S06]  /*f210*/  LDSM.16.MT88.4 R188, [R236+0x1800] ;  /* 0x00180000ecbc783b */ /* 0x000fec0000004200 */
[C---:B------:R-:W-:Y:S02]  /*f220*/  HMMA.16816.F32.BF16 R24, R140.reuse, R148, R24 ;  /* 0x000000948c18723c */ /* 0x040fe40000041818 */
[----:B------:R1:W-:Y:S02]  /*f230*/  STL [R1+0x18], R0 ;  /* 0x0000180001007387 */ /* 0x0003e40000100800 */
[----:B----4-:R-:W-:Y:S04]  /*f240*/  F2FP.BF16.PACK_AB R211, R216, R217 ;  /* 0x000000d9d8d3723e */ /* 0x010fe800000010ff */
[-C--:B------:R-:W-:Y:S08]  /*f250*/  HMMA.16816.F32.BF16 R28, R140, R150.reuse, R28 ;  /* 0x000000968c1c723c */ /* 0x080ff0000004181c */
[C---:B------:R-:W-:Y:S01]  /*f260*/  HMMA.16816.F32.BF16 R32, R144.reuse, R150, R32 ;  /* 0x000000969020723c */ /* 0x040fe20000041820 */
[----:B------:R-:W4:Y:S07]  /*f270*/  LDSM.16.MT88.4 R148, [R238+0x3000] ;  /* 0x00300000ee94783b */ /* 0x000f2e0000004200 */
[-C--:B--2---:R-:W-:Y:S04]  /*f280*/  HMMA.16816.F32.BF16 R36, R144, R152.reuse, R36 ;  /* 0x000000989024723c */ /* 0x084fe80000041824 */
[----:B-1----:R-:W-:Y:S01]  /*f290*/  FADD.FTZ R0, R170, R137 ;  /* 0x00000089aa007221 */ /* 0x002fe20000010000 */
[----:B------:R-:W-:Y:S03]  /*f2a0*/  MOV R137, R172 ;  /* 0x000000ac00897202 */ /* 0x000fe60000000f00 */
[C---:B------:R-:W-:Y:S04]  /*f2b0*/  HMMA.16816.F32.BF16 R40, R140.reuse, R152, R40 ;  /* 0x000000988c28723c */ /* 0x040fe80000041828 */
[----:B------:R-:W-:Y:S01]  /*f2c0*/  FADD.FTZ R2, R215, R0 ;  /* 0x00000000d7027221 */ /* 0x000fe20000010000 */
[----:B------:R-:W-:Y:S01]  /*f2d0*/  MOV R0, R184 ;  /* 0x000000b800007202 */ /* 0x000fe20000000f00 */
[----:B------:R-:W-:Y:S02]  /*f2e0*/  LDSM.16.MT88.4 R212, [R235+0x3800] ;  /* 0x00380000ebd4783b */ /* 0x000fe40000004200 */
[-C--:B------:R-:W-:Y:S04]  /*f2f0*/  HMMA.16816.F32.BF16 R44, R140, R154.reuse, R44 ;  /* 0x0000009a8c2c723c */ /* 0x080fe8000004182c */
[----:B------:R-:W-:Y:S04]  /*f300*/  FADD.FTZ R0, R0, R3 ;  /* 0x0000000300007221 */ /* 0x000fe80000010000 */
[C---:B------:R-:W-:Y:S01]  /*f310*/  HMMA.16816.F32.BF16 R48, R144.reuse, R154, R48 ;  /* 0x0000009a9030723c */ /* 0x040fe20000041830 */
[----:B------:R-:W1:Y:S07]  /*f320*/  LDSM.16.MT88.4 R152, [R237+0x3000] ;  /* 0x00300000ed98783b */ /* 0x000e6e0000004200 */
        /* <DEDUP_REMOVED lines=16> */
[-C--:B-1----:R-:W-:Y:S08]  /*f430*/  HMMA.16816.F32.BF16 R116, R144, R152.reuse, R116 ;  /* 0x000000989074723c */ /* 0x082ff00000041874 */
        /* <DEDUP_REMOVED lines=26> */
[----:B------:R-:W-:Y:S02]  /*f5e0*/  MOV R20, R200 ;  /* 0x000000c800147202 */ /* 0x000fe40000000f00 */
        /* <DEDUP_REMOVED lines=17> */
[----:B------:R-:W-:Y:S01]  /*f700*/  FADD.FTZ R3, R137, R3 ;  /* 0x0000000389037221 */ /* 0x000fe20000010000 */
[----:B------:R-:W-:Y:S01]  /*f710*/  MOV R137, R136 ;  /* 0x0000008800897202 */ /* 0x000fe20000000f00 */
[-C--:B------:R-:W-:Y:S04]  /*f720*/  HMMA.16816.F32.BF16 R200, R140, R204.reuse, R52 ;  /* 0x000000cc8cc8723c */ /* 0x080fe80000041834 */
[----:B------:R-:W-:Y:S02]  /*f730*/  FADD.FTZ R0, R227, R0 ;  /* 0x00000000e3007221 */ /* 0x000fe40000010000 */
[----:B------:R-:W-:Y:S01]  /*f740*/  FADD.FTZ R3, R138, R3 ;  /* 0x000000038a037221 */ /* 0x000fe20000010000 */
[----:B------:R-:W-:Y:S01]  /*f750*/  MOV R138, R135 ;  /* 0x00000087008a7202 */ /* 0x000fe20000000f00 */
        /* <DEDUP_REMOVED lines=25> */
[----:B------:R1:W-:Y:S03]  /*f8f0*/  STL [R1+0x14], R4 ;  /* 0x0000140401007387 */ /* 0x0003e60000100800 */
        /* <DEDUP_REMOVED lines=8> */
[C---:B------:R-:W-:Y:S01]  /*f980*/  HMMA.16816.F32.BF16 R112, R140.reuse, R10, R112 ;  /* 0x0000000a8c70723c */ /* 0x040fe20000041870 */
[----:B------:R1:W-:Y:S07]  /*f990*/  STL [R1+0x20], R3 ;  /* 0x0000200301007387 */ /* 0x0003ee0000100800 */
[-C--:B---3--:R-:W-:Y:S08]  /*f9a0*/  HMMA.16816.F32.BF16 R116, R140, R12.reuse, R116 ;  /* 0x0000000c8c74723c */ /* 0x088ff00000041874 */
[C---:B------:R-:W-:Y:S08]  /*f9b0*/  HMMA.16816.F32.BF16 R120, R208.reuse, R12, R120 ;  /* 0x0000000cd078723c */ /* 0x040ff00000041878 */
[-C--:B------:R-:W-:Y:S08]  /*f9c0*/  HMMA.16816.F32.BF16 R124, R208, R14.reuse, R124 ;  /* 0x0000000ed07c723c */ /* 0x080ff0000004187c */
[----:B------:R-:W-:Y:S07]  /*f9d0*/  HMMA.16816.F32.BF16 R128, R140, R14, R128 ;  /* 0x0000000e8c80723c */ /* 0x000fee0000041880 */
[----:B------:R-:W-:Y:S02]  /*f9e0*/  MOV R140, R133 ;  /* 0x00000085008c7202 */ /* 0x000fe40000000f00 */
[C---:B-----5:R-:W-:Y:S02]  /*f9f0*/  IADD3 R0, R6.reuse, -0x1, RZ ;  /* 0xffffffff06007810 */ /* 0x060fe40007ffe0ff */
[----:B----4-:R-:W-:Y:S03]  /*fa00*/  ISETP.GT.AND P0, PT, R6, R7, PT ;  /* 0x000000070600720c */ /* 0x010fe60003f04270 */
[----:B------:R1:W-:Y:S04]  /*fa10*/  STL [R1+0x4], R0 ;  /* 0x0000040001007387 */ /* 0x0003e80000100800 */
[----:B------:R1:W-:Y:S06]  /*fa20*/  STL [R1+0x24], R2 ;  /* 0x0000240201007387 */ /* 0x0003ec0000100800 */
[----:B-1----:R-:W-:-:S05]  /*fa30*/  @P0 BRA `(.L_x_1255) ;  /* 0xffffbe0000000947 */ /* 0x002fca000383ffff */
.L_x_1248:
[----:B------:R-:W-:Y:S05]  /*fa40*/  BRA.DIV ~URZ, `(.L_x_1256) ;  /* 0x00006a027f007947 */ /* 0x000fea000b800000 */
[----:B------:R-:W2:Y:S04]  /*fa50*/  LDL R0, [R1+0x18] ;  /* 0x0000180001007983 */ /* 0x000ea80000100800 */
[----:B--2---:R1:W2:Y:S02]  /*fa60*/  SHFL.BFLY PT, R7, R0, 0x2, 0x1f ;  /* 0x0c401f0000077f89 */ /* 0x0042a400000e0000 */
.L_x_1300:
[----:B-1----:R-:W3:Y:S02]  /*fa70*/  LDL.LU R0, [R1+0x18] ;  /* 0x0000180001007983 */ /* 0x002ee40000300800 */
[----:B--23--:R-:W-:Y:S01]  /*fa80*/  FADD.FTZ R7, R7, R0 ;  /* 0x0000000007077221 */ /* 0x00cfe20000010000 */
[----:B------:R-:W-:Y:S05]  /*fa90*/  BRA.DIV ~URZ, `(.L_x_1257) ;  /* 0x00006a127f007947 */ /* 0x000fea000b800000 */
[----:B------:R-:W2:Y:S04]  /*faa0*/  LDL.LU R2, [R1+0x14] ;  /* 0x0000140001027983 */ /* 0x000ea80000300800 */
[----:B------:R-:W3:Y:S04]  /*fab0*/  LDL.LU R0, [R1+0x20] ;  /* 0x0000200001007983 */ /* 0x000ee80000300800 */
[----:B------:R-:W4:Y:S04]  /*fac0*/  LDL.LU R9, [R1+0x24] ;  /* 0x0000240001097983 */ /* 0x000f280000300800 */
[----:B--2---:R-:W1:Y:S04]  /*fad0*/  SHFL.BFLY PT, R6, R2, 0x2, 0x1f ;  /* 0x0c401f0002067f89 */ /* 0x004e6800000e0000 */
[----:B---3--:R-:W2:Y:S04]  /*fae0*/  SHFL.BFLY PT, R5, R0, 0x2, 0x1f ;  /* 0x0c401f0000057f89 */ /* 0x008ea800000e0000 */
[----:B----4-:R-:W3:Y:S01]  /*faf0*/  SHFL.BFLY PT, R4, R9, 0x2, 0x1f ;  /* 0x0c401f0009047f89 */ /* 0x010ee200000e0000 */
[----:B-1----:R-:W-:-:S02]  /*fb00*/  FADD.FTZ R6, R6, R2 ;  /* 0x0000000206067221 */ /* 0x002fc40000010000 */
[----:B--2---:R-:W-:-:S03]  /*fb10*/  FADD.FTZ R5, R5, R0 ;  /* 0x0000000005057221 */ /* 0x004fc60000010000 */
[----:B------:R-:W1:Y:S01]  /*fb20*/  SHFL.BFLY PT, R2, R6, 0x1, 0x1f ;  /* 0x0c201f0006027f89 */ /* 0x000e6200000e0000 */
[----:B---3--:R-:W-:-:S03]  /*fb30*/  FADD.FTZ R4, R4, R9 ;  /* 0x0000000904047221 */ /* 0x008fc60000010000 */
[----:B------:R-:W2:Y:S04]  /*fb40*/  SHFL.BFLY PT, R0, R7, 0x1, 0x1f ;  /* 0x0c201f0007007f89 */ /* 0x000ea800000e0000 */
[----:B------:R-:W3:Y:S04]  /*fb50*/  SHFL.BFLY PT, R3, R5, 0x1, 0x1f ;  /* 0x0c201f0005037f89 */ /* 0x000ee800000e0000 */
[----:B------:R4:W4:Y:S01]  /*fb60*/  SHFL.BFLY PT, R8, R4, 0x1, 0x1f ;  /* 0x0c201f0004087f89 */ /* 0x00092200000e0000 */
[----:B-1----:R-:W-:Y:S02]  /*fb70*/  FADD.FTZ R6, R6, R2 ;  /* 0x0000000206067221 */ /* 0x002fe40000010000 */
[----:B--2---:R-:W-:-:S02]  /*fb80*/  FADD.FTZ R7, R7, R0 ;  /* 0x0000000007077221 */ /* 0x004fc40000010000 */
[----:B---3--:R-:W-:-:S03]  /*fb90*/  FADD.FTZ R5, R5, R3 ;  /* 0x0000000305057221 */ /* 0x008fc60000010000 */
.L_x_1301:
[----:B------:R-:W-:Y:S01]  /*fba0*/  FSETP.NE.FTZ.AND P3, PT, R7, RZ, PT ;  /* 0x000000ff0700720b */ /* 0x000fe20003f75000 */
[----:B------:R-:W-:Y:S01]  /*fbb0*/  CS2R R2, SRZ ;  /* 0x0000000000027805 */ /* 0x000fe2000001ff00 */
[----:B------:R-:W-:Y:S01]  /*fbc0*/  MOV R0, RZ ;  /* 0x000000ff00007202 */ /* 0x000fe20000000f00 */
[----:B----4-:R-:W-:Y:S01]  /*fbd0*/  FADD.FTZ R4, R8, R4 ;  /* 0x0000000408047221 */ /* 0x010fe20000010000 */
[----:B------:R-:W-:Y:S02]  /*fbe0*/  FSETP.NE.FTZ.AND P2, PT, R6, RZ, PT ;  /* 0x000000ff0600720b */ /* 0x000fe40003f55000 */
[----:B------:R-:W-:Y:S02]  /*fbf0*/  FSETP.NE.FTZ.AND P1, PT, R5, RZ, PT ;  /* 0x000000ff0500720b */ /* 0x000fe40003f35000 */
[----:B------:R-:W-:Y:S02]  /*fc00*/  FSETP.NE.FTZ.AND P0, PT, R4, RZ, PT ;  /* 0x000000ff0400720b */ /* 0x000fe40003f15000 */
[----:B------:R-:W-:-:S02]  /*fc10*/  MOV R23, 0xff800000 ;  /* 0xff80000000177802 */ /* 0x000fc40000000f00 */
[----:B------:R-:W-:Y:S01]  /*fc20*/  MOV R21, 0xff800000 ;  /* 0xff80000000157802 */ /* 0x000fe20000000f00 */
[----:B------:R-:W1:Y:S01]  /*fc30*/  @P3 MUFU.RCP R0, R7 ;  /* 0x0000000700003308 */ /* 0x000e620000001000 */
[----:B------:R-:W-:Y:S02]  /*fc40*/  MOV R22, 0xff800000 ;  /* 0xff80000000167802 */ /* 0x000fe40000000f00 */
[----:B------:R-:W-:-:S03]  /*fc50*/  MOV R20, 0xff800000 ;  /* 0xff80000000147802 */ /* 0x000fc60000000f00 */
[----:B------:R-:W-:Y:S02]  /*fc60*/  @P1 MOV R10, 0x3f317218 ;  /* 0x3f317218000a1802 */ /* 0x000fe40000000f00 */
[----:B------:R-:W2:Y:S08]  /*fc70*/  @P3 MUFU.LG2 R7, R7 ;  /* 0x0000000700073308 */ /* 0x000eb00000000c00 */
[----:B------:R-:W3:Y:S01]  /*fc80*/  @P2 MUFU.RCP R3, R6 ;  /* 0x0000000600032308 */ /* 0x000ee20000001000 */
[----:B-1----:R-:W-:-:S02]  /*fc90*/  FMUL.FTZ R176, R0, R176 ;  /* 0x000000b000b07220 */ /* 0x002fc40000410000 */
[C---:B------:R-:W-:Y:S02]  /*fca0*/  FMUL.FTZ R177, R0.reuse, R177 ;  /* 0x000000b100b17220 */ /* 0x040fe40000410000 */
[C---:B------:R-:W-:Y:S02]  /*fcb0*/  FMUL.FTZ R180, R0.reuse, R180 ;  /* 0x000000b400b47220 */ /* 0x040fe40000410000 */
[C---:B------:R-:W-:Y:S01]  /*fcc0*/  FMUL.FTZ R181, R0.reuse, R181 ;  /* 0x000000b500b57220 */ /* 0x040fe20000410000 */
[----:B------:R-:W1:Y:S01]  /*fcd0*/  @P1 MUFU.RCP R2, R5 ;  /* 0x0000000500021308 */ /* 0x000e620000001000 */
[C---:B------:R-:W-:Y:S02]  /*fce0*/  FMUL.FTZ R184, R0.reuse, R184 ;  /* 0x000000b800b87220 */ /* 0x040fe40000410000 */
[C---:B------:R-:W-:Y:S02]  /*fcf0*/  FMUL.FTZ R185, R0.reuse, R185 ;  /* 0x000000b900b97220 */ /* 0x040fe40000410000 */
[----:B------:R-:W-:-:S02]  /*fd00*/  FMUL.FTZ R188, R0, R188 ;  /* 0x000000bc00bc7220 */ /* 0x000fc40000410000 */
[C---:B------:R-:W-:Y:S01]  /*fd10*/  FMUL.FTZ R189, R0.reuse, R189 ;  /* 0x000000bd00bd7220 */ /* 0x040fe20000410000 */
[----:B------:R-:W4:Y:S01]  /*fd20*/  @P2 MUFU.LG2 R6, R6 ;  /* 0x0000000600062308 */ /* 0x000f220000000c00 */
[C---:B------:R-:W-:Y:S02]  /*fd30*/  FMUL.FTZ R192, R0.reuse, R192 ;  /* 0x000000c000c07220 */ /* 0x040fe40000410000 */
[C---:B------:R-:W-:Y:S02]  /*fd40*/  FMUL.FTZ R193, R0.reuse, R193 ;  /* 0x000000c100c17220 */ /* 0x040fe40000410000 */
[C---:B------:R-:W-:Y:S02]  /*fd50*/  FMUL.FTZ R196, R0.reuse, R196 ;  /* 0x000000c400c47220 */ /* 0x040fe40000410000 */
[C---:B------:R-:W-:Y:S01]  /*fd60*/  FMUL.FTZ R197, R0.reuse, R197 ;  /* 0x000000c500c57220 */ /* 0x040fe20000410000 */
[----:B------:R-:W5:Y:S01]  /*fd70*/  @P1 MUFU.LG2 R5, R5 ;  /* 0x0000000500051308 */ /* 0x000f620000000c00 */
        /* <DEDUP_REMOVED lines=21> */
[----:B--2---:R-:W-:Y:S02]  /*fed0*/  @P3 FMUL.FTZ R9, R7, 0.69314718246459960938 ;  /* 0x3f31721807093820 */ /* 0x004fe40000410000 */
[C---:B---3--:R-:W-:Y:S02]  /*fee0*/  FMUL.FTZ R178, R3.reuse, R178 ;  /* 0x000000b203b27220 */ /* 0x048fe40000410000 */
[----:B------:R-:W-:Y:S01]  /*fef0*/  @P3 FMUL.FTZ R7, R0, c[0x0][0x2d0] ;  /* 0x0000b40000073a20 */ /* 0x000fe20000410000 */
[----:B------:R-:W-:Y:S01]  /*ff00*/  MOV R0, RZ ;  /* 0x000000ff00007202 */ /* 0x000fe20000000f00 */
[C---:B------:R-:W-:Y:S02]  /*ff10*/  FMUL.FTZ R179, R3.reuse, R179 ;  /* 0x000000b303b37220 */ /* 0x040fe40000410000 */
[----:B------:R-:W-:-:S02]  /*ff20*/  FMUL.FTZ R182, R3, R182 ;  /* 0x000000b603b67220 */ /* 0x000fc40000410000 */
[C---:B------:R-:W-:Y:S01]  /*ff30*/  FMUL.FTZ R183, R3.reuse, R183 ;  /* 0x000000b703b77220 */ /* 0x040fe20000410000 */
[----:B------:R-:W2:Y:S01]  /*ff40*/  @P0 MUFU.RCP R0, R4 ;  /* 0x0000000400000308 */ /* 0x000ea20000001000 */
        /* <DEDUP_REMOVED lines=28> */
[----:B------:R-:W-:Y:S01]  /*10110*/  @P2 MOV R3, 0x3f317218 ;  /* 0x3f31721800032802 */ /* 0x000fe20000000f00 */
[----:B-1----:R-:W-:-:S02]  /*10120*/  FMUL.FTZ R172, R2, R172 ;  /* 0x000000ac02ac7220 */ /* 0x002fc40000410000 */
        /* <DEDUP_REMOVED lines=31> */
[----:B------:R1:W3:Y:S01]  /*10320*/  @P0 MUFU.LG2 R2, R4 ;  /* 0x0000000400020308 */ /* 0x0002e20000000c00 */
[----:B----4-:R-:W-:Y:S02]  /*10330*/  @P2 FMUL.FTZ R8, R6, 0.69314718246459960938 ;  /* 0x3f31721806082820 */ /* 0x010fe40000410000 */
[----:B------:R-:W-:Y:S02]  /*10340*/  @P2 FMUL.FTZ R6, R3, c[0x0][0x2d0] ;  /* 0x0000b40003062a20 */ /* 0x000fe40000410000 */
[----:B-----5:R-:W-:Y:S02]  /*10350*/  @P1 FMUL.FTZ R5, R5, 0.69314718246459960938 ;  /* 0x3f31721805051820 */ /* 0x020fe40000410000 */
[----:B------:R-:W-:Y:S02]  /*10360*/  @P1 FMUL.FTZ R3, R10, c[0x0][0x2d0] ;  /* 0x0000b4000a031a20 */ /* 0x000fe40000410000 */
[----:B--2---:R-:W-:-:S02]  /*10370*/  FMUL.FTZ R174, R0, R174 ;  /* 0x000000ae00ae7220 */ /* 0x004fc40000410000 */
[----:B------:R-:W-:Y:S01]  /*10380*/  @P1 FFMA.FTZ R23, R3, R134, R5 ;  /* 0x0000008603171223 */ /* 0x000fe20000010005 */
[----:B------:R-:W-:Y:S01]  /*10390*/  @P0 MOV R3, 0x3f317218 ;  /* 0x3f31721800030802 */ /* 0x000fe20000000f00 */
[C---:B------:R-:W-:Y:S02]  /*103a0*/  FMUL.FTZ R175, R0.reuse, R175 ;  /* 0x000000af00af7220 */ /* 0x040fe40000410000 */
[----:B------:R-:W-:Y:S01]  /*103b0*/  FMUL.FTZ R170, R0, R170 ;  /* 0x000000aa00aa7220 */ /* 0x000fe20000410000 */
[----:B-1----:R-:W-:Y:S01]  /*103c0*/  MOV R4, 0x1 ;  /* 0x0000000100047802 */ /* 0x002fe20000000f00 */
[----:B---3--:R-:W-:Y:S02]  /*103d0*/  @P0 FMUL.FTZ R2, R2, 0.69314718246459960938 ;  /* 0x3f31721802020820 */ /* 0x008fe40000410000 */
        /* <DEDUP_REMOVED lines=30> */
[----:B------:R-:W-:Y:S01]  /*105c0*/  PRMT R0, R4, 0x7610, R0 ;  /* 0x0000761004007816 */ /* 0x000fe20000000000 */
[----:B------:R-:W-:Y:S02]  /*105d0*/  @P3 FFMA.FTZ R21, R7, R136, R9 ;  /* 0x0000008807153223 */ /* 0x000fe40000010009 */
[----:B------:R-:W-:-:S02]  /*105e0*/  @P2 FFMA.FTZ R22, R6, R135, R8 ;  /* 0x0000008706162223 */ /* 0x000fc40000010008 */
[----:B------:R-:W-:Y:S02]  /*105f0*/  @P0 FFMA.FTZ R20, R3, R133, R2 ;  /* 0x0000008503140223 */ /* 0x000fe40000010002 */
.L_x_1203:
[----:B--2---:R2:W5:Y:S01]  /*10600*/  LDL R7, [R1+0xb0] ;  /* 0x0000b00001077983 */ /* 0x0045620000100800 */
[----:B------:R-:W-:Y:S03]  /*10610*/  BSSY B0, `(.L_x_1258) ;  /* 0x0000012000007945 */ /* 0x000fe60003800000 */
[----:B-1----:R-:W1:Y:S02]  /*10620*/  S2R R6, SR_TID.X ;  /* 0x0000000000067919 */ /* 0x002e640000002100 */
[----:B-1----:R-:W-:-:S13]  /*10630*/  LOP3.LUT P0, RZ, R6, 0x7f, RZ, 0xc0, !PT ;  /* 0x0000007f06ff7812 */ /* 0x002fda000780c0ff */
[----:B------:R-:W-:Y:S05]  /*10640*/  @P0 BRA `(.L_x_1259) ;  /* 0x000000e000000947 */ /* 0x000fea0003800000 */
[----:B--2---:R-:W1:Y:S01]  /*10650*/  S2R R4, SR_LANEID ;  /* 0x0000000000047919 */ /* 0x004e620000000000 */
[----:B------:R-:W-:Y:S01]  /*10660*/  VOTEU.ANY UR4, UPT, PT ;  /* 0x0000000000047886 */ /* 0x000fe200038e0100 */
[----:B------:R-:W-:Y:S01]  /*10670*/  IMAD.MOV.U32 R5, RZ, RZ, c[0x0][0x584] ;  /* 0x00016100ff057624 */ /* 0x000fe200078e00ff */
[----:B------:R-:W1:Y:S08]  /*10680*/  FLO.U32 R3, UR4 ;  /* 0x0000000400037d00 */ /* 0x000e7000080e0000 */
[----:B------:R-:W2:Y:S01]  /*10690*/  POPC R2, UR4 ;  /* 0x0000000400027d09 */ /* 0x000ea20008000000 */
[----:B-1----:R-:W-:Y:S01]  /*106a0*/  ISETP.EQ.U32.AND P0, PT, R3, R4, PT ;  /* 0x000000040300720c */ /* 0x002fe20003f02070 */
[----:B------:R-:W-:-:S12]  /*106b0*/  IMAD.MOV.U32 R4, RZ, RZ, c[0x0][0x580] ;  /* 0x00016000ff047624 */ /* 0x000fd800078e00ff */
[----:B--2---:R1:W2:Y:S04]  /*106c0*/  @P0 ATOMG.E.ADD.STRONG.GPU PT, R2, [R4.64], R2 ;  /* 0x00000002040209a8 */ /* 0x0042a800081ee1c8 */
[----:B-1----:R-:W1:Y:S04]  /*106d0*/  S2R R4, SR_LTMASK ;  /* 0x0000000000047919 */ /* 0x002e680000003900 */
[----:B--2---:R1:W2:Y:S02]  /*106e0*/  SHFL.IDX PT, R3, R2, R3, 0x1f ;  /* 0x00001f0302037589 */ /* 0x0042a400000e0000 */
[----:B-1----:R-:W-:-:S06]  /*106f0*/  LOP3.LUT R2, R4, UR4, RZ, 0xc0, !PT ;  /* 0x0000000404027c12 */ /* 0x002fcc000f8ec0ff */
[----:B------:R-:W2:Y:S02]  /*10700*/  POPC R2, R2 ;  /* 0x0000000200027309 */ /* 0x000ea40000000000 */
[----:B--2--5:R-:W-:-:S05]  /*10710*/  IADD3 R7, R3, c[0x0][0xc], R2 ;  /* 0x0000030003077a10 */ /* 0x024fca0007ffe002 */
[----:B------:R1:W-:Y:S02]  /*10720*/  STL [R1+0xb0], R7 ;  /* 0x0000b00701007387 */ /* 0x0003e40000100800 */
.L_x_1259:
[----:B--2---:R-:W-:Y:S05]  /*10730*/  BSYNC B0 ;  /* 0x0000000000007941 */ /* 0x004fea0003800000 */
.L_x_1258:
        /* <DEDUP_REMOVED lines=8> */
[----:B------:R2:W-:Y:S01]  /*107c0*/  STL [R1+0x10], RZ ;  /* 0x000010ff01007387 */ /* 0x0005e20000100800 */
[----:B------:R-:W-:Y:S01]  /*107d0*/  SHF.R.S32.HI R2, RZ, 0x1f, R6 ;  /* 0x0000001fff027819 */ /* 0x000fe20000011406 */
[----:B------:R-:W-:-:S03]  /*107e0*/  IMAD.MOV.U32 R3, RZ, RZ, 0x1f ;  /* 0x0000001fff037424 */ /* 0x000fc600078e00ff */
[----:B------:R-:W-:-:S04]  /*107f0*/  LEA.HI R2, R2, R6, RZ, 0x7 ;  /* 0x0000000602027211 */ /* 0x000fc800078f38ff */
[----:B------:R-:W-:-:S05]  /*10800*/  SHF.R.S32.HI R2, RZ, 0x7, R2 ;  /* 0x00000007ff027819 */ /* 0x000fca0000011402 */
[----:B------:R-:W-:Y:S01]  /*10810*/  IMAD.MOV.U32 R143, RZ, RZ, R2 ;  /* 0x000000ffff8f7224 */ /* 0x000fe200078e0002 */
[----:B------:R-:W-:Y:S02]  /*10820*/  MOV R2, 0x10840 ;  /* 0x0001084000027802 */ /* 0x000fe40000000f00 */
[----:B-12---:R-:W-:Y:S05]  /*10830*/  CALL.REL.NOINC `($__internal_19_$__cuda_sm70_shflsync_idx_p) ;  /* 0x00005fb000007944 */ /* 0x006fea0003c00000 */
.L_x_1262:
[----:B------:R-:W2:Y:S04]  /*10840*/  LDL.LU R3, [R1+0x68] ;  /* 0x0000680001037983 */ /* 0x000ea80000300800 */
[----:B------:R-:W3:Y:S04]  /*10850*/  LDL R8, [R1+0xfc] ;  /* 0x0000fc0001087983 */ /* 0x000ee80000100800 */
[----:B------:R-:W4:Y:S04]  /*10860*/  LDL.LU R13, [R1+0x64] ;  /* 0x00006400010d7983 */ /* 0x000f280000300800 */
[----:B------:R-:W3:Y:S04]  /*10870*/  LDL.LU R16, [R1+0x6c] ;  /* 0x00006c0001107983 */ /* 0x000ee80000300800 */
[----:B------:R-:W3:Y:S01]  /*10880*/  LDL.LU R15, [R1+0xac] ;  /* 0x0000ac00010f7983 */ /* 0x000ee20000300800 */
[----:B-1----:R-:W-:-:S03]  /*10890*/  IMAD.MOV.U32 R7, RZ, RZ, 0x1 ;  /* 0x00000001ff077424 */ /* 0x002fc600078e00ff */
[----:B------:R-:W4:Y:S02]  /*108a0*/  LDL R14, [R1+0x100] ;  /* 0x00010000010e7983 */ /* 0x000f240000100800 */
[----:B------:R-:W-:Y:S02]  /*108b0*/  ISETP.NE.AND P0, PT, R7, c[0x0][0x4e8], PT ;  /* 0x00013a0007007a0c */ /* 0x000fe40003f05270 */
        /* <DEDUP_REMOVED lines=32> */
[----:B------:R-:W-:-:S02]  /*10ac0*/  ULDC UR5, c[0x0][0x4e8] ;  /* 0x00013a0000057ab9 */ /* 0x000fc40000000800 */
[----:B------:R-:W-:Y:S02]  /*10ad0*/  ULDC UR4, c[0x0][0x388] ;  /* 0x0000e20000047ab9 */ /* 0x000fe40000000800 */
[----:B------:R-:W-:Y:S01]  /*10ae0*/  UIMAD UR4, UR5, UR4, URZ ;  /* 0x00000004050472a4 */ /* 0x000fe2000f8e023f */
[----:B------:R-:W-:Y:S01]  /*10af0*/  BSSY B0, `(.L_x_1263) ;  /* 0x000009e000007945 */ /* 0x000fe20003800000 */
[----:B--2--5:R-:W-:Y:S01]  /*10b00*/  SHF.R.S32.HI R0, RZ, 0x1f, R3 ;  /* 0x0000001fff007819 */ /* 0x024fe20000011403 */
[----:B------:R-:W-:-:S04]  /*10b10*/  IMAD.WIDE.U32 R4, R3, c[0x0][0x4d0], RZ ;  /* 0x0001340003047a25 */ /* 0x000fc800078e00ff */
[C---:B------:R-:W-:Y:S02]  /*10b20*/  IMAD R2, R0.reuse, c[0x0][0x4d0], RZ ;  /* 0x0001340000027a24 */ /* 0x040fe400078e02ff */
[----:B------:R-:W-:Y:S02]  /*10b30*/  IMAD R0, R0, c[0x0][0x438], RZ ;  /* 0x00010e0000007a24 */ /* 0x000fe400078e02ff */
[C---:B------:R-:W-:Y:S02]  /*10b40*/  IMAD R6, R3.reuse, c[0x0][0x4d4], R2 ;  /* 0x0001350003067a24 */ /* 0x040fe400078e0202 */
[C---:B------:R-:W-:Y:S02]  /*10b50*/  IMAD R0, R3.reuse, c[0x0][0x43c], R0 ;  /* 0x00010f0003007a24 */ /* 0x040fe400078e0200 */
[----:B------:R-:W-:-:S04]  /*10b60*/  IMAD.WIDE.U32 R2, R3, c[0x0][0x438], RZ ;  /* 0x00010e0003027a25 */ /* 0x000fc800078e00ff */
[----:B---3--:R-:W-:Y:S01]  /*10b70*/  IMAD.IADD R8, R8, 0x1, R15 ;  /* 0x0000000108087824 */ /* 0x008fe200078e020f */
[----:B------:R-:W-:Y:S01]  /*10b80*/  IADD3 R3, R3, R0, RZ ;  /* 0x0000000003037210 */ /* 0x000fe20007ffe0ff */
[----:B------:R-:W-:Y:S01]  /*10b90*/  IMAD.IADD R5, R5, 0x1, R6 ;  /* 0x0000000105057824 */ /* 0x000fe200078e0206 */
[----:B----4-:R-:W-:Y:S01]  /*10ba0*/  SHF.R.S32.HI R0, RZ, 0x1f, R13 ;  /* 0x0000001fff007819 */ /* 0x010fe2000001140d */
[----:B------:R-:W-:-:S04]  /*10bb0*/  @P0 IMAD.HI.U32 R10, R8, c[0x0][0x4ec], RZ ;  /* 0x00013b00080a0a27 */ /* 0x000fc800078e00ff */
[C---:B------:R-:W-:Y:S02]  /*10bc0*/  IMAD R7, R0.reuse, c[0x0][0x4d8], RZ ;  /* 0x0001360000077a24 */ /* 0x040fe400078e02ff */
[----:B------:R-:W-:Y:S01]  /*10bd0*/  IMAD R6, R0, c[0x0][0x440], RZ ;  /* 0x0001100000067a24 */ /* 0x000fe200078e02ff */
[----:B------:R-:W-:Y:S01]  /*10be0*/  MOV R0, R8 ;  /* 0x0000000800007202 */ /* 0x000fe20000000f00 */
[C---:B------:R-:W-:Y:S01]  /*10bf0*/  IMAD R11, R13.reuse, c[0x0][0x4dc], R7 ;  /* 0x000137000d0b7a24 */ /* 0x040fe200078e0207 */
[----:B------:R-:W-:Y:S01]  /*10c00*/  @P0 SHF.R.U32.HI R0, RZ, c[0x0][0x4f0], R10 ;  /* 0x00013c00ff000a19 */ /* 0x000fe2000001160a */
[----:B------:R-:W-:-:S04]  /*10c10*/  IMAD.WIDE.U32 R4, R13, c[0x0][0x4d8], R4 ;  /* 0x000136000d047a25 */ /* 0x000fc800078e0004 */
[----:B------:R-:W-:Y:S01]  /*10c20*/  IMAD R12, R13, c[0x0][0x444], R6 ;  /* 0x000111000d0c7a24 */ /* 0x000fe200078e0206 */
[----:B------:R-:W-:Y:S01]  /*10c30*/  SHF.R.S32.HI R6, RZ, 0x1f, R16 ;  /* 0x0000001fff067819 */ /* 0x000fe20000011410 */
[----:B------:R-:W-:Y:S01]  /*10c40*/  @P0 IMAD.HI.U32 R7, R8, c[0x0][0x4ec], RZ ;  /* 0x00013b0008070a27 */ /* 0x000fe200078e00ff */
[----:B------:R-:W-:Y:S02]  /*10c50*/  IADD3 R5, R5, R11, RZ ;  /* 0x0000000b05057210 */ /* 0x000fe40007ffe0ff */
[----:B------:R-:W-:Y:S01]  /*10c60*/  IADD3 R10, -R0, RZ, RZ ;  /* 0x000000ff000a7210 */ /* 0x000fe20007ffe1ff */
[----:B------:R-:W-:Y:S01]  /*10c70*/  IMAD.MOV.U32 R9, RZ, RZ, R8 ;  /* 0x000000ffff097224 */ /* 0x000fe200078e0008 */
[----:B------:R-:W-:Y:S01]  /*10c80*/  @P0 SHF.R.U32.HI R9, RZ, c[0x0][0x4f0], R7 ;  /* 0x00013c00ff090a19 */ /* 0x000fe20000011607 */
[----:B------:R-:W-:-:S04]  /*10c90*/  IMAD.WIDE.U32 R2, R13, c[0x0][0x440], R2 ;  /* 0x000110000d027a25 */ /* 0x000fc800078e0002 */
[C---:B------:R-:W-:Y:S02]  /*10ca0*/  IMAD R7, R6.reuse, c[0x0][0x4e0], RZ ;  /* 0x0001380006077a24 */ /* 0x040fe400078e02ff */
[----:B------:R-:W-:Y:S02]  /*10cb0*/  IMAD R6, R6, c[0x0][0x448], RZ ;  /* 0x0001120006067a24 */ /* 0x000fe400078e02ff */
[----:B------:R-:W-:Y:S02]  /*10cc0*/  IMAD R10, R10, c[0x0][0x4e8], R8 ;  /* 0x00013a000a0a7a24 */ /* 0x000fe400078e0208 */
[----:B------:R-:W-:Y:S01]  /*10cd0*/  IMAD.WIDE.U32 R4, R16, c[0x0][0x4e0], R4 ;  /* 0x0001380010047a25 */ /* 0x000fe200078e0004 */
[----:B------:R-:W-:-:S03]  /*10ce0*/  SHF.R.S32.HI R11, RZ, 0x1f, R0 ;  /* 0x0000001fff0b7819 */ /* 0x000fc60000011400 */
[----:B------:R-:W-:Y:S02]  /*10cf0*/  IMAD.IADD R3, R3, 0x1, R12 ;  /* 0x0000000103037824 */ /* 0x000fe400078e020c */
[C---:B------:R-:W-:Y:S01]  /*10d00*/  IMAD R12, R16.reuse, c[0x0][0x44c], R6 ;  /* 0x00011300100c7a24 */ /* 0x040fe200078e0206 */
[----:B------:R-:W-:Y:S01]  /*10d10*/  SHF.R.S32.HI R6, RZ, 0x1f, R9 ;  /* 0x0000001fff067819 */ /* 0x000fe20000011409 */
[----:B------:R-:W-:Y:S01]  /*10d20*/  IMAD R13, R16, c[0x0][0x4e4], R7 ;  /* 0x00013900100d7a24 */ /* 0x000fe200078e0207 */
[----:B------:R-:W-:Y:S02]  /*10d30*/  SHF.R.S32.HI R7, RZ, 0x1f, R10 ;  /* 0x0000001fff077819 */ /* 0x000fe4000001140a */
[----:B------:R-:W-:Y:S01]  /*10d40*/  IADD3 R4, P0, R0, R4, RZ ;  /* 0x0000000400047210 */ /* 0x000fe20007f1e0ff */
[----:B------:R-:W-:-:S03]  /*10d50*/  IMAD.WIDE.U32 R2, R16, c[0x0][0x448], R2 ;  /* 0x0001120010027a25 */ /* 0x000fc600078e0002 */
[----:B------:R-:W-:Y:S01]  /*10d60*/  IADD3.X R5, R11, R5, R13, P0, !PT ;  /* 0x000000050b057210 */ /* 0x000fe200007fe40d */
[----:B------:R-:W-:Y:S02]  /*10d70*/  IMAD R0, R6, c[0x0][0x430], RZ ;  /* 0x00010c0006007a24 */ /* 0x000fe400078e02ff */
[----:B------:R-:W-:Y:S02]  /*10d80*/  IMAD R6, R7, c[0x0][0x4c8], RZ ;  /* 0x0001320007067a24 */ /* 0x000fe400078e02ff */
[----:B------:R-:W-:Y:S02]  /*10d90*/  IMAD.IADD R3, R3, 0x1, R12 ;  /* 0x0000000103037824 */ /* 0x000fe400078e020c */
[C---:B------:R-:W-:Y:S02]  /*10da0*/  IMAD R12, R10.reuse, c[0x0][0x4cc], R6 ;  /* 0x000133000a0c7a24 */ /* 0x040fe400078e0206 */
[----:B------:R-:W-:-:S04]  /*10db0*/  IMAD.WIDE.U32 R4, R10, c[0x0][0x4c8], R4 ;  /* 0x000132000a047a25 */ /* 0x000fc800078e0004 */
[C---:B------:R-:W-:Y:S01]  /*10dc0*/  IMAD R11, R9.reuse, c[0x0][0x434], R0 ;  /* 0x00010d00090b7a24 */ /* 0x040fe200078e0200 */
[C---:B------:R-:W-:Y:S01]  /*10dd0*/  IADD3 R0, -R9.reuse, RZ, RZ ;  /* 0x000000ff09007210 */ /* 0x040fe20007ffe1ff */
[----:B------:R-:W-:Y:S01]  /*10de0*/  IMAD.WIDE.U32 R6, R9, c[0x0][0x430], R2 ;  /* 0x00010c0009067a25 */ /* 0x000fe200078e0002 */
[----:B------:R-:W-:Y:S02]  /*10df0*/  IADD3 R3, R5, R12, RZ ;  /* 0x0000000c05037210 */ /* 0x000fe40007ffe0ff */
[----:B------:R-:W-:Y:S01]  /*10e00*/  LEA R2, P0, R4, c[0x0][0x4a8], 0x2 ;  /* 0x00012a0004027a11 */ /* 0x000fe200078010ff */
[----:B------:R-:W-:-:S03]  /*10e10*/  IMAD R5, R0, c[0x0][0x4e8], R8 ;  /* 0x00013a0000057a24 */ /* 0x000fc600078e0208 */
[----:B------:R-:W-:Y:S01]  /*10e20*/  LEA.HI.X R0, R4, c[0x0][0x4ac], R3, 0x2, P0 ;  /* 0x00012b0004007a11 */ /* 0x000fe200000f1403 */
[----:B------:R-:W-:Y:S02]  /*10e30*/  IMAD.IADD R3, R14, 0x1, R15 ;  /* 0x000000010e037824 */ /* 0x000fe400078e020f */
[----:B------:R-:W2:Y:S01]  /*10e40*/  S2R R14, SR_TID.X ;  /* 0x00000000000e7919 */ /* 0x000ea20000002100 */
[----:B------:R-:W-:-:S03]  /*10e50*/  IMAD.IADD R7, R7, 0x1, R11 ;  /* 0x0000000107077824 */ /* 0x000fc600078e020b */
[----:B------:R-:W-:Y:S04]  /*10e60*/  SHFL.IDX PT, R12, R2, RZ, 0x1c1f ;  /* 0x001c1fff020c7589 */ /* 0x000fe800000e0000 */
[----:B------:R-:W3:Y:S04]  /*10e70*/  SHFL.IDX PT, R13, R0, RZ, 0x1c1f ;  /* 0x001c1fff000d7589 */ /* 0x000ee800000e0000 */
[----:B------:R-:W-:Y:S01]  /*10e80*/  SHFL.IDX PT, R10, R2, 0x1, 0x1c1f ;  /* 0x003c1f00020a7f89 */ /* 0x000fe200000e0000 */
[----:B--2---:R-:W-:-:S04]  /*10e90*/  SHF.R.S32.HI R16, RZ, 0x1f, R14 ;  /* 0x0000001fff107819 */ /* 0x004fc8000001140e */
[----:B------:R-:W-:Y:S01]  /*10ea0*/  LEA.HI R16, R16, R14, RZ, 0x5 ;  /* 0x0000000e10107211 */ /* 0x000fe200078f28ff */
[----:B------:R-:W2:Y:S03]  /*10eb0*/  SHFL.IDX PT, R11, R0, 0x1, 0x1c1f ;  /* 0x003c1f00000b7f89 */ /* 0x000ea600000e0000 */
[----:B------:R-:W-:-:S04]  /*10ec0*/  LOP3.LUT R16, R16, 0xffffffe0, RZ, 0xc0, !PT ;  /* 0xffffffe010107812 */ /* 0x000fc800078ec0ff */
[----:B------:R-:W-:Y:S02]  /*10ed0*/  IADD3 R16, -R16, R14, RZ ;  /* 0x0000000e10107210 */ /* 0x000fe40007ffe1ff */
[C---:B------:R-:W-:Y:S02]  /*10ee0*/  IADD3 R17, R3.reuse, 0x8, RZ ;  /* 0x0000000803117810 */ /* 0x040fe40007ffe0ff */
[----:B------:R-:W-:Y:S02]  /*10ef0*/  LOP3.LUT P1, RZ, R16, 0x3, RZ, 0xc0, !PT ;  /* 0x0000000310ff7812 */ /* 0x000fe4000782c0ff */
[----:B------:R-:W-:Y:S01]  /*10f00*/  SHF.R.S32.HI R4, RZ, 0x1f, R5 ;  /* 0x0000001fff047819 */ /* 0x000fe20000011405 */
[----:B------:R-:W-:Y:S01]  /*10f10*/  SHFL.IDX PT, R8, R2, 0x2, 0x1c1f ;  /* 0x005c1f0002087f89 */ /* 0x000fe200000e0000 */
[----:B------:R-:W-:Y:S02]  /*10f20*/  ISETP.GE.OR P4, PT, R3, UR4, P1 ;  /* 0x0000000403007c0c */ /* 0x000fe40008f86670 */
[----:B------:R-:W-:Y:S01]  /*10f30*/  ISETP.GE.OR P3, PT, R17, UR4, P1 ;  /* 0x0000000411007c0c */ /* 0x000fe20008f66670 */
[----:B------:R-:W4:Y:S04]  /*10f40*/  SHFL.IDX PT, R9, R0, 0x2, 0x1c1f ;  /* 0x005c1f0000097f89 */ /* 0x000f2800000e0000 */
[----:B------:R-:W-:Y:S04]  /*10f50*/  SHFL.IDX PT, R14, R2, 0x3, 0x1c1f ;  /* 0x007c1f00020e7f89 */ /* 0x000fe800000e0000 */
[----:B------:R1:W4:Y:S01]  /*10f60*/  SHFL.IDX PT, R15, R0, 0x3, 0x1c1f ;  /* 0x007c1f00000f7f89 */ /* 0x00032200000e0000 */
[----:B------:R-:W-:-:S03]  /*10f70*/  IADD3 R16, R3, 0x40, RZ ;  /* 0x0000004003107810 */ /* 0x000fc60007ffe0ff */
[----:B---3--:R3:W-:Y:S01]  /*10f80*/  @!P4 ST.E [R12.64], R21 ;  /* 0x000000150c00c985 */ /* 0x0087e2000c101908 */
[----:B------:R-:W-:-:S03]  /*10f90*/  ISETP.GE.OR P2, PT, R16, UR4, P1 ;  /* 0x0000000410007c0c */ /* 0x000fc60008f46670 */
[----:B--2---:R3:W-:Y:S01]  /*10fa0*/  @!P3 ST.E [R10.64], R22 ;  /* 0x000000160a00b985 */ /* 0x0047e2000c101908 */
[----:B------:R-:W-:Y:S01]  /*10fb0*/  ISETP.GE.AND P3, PT, R3, UR4, PT ;  /* 0x0000000403007c0c */ /* 0x000fe2000bf66270 */
[----:B-1----:R-:W-:-:S04]  /*10fc0*/  IMAD R0, R4, c[0x0][0x428], RZ ;  /* 0x00010a0004007a24 */ /* 0x002fc800078e02ff */
[C---:B------:R-:W-:Y:S02]  /*10fd0*/  IMAD R0, R5.reuse, c[0x0][0x42c], R0 ;  /* 0x00010b0005007a24 */ /* 0x040fe400078e0200 */
[----:B------:R-:W-:Y:S01]  /*10fe0*/  IMAD.WIDE.U32 R4, R5, c[0x0][0x428], R6 ;  /* 0x00010a0005047a25 */ /* 0x000fe200078e0006 */
[----:B------:R-:W-:-:S04]  /*10ff0*/  IADD3 R6, R3, 0x48, RZ ;  /* 0x0000004803067810 */ /* 0x000fc80007ffe0ff */
[----:B------:R-:W-:Y:S02]  /*11000*/  ISETP.GE.OR P1, PT, R6, UR4, P1 ;  /* 0x0000000406007c0c */ /* 0x000fe40008f26670 */
[----:B------:R-:W-:Y:S02]  /*11010*/  IADD3 R0, R5, R0, RZ ;  /* 0x0000000005007210 */ /* 0x000fe40007ffe0ff */
[C---:B------:R-:W-:Y:S01]  /*11020*/  LEA R19, P0, R4.reuse, c[0x0][0x400], 0x2 ;  /* 0x0001000004137a11 */ /* 0x040fe200078010ff */
[----:B----4-:R3:W-:Y:S03]  /*11030*/  @!P2 ST.E [R8.64], R23 ;  /* 0x000000170800a985 */ /* 0x0107e6000c101908 */
[----:B------:R-:W-:Y:S02]  /*11040*/  LEA.HI.X R18, R4, c[0x0][0x404], R0, 0x2, P0 ;  /* 0x0001010004127a11 */ /* 0x000fe400000f1400 */
[----:B------:R3:W1:Y:S01]  /*11050*/  SHFL.IDX PT, R0, R19, RZ, 0x1c1f ;  /* 0x001c1fff13007589 */ /* 0x00066200000e0000 */
[----:B------:R-:W-:-:S02]  /*11060*/  ISETP.GE.AND P2, PT, R17, UR4, PT ;  /* 0x0000000411007c0c */ /* 0x000fc4000bf46270 */
[----:B------:R-:W-:Y:S01]  /*11070*/  ISETP.GE.AND P0, PT, R6, UR4, PT ;  /* 0x0000000406007c0c */ /* 0x000fe2000bf06270 */
[----:B------:R3:W-:Y:S01]  /*11080*/  @!P1 ST.E [R14.64], R20 ;  /* 0x000000140e009985 */ /* 0x0007e2000c101908 */
[----:B------:R-:W-:-:S03]  /*11090*/  ISETP.GE.AND P1, PT, R16, UR4, PT ;  /* 0x0000000410007c0c */ /* 0x000fc6000bf26270 */
[----:B------:R3:W2:Y:S01]  /*110a0*/  SHFL.IDX PT, R2, R18, RZ, 0x1c1f ;  /* 0x001c1fff12027589 */ /* 0x0006a200000e0000 */
[----:B------:R-:W-:Y:S05]  /*110b0*/  @P3 BRA `(.L_x_1264) ;  /* 0x0000041000003947 */ /* 0x000fea0003800000 */
[----:B------:R-:W-:Y:S02]  /*110c0*/  ISETP.GE.AND P5, PT, R55, c[0x0][0x3c8], PT ;  /* 0x0000f20037007a0c */ /* 0x000fe40003fa6270 */
[----:B------:R-:W-:Y:S02]  /*110d0*/  ISETP.GE.AND P4, PT, R53, c[0x0][0x3c8], PT ;  /* 0x0000f20035007a0c */ /* 0x000fe40003f86270 */
[----:B------:R-:W-:-:S09]  /*110e0*/  ISETP.GE.AND P6, PT, R29, c[0x0][0x3c8], PT ;  /* 0x0000f2001d007a0c */ /* 0x000fd20003fc6270 */
[----:B-1----:R-:W-:-:S04]  /*110f0*/  @!P5 LEA R4, P3, R55, R0, 0x2 ;  /* 0x000000003704d211 */ /* 0x002fc800078610ff */
[----:B--2---:R-:W-:Y:S02]  /*11100*/  @!P5 LEA.HI.X R5, R55, R2, R56, 0x2, P3 ;  /* 0x000000023705d211 */ /* 0x004fe400018f1438 */
[----:B------:R-:W-:-:S03]  /*11110*/  ISETP.GE.AND P3, PT, R51, c[0x0][0x3c8], PT ;  /* 0x0000f20033007a0c */ /* 0x000fc60003f66270 */
[----:B------:R1:W-:Y:S02]  /*11120*/  @!P5 ST.E.64 [R4.64], R176 ;  /* 0x000000b00400d985 */ /* 0x0003e4000c101b08 */
[----:B-1----:R-:W-:-:S04]  /*11130*/  @!P4 LEA R4, P5, R53, R0, 0x2 ;  /* 0x000000003504c211 */ /* 0x002fc800078a10ff */
[----:B------:R-:W-:Y:S02]  /*11140*/  @!P4 LEA.HI.X R5, R53, R2, R54, 0x2, P5 ;  /* 0x000000023505c211 */ /* 0x000fe400028f1436 */
        /* <DEDUP_REMOVED lines=41> */
[----:B------:R1:W-:Y:S01]  /*113e0*/  @!P3 ST.E.64 [R4.64], R96 ;  /* 0x000000600400b985 */ /* 0x0003e2000c101b08 */
[----:B---3--:R-:W-:-:S04]  /*113f0*/  @!P5 LEA R10, P3, R31, R0, 0x2 ;  /* 0x000000001f0ad211 */ /* 0x008fc800078610ff */
[----:B------:R-:W-:Y:S02]  /*11400*/  @!P5 LEA.HI.X R11, R31, R2, R32, 0x2, P3 ;  /* 0x000000021f0bd211 */ /* 0x000fe400018f1420 */
[----:B------:R-:W-:Y:S02]  /*11410*/  ISETP.GE.AND P5, PT, R27, c[0x0][0x3c8], PT ;  /* 0x0000f2001b007a0c */ /* 0x000fe40003fa6270 */
[----:B------:R-:W-:-:S04]  /*11420*/  @!P6 LEA R8, P3, R29, R0, 0x2 ;  /* 0x000000001d08e211 */ /* 0x000fc800078610ff */
[----:B------:R-:W-:-:S07]  /*11430*/  @!P6 LEA.HI.X R9, R29, R2, R30, 0x2, P3 ;  /* 0x000000021d09e211 */ /* 0x000fce00018f141e */
[----:B------:R-:W-:-:S04]  /*11440*/  @!P5 LEA R6, P3, R27, R0, 0x2 ;  /* 0x000000001b06d211 */ /* 0x000fc800078610ff */
[----:B------:R-:W-:Y:S02]  /*11450*/  @!P5 LEA.HI.X R7, R27, R2, R28, 0x2, P3 ;  /* 0x000000021b07d211 */ /* 0x000fe400018f141c */
[----:B-1----:R-:W-:-:S04]  /*11460*/  @!P4 LEA R4, P3, R25, R0, 0x2 ;  /* 0x000000001904c211 */ /* 0x002fc800078610ff */
[----:B------:R-:W-:Y:S02]  /*11470*/  @!P4 LEA.HI.X R5, R25, R2, R26, 0x2, P3 ;  /* 0x000000021905c211 */ /* 0x000fe400018f141a */
[----:B------:R-:W-:-:S13]  /*11480*/  ISETP.GE.AND P3, PT, R31, c[0x0][0x3c8], PT ;  /* 0x0000f2001f007a0c */ /* 0x000fda0003f66270 */
[----:B------:R1:W-:Y:S04]  /*11490*/  @!P3 ST.E.64 [R10.64], R100 ;  /* 0x000000640a00b985 */ /* 0x0003e8000c101b08 */
[----:B------:R1:W-:Y:S04]  /*114a0*/  @!P6 ST.E.64 [R8.64], R112 ;  /* 0x000000700800e985 */ /* 0x0003e8000c101b08 */
[----:B------:R1:W-:Y:S04]  /*114b0*/  @!P5 ST.E.64 [R6.64], R116 ;  /* 0x000000740600d985 */ /* 0x0003e8000c101b08 */
[----:B------:R1:W-:Y:S02]  /*114c0*/  @!P4 ST.E.64 [R4.64], R128 ;  /* 0x000000800400c985 */ /* 0x0003e4000c101b08 */
.L_x_1264:
[----:B------:R-:W-:Y:S05]  /*114d0*/  BSYNC B0 ;  /* 0x0000000000007941 */ /* 0x000fea0003800000 */
.L_x_1263:
[----:B--2---:R2:W4:Y:S01]  /*114e0*/  SHFL.IDX PT, R2, R18, 0x1, 0x1c1f ;  /* 0x003c1f0012027f89 */ /* 0x00452200000e0000 */
[----:B------:R-:W-:Y:S03]  /*114f0*/  BSSY B0, `(.L_x_1265) ;  /* 0x0000043000007945 */ /* 0x000fe60003800000 */
[----:B-1----:R2:W1:Y:S01]  /*11500*/  SHFL.IDX PT, R0, R19, 0x1, 0x1c1f ;  /* 0x003c1f0013007f89 */ /* 0x00246200000e0000 */
[----:B------:R-:W-:Y:S05]  /*11510*/  @P2 BRA `(.L_x_1266) ;  /* 0x0000040000002947 */ /* 0x000fea0003800000 */
[----:B------:R-:W-:Y:S02]  /*11520*/  ISETP.GE.AND P5, PT, R55, c[0x0][0x3c8], PT ;  /* 0x0000f20037007a0c */ /* 0x000fe40003fa6270 */
[----:B------:R-:W-:-:S02]  /*11530*/  ISETP.GE.AND P2, PT, R53, c[0x0][0x3c8], PT ;  /* 0x0000f20035007a0c */ /* 0x000fc40003f46270 */
[----:B------:R-:W-:-:S09]  /*11540*/  ISETP.GE.AND P3, PT, R51, c[0x0][0x3c8], PT ;  /* 0x0000f20033007a0c */ /* 0x000fd20003f66270 */
[----:B-1----:R-:W-:-:S04]  /*11550*/  @!P5 LEA R4, P4, R55, R0, 0x2 ;  /* 0x000000003704d211 */ /* 0x002fc800078810ff */
[----:B----4-:R-:W-:Y:S02]  /*11560*/  @!P5 LEA.HI.X R5, R55, R2, R56, 0x2, P4 ;  /* 0x000000023705d211 */ /* 0x010fe400020f1438 */
[----:B------:R-:W-:-:S03]  /*11570*/  @!P2 LEA R6, P4, R53, R0, 0x2 ;  /* 0x000000003506a211 */ /* 0x000fc600078810ff */
[----:B------:R1:W-:Y:S01]  /*11580*/  @!P5 ST.E.64 [R4.64], R178 ;  /* 0x000000b20400d985 */ /* 0x0003e2000c101b08 */
[----:B------:R-:W-:Y:S02]  /*11590*/  ISETP.GE.AND P5, PT, R49, c[0x0][0x3c8], PT ;  /* 0x0000f20031007a0c */ /* 0x000fe40003fa6270 */
[----:B------:R-:W-:-:S05]  /*115a0*/  @!P2 LEA.HI.X R7, R53, R2, R54, 0x2, P4 ;  /* 0x000000023507a211 */ /* 0x000fca00020f1436 */
[----:B------:R4:W-:Y:S01]  /*115b0*/  @!P2 ST.E.64 [R6.64], R182 ;  /* 0x000000b60600a985 */ /* 0x0009e2000c101b08 */
[----:B------:R-:W-:Y:S02]  /*115c0*/  ISETP.GE.AND P2, PT, R47, c[0x0][0x3c8], PT ;  /* 0x0000f2002f007a0c */ /* 0x000fe40003f46270 */
[----:B-1----:R-:W-:-:S04]  /*115d0*/  @!P3 LEA R4, P4, R51, R0, 0x2 ;  /* 0x000000003304b211 */ /* 0x002fc800078810ff */
[----:B------:R-:W-:Y:S02]  /*115e0*/  @!P3 LEA.HI.X R5, R51, R2, R52, 0x2, P4 ;  /* 0x000000023305b211 */ /* 0x000fe400020f1434 */
[----:B----4-:R-:W-:-:S03]  /*115f0*/  @!P5 LEA R6, P4, R49, R0, 0x2 ;  /* 0x000000003106d211 */ /* 0x010fc600078810ff */
        /* <DEDUP_REMOVED lines=33> */
[----:B------:R-:W-:Y:S02]  /*11810*/  @!P3 LEA.HI.X R7, R33, R2, R34, 0x2, P4 ;  /* 0x000000022107b211 */ /* 0x000fe400020f1422 */
[----:B------:R-:W-:-:S03]  /*11820*/  ISETP.GE.AND P4, PT, R29, c[0x0][0x3c8], PT ;  /* 0x0000f2001d007a0c */ /* 0x000fc60003f86270 */
[----:B------:R4:W-:Y:S01]  /*11830*/  @!P3 ST.E.64 [R6.64], R98 ;  /* 0x000000620600b985 */ /* 0x0009e2000c101b08 */
[----:B------:R-:W-:Y:S02]  /*11840*/  ISETP.GE.AND P3, PT, R27, c[0x0][0x3c8], PT ;  /* 0x0000f2001b007a0c */ /* 0x000fe40003f66270 */
[----:B-1----:R-:W-:-:S04]  /*11850*/  @!P5 LEA R4, P2, R31, R0, 0x2 ;  /* 0x000000001f04d211 */ /* 0x002fc800078410ff */
[----:B------:R-:W-:Y:S02]  /*11860*/  @!P5 LEA.HI.X R5, R31, R2, R32, 0x2, P2 ;  /* 0x000000021f05d211 */ /* 0x000fe400010f1420 */
[----:B------:R-:W-:-:S03]  /*11870*/  ISETP.GE.AND P2, PT, R25, c[0x0][0x3c8], PT ;  /* 0x0000f20019007a0c */ /* 0x000fc60003f46270 */
[----:B------:R1:W-:Y:S01]  /*11880*/  @!P5 ST.E.64 [R4.64], R102 ;  /* 0x000000660400d985 */ /* 0x0003e2000c101b08 */
[----:B---3--:R-:W-:-:S04]  /*11890*/  @!P4 LEA R8, P5, R29, R0, 0x2 ;  /* 0x000000001d08c211 */ /* 0x008fc800078a10ff */
[----:B------:R-:W-:Y:S02]  /*118a0*/  @!P4 LEA.HI.X R9, R29, R2, R30, 0x2, P5 ;  /* 0x000000021d09c211 */ /* 0x000fe400028f141e */
[----:B----4-:R-:W-:-:S03]  /*118b0*/  @!P3 LEA R6, P5, R27, R0, 0x2 ;  /* 0x000000001b06b211 */ /* 0x010fc600078a10ff */
[----:B------:R3:W-:Y:S01]  /*118c0*/  @!P4 ST.E.64 [R8.64], R114 ;  /* 0x000000720800c985 */ /* 0x0007e2000c101b08 */
[----:B------:R-:W-:-:S05]  /*118d0*/  @!P3 LEA.HI.X R7, R27, R2, R28, 0x2, P5 ;  /* 0x000000021b07b211 */ /* 0x000fca00028f141c */
[----:B------:R3:W-:Y:S01]  /*118e0*/  @!P3 ST.E.64 [R6.64], R118 ;  /* 0x000000760600b985 */ /* 0x0007e2000c101b08 */
[----:B-1----:R-:W-:-:S04]  /*118f0*/  @!P2 LEA R4, P5, R25, R0, 0x2 ;  /* 0x000000001904a211 */ /* 0x002fc800078a10ff */
[----:B------:R-:W-:-:S05]  /*11900*/  @!P2 LEA.HI.X R5, R25, R2, R26, 0x2, P5 ;  /* 0x000000021905a211 */ /* 0x000fca00028f141a */
[----:B------:R3:W-:Y:S04]  /*11910*/  @!P2 ST.E.64 [R4.64], R130 ;  /* 0x000000820400a985 */ /* 0x0007e8000c101b08 */
.L_x_1266:
[----:B------:R-:W-:Y:S05]  /*11920*/  BSYNC B0 ;  /* 0x0000000000007941 */ /* 0x000fea0003800000 */
.L_x_1265:
[----:B----4-:R4:W2:Y:S01]  /*11930*/  SHFL.IDX PT, R2, R18, 0x2, 0x1c1f ;  /* 0x005c1f0012027f89 */ /* 0x0108a200000e0000 */
[----:B------:R-:W-:Y:S03]  /*11940*/  BSSY B0, `(.L_x_1267) ;  /* 0x0000043000007945 */ /* 0x000fe60003800000 */
[----:B-1----:R4:W1:Y:S01]  /*11950*/  SHFL.IDX PT, R0, R19, 0x2, 0x1c1f ;  /* 0x005c1f0013007f89 */ /* 0x00286200000e0000 */
[----:B------:R-:W-:Y:S05]  /*11960*/  @P1 BRA `(.L_x_1268) ;  /* 0x0000040000001947 */ /* 0x000fea0003800000 */
[----:B------:R-:W-:Y:S02]  /*11970*/  ISETP.GE.AND P3, PT, R55, c[0x0][0x3c8], PT ;  /* 0x0000f20037007a0c */ /* 0x000fe40003f66270 */
[----:B------:R-:W-:Y:S02]  /*11980*/  ISETP.GE.AND P5, PT, R53, c[0x0][0x3c8], PT ;  /* 0x0000f20035007a0c */ /* 0x000fe40003fa6270 */
[----:B------:R-:W-:Y:S02]  /*11990*/  ISETP.GE.AND P2, PT, R51, c[0x0][0x3c8], PT ;  /* 0x0000f20033007a0c */ /* 0x000fe40003f46270 */
[----:B------:R-:W-:-:S07]  /*119a0*/  ISETP.GE.AND P1, PT, R49, c[0x0][0x3c8], PT ;  /* 0x0000f20031007a0c */ /* 0x000fce0003f26270 */
[----:B-1-3--:R-:W-:-:S04]  /*119b0*/  @!P3 LEA R4, P4, R55, R0, 0x2 ;  /* 0x000000003704b211 */ /* 0x00afc800078810ff */
[----:B--2---:R-:W-:Y:S02]  /*119c0*/  @!P3 LEA.HI.X R5, R55, R2, R56, 0x2, P4 ;  /* 0x000000023705b211 */ /* 0x004fe400020f1438 */
        /* <DEDUP_REMOVED lines=32> */
[----:B------:R-:W-:-:S03]  /*11bd0*/  @!P5 LEA R8, P4, R37, R0, 0x2 ;  /* 0x000000002508d211 */ /* 0x000fc600078810ff */
[----:B------:R1:W-:Y:S01]  /*11be0*/  @!P3 ST.E.64 [R4.64], R72 ;  /* 0x000000480400b985 */ /* 0x0003e2000c101b08 */
[----:B------:R-:W-:Y:S02]  /*11bf0*/  @!P5 LEA.HI.X R9, R37, R2, R38, 0x2, P4 ;  /* 0x000000022509d211 */ /* 0x000fe400020f1426 */
[----:B------:R-:W-:Y:S02]  /*11c00*/  ISETP.GE.AND P4, PT, R31, c[0x0][0x3c8], PT ;  /* 0x0000f2001f007a0c */ /* 0x000fe40003f86270 */
[C---:B--2---:R-:W-:Y:S01]  /*11c10*/  @!P2 LEA R6, P3, R35.reuse, R0, 0x2 ;  /* 0x000000002306a211 */ /* 0x044fe200078610ff */
[----:B------:R2:W-:Y:S03]  /*11c20*/  @!P5 ST.E.64 [R8.64], R76 ;  /* 0x0000004c0800d985 */ /* 0x0005e6000c101b08 */
        /* <DEDUP_REMOVED lines=8> */
[----:B------:R-:W-:Y:S02]  /*11cb0*/  ISETP.GE.AND P1, PT, R25, c[0x0][0x3c8], PT ;  /* 0x0000f20019007a0c */ /* 0x000fe40003f26270 */
[----:B------:R-:W-:Y:S02]  /*11cc0*/  @!P4 LEA.HI.X R11, R31, R2, R32, 0x2, P5 ;  /* 0x000000021f0bc211 */ /* 0x000fe400028f1420 */
[----:B--2---:R-:W-:-:S03]  /*11cd0*/  @!P3 LEA R8, P5, R29, R0, 0x2 ;  /* 0x000000001d08b211 */ /* 0x004fc600078a10ff */
[----:B------:R2:W-:Y:S01]  /*11ce0*/  @!P4 ST.E.64 [R10.64], R104 ;  /* 0x000000680a00c985 */ /* 0x0005e2000c101b08 */
[----:B------:R-:W-:Y:S02]  /*11cf0*/  @!P3 LEA.HI.X R9, R29, R2, R30, 0x2, P5 ;  /* 0x000000021d09b211 */ /* 0x000fe400028f141e */
[----:B---3--:R-:W-:-:S03]  /*11d00*/  @!P2 LEA R6, P5, R27, R0, 0x2 ;  /* 0x000000001b06a211 */ /* 0x008fc600078a10ff */
[----:B------:R2:W-:Y:S01]  /*11d10*/  @!P3 ST.E.64 [R8.64], R108 ;  /* 0x0000006c0800b985 */ /* 0x0005e2000c101b08 */
[----:B------:R-:W-:-:S05]  /*11d20*/  @!P2 LEA.HI.X R7, R27, R2, R28, 0x2, P5 ;  /* 0x000000021b07a211 */ /* 0x000fca00028f141c */
[----:B------:R2:W-:Y:S01]  /*11d30*/  @!P2 ST.E.64 [R6.64], R120 ;  /* 0x000000780600a985 */ /* 0x0005e2000c101b08 */
[----:B-1----:R-:W-:-:S04]  /*11d40*/  @!P1 LEA R4, P5, R25, R0, 0x2 ;  /* 0x0000000019049211 */ /* 0x002fc800078a10ff */
[----:B------:R-:W-:-:S05]  /*11d50*/  @!P1 LEA.HI.X R5, R25, R2, R26, 0x2, P5 ;  /* 0x0000000219059211 */ /* 0x000fca00028f141a */
[----:B------:R2:W-:Y:S04]  /*11d60*/  @!P1 ST.E.64 [R4.64], R124 ;  /* 0x0000007c04009985 */ /* 0x0005e8000c101b08 */
.L_x_1268:
[----:B------:R-:W-:Y:S05]  /*11d70*/  BSYNC B0 ;  /* 0x0000000000007941 */ /* 0x000fea0003800000 */
.L_x_1267:
[----:B--2---:R2:W3:Y:S04]  /*11d80*/  SHFL.IDX PT, R2, R18, 0x3, 0x1c1f ;  /* 0x007c1f0012027f89 */ /* 0x0044e800000e0000 */
[----:B-1----:R2:W1:Y:S01]  /*11d90*/  SHFL.IDX PT, R0, R19, 0x3, 0x1c1f ;  /* 0x007c1f0013007f89 */ /* 0x00246200000e0000 */
[----:B------:R-:W-:Y:S05]  /*11da0*/  @P0 BRA `(.L_x_1269) ;  /* 0x000006e000000947 */ /* 0x000fea0003800000 */
[----:B------:R-:W-:Y:S02]  /*11db0*/  ISETP.GE.AND P1, PT, R55, c[0x0][0x3c8], PT ;  /* 0x0000f20037007a0c */ /* 0x000fe40003f26270 */
[----:B------:R-:W-:Y:S02]  /*11dc0*/  ISETP.GE.AND P2, PT, R53, c[0x0][0x3c8], PT ;  /* 0x0000f20035007a0c */ /* 0x000fe40003f46270 */
[----:B------:R-:W-:-:S09]  /*11dd0*/  ISETP.GE.AND P3, PT, R51, c[0x0][0x3c8], PT ;  /* 0x0000f20033007a0c */ /* 0x000fd20003f66270 */
[-C--:B-1-3--:R-:W-:Y:S02]  /*11de0*/  @!P1 LEA R4, P0, R55, R0.reuse, 0x2 ;  /* 0x0000000037049211 */ /* 0x08afe400078010ff */
[----:B------:R-:W-:Y:S02]  /*11df0*/  @!P2 LEA R6, P5, R53, R0, 0x2 ;  /* 0x000000003506a211 */ /* 0x000fe400078a10ff */
[-C--:B------:R-:W-:Y:S02]  /*11e00*/  @!P1 LEA.HI.X R5, R55, R2.reuse, R56, 0x2, P0 ;  /* 0x0000000237059211 */ /* 0x080fe400000f1438 */
[----:B------:R-:W-:Y:S02]  /*11e10*/  ISETP.GE.AND P0, PT, R49, c[0x0][0x3c8], PT ;  /* 0x0000f20031007a0c */ /* 0x000fe40003f06270 */
[----:B------:R-:W-:Y:S01]  /*11e20*/  @!P2 LEA.HI.X R7, R53, R2, R54, 0x2, P5 ;  /* 0x000000023507a211 */ /* 0x000fe200028f1436 */
[----:B------:R1:W-:Y:S01]  /*11e30*/  @!P1 ST.E.64 [R4.64], R174 ;  /* 0x000000ae04009985 */ /* 0x0003e2000c101b08 */
[----:B------:R-:W-:-:S03]  /*11e40*/  ISETP.GE.AND P1, PT, R47, c[0x0][0x3c8], PT ;  /* 0x0000f2002f007a0c */ /* 0x000fc60003f26270 */
[----:B------:R3:W-:Y:S01]  /*11e50*/  @!P2 ST.E.64 [R6.64], R170 ;  /* 0x000000aa0600a985 */ /* 0x0007e2000c101b08 */
[----:B------:R-:W-:Y:S02]  /*11e60*/  ISETP.GE.AND P2, PT, R45, c[0x0][0x3c8], PT ;  /* 0x0000f2002d007a0c */ /* 0x000fe40003f46270 */
[----:B-1----:R-:W-:-:S04]  /*11e70*/  @!P3 LEA R4, P4, R51, R0, 0x2 ;  /* 0x000000003304b211 */ /* 0x002fc800078810ff */
[----:B------:R-:W-:Y:S02]  /*11e80*/  @!P3 LEA.HI.X R5, R51, R2, R52, 0x2, P4 ;  /* 0x000000023305b211 */ /* 0x000fe400020f1434 */
[----:B---3--:R-:W-:Y:S02]  /*11e90*/  @!P0 LEA R6, P5, R49, R0, 0x2 ;  /* 0x0000000031068211 */ /* 0x008fe400078a10ff */
[----:B------:R-:W-:Y:S01]  /*11ea0*/  ISETP.GE.AND P4, PT, R43, c[0x0][0x3c8], PT ;  /* 0x0000f2002b007a0c */ /* 0x000fe20003f86270 */
[----:B------:R1:W-:Y:S01]  /*11eb0*/  @!P3 ST.E.64 [R4.64], R166 ;  /* 0x000000a60400b985 */ /* 0x0003e2000c101b08 */
[----:B------:R-:W-:-:S05]  /*11ec0*/  @!P0 LEA.HI.X R7, R49, R2, R50, 0x2, P5 ;  /* 0x0000000231078211 */ /* 0x000fca00028f1432 */
[----:B------:R3:W-:Y:S01]  /*11ed0*/  @!P0 ST.E.64 [R6.64], R162 ;  /* 0x000000a206008985 */ /* 0x0007e2000c101b08 */
[----:B-1----:R-:W-:-:S04]  /*11ee0*/  @!P1 LEA R4, P3, R47, R0, 0x2 ;  /* 0x000000002f049211 */ /* 0x002fc800078610ff */
[----:B------:R-:W-:Y:S02]  /*11ef0*/  @!P1 LEA.HI.X R5, R47, R2, R48, 0x2, P3 ;  /* 0x000000022f059211 */ /* 0x000fe400018f1430 */
[----:B------:R-:W-:Y:S02]  /*11f00*/  ISETP.GE.AND P3, PT, R41, c[0x0][0x3c8], PT ;  /* 0x0000f20029007a0c */ /* 0x000fe40003f66270 */
[----:B---3--:R-:W-:Y:S01]  /*11f10*/  @!P2 LEA R6, P0, R45, R0, 0x2 ;  /* 0x000000002d06a211 */ /* 0x008fe200078010ff */
[----:B------:R1:W-:Y:S01]  /*11f20*/  @!P1 ST.E.64 [R4.64], R158 ;  /* 0x0000009e04009985 */ /* 0x0003e2000c101b08 */
[----:B------:R-:W-:Y:S02]  /*11f30*/  ISETP.GE.AND P1, PT, R39, c[0x0][0x3c8], PT ;  /* 0x0000f20027007a0c */ /* 0x000fe40003f26270 */
[----:B------:R-:W-:Y:S02]  /*11f40*/  @!P2 LEA.HI.X R7, R45, R2, R46, 0x2, P0 ;  /* 0x000000022d07a211 */ /* 0x000fe400000f142e */
[----:B------:R-:W-:-:S03]  /*11f50*/  ISETP.GE.AND P0, PT, R37, c[0x0][0x3c8], PT ;  /* 0x0000f20025007a0c */ /* 0x000fc60003f06270 */
[----:B------:R3:W-:Y:S02]  /*11f60*/  @!P2 ST.E.64 [R6.64], R154 ;  /* 0x0000009a0600a985 */ /* 0x0007e4000c101b08 */
[----:B------:R-:W-:-:S04]  /*11f70*/  @!P3 LEA R8, P2, R41, R0, 0x2 ;  /* 0x000000002908b211 */ /* 0x000fc800078410ff */
[----:B------:R-:W-:Y:S02]  /*11f80*/  @!P3 LEA.HI.X R9, R41, R2, R42, 0x2, P2 ;  /* 0x000000022909b211 */ /* 0x000fe400010f142a */
[----:B-1----:R-:W-:-:S04]  /*11f90*/  @!P4 LEA R4, P5, R43, R0, 0x2 ;  /* 0x000000002b04c211 */ /* 0x002fc800078a10ff */
[----:B------:R-:W-:Y:S02]  /*11fa0*/  @!P4 LEA.HI.X R5, R43, R2, R44, 0x2, P5 ;  /* 0x000000022b05c211 */ /* 0x000fe400028f142c */
[----:B---3--:R-:W-:-:S03]  /*11fb0*/  @!P0 LEA R6, P2, R37, R0, 0x2 ;  /* 0x0000000025068211 */ /* 0x008fc600078410ff */
[----:B------:R1:W-:Y:S01]  /*11fc0*/  @!P4 ST.E.64 [R4.64], R150 ;  /* 0x000000960400c985 */ /* 0x0003e2000c101b08 */
[----:B------:R-:W-:Y:S02]  /*11fd0*/  ISETP.GE.AND P4, PT, R35, c[0x0][0x3c8], PT ;  /* 0x0000f20023007a0c */ /* 0x000fe40003f86270 */
[----:B------:R-:W-:Y:S01]  /*11fe0*/  @!P0 LEA.HI.X R7, R37, R2, R38, 0x2, P2 ;  /* 0x0000000225078211 */ /* 0x000fe200010f1426 */
[----:B------:R-:W-:Y:S01]  /*11ff0*/  @!P3 ST.E.64 [R8.64], R146 ;  /* 0x000000920800b985 */ /* 0x000fe2000c101b08 */
[----:B------:R-:W-:Y:S02]  /*12000*/  ISETP.GE.AND P3, PT, R33, c[0x0][0x3c8], PT ;  /* 0x0000f20021007a0c */ /* 0x000fe40003f66270 */
[----:B------:R-:W-:Y:S02]  /*12010*/  ISETP.GE.AND P2, PT, R31, c[0x0][0x3c8], PT ;  /* 0x0000f2001f007a0c */ /* 0x000fe40003f46270 */
[----:B-1----:R-:W-:-:S04]  /*12020*/  @!P1 LEA R4, P5, R39, R0, 0x2 ;  /* 0x0000000027049211 */ /* 0x002fc800078a10ff */
[----:B------:R-:W-:-:S05]  /*12030*/  @!P1 LEA.HI.X R5, R39, R2, R40, 0x2, P5 ;  /* 0x0000000227059211 */ /* 0x000fca00028f1428 */
        /* <DEDUP_REMOVED lines=10> */
[----:B---3--:R-:W-:Y:S02]  /*120e0*/  @!P1 LEA R6, P5, R29, R0, 0x2 ;  /* 0x000000001d069211 */ /* 0x008fe400078a10ff */
        /* <DEDUP_REMOVED lines=10> */
[----:B---3--:R-:W-:-:S04]  /*12190*/  LEA R4, P0, R25, R0, 0x2 ;  /* 0x0000000019047211 */ /* 0x008fc800078010ff */
[----:B------:R-:W-:-:S05]  /*121a0*/  LEA.HI.X R5, R25, R2, R26, 0x2, P0 ;  /* 0x0000000219057211 */ /* 0x000fca00000f141a */
[----:B------:R1:W-:Y:S01]  /*121b0*/  ST.E.64 [R4.64], R126 ;  /* 0x0000007e04007985 */ /* 0x0003e2000c101b08 */
[----:B------:R-:W-:Y:S05]  /*121c0*/  BRA `(.L_x_1269) ;  /* 0x000002c000007947 */ /* 0x000fea0003800000 */
.L_x_1261:
        /* <DEDUP_REMOVED lines=13> */
[----:B-1----:R-:W-:Y:S01]  /*122a0*/  @P0 IMAD.HI.U32 R7, R6, c[0x0][0x4ec], RZ ;  /* 0x00013b0006070a27 */ /* 0x002fe200078e00ff */
        /* <DEDUP_REMOVED lines=30> */
.L_x_1269:
[----:B------:R-:W-:Y:S05]  /*12490*/  BSYNC B1 ;  /* 0x0000000000017941 */ /* 0x000fea0003800000 */
.L_x_1260:
[----:B------:R-:W-:-:S13]  /*124a0*/  ISETP.NE.AND P0, PT, RZ, UR6, PT ;  /* 0x00000006ff007c0c */ /* 0x000fda000bf05270 */
[----:B------:R-:W-:Y:S01]  /*124b0*/  @P0 WARPSYNC 0xffffffff ;  /* 0xffffffff00000948 */ /* 0x000fe20003800000 */
[----:B------:R-:W-:Y:S06]  /*124c0*/  @P0 BAR.SYNC.DEFER_BLOCKING 0x5, 0x80 ;  /* 0x0142000000000b1d */ /* 0x000fec0000010000 */
[----:B-1----:R-:W1:Y:S04]  /*124d0*/  @P0 LDS R0, [0x10100] ;  /* 0x01010000ff000984 */ /* 0x002e680000000800 */
[----:B-1----:R1:W-:Y:S04]  /*124e0*/  @P0 STL [R1+0xb0], R0 ;  /* 0x0000b00001000387 */ /* 0x0023e80000100800 */
[----:B------:R-:W-:Y:S06]  /*124f0*/  @P0 BAR.ARV 0x4, 0x80 ;  /* 0x0102000000000b1d */ /* 0x000fec0000002000 */
[----:B------:R-:W-:Y:S05]  /*12500*/  @P0 BRA `(.L_x_1270) ;  /* 0x0000009000000947 */ /* 0x000fea0003800000 */
[----:B------:R-:W-:Y:S05]  /*12510*/  BRA.DIV ~URZ, `(.L_x_1271) ;  /* 0x000042027f007947 */ /* 0x000fea000b800000 */
[----:B-1----:R1:W2:Y:S02]  /*12520*/  SHFL.IDX PT, R0, R24, RZ, 0x1f ;  /* 0x00001fff18007589 */ /* 0x0022a400000e0000 */
.L_x_1302:
[----:B---3--:R-:W3:Y:S01]  /*12530*/  S2R R2, SR_TID.X ;  /* 0x0000000000027919 */ /* 0x008ee20000002100 */
[----:B------:R-:W-:Y:S03]  /*12540*/  WARPSYNC 0xffffffff ;  /* 0xffffffff00007948 */ /* 0x000fe60003800000 */
[----:B------:R-:W-:Y:S06]  /*12550*/  BAR.SYNC.DEFER_BLOCKING 0x4, 0x80 ;  /* 0x0102000000007b1d */ /* 0x000fec0000010000 */
[----:B--2---:R2:W-:Y:S01]  /*12560*/  STL [R1+0xb0], R0 ;  /* 0x0000b00001007387 */ /* 0x0045e20000100800 */
[----:B---3--:R-:W-:-:S13]  /*12570*/  LOP3.LUT P0, RZ, R2, 0x7f, RZ, 0xc0, !PT ;  /* 0x0000007f02ff7812 */ /* 0x008fda000780c0ff */
[----:B------:R2:W-:Y:S04]  /*12580*/  @!P0 STS [0x10100], R24 ;  /* 0x01010018ff008388 */ /* 0x0005e80000000800 */
[----:B------:R-:W-:Y:S06]  /*12590*/  BAR.ARV 0x5, 0x80 ;  /* 0x0142000000007b1d */ /* 0x000fec0000002000 */
.L_x_1270:
[----:B-12---:R-:W2:Y:S02]  /*125a0*/  LDL R0, [R1+0xb0] ;  /* 0x0000b00001007983 */ /* 0x006ea40000100800 */
[----:B--2---:R-:W-:-:S13]  /*125b0*/  ISETP.GE.AND P0, PT, R0, c[0x0][0x538], PT ;  /* 0x00014e0000007a0c */ /* 0x004fda0003f06270 */
[----:B---34-:R-:W-:Y:S01]  /*125c0*/  @P0 CALL.REL.NOINC `(.L_x_1272) ;  /* 0x0000001000000944 */ /* 0x018fe20003c00000 */
[----:B------:R-:W-:Y:S05]  /*125d0*/  BRA `(.L_x_1273) ;  /* 0xfffee4d000007947 */ /* 0x000fea000383ffff */
.L_x_1272:
[----:B------:R-:W-:Y:S05]  /*125e0*/  EXIT ;  /* 0x000000000000794d */ /* 0x000fea0003800000 */
.L_x_1204:
[----:B------:R1:W-:Y:S01]  /*125f0*/  STL [R1+0x10], RZ ;  /* 0x000010ff01007387 */ /* 0x0003e20000100800 */
[----:B------:R-:W-:Y:S01]  /*12600*/  IMAD.MOV.U32 R143, RZ, RZ, R7 ;  /* 0x000000ffff8f7224 */ /* 0x000fe200078e0007 */
[----:B------:R-:W-:Y:S02]  /*12610*/  MOV R3, 0x181f ;  /* 0x0000181f00037802 */ /* 0x000fe40000000f00 */
[----:B------:R-:W-:Y:S02]  /*12620*/  MOV R2, 0x12640 ;  /* 0x0001264000027802 */ /* 0x000fe40000000f00 */
[----:B-1---5:R-:W-:Y:S05]  /*12630*/  CALL.REL.NOINC `($__internal_19_$__cuda_sm70_shflsync_idx_p) ;  /* 0x000041b000007944 */ /* 0x022fea0003c00000 */
[----:B------:R-:W-:Y:S01]  /*12640*/  MOV R9, R143 ;  /* 0x0000008f00097202 */ /* 0x000fe20000000f00 */
[----:B-1---5:R-:W-:Y:S05]  /*12650*/  BRA `(.L_x_1274) ;  /* 0xfffef2f000007947 */ /* 0x022fea000383ffff */
.L_x_1205:
[----:B------:R3:W-:Y:S01]  /*12660*/  STL [R1+0x10], RZ ;  /* 0x000010ff01007387 */ /* 0x0007e20000100800 */
[----:B------:R-:W-:Y:S01]  /*12670*/  IMAD.MOV.U32 R143, RZ, RZ, R8 ;  /* 0x000000ffff8f7224 */ /* 0x000fe200078e0008 */
[----:B------:R-:W-:Y:S02]  /*12680*/  MOV R3, 0x181f ;  /* 0x0000181f00037802 */ /* 0x000fe40000000f00 */
[----:B------:R-:W-:Y:S02]  /*12690*/  MOV R2, 0x126b0 ;  /* 0x000126b000027802 */ /* 0x000fe40000000f00 */
[----:B-123-5:R-:W-:Y:S05]  /*126a0*/  CALL.REL.NOINC `($__internal_19_$__cuda_sm70_shflsync_idx_p) ;  /* 0x0000414000007944 */ /* 0x02efea0003c00000 */
[----:B-----5:R-:W-:Y:S01]  /*126b0*/  MOV R0, R143 ;  /* 0x0000008f00007202 */ /* 0x020fe20000000f00 */
[----:B-1----:R-:W-:Y:S05]  /*126c0*/  BRA `(.L_x_1275) ;  /* 0xfffef2a000007947 */ /* 0x002fea000383ffff */
.L_x_1208:
[----:B----4-:R-:W-:Y:S01]  /*126d0*/  MOV R0, 0x1 ;  /* 0x0000000100007802 */ /* 0x010fe20000000f00 */
[----:B------:R-:W-:Y:S01]  /*126e0*/  IMAD.MOV.U32 R143, RZ, RZ, R7 ;  /* 0x000000ffff8f7224 */ /* 0x000fe200078e0007 */
[----:B-1----:R-:W-:Y:S01]  /*126f0*/  MOV R2, 0x12730 ;  /* 0x0001273000027802 */ /* 0x002fe20000000f00 */
[----:B------:R-:W-:-:S02]  /*12700*/  IMAD.MOV.U32 R3, RZ, RZ, 0x181f ;  /* 0x0000181fff037424 */ /* 0x000fc400078e00ff */
[----:B------:R1:W-:Y:S04]  /*12710*/  STL [R1+0x10], R0 ;  /* 0x0000100001007387 */ /* 0x0003e80000100800 */
[----:B-12--5:R-:W-:Y:S05]  /*12720*/  CALL.REL.NOINC `($__internal_19_$__cuda_sm70_shflsync_idx_p) ;  /* 0x000040c000007944 */ /* 0x026fea0003c00000 */
[----:B-----5:R-:W-:Y:S01]  /*12730*/  MOV R0, 0x1 ;  /* 0x0000000100007802 */ /* 0x020fe20000000f00 */
[----:B------:R-:W-:Y:S01]  /*12740*/  IMAD.MOV.U32 R9, RZ, RZ, R143 ;  /* 0x000000ffff097224 */ /* 0x000fe200078e008f */
[----:B------:R-:W-:Y:S01]  /*12750*/  MOV R3, 0x181f ;  /* 0x0000181f00037802 */ /* 0x000fe20000000f00 */
[----:B------:R-:W-:Y:S01]  /*12760*/  IMAD.MOV.U32 R143, RZ, RZ, R8 ;  /* 0x000000ffff8f7224 */ /* 0x000fe200078e0008 */
[----:B------:R-:W-:Y:S01]  /*12770*/  MOV R2, 0x127a0 ;  /* 0x000127a000027802 */ /* 0x000fe20000000f00 */
[----:B------:R2:W-:Y:S04]  /*12780*/  STL [R1+0x10], R0 ;  /* 0x0000100001007387 */ /* 0x0005e80000100800 */
[----:B-12---:R-:W-:Y:S05]  /*12790*/  CALL.REL.NOINC `($__internal_19_$__cuda_sm70_shflsync_idx_p) ;  /* 0x0000405000007944 */ /* 0x006fea0003c00000 */
[----:B-----5:R-:W-:Y:S01]  /*127a0*/  MOV R0, R143 ;  /* 0x0000008f00007202 */ /* 0x020fe20000000f00 */
[----:B-1----:R-:W-:Y:S05]  /*127b0*/  BRA `(.L_x_1276) ;  /* 0xfffef37000007947 */ /* 0x002fea000383ffff */
.L_x_1211:
[----:B----4-:R-:W-:Y:S01]  /*127c0*/  MOV R0, 0x2 ;  /* 0x0000000200007802 */ /* 0x010fe20000000f00 */
[----:B------:R-:W-:Y:S01]  /*127d0*/  IMAD.MOV.U32 R143, RZ, RZ, R7 ;  /* 0x000000ffff8f7224 */ /* 0x000fe200078e0007 */
[----:B-1----:R-:W-:Y:S01]  /*127e0*/  MOV R2, 0x12820 ;  /* 0x0001282000027802 */ /* 0x002fe20000000f00 */
[----:B------:R-:W-:Y:S02]  /*127f0*/  IMAD.MOV.U32 R3, RZ, RZ, 0x181f ;  /* 0x0000181fff037424 */ /* 0x000fe400078e00ff */
[----:B------:R1:W-:Y:S04]  /*12800*/  STL [R1+0x10], R0 ;  /* 0x0000100001007387 */ /* 0x0003e80000100800 */
[----:B-123-5:R-:W-:Y:S05]  /*12810*/  CALL.REL.NOINC `($__internal_19_$__cuda_sm70_shflsync_idx_p) ;  /* 0x00003fd000007944 */ /* 0x02efea0003c00000 */
[----:B------:R-:W-:Y:S01]  /*12820*/  MOV R9, R143 ;  /* 0x0000008f00097202 */ /* 0x000fe20000000f00 */
[----:B-1---5:R-:W-:Y:S05]  /*12830*/  BRA `(.L_x_1277) ;  /* 0xfffef43000007947 */ /* 0x022fea000383ffff */
.L_x_1212:
[----:B----4-:R-:W-:Y:S01]  /*12840*/  MOV R0, 0x2 ;  /* 0x0000000200007802 */ /* 0x010fe20000000f00 */
[----:B------:R-:W-:Y:S01]  /*12850*/  IMAD.MOV.U32 R143, RZ, RZ, R8 ;  /* 0x000000ffff8f7224 */ /* 0x000fe200078e0008 */
[----:B-1----:R-:W-:Y:S01]  /*12860*/  MOV R2, 0x128a0 ;  /* 0x000128a000027802 */ /* 0x002fe20000000f00 */
[----:B------:R-:W-:-:S02]  /*12870*/  IMAD.MOV.U32 R3, RZ, RZ, 0x181f ;  /* 0x0000181fff037424 */ /* 0x000fc400078e00ff */
[----:B------:R1:W-:Y:S04]  /*12880*/  STL [R1+0x10], R0 ;  /* 0x0000100001007387 */ /* 0x0003e80000100800 */
[----:B-123-5:R-:W-:Y:S05]  /*12890*/  CALL.REL.NOINC `($__internal_19_$__cuda_sm70_shflsync_idx_p) ;  /* 0x00003f5000007944 */ /* 0x02efea0003c00000 */
[----:B-----5:R-:W-:Y:S01]  /*128a0*/  MOV R0, R143 ;  /* 0x0000008f00007202 */ /* 0x020fe20000000f00 */
[----:B-1----:R-:W-:Y:S05]  /*128b0*/  BRA `(.L_x_1278) ;  /* 0xfffef3d000007947 */ /* 0x002fea000383ffff */
.L_x_1215:
[----:B--2---:R-:W-:Y:S01]  /*128c0*/  MOV R0, 0x3 ;  /* 0x0000000300007802 */ /* 0x004fe20000000f00 */
[----:B------:R-:W-:Y:S01]  /*128d0*/  IMAD.MOV.U32 R143, RZ, RZ, R7 ;  /* 0x000000ffff8f7224 */ /* 0x000fe200078e0007 */
[----:B-1----:R-:W-:Y:S01]  /*128e0*/  MOV R2, 0x12920 ;  /* 0x0001292000027802 */ /* 0x002fe20000000f00 */
[----:B------:R-:W-:Y:S02]  /*128f0*/  IMAD.MOV.U32 R3, RZ, RZ, 0x181f ;  /* 0x0000181fff037424 */ /* 0x000fe400078e00ff */
[----:B------:R1:W-:Y:S04]  /*12900*/  STL [R1+0x10], R0 ;  /* 0x0000100001007387 */ /* 0x0003e80000100800 */
[----:B-1-345:R-:W-:Y:S05]  /*12910*/  CALL.REL.NOINC `($__internal_19_$__cuda_sm70_shflsync_idx_p) ;  /* 0x00003ed000007944 */ /* 0x03afea0003c00000 */
        /* <DEDUP_REMOVED lines=9> */
.L_x_1218:
[----:B--2---:R-:W-:Y:S01]  /*129b0*/  MOV R0, 0x4 ;  /* 0x0000000400007802 */ /* 0x004fe20000000f00 */
[----:B------:R-:W-:Y:S01]  /*129c0*/  IMAD.MOV.U32 R143, RZ, RZ, R7 ;  /* 0x000000ffff8f7224 */ /* 0x000fe200078e0007 */
[----:B-1----:R-:W-:Y:S01]  /*129d0*/  MOV R2, 0x12a10 ;  /* 0x00012a1000027802 */ /* 0x002fe20000000f00 */
[----:B------:R-:W-:-:S02]  /*129e0*/  IMAD.MOV.U32 R3, RZ, RZ, 0x181f ;  /* 0x0000181fff037424 */ /* 0x000fc400078e00ff */
[----:B------:R1:W-:Y:S04]  /*129f0*/  STL [R1+0x10], R0 ;  /* 0x0000100001007387 */ /* 0x0003e80000100800 */
[----:B-1-345:R-:W-:Y:S05]  /*12a00*/  CALL.REL.NOINC `($__internal_19_$__cuda_sm70_shflsync_idx_p) ;  /* 0x00003de000007944 */ /* 0x03afea0003c00000 */
[----:B------:R-:W-:Y:S01]  /*12a10*/  MOV R9, R143 ;  /* 0x0000008f00097202 */ /* 0x000fe20000000f00 */
[----:B-1---5:R-:W-:Y:S05]  /*12a20*/  BRA `(.L_x_1280) ;  /* 0xfffef4f000007947 */ /* 0x022fea000383ffff */
.L_x_1219:
[----:B--2---:R-:W-:Y:S01]  /*12a30*/  MOV R0, 0x4 ;  /* 0x0000000400007802 */ /* 0x004fe20000000f00 */
[----:B------:R-:W-:Y:S01]  /*12a40*/  IMAD.MOV.U32 R143, RZ, RZ, R8 ;  /* 0x000000ffff8f7224 */ /* 0x000fe200078e0008 */
[----:B-1----:R-:W-:Y:S01]  /*12a50*/  MOV R2, 0x12a90 ;  /* 0x00012a9000027802 */ /* 0x002fe20000000f00 */
[----:B------:R-:W-:Y:S02]  /*12a60*/  IMAD.MOV.U32 R3, RZ, RZ, 0x181f ;  /* 0x0000181fff037424 */ /* 0x000fe400078e00ff */
[----:B------:R1:W-:Y:S04]  /*12a70*/  STL [R1+0x10], R0 ;  /* 0x0000100001007387 */ /* 0x0003e80000100800 */
[----:B-1-345:R-:W-:Y:S05]  /*12a80*/  CALL.REL.NOINC `($__internal_19_$__cuda_sm70_shflsync_idx_p) ;  /* 0x00003d6000007944 */ /* 0x03afea0003c00000 */
[----:B-----5:R-:W-:Y:S01]  /*12a90*/  MOV R0, R143 ;  /* 0x0000008f00007202 */ /* 0x020fe20000000f00 */
[----:B-1----:R-:W-:Y:S05]  /*12aa0*/  BRA `(.L_x_1281) ;  /* 0xfffef49000007947 */ /* 0x002fea000383ffff */
.L_x_1222:
[----:B---3--:R-:W-:Y:S01]  /*12ab0*/  MOV R0, 0x5 ;  /* 0x0000000500007802 */ /* 0x008fe20000000f00 */
[----:B------:R-:W-:Y:S01]  /*12ac0*/  IMAD.MOV.U32 R143, RZ, RZ, R7 ;  /* 0x000000ffff8f7224 */ /* 0x000fe200078e0007 */
[----:B-1----:R-:W-:Y:S01]  /*12ad0*/  MOV R2, 0x12b10 ;  /* 0x00012b1000027802 */ /* 0x002fe20000000f00 */
[----:B------:R-:W-:-:S02]  /*12ae0*/  IMAD.MOV.U32 R3, RZ, RZ, 0x181f ;  /* 0x0000181fff037424 */ /* 0x000fc400078e00ff */
        /* <DEDUP_REMOVED lines=11> */
.L_x_1225:
[----:B---3--:R-:W-:Y:S01]  /*12ba0*/  MOV R0, 0x6 ;  /* 0x0000000600007802 */ /* 0x008fe20000000f00 */
[----:B------:R-:W-:Y:S01]  /*12bb0*/  IMAD.MOV.U32 R143, RZ, RZ, R7 ;  /* 0x000000ffff8f7224 */ /* 0x000fe200078e0007 */
[----:B-1----:R-:W-:Y:S01]  /*12bc0*/  MOV R2, 0x12c00 ;  /* 0x00012c0000027802 */ /* 0x002fe20000000f00 */
[----:B------:R-:W-:Y:S02]  /*12bd0*/  IMAD.MOV.U32 R3, RZ, RZ, 0x181f ;  /* 0x0000181fff037424 */ /* 0x000fe400078e00ff */
[----:B------:R1:W-:Y:S04]  /*12be0*/  STL [R1+0x10], R0 ;  /* 0x0000100001007387 */ /* 0x0003e80000100800 */
[----:B-12-45:R-:W-:Y:S05]  /*12bf0*/  CALL.REL.NOINC `($__internal_19_$__cuda_sm70_shflsync_idx_p) ;  /* 0x00003bf000007944 */ /* 0x036fea0003c00000 */
[----:B------:R-:W-:Y:S01]  /*12c00*/  MOV R9, R143 ;  /* 0x0000008f00097202 */ /* 0x000fe20000000f00 */
[----:B-1---5:R-:W-:Y:S05]  /*12c10*/  BRA `(.L_x_1283) ;  /* 0xfffef5b000007947 */ /* 0x022fea000383ffff */
.L_x_1226:
[----:B---3--:R-:W-:Y:S01]  /*12c20*/  MOV R0, 0x6 ;  /* 0x0000000600007802 */ /* 0x008fe20000000f00 */
[----:B------:R-:W-:Y:S01]  /*12c30*/  IMAD.MOV.U32 R143, RZ, RZ, R8 ;  /* 0x000000ffff8f7224 */ /* 0x000fe200078e0008 */
[----:B-1----:R-:W-:Y:S01]  /*12c40*/  MOV R2, 0x12c80 ;  /* 0x00012c8000027802 */ /* 0x002fe20000000f00 */
[----:B------:R-:W-:-:S02]  /*12c50*/  IMAD.MOV.U32 R3, RZ, RZ, 0x181f ;  /* 0x0000181fff037424 */ /* 0x000fc400078e00ff */
[----:B------:R1:W-:Y:S04]  /*12c60*/  STL [R1+0x10], R0 ;  /* 0x0000100001007387 */ /* 0x0003e80000100800 */
[----:B-12-45:R-:W-:Y:S05]  /*12c70*/  CALL.REL.NOINC `($__internal_19_$__cuda_sm70_shflsync_idx_p) ;  /* 0x00003b7000007944 */ /* 0x036fea0003c00000 */
[----:B-----5:R-:W-:Y:S01]  /*12c80*/  MOV R0, R143 ;  /* 0x0000008f00007202 */ /* 0x020fe20000000f00 */
[----:B-1----:R-:W-:Y:S05]  /*12c90*/  BRA `(.L_x_1284) ;  /* 0xfffef55000007947 */ /* 0x002fea000383ffff */
.L_x_1229:
        /* <DEDUP_REMOVED lines=15> */
.L_x_1232:
[----:B------:R2:W-:Y:S01]  /*12d90*/  STL [R1+0x10], RZ ;  /* 0x000010ff01007387 */ /* 0x0005e20000100800 */
[----:B------:R-:W-:Y:S01]  /*12da0*/  IMAD.MOV.U32 R143, RZ, RZ, R0 ;  /* 0x000000ffff8f7224 */ /* 0x000fe200078e0000 */
[----:B------:R-:W-:-:S02]  /*12db0*/  MOV R3, 0x181f ;  /* 0x0000181f00037802 */ /* 0x000fc40000000f00 */
[----:B------:R-:W-:Y:S02]  /*12dc0*/  MOV R2, 0x12de0 ;  /* 0x00012de000027802 */ /* 0x000fe40000000f00 */
[----:B-12---:R-:W-:Y:S05]  /*12dd0*/  CALL.REL.NOINC `($__internal_19_$__cuda_sm70_shflsync_idx_p) ;  /* 0x00003a1000007944 */ /* 0x006fea0003c00000 */
[----:B------:R-:W-:Y:S01]  /*12de0*/  MOV R8, R143 ;  /* 0x0000008f00087202 */ /* 0x000fe20000000f00 */
[----:B-1---5:R-:W-:Y:S05]  /*12df0*/  BRA `(.L_x_1286) ;  /* 0xffff0f7000007947 */ /* 0x022fea000383ffff */
.L_x_1233:
[----:B------:R4:W-:Y:S01]  /*12e00*/  STL [R1+0x10], RZ ;  /* 0x000010ff01007387 */ /* 0x0009e20000100800 */
[----:B------:R-:W-:Y:S01]  /*12e10*/  IMAD.MOV.U32 R143, RZ, RZ, R4 ;  /* 0x000000ffff8f7224 */ /* 0x000fe200078e0004 */
[----:B------:R-:W-:Y:S02]  /*12e20*/  MOV R3, 0x181f ;  /* 0x0000181f00037802 */ /* 0x000fe40000000f00 */
[----:B------:R-:W-:Y:S02]  /*12e30*/  MOV R2, 0x12e50 ;  /* 0x00012e5000027802 */ /* 0x000fe40000000f00 */
[----:B-1234-:R-:W-:Y:S05]  /*12e40*/  CALL.REL.NOINC `($__internal_19_$__cuda_sm70_shflsync_idx_p) ;  /* 0x000039a000007944 */ /* 0x01efea0003c00000 */
[----:B------:R-:W2:Y:S04]  /*12e50*/  LDL R3, [R1+0xc] ;  /* 0x00000c0001037983 */ /* 0x000ea80000100800 */
[----:B------:R-:W3:Y:S01]  /*12e60*/  LDL R2, [R1+0x1c] ;  /* 0x00001c0001027983 */ /* 0x000ee20000100800 */
[----:B------:R-:W-:-:S05]  /*12e70*/  IADD3 R6, P6, R143, R149, RZ ;  /* 0x000000958f067210 */ /* 0x000fca0007fde0ff */
[----:B------:R-:W-:Y:S01]  /*12e80*/  IMAD.X R7, R8, 0x1, R57, P6 ;  /* 0x0000000108077824 */ /* 0x000fe200030e0639 */
[----:B--2---:R-:W-:Y:S02]  /*12e90*/  ISETP.GE.AND P2, PT, R3, c[0x0][0x1d4], PT ;  /* 0x0000750003007a0c */ /* 0x004fe40003f46270 */
[----:B---3--:R-:W-:Y:S02]  /*12ea0*/  ISETP.GE.AND P0, PT, R2, c[0x0][0x1d4], PT ;  /* 0x0000750002007a0c */ /* 0x008fe40003f06270 */
[----:B------:R-:W-:Y:S01]  /*12eb0*/  IADD3 R2, P5, R143, R150, RZ ;  /* 0x000000968f027210 */ /* 0x000fe20007fbe0ff */
[----:B-----5:R-:W-:Y:S01]  /*12ec0*/  IMAD.MOV.U32 R143, RZ, RZ, R0 ;  /* 0x000000ffff8f7224 */ /* 0x020fe200078e0000 */
[----:B------:R-:W-:-:S03]  /*12ed0*/  SEL R5, RZ, 0x10, P0 ;  /* 0x00000010ff057807 */ /* 0x000fc60000000000 */
[----:B------:R-:W-:-:S04]  /*12ee0*/  IMAD.X R3, R8, 0x1, R56, P5 ;  /* 0x0000000108037824 */ /* 0x000fc800028e0638 */
[----:B------:R-:W-:Y:S01]  /*12ef0*/  @!PT LDS RZ, [RZ] ;  /* 0x00000000fffff984 */ /* 0x000fe20000000800 */
[----:B------:R-:W-:Y:S01]  /*12f00*/  @!PT LDS RZ, [RZ] ;  /* 0x00000000fffff984 */ /* 0x000fe20000000800 */
[----:B------:R-:W-:Y:S01]  /*12f10*/  @!PT LDS RZ, [RZ] ;  /* 0x00000000fffff984 */ /* 0x000fe20000000800 */
[----:B------:R2:W-:Y:S04]  /*12f20*/  LDGSTS.E.BYPASS.LTC128B.128 [R252+0x4100], [R6.64], !P2 ;  /* 0x0410000006fc7fae */ /* 0x0005e8000d101d48 */
[----:B------:R3:W-:Y:S01]  /*12f30*/  LDGSTS.E.BYPASS.LTC128B.128 [R252+0x6100], [R2.64], !P0 ;  /* 0x0610000002fc7fae */ /* 0x0007e2000c101d48 */
[----:B--2---:R-:W-:Y:S01]  /*12f40*/  SEL R6, RZ, 0x10, P2 ;  /* 0x00000010ff067807 */ /* 0x004fe20001000000 */
[----:B---3--:R-:W-:Y:S02]  /*12f50*/  IMAD.MOV.U32 R2, RZ, RZ, 0x1 ;  /* 0x00000001ff027424 */ /* 0x008fe400078e00ff */
[----:B------:R-:W-:-:S03]  /*12f60*/  IMAD.MOV.U32 R3, RZ, RZ, 0x181f ;  /* 0x0000181fff037424 */ /* 0x000fc600078e00ff */
[----:B------:R2:W-:Y:S02]  /*12f70*/  STL [R1+0x10], R2 ;  /* 0x0000100201007387 */ /* 0x0005e40000100800 */
[----:B--2---:R-:W-:Y:S02]  /*12f80*/  MOV R2, 0x12fa0 ;  /* 0x00012fa000027802 */ /* 0x004fe40000000f00 */
[----:B-1----:R-:W-:Y:S05]  /*12f90*/  CALL.REL.NOINC `($__internal_19_$__cuda_sm70_shflsync_idx_p) ;  /* 0x0000385000007944 */ /* 0x002fea0003c00000 */
[----:B------:R-:W-:Y:S01]  /*12fa0*/  MOV R2, 0x1 ;  /* 0x0000000100027802 */ /* 0x000fe20000000f00 */
[----:B------:R-:W-:Y:S01]  /*12fb0*/  IMAD.MOV.U32 R7, RZ, RZ, R143 ;  /* 0x000000ffff077224 */ /* 0x000fe200078e008f */
[----:B------:R-:W-:Y:S01]  /*12fc0*/  MOV R3, 0x181f ;  /* 0x0000181f00037802 */ /* 0x000fe20000000f00 */
[----:B-----5:R-:W-:Y:S02]  /*12fd0*/  IMAD.MOV.U32 R143, RZ, RZ, R4 ;  /* 0x000000ffff8f7224 */ /* 0x020fe400078e0004 */
[----:B------:R2:W-:Y:S02]  /*12fe0*/  STL [R1+0x10], R2 ;  /* 0x0000100201007387 */ /* 0x0005e40000100800 */
[----:B--2---:R-:W-:Y:S02]  /*12ff0*/  MOV R2, 0x13010 ;  /* 0x0001301000027802 */ /* 0x004fe40000000f00 */
[----:B-1----:R-:W-:Y:S05]  /*13000*/  CALL.REL.NOINC `($__internal_19_$__cuda_sm70_shflsync_idx_p) ;  /* 0x000037e000007944 */ /* 0x002fea0003c00000 */
[----:B------:R-:W-:Y:S02]  /*13010*/  IADD3 R8, -R6, 0x10, RZ ;  /* 0x0000001006087810 */ /* 0x000fe40007ffe1ff */
[----:B------:R-:W-:-:S02]  /*13020*/  IADD3 R2, -R5, 0x10, RZ ;  /* 0x0000001005027810 */ /* 0x000fc40007ffe1ff */
[----:B------:R-:W-:Y:S02]  /*13030*/  LOP3.LUT R8, R8, 0xf, RZ, 0xc0, !PT ;  /* 0x0000000f08087812 */ /* 0x000fe400078ec0ff */
[----:B------:R-:W-:Y:S02]  /*13040*/  ISETP.NE.U32.AND P6, PT, R6, RZ, PT ;  /* 0x000000ff0600720c */ /* 0x000fe40003fc5070 */
[----:B------:R-:W-:Y:S02]  /*13050*/  IADD3 R8, P2, P0, R8, R143, R149 ;  /* 0x0000008f08087210 */ /* 0x000fe4000785e095 */
[----:B------:R-:W-:Y:S02]  /*13060*/  LOP3.LUT R2, R2, 0xf, RZ, 0xc0, !PT ;  /* 0x0000000f02027812 */ /* 0x000fe400078ec0ff */
[----:B------:R-:W-:Y:S02]  /*13070*/  ISETP.NE.U32.AND P5, PT, R5, RZ, PT ;  /* 0x000000ff0500720c */ /* 0x000fe40003fa5070 */
[----:B------:R-:W-:-:S02]  /*13080*/  IADD3.X R9, RZ, R7, R57, P2, P0 ;  /* 0x00000007ff097210 */ /* 0x000fc400017e0439 */
[----:B------:R-:W-:Y:S01]  /*13090*/  IADD3 R2, P2, P0, R2, R143, R150 ;  /* 0x0000008f02027210 */ /* 0x000fe2000785e096 */
[----:B-----5:R-:W-:Y:S02]  /*130a0*/  IMAD.MOV.U32 R143, RZ, RZ, R0 ;  /* 0x000000ffff8f7224 */ /* 0x020fe400078e0000 */
[----:B------:R-:W-:Y:S01]  /*130b0*/  @!PT LDS RZ, [RZ] ;  /* 0x00000000fffff984 */ /* 0x000fe20000000800 */
[----:B------:R-:W-:Y:S01]  /*130c0*/  @!PT LDS RZ, [RZ] ;  /* 0x00000000fffff984 */ /* 0x000fe20000000800 */
[----:B------:R-:W-:Y:S01]  /*130d0*/  @!PT LDS RZ, [RZ] ;  /* 0x00000000fffff984 */ /* 0x000fe20000000800 */
[----:B------:R2:W-:Y:S01]  /*130e0*/  LDGSTS.E.BYPASS.LTC128B.128.ZFILL [R252+0x4900], [R8.64], P6 ;  /* 0x0490000008fc7fae */ /* 0x0005e2000b141d48 */
[----:B------:R-:W-:-:S05]  /*130f0*/  IADD3.X R3, RZ, R7, R56, P2, P0 ;  /* 0x00000007ff037210 */ /* 0x000fca00017e0438 */
[----:B------:R3:W-:Y:S02]  /*13100*/  LDGSTS.E.BYPASS.LTC128B.128.ZFILL [R252+0x6900], [R2.64], P5 ;  /* 0x0690000002fc7fae */ /* 0x0007e4000a941d48 */
[----:B---3--:R-:W-:Y:S02]  /*13110*/  IMAD.MOV.U32 R2, RZ, RZ, 0x2 ;  /* 0x00000002ff027424 */ /* 0x008fe400078e00ff */
[----:B------:R-:W-:-:S03]  /*13120*/  IMAD.MOV.U32 R3, RZ, RZ, 0x181f ;  /* 0x0000181fff037424 */ /* 0x000fc600078e00ff */
[----:B------:R3:W-:Y:S02]  /*13130*/  STL [R1+0x10], R2 ;  /* 0x0000100201007387 */ /* 0x0007e40000100800 */
[----:B---3--:R-:W-:Y:S02]  /*13140*/  MOV R2, 0x13160 ;  /* 0x0001316000027802 */ /* 0x008fe40000000f00 */
[----:B-12---:R-:W-:Y:S05]  /*13150*/  CALL.REL.NOINC `($__internal_19_$__cuda_sm70_shflsync_idx_p) ;  /* 0x0000369000007944 */ /* 0x006fea0003c00000 */
        /* <DEDUP_REMOVED lines=10> */
[----:B------:R-:W-:Y:S02]  /*13200*/  LOP3.LUT R2, R2, 0xf, RZ, 0xc0, !PT ;  /* 0x0000000f02027812 */ /* 0x000fe400078ec0ff */
[----:B------:R-:W-:Y:S02]  /*13210*/  IADD3 R8, P2, P0, R8, R143, R149 ;  /* 0x0000008f08087210 */ /* 0x000fe4000785e095 */
[----:B------:R-:W-:Y:S02]  /*13220*/  ISETP.NE.U32.AND P6, PT, R6, RZ, PT ;  /* 0x000000ff0600720c */ /* 0x000fe40003fc5070 */
[----:B------:R-:W-:Y:S02]  /*13230*/  IADD3.X R9, RZ, R7, R57, P2, P0 ;  /* 0x00000007ff097210 */ /* 0x000fe400017e0439 */
[----:B------:R-:W-:Y:S01]  /*13240*/  IADD3 R2, P2, P0, R2, R143, R150 ;  /* 0x0000008f02027210 */ /* 0x000fe2000785e096 */
[----:B-----5:R-:W-:Y:S01]  /*13250*/  IMAD.MOV.U32 R143, RZ, RZ, R0 ;  /* 0x000000ffff8f7224 */ /* 0x020fe200078e0000 */
[----:B------:R-:W-:Y:S01]  /*13260*/  ISETP.NE.U32.AND P5, PT, R5, RZ, PT ;  /* 0x000000ff0500720c */ /* 0x000fe20003fa5070 */
[----:B------:R-:W-:Y:S01]  /*13270*/  IMAD.MOV.U32 R0, RZ, RZ, 0x3 ;  /* 0x00000003ff007424 */ /* 0x000fe200078e00ff */
[----:B------:R-:W-:-:S04]  /*13280*/  IADD3.X R3, RZ, R7, R56, P2, P0 ;  /* 0x00000007ff037210 */ /* 0x000fc800017e0438 */
[----:B------:R2:W-:Y:S04]  /*13290*/  STL [R1+0x10], R0 ;  /* 0x0000100001007387 */ /* 0x0005e80000100800 */
[----:B------:R-:W-:Y:S01]  /*132a0*/  @!PT LDS RZ, [RZ] ;  /* 0x00000000fffff984 */ /* 0x000fe20000000800 */
[----:B------:R-:W-:Y:S01]  /*132b0*/  @!PT LDS RZ, [RZ] ;  /* 0x00000000fffff984 */ /* 0x000fe20000000800 */
[----:B------:R-:W-:Y:S01]  /*132c0*/  @!PT LDS RZ, [RZ] ;  /* 0x00000000fffff984 */ /* 0x000fe20000000800 */
[----:B------:R2:W-:Y:S04]  /*132d0*/  LDGSTS.E.BYPASS.LTC128B.128.ZFILL [R252+0x5100], [R8.64], P6 ;  /* 0x0510000008fc7fae */ /* 0x0005e8000b141d48 */
[----:B------:R3:W-:Y:S02]  /*132e0*/  LDGSTS.E.BYPASS.LTC128B.128.ZFILL [R252+0x7100], [R2.64], P5 ;  /* 0x0710000002fc7fae */ /* 0x0007e4000a941d48 */
[----:B---3--:R-:W-:Y:S01]  /*132f0*/  IMAD.MOV.U32 R3, RZ, RZ, 0x181f ;  /* 0x0000181fff037424 */ /* 0x008fe200078e00ff */
[----:B------:R-:W-:-:S02]  /*13300*/  MOV R2, 0x13320 ;  /* 0x0001332000027802 */ /* 0x000fc40000000f00 */
[----:B-12---:R-:W-:Y:S05]  /*13310*/  CALL.REL.NOINC `($__internal_19_$__cuda_sm70_shflsync_idx_p) ;  /* 0x000034d000007944 */ /* 0x006fea0003c00000 */
        /* <DEDUP_REMOVED lines=9> */
.L_x_1234:
[----:B------:R1:W-:Y:S01]  /*133b0*/  STL [R1+0x10], RZ ;  /* 0x000010ff01007387 */ /* 0x0003e20000100800 */
[----:B------:R-:W-:Y:S01]  /*133c0*/  IMAD.MOV.U32 R143, RZ, RZ, R0 ;  /* 0x000000ffff8f7224 */ /* 0x000fe200078e0000 */
[----:B------:R-:W-:-:S02]  /*133d0*/  MOV R3, 0x1c1f ;  /* 0x00001c1f00037802 */ /* 0x000fc40000000f00 */
[----:B------:R-:W-:Y:S02]  /*133e0*/  MOV R2, 0x13400 ;  /* 0x0001340000027802 */ /* 0x000fe40000000f00 */
[----:B-1----:R-:W-:Y:S05]  /*133f0*/  CALL.REL.NOINC `($__internal_19_$__cuda_sm70_shflsync_idx_p) ;  /* 0x000033f000007944 */ /* 0x002fea0003c00000 */
[----:B------:R-:W-:Y:S01]  /*13400*/  MOV R2, R143 ;  /* 0x0000008f00027202 */ /* 0x000fe20000000f00 */
[----:B-1---5:R-:W-:Y:S05]  /*13410*/  BRA `(.L_x_1288) ;  /* 0xffff0d5000007947 */ /* 0x022fea000383ffff */
.L_x_1235:
[----:B------:R-:W-:Y:S01]  /*13420*/  MOV R2, 0x1 ;  /* 0x0000000100027802 */ /* 0x000fe20000000f00 */
[----:B------:R-:W-:Y:S02]  /*13430*/  IMAD.MOV.U32 R143, RZ, RZ, R0 ;  /* 0x000000ffff8f7224 */ /* 0x000fe400078e0000 */
[----:B------:R-:W-:Y:S02]  /*13440*/  IMAD.MOV.U32 R3, RZ, RZ, 0x1c1f ;  /* 0x00001c1fff037424 */ /* 0x000fe400078e00ff */
[----:B------:R2:W-:Y:S02]  /*13450*/  STL [R1+0x10], R2 ;  /* 0x0000100201007387 */ /* 0x0005e40000100800 */
[----:B--2---:R-:W-:Y:S02]  /*13460*/  MOV R2, 0x13480 ;  /* 0x0001348000027802 */ /* 0x004fe40000000f00 */
[----:B-1----:R-:W-:Y:S05]  /*13470*/  CALL.REL.NOINC `($__internal_19_$__cuda_sm70_shflsync_idx_p) ;  /* 0x0000337000007944 */ /* 0x002fea0003c00000 */
[----:B-----5:R-:W-:Y:S02]  /*13480*/  IMAD.IADD R2, R4, 0x1, R143 ;  /* 0x0000000104027824 */ /* 0x020fe400078e028f */
[----:B------:R-:W-:-:S02]  /*13490*/  IMAD.MOV.U32 R143, RZ, RZ, R0 ;  /* 0x000000ffff8f7224 */ /* 0x000fc400078e0000 */
[----:B------:R-:W-:Y:S01]  /*134a0*/  IMAD.MOV.U32 R3, RZ, RZ, 0x1c1f ;  /* 0x00001c1fff037424 */ /* 0x000fe200078e00ff */
        /* <DEDUP_REMOVED lines=28> */
[----:B------:R-:W-:Y:S01]  /*13670*/  ISETP.GT.AND P0, PT, R2, 0x39, PT ;  /* 0x000000390200780c */ /* 0x000fe20003f04270 */
[----:B------:R-:W-:Y:S01]  /*13680*/  IMAD.MOV.U32 R2, RZ, RZ, 0x2 ;  /* 0x00000002ff027424 */ /* 0x000fe200078e00ff */
[----:B------:R-:W-:Y:S02]  /*13690*/  FSEL R58, R30, -INF , P6 ;  /* 0xff8000001e3a7808 */ /* 0x000fe40003000000 */
[----:B------:R-:W-:-:S02]  /*136a0*/  FSEL R51, R31, -INF , P5 ;  /* 0xff8000001f337808 */ /* 0x000fc40002800000 */
[----:B------:R2:W-:Y:S01]  /*136b0*/  STL [R1+0x10], R2 ;  /* 0x0000100201007387 */ /* 0x0005e20000100800 */
[----:B------:R-:W-:Y:S02]  /*136c0*/  FSEL R50, R26, -INF , P2 ;  /* 0xff8000001a327808 */ /* 0x000fe40001000000 */
[----:B------:R-:W-:Y:S02]  /*136d0*/  FSEL R49, R27, -INF , P0 ;  /* 0xff8000001b317808 */ /* 0x000fe40000000000 */
[----:B--2---:R-:W-:Y:S02]  /*136e0*/  MOV R2, 0x13700 ;  /* 0x0001370000027802 */ /* 0x004fe40000000f00 */
[----:B-1----:R-:W-:Y:S05]  /*136f0*/  CALL.REL.NOINC `($__internal_19_$__cuda_sm70_shflsync_idx_p) ;  /* 0x000030f000007944 */ /* 0x002fea0003c00000 */
[----:B-----5:R-:W-:Y:S02]  /*13700*/  IMAD.IADD R2, R4, 0x1, R143 ;  /* 0x0000000104027824 */ /* 0x020fe400078e028f */
[----:B------:R-:W-:Y:S02]  /*13710*/  IMAD.MOV.U32 R143, RZ, RZ, R0 ;  /* 0x000000ffff8f7224 */ /* 0x000fe400078e0000 */
[----:B------:R-:W-:Y:S01]  /*13720*/  IMAD.MOV.U32 R0, RZ, RZ, 0x3 ;  /* 0x00000003ff007424 */ /* 0x000fe200078e00ff */
[----:B------:R-:W-:Y:S01]  /*13730*/  IMNMX R2, R5, R2, PT ;  /* 0x0000000205027217 */ /* 0x000fe20003800200 */
[----:B------:R-:W-:-:S03]  /*13740*/  IMAD.MOV.U32 R3, RZ, RZ, 0x1c1f ;  /* 0x00001c1fff037424 */ /* 0x000fc600078e00ff */
[----:B------:R2:W-:Y:S01]  /*13750*/  STL [R1+0x10], R0 ;  /* 0x0000100001007387 */ /* 0x0005e20000100800 */
        /* <DEDUP_REMOVED lines=32> */
[----:B------:R-:W-:Y:S02]  /*13960*/  MOV R2, 0x13980 ;  /* 0x0001398000027802 */ /* 0x000fe40000000f00 */
[----:B-12---:R-:W-:Y:S05]  /*13970*/  CALL.REL.NOINC `($__internal_19_$__cuda_sm70_shflsync_idx_p) ;  /* 0x00002e7000007944 */ /* 0x006fea0003c00000 */
[----:B-----5:R-:W-:Y:S01]  /*13980*/  IMAD.IADD R4, R4, 0x1, R143 ;  /* 0x0000000104047824 */ /* 0x020fe200078e028f */
[----:B------:R-:W-:Y:S01]  /*13990*/  FMNMX.FTZ R136, R7, R8, !PT ;  /* 0x0000000807887209 */ /* 0x000fe20007810000 */
[----:B------:R-:W-:Y:S01]  /*139a0*/  IMAD.MOV.U32 R0, RZ, RZ, 0x2 ;  /* 0x00000002ff007424 */ /* 0x000fe200078e00ff */
[----:B------:R-:W-:Y:S02]  /*139b0*/  FMNMX.FTZ R135, R9, R10, !PT ;  /* 0x0000000a09877209 */ /* 0x000fe40007810000 */
[----:B------:R-:W-:Y:S02]  /*139c0*/  IMNMX R5, R5, R4, PT ;  /* 0x0000000405057217 */ /* 0x000fe40003800200 */
[----:B------:R-:W-:-:S02]  /*139d0*/  FMNMX.FTZ R136, R11, R136, !PT ;  /* 0x000000880b887209 */ /* 0x000fc40007810000 */
[C---:B------:R-:W-:Y:S02]  /*139e0*/  ISETP.GT.AND P6, PT, R5.reuse, RZ, PT ;  /* 0x000000ff0500720c */ /* 0x040fe40003fc4270 */
[C---:B------:R-:W-:Y:S02]  /*139f0*/  ISETP.GT.AND P5, PT, R5.reuse, 0x1, PT ;  /* 0x000000010500780c */ /* 0x040fe40003fa4270 */
[----:B------:R-:W-:Y:S02]  /*13a00*/  ISETP.GT.AND P2, PT, R5, 0x8, PT ;  /* 0x000000080500780c */ /* 0x000fe40003f44270 */
[----:B------:R-:W-:Y:S02]  /*13a10*/  FSEL R24, R106, -INF , P6 ;  /* 0xff8000006a187808 */ /* 0x000fe40003000000 */
[----:B------:R-:W-:Y:S02]  /*13a20*/  FSEL R26, R107, -INF , P5 ;  /* 0xff8000006b1a7808 */ /* 0x000fe40002800000 */
[----:B------:R-:W-:-:S02]  /*13a30*/  ISETP.GT.AND P0, PT, R5, 0x9, PT ;  /* 0x000000090500780c */ /* 0x000fc40003f04270 */
[----:B------:R-:W-:Y:S02]  /*13a40*/  FSEL R30, R102, -INF , P2 ;  /* 0xff800000661e7808 */ /* 0x000fe40001000000 */
[----:B------:R-:W-:Y:S02]  /*13a50*/  FMNMX.FTZ R134, R20, R22, !PT ;  /* 0x0000001614867209 */ /* 0x000fe40007810000 */
[----:B------:R-:W-:Y:S02]  /*13a60*/  FMNMX.FTZ R6, R24, R26, !PT ;  /* 0x0000001a18067209 */ /* 0x000fe40007810000 */
[----:B------:R-:W-:Y:S02]  /*13a70*/  FMNMX.FTZ R136, R12, R136, !PT ;  /* 0x000000880c887209 */ /* 0x000fe40007810000 */
[----:B------:R-:W-:Y:S02]  /*13a80*/  FSEL R32, R103, -INF , P0 ;  /* 0xff80000067207808 */ /* 0x000fe40000000000 */
[----:B------:R-:W-:-:S02]  /*13a90*/  ISETP.GT.AND P6, PT, R5, 0x10, PT ;  /* 0x000000100500780c */ /* 0x000fc40003fc4270 */
[----:B------:R-:W-:Y:S02]  /*13aa0*/  FMNMX.FTZ R135, R14, R135, !PT ;  /* 0x000000870e877209 */ /* 0x000fe40007810000 */
[----:B------:R-:W-:Y:S02]  /*13ab0*/  FMNMX.FTZ R134, R27, R134, !PT ;  /* 0x000000861b867209 */ /* 0x000fe40007810000 */
[----:B------:R-:W-:Y:S02]  /*13ac0*/  FMNMX.FTZ R6, R30, R6, !PT ;  /* 0x000000061e067209 */ /* 0x000fe40007810000 */
[----:B------:R-:W-:Y:S02]  /*13ad0*/  FMNMX.FTZ R136, R13, R136, !PT ;  /* 0x000000880d887209 */ /* 0x000fe40007810000 */
[----:B------:R-:W-:Y:S02]  /*13ae0*/  ISETP.GT.AND P5, PT, R5, 0x11, PT ;  /* 0x000000110500780c */ /* 0x000fe40003fa4270 */
[----:B------:R-:W-:-:S02]  /*13af0*/  FSEL R35, R98, -INF , P6 ;  /* 0xff80000062237808 */ /* 0x000fc40003000000 */
        /* <DEDUP_REMOVED lines=65> */
[----:B------:R-:W-:Y:S01]  /*13f10*/  FMNMX.FTZ R135, R50, R135, !PT ;  /* 0x0000008732877209 */ /* 0x000fe20007810000 */
[----:B------:R-:W-:Y:S01]  /*13f20*/  IMAD.MOV.U32 R132, RZ, RZ, R136 ;  /* 0x000000ffff847224 */ /* 0x000fe200078e0088 */
[----:B------:R-:W-:-:S02]  /*13f30*/  FMNMX.FTZ R134, R90, R134, !PT ;  /* 0x000000865a867209 */ /* 0x000fc40007810000 */
[----:B------:R-:W-:Y:S02]  /*13f40*/  FMNMX.FTZ R6, R57, R6, !PT ;  /* 0x0000000639067209 */ /* 0x000fe40007810000 */
[----:B------:R-:W-:Y:S02]  /*13f50*/  FMNMX.FTZ R135, R49, R135, !PT ;  /* 0x0000008731877209 */ /* 0x000fe40007810000 */
[----:B------:R-:W-:Y:S02]  /*13f60*/  FMNMX.FTZ R134, R48, R134, !PT ;  /* 0x0000008630867209 */ /* 0x000fe40007810000 */
[----:B------:R-:W-:Y:S02]  /*13f70*/  FMNMX.FTZ R6, R56, R6, !PT ;  /* 0x0000000638067209 */ /* 0x000fe40007810000 */
[----:B------:R-:W-:Y:S02]  /*13f80*/  MOV R2, 0x13fa0 ;  /* 0x00013fa000027802 */ /* 0x000fe40000000f00 */
[----:B-1----:R-:W-:Y:S05]  /*13f90*/  CALL.REL.NOINC `($__internal_18_$__cuda_sm70_shflsync_bfly_p) ;  /* 0x000027f000007944 */ /* 0x002fea0003c00000 */
[----:B------:R-:W-:Y:S01]  /*13fa0*/  FMNMX.FTZ R136, R136, R0, !PT ;  /* 0x0000000088887209 */ /* 0x000fe20007810000 */
[----:B------:R-:W-:Y:S01]  /*13fb0*/  IMAD.MOV.U32 R0, RZ, RZ, 0x1 ;  /* 0x00000001ff007424 */ /* 0x000fe200078e00ff */
[----:B------:R-:W-:-:S03]  /*13fc0*/  MOV R2, 0x13ff0 ;  /* 0x00013ff000027802 */ /* 0x000fc60000000f00 */
[----:B------:R-:W-:Y:S02]  /*13fd0*/  IMAD.MOV.U32 R132, RZ, RZ, R136 ;  /* 0x000000ffff847224 */ /* 0x000fe400078e0088 */
[----:B------:R-:W-:Y:S05]  /*13fe0*/  CALL.REL.NOINC `($__internal_18_$__cuda_sm70_shflsync_bfly_p) ;  /* 0x000027a000007944 */ /* 0x000fea0003c00000 */
[----:B------:R-:W-:Y:S01]  /*13ff0*/  FMNMX.FTZ R136, R136, R0, !PT ;  /* 0x0000000088887209 */ /* 0x000fe20007810000 */
[----:B------:R-:W-:Y:S01]  /*14000*/  IMAD.MOV.U32 R132, RZ, RZ, R135 ;  /* 0x000000ffff847224 */ /* 0x000fe200078e0087 */
[----:B------:R-:W-:Y:S01]  /*14010*/  MOV R2, 0x14040 ;  /* 0x0001404000027802 */ /* 0x000fe20000000f00 */
[----:B------:R-:W-:Y:S02]  /*14020*/  IMAD.MOV.U32 R0, RZ, RZ, 0x2 ;  /* 0x00000002ff007424 */ /* 0x000fe400078e00ff */
[----:B------:R-:W-:Y:S05]  /*14030*/  CALL.REL.NOINC `($__internal_18_$__cuda_sm70_shflsync_bfly_p) ;  /* 0x0000275000007944 */ /* 0x000fea0003c00000 */
        /* <DEDUP_REMOVED lines=25> */
[----:B------:R-:W-:Y:S01]  /*141d0*/  MOV R133, R0 ;  /* 0x0000000000857202 */ /* 0x000fe20000000f00 */
[----:B------:R-:W-:Y:S05]  /*141e0*/  BRA `(.L_x_1289) ;  /* 0xffff0cf000007947 */ /* 0x000fea000383ffff */
.L_x_1239:
[----:B------:R-:W-:Y:S01]  /*141f0*/  MOV R3, 0x181f ;  /* 0x0000181f00037802 */ /* 0x000fe20000000f00 */
[----:B------:R1:W-:Y:S01]  /*14200*/  STL [R1+0x10], RZ ;  /* 0x000010ff01007387 */ /* 0x0003e20000100800 */
[----:B------:R-:W-:Y:S01]  /*14210*/  MOV R2, 0x14240 ;  /* 0x0001424000027802 */ /* 0x000fe20000000f00 */
[----:B------:R-:W-:Y:S02]  /*14220*/  IMAD.MOV.U32 R143, RZ, RZ, R0 ;  /* 0x000000ffff8f7224 */ /* 0x000fe400078e0000 */
[----:B-1----:R-:W-:Y:S05]  /*14230*/  CALL.REL.NOINC `($__internal_19_$__cuda_sm70_shflsync_idx_p) ;  /* 0x000025b000007944 */ /* 0x002fea0003c00000 */
[----:B------:R-:W-:Y:S01]  /*14240*/  MOV R7, R143 ;  /* 0x0000008f00077202 */ /* 0x000fe20000000f00 */
[----:B-1---5:R-:W-:-:S05]  /*14250*/  BRA `(.L_x_1290) ;  /* 0xffff2a9000007947 */ /* 0x022fca000383ffff */
.L_x_1240:
[----:B------:R-:W-:Y:S01]  /*14260*/  MOV R3, 0x181f ;  /* 0x0000181f00037802 */ /* 0x000fe20000000f00 */
[----:B------:R3:W-:Y:S01]  /*14270*/  STL [R1+0x10], RZ ;  /* 0x000010ff01007387 */ /* 0x0007e20000100800 */
[----:B------:R-:W-:Y:S01]  /*14280*/  MOV R2, 0x142b0 ;  /* 0x000142b000027802 */ /* 0x000fe20000000f00 */
[----:B------:R-:W-:Y:S02]  /*14290*/  IMAD.MOV.U32 R143, RZ, RZ, R4 ;  /* 0x000000ffff8f7224 */ /* 0x000fe400078e0004 */
[----:B-123--:R-:W-:Y:S05]  /*142a0*/  CALL.REL.NOINC `($__internal_19_$__cuda_sm70_shflsync_idx_p) ;  /* 0x0000254000007944 */ /* 0x00efea0003c00000 */
[----:B------:R-:W2:Y:S01]  /*142b0*/  LDL R3, [R1+0xc] ;  /* 0x00000c0001037983 */ /* 0x000ea20000100800 */
[----:B------:R-:W-:Y:S03]  /*142c0*/  IADD3 R8, P2, R143, R12, RZ ;  /* 0x0000000c8f087210 */ /* 0x000fe60007f5e0ff */
[----:B------:R-:W3:Y:S02]  /*142d0*/  LDL R2, [R1+0x1c] ;  /* 0x00001c0001027983 */ /* 0x000ee40000100800 */
[----:B------:R-:W-:Y:S01]  /*142e0*/  IMAD.X R9, R7, 0x1, R5, P2 ;  /* 0x0000000107097824 */ /* 0x000fe200010e0605 */
[----:B---3--:R-:W-:Y:S02]  /*142f0*/  ISETP.GE.AND P0, PT, R2, c[0x0][0x1d4], PT ;  /* 0x0000750002007a0c */ /* 0x008fe40003f06270 */
[----:B--2---:R-:W-:Y:S02]  /*14300*/  ISETP.GE.AND P5, PT, R3, c[0x0][0x1d4], PT ;  /* 0x0000750003007a0c */ /* 0x004fe40003fa6270 */
[----:B------:R-:W-:Y:S01]  /*14310*/  IADD3 R2, P2, R143, R13, RZ ;  /* 0x0000000d8f027210 */ /* 0x000fe20007f5e0ff */
[----:B-----5:R-:W-:Y:S04]  /*14320*/  IMAD.MOV.U32 R143, RZ, RZ, R0 ;  /* 0x000000ffff8f7224 */ /* 0x020fe800078e0000 */
[----:B------:R-:W-:Y:S01]  /*14330*/  IMAD.X R3, R7, 0x1, R6, P2 ;  /* 0x0000000107037824 */ /* 0x000fe200010e0606 */
[----:B------:R-:W-:Y:S05]  /*14340*/  SEL R7, RZ, 0x10, P5 ;  /* 0x00000010ff077807 */ /* 0x000fea0002800000 */
[----:B------:R-:W-:Y:S01]  /*14350*/  @!PT LDS RZ, [RZ] ;  /* 0x00000000fffff984 */ /* 0x000fe20000000800 */
[----:B------:R-:W-:Y:S01]  /*14360*/  @!PT LDS RZ, [RZ] ;  /* 0x00000000fffff984 */ /* 0x000fe20000000800 */
[----:B------:R-:W-:Y:S01]  /*14370*/  @!PT LDS RZ, [RZ] ;  /* 0x00000000fffff984 */ /* 0x000fe20000000800 */
[----:B------:R2:W-:Y:S04]  /*14380*/  LDGSTS.E.BYPASS.LTC128B.128 [R252+0x100], [R8.64], !P5 ;  /* 0x0010000008fc7fae */ /* 0x0005e8000e901d48 */
[----:B------:R3:W-:Y:S01]  /*14390*/  LDGSTS.E.BYPASS.LTC128B.128 [R252+0x2100], [R2.64], !P0 ;  /* 0x0210000002fc7fae */ /* 0x0007e2000c101d48 */
[----:B--2---:R-:W-:Y:S01]  /*143a0*/  SEL R8, RZ, 0x10, P0 ;  /* 0x00000010ff087807 */ /* 0x004fe20000000000 */
[----:B---3--:R-:W-:Y:S02]  /*143b0*/  IMAD.MOV.U32 R2, RZ, RZ, 0x1 ;  /* 0x00000001ff027424 */ /* 0x008fe400078e00ff */
[----:B------:R-:W-:Y:S03]  /*143c0*/  IMAD.MOV.U32 R3, RZ, RZ, 0x181f ;  /* 0x0000181fff037424 */ /* 0x000fe600078e00ff */
        /* <DEDUP_REMOVED lines=10> */
[C---:B------:R-:W-:Y:S02]  /*14470*/  IADD3 R2, -R7.reuse, 0x10, RZ ;  /* 0x0000001007027810 */ /* 0x040fe40007ffe1ff */
        /* <DEDUP_REMOVED lines=9> */
[----:B--2---:R-:W-:Y:S04]  /*14510*/  IADD3 R2, -R8, 0x10, RZ ;  /* 0x0000001008027810 */ /* 0x004fe80007ffe1ff */
[----:B------:R-:W-:Y:S04]  /*14520*/  LOP3.LUT R2, R2, 0xf, RZ, 0xc0, !PT ;  /* 0x0000000f02027812 */ /* 0x000fe800078ec0ff */
[----:B------:R-:W-:Y:S01]  /*14530*/  IADD3 R2, P2, P0, R2, R143, R13 ;  /* 0x0000008f02027210 */ /* 0x000fe2000785e00d */
[----:B-----5:R-:W-:Y:S03]  /*14540*/  IMAD.MOV.U32 R143, RZ, RZ, R0 ;  /* 0x000000ffff8f7224 */ /* 0x020fe600078e0000 */
[----:B------:R-:W-:Y:S05]  /*14550*/  IADD3.X R3, RZ, R9, R6, P2, P0 ;  /* 0x00000009ff037210 */ /* 0x000fea00017e0406 */
[----:B------:R2:W-:Y:S02]  /*14560*/  LDGSTS.E.BYPASS.LTC128B.128.ZFILL [R252+0x2900], [R2.64], P5 ;  /* 0x0290000002fc7fae */ /* 0x0005e4000a941d48 */
[----:B--2---:R-:W-:Y:S02]  /*14570*/  IMAD.MOV.U32 R2, RZ, RZ, 0x2 ;  /* 0x00000002ff027424 */ /* 0x004fe400078e00ff */
        /* <DEDUP_REMOVED lines=24> */
[----:B-----5:R-:W-:Y:S02]  /*14700*/  IMAD.MOV.U32 R143, RZ, RZ, R0 ;  /* 0x000000ffff8f7224 */ /* 0x020fe400078e0000 */
[----:B------:R-:W-:Y:S01]  /*14710*/  IMAD.MOV.U32 R0, RZ, RZ, 0x3 ;  /* 0x00000003ff007424 */ /* 0x000fe200078e00ff */
[----:B------:R-:W-:Y:S04]  /*14720*/  IADD3.X R3, RZ, R9, R6, P2, P0 ;  /* 0x00000009ff037210 */ /* 0x000fe800017e0406 */
[----:B------:R2:W-:Y:S04]  /*14730*/  STL [R1+0x10], R0 ;  /* 0x0000100001007387 */ /* 0x0005e80000100800 */
[----:B------:R3:W-:Y:S02]  /*14740*/  LDGSTS.E.BYPASS.LTC128B.128.ZFILL [R252+0x3100], [R2.64], P5 ;  /* 0x0310000002fc7fae */ /* 0x0007e4000a941d48 */
[----:B---3--:R-:W-:Y:S01]  /*14750*/  MOV R2, 0x14780 ;  /* 0x0001478000027802 */ /* 0x008fe20000000f00 */
[----:B------:R-:W-:Y:S02]  /*14760*/  IMAD.MOV.U32 R3, RZ, RZ, 0x181f ;  /* 0x0000181fff037424 */ /* 0x000fe400078e00ff */
[----:B-12---:R-:W-:Y:S05]  /*14770*/  CALL.REL.NOINC `($__internal_19_$__cuda_sm70_shflsync_idx_p) ;  /* 0x0000207000007944 */ /* 0x006fea0003c00000 */
[----:B------:R-:W-:Y:S01]  /*14780*/  MOV R2, 0x3 ;  /* 0x0000000300027802 */ /* 0x000fe20000000f00 */
[----:B-----5:R-:W-:Y:S01]  /*14790*/  IMAD.MOV.U32 R0, RZ, RZ, R143 ;  /* 0x000000ffff007224 */ /* 0x020fe200078e008f */
[----:B------:R-:W-:Y:S01]  /*147a0*/  MOV R3, 0x181f ;  /* 0x0000181f00037802 */ /* 0x000fe20000000f00 */
[----:B------:R-:W-:Y:S02]  /*147b0*/  IMAD.MOV.U32 R143, RZ, RZ, R4 ;  /* 0x000000ffff8f7224 */ /* 0x000fe400078e0004 */
[----:B------:R2:W-:Y:S02]  /*147c0*/  STL [R1+0x10], R2 ;  /* 0x0000100201007387 */ /* 0x0005e40000100800 */
[----:B--2---:R-:W-:Y:S02]  /*147d0*/  MOV R2, 0x147f0 ;  /* 0x000147f000027802 */ /* 0x004fe40000000f00 */
[----:B-1----:R-:W-:Y:S05]  /*147e0*/  CALL.REL.NOINC `($__internal_19_$__cuda_sm70_shflsync_idx_p) ;  /* 0x0000200000007944 */ /* 0x002fea0003c00000 */
[----:B-----5:R-:W-:Y:S01]  /*147f0*/  MOV R4, R143 ;  /* 0x0000008f00047202 */ /* 0x020fe20000000f00 */
[----:B-1----:R-:W-:-:S05]  /*14800*/  BRA `(.L_x_1291) ;  /* 0xffff26f000007947 */ /* 0x002fca000383ffff */
.L_x_1243:
[----:B------:R-:W-:Y:S01]  /*14810*/  MOV R3, 0x181f ;  /* 0x0000181f00037802 */ /* 0x000fe20000000f00 */
[----:B------:R2:W-:Y:S01]  /*14820*/  STL [R1+0x10], RZ ;  /* 0x000010ff01007387 */ /* 0x0005e20000100800 */
[----:B------:R-:W-:Y:S01]  /*14830*/  MOV R2, 0x14860 ;  /* 0x0001486000027802 */ /* 0x000fe20000000f00 */
[----:B-1----:R-:W-:Y:S02]  /*14840*/  IMAD.MOV.U32 R143, RZ, RZ, R0 ;  /* 0x000000ffff8f7224 */ /* 0x002fe400078e0000 */
[----:B--2---:R-:W-:Y:S05]  /*14850*/  CALL.REL.NOINC `($__internal_19_$__cuda_sm70_shflsync_idx_p) ;  /* 0x00001f9000007944 */ /* 0x004fea0003c00000 */
[----:B------:R-:W-:Y:S01]  /*14860*/  MOV R135, R143 ;  /* 0x0000008f00877202 */ /* 0x000fe20000000f00 */
[----:B-1---5:R-:W-:-:S05]  /*14870*/  BRA `(.L_x_1292) ;  /* 0xffff35a000007947 */ /* 0x022fca000383ffff */
.L_x_1244:
[----:B------:R-:W-:Y:S01]  /*14880*/  MOV R3, 0x181f ;  /* 0x0000181f00037802 */ /* 0x000fe20000000f00 */
[----:B------:R4:W-:Y:S01]  /*14890*/  STL [R1+0x10], RZ ;  /* 0x000010ff01007387 */ /* 0x0009e20000100800 */
[----:B------:R-:W-:Y:S01]  /*148a0*/  MOV R2, 0x148d0 ;  /* 0x000148d000027802 */ /* 0x000fe20000000f00 */
[----:B-1----:R-:W-:Y:S02]  /*148b0*/  IMAD.MOV.U32 R143, RZ, RZ, R132 ;  /* 0x000000ffff8f7224 */ /* 0x002fe400078e0084 */
[----:B--234-:R-:W-:Y:S05]  /*148c0*/  CALL.REL.NOINC `($__internal_19_$__cuda_sm70_shflsync_idx_p) ;  /* 0x00001f2000007944 */ /* 0x01cfea0003c00000 */
[----:B------:R-:W2:Y:S01]  /*148d0*/  LDL R3, [R1+0xc] ;  /* 0x00000c0001037983 */ /* 0x000ea20000100800 */
[----:B------:R-:W-:Y:S03]  /*148e0*/  IADD3 R208, P2, R143, R141, RZ ;  /* 0x0000008d8fd07210 */ /* 0x000fe60007f5e0ff */
[----:B------:R-:W3:Y:S02]  /*148f0*/  LDL R2, [R1+0x1c] ;  /* 0x00001c0001027983 */ /* 0x000ee40000100800 */
[----:B------:R-:W-:Y:S01]  /*14900*/  IMAD.X R209, R135, 0x1, R133, P2 ;  /* 0x0000000187d17824 */ /* 0x000fe200010e0685 */
[----:B---3--:R-:W-:Y:S02]  /*14910*/  ISETP.GE.AND P0, PT, R2, c[0x0][0x1d4], PT ;  /* 0x0000750002007a0c */ /* 0x008fe40003f06270 */
[----:B--2---:R-:W-:Y:S02]  /*14920*/  ISETP.GE.AND P5, PT, R3, c[0x0][0x1d4], PT ;  /* 0x0000750003007a0c */ /* 0x004fe40003fa6270 */
[----:B------:R-:W-:Y:S01]  /*14930*/  IADD3 R2, P2, R143, R210, RZ ;  /* 0x000000d28f027210 */ /* 0x000fe20007f5e0ff */
[----:B-----5:R-:W-:Y:S01]  /*14940*/  IMAD.MOV.U32 R143, RZ, RZ, R0 ;  /* 0x000000ffff8f7224 */ /* 0x020fe200078e0000 */
[----:B------:R-:W-:Y:S03]  /*14950*/  SEL R136, RZ, 0x10, P0 ;  /* 0x00000010ff887807 */ /* 0x000fe60000000000 */
[----:B------:R-:W-:Y:S01]  /*14960*/  IMAD.X R3, R135, 0x1, R134, P2 ;  /* 0x0000000187037824 */ /* 0x000fe200010e0686 */
[----:B------:R-:W-:Y:S05]  /*14970*/  SEL R135, RZ, 0x10, P5 ;  /* 0x00000010ff877807 */ /* 0x000fea0002800000 */
[----:B------:R-:W-:Y:S01]  /*14980*/  @!PT LDS RZ, [RZ] ;  /* 0x00000000fffff984 */ /* 0x000fe20000000800 */
[----:B------:R-:W-:Y:S01]  /*14990*/  @!PT LDS RZ, [RZ] ;  /* 0x00000000fffff984 */ /* 0x000fe20000000800 */
[----:B------:R-:W-:Y:S01]  /*149a0*/  @!PT LDS RZ, [RZ] ;  /* 0x00000000fffff984 */ /* 0x000fe20000000800 */
[----:B------:R2:W-:Y:S04]  /*149b0*/  LDGSTS.E.BYPASS.LTC128B.128 [R252+0x4100], [R208.64], !P5 ;  /* 0x04100000d0fc7fae */ /* 0x0005e8000e901d48 */
[----:B------:R3:W-:Y:S02]  /*149c0*/  LDGSTS.E.BYPASS.LTC128B.128 [R252+0x6100], [R2.64], !P0 ;  /* 0x0610000002fc7fae */ /* 0x0007e4000c101d48 */
[----:B---3--:R-:W-:Y:S02]  /*149d0*/  IMAD.MOV.U32 R2, RZ, RZ, 0x1 ;  /* 0x00000001ff027424 */ /* 0x008fe400078e00ff */
[----:B------:R-:W-:Y:S03]  /*149e0*/  IMAD.MOV.U32 R3, RZ, RZ, 0x181f ;  /* 0x0000181fff037424 */ /* 0x000fe600078e00ff */
[----:B------:R3:W-:Y:S02]  /*149f0*/  STL [R1+0x10], R2 ;  /* 0x0000100201007387 */ /* 0x0007e40000100800 */
[----:B---3--:R-:W-:Y:S02]  /*14a00*/  MOV R2, 0x14a20 ;  /* 0x00014a2000027802 */ /* 0x008fe40000000f00 */
[----:B-12---:R-:W-:Y:S05]  /*14a10*/  CALL.REL.NOINC `($__internal_19_$__cuda_sm70_shflsync_idx_p) ;  /* 0x00001dd000007944 */ /* 0x006fea0003c00000 */
[----:B------:R-:W-:Y:S01]  /*14a20*/  MOV R2, 0x1 ;  /* 0x0000000100027802 */ /* 0x000fe20000000f00 */
[----:B------:R-:W-:Y:S01]  /*14a30*/  IMAD.MOV.U32 R142, RZ, RZ, R143 ;  /* 0x000000ffff8e7224 */ /* 0x000fe200078e008f */
[----:B------:R-:W-:Y:S01]  /*14a40*/  MOV R3, 0x181f ;  /* 0x0000181f00037802 */ /* 0x000fe20000000f00 */
[----:B------:R-:W-:Y:S02]  /*14a50*/  IMAD.MOV.U32 R143, RZ, RZ, R132 ;  /* 0x000000ffff8f7224 */ /* 0x000fe400078e0084 */
[----:B------:R2:W-:Y:S02]  /*14a60*/  STL [R1+0x10], R2 ;  /* 0x0000100201007387 */ /* 0x0005e40000100800 */
[----:B--2---:R-:W-:Y:S02]  /*14a70*/  MOV R2, 0x14a90 ;  /* 0x00014a9000027802 */ /* 0x004fe40000000f00 */
[----:B-1---5:R-:W-:Y:S05]  /*14a80*/  CALL.REL.NOINC `($__internal_19_$__cuda_sm70_shflsync_idx_p) ;  /* 0x00001d6000007944 */ /* 0x022fea0003c00000 */
[C---:B------:R-:W-:Y:S02]  /*14a90*/  IADD3 R2, -R135.reuse, 0x10, RZ ;  /* 0x0000001087027810 */ /* 0x040fe40007ffe1ff */
        /* <DEDUP_REMOVED lines=55> */
[----:B------:R-:W-:Y:S01]  /*14e10*/  MOV R132, R143 ;  /* 0x0000008f00847202 */ /* 0x000fe20000000f00 */
[----:B-1---5:R-:W-:-:S05]  /*14e20*/  BRA `(.L_x_1293) ;  /* 0xffff31f000007947 */ /* 0x022fca000383ffff */
.L_x_1245:
[----:B------:R-:W-:Y:S01]  /*14e30*/  MOV R3, 0x1c1f ;  /* 0x00001c1f00037802 */ /* 0x000fe20000000f00 */
[----:B------:R1:W-:Y:S01]  /*14e40*/  STL [R1+0x10], RZ ;  /* 0x000010ff01007387 */ /* 0x0003e20000100800 */
[----:B------:R-:W-:Y:S01]  /*14e50*/  MOV R2, 0x14e80 ;  /* 0x00014e8000027802 */ /* 0x000fe20000000f00 */
[----:B------:R-:W-:Y:S02]  /*14e60*/  IMAD.MOV.U32 R143, RZ, RZ, R132 ;  /* 0x000000ffff8f7224 */ /* 0x000fe400078e0084 */
[----:B-1----:R-:W-:Y:S05]  /*14e70*/  CALL.REL.NOINC `($__internal_19_$__cuda_sm70_shflsync_idx_p) ;  /* 0x0000197000007944 */ /* 0x002fea0003c00000 */
[----:B-----5:R-:W-:Y:S01]  /*14e80*/  MOV R0, R143 ;  /* 0x0000008f00007202 */ /* 0x020fe20000000f00 */
[----:B-1----:R-:W-:-:S05]  /*14e90*/  BRA `(.L_x_1294) ;  /* 0xffff336000007947 */ /* 0x002fca000383ffff */
.L_x_1246:
[----:B------:R-:W-:Y:S01]  /*14ea0*/  MOV R0, 0x1 ;  /* 0x0000000100007802 */ /* 0x000fe20000000f00 */
[----:B------:R-:W-:Y:S01]  /*14eb0*/  IMAD.MOV.U32 R143, RZ, RZ, R132 ;  /* 0x000000ffff8f7224 */ /* 0x000fe200078e0084 */
[----:B------:R-:W-:Y:S01]  /*14ec0*/  MOV R2, 0x14f00 ;  /* 0x00014f0000027802 */ /* 0x000fe20000000f00 */
[----:B------:R-:W-:Y:S02]  /*14ed0*/  IMAD.MOV.U32 R3, RZ, RZ, 0x1c1f ;  /* 0x00001c1fff037424 */ /* 0x000fe400078e00ff */
[----:B------:R2:W-:Y:S04]  /*14ee0*/  STL [R1+0x10], R0 ;  /* 0x0000100001007387 */ /* 0x0005e80000100800 */
[----:B-12---:R-:W-:Y:S05]  /*14ef0*/  CALL.REL.NOINC `($__internal_19_$__cuda_sm70_shflsync_idx_p) ;  /* 0x000018f000007944 */ /* 0x006fea0003c00000 */
[----:B------:R-:W-:Y:S01]  /*14f00*/  MOV R2, 0x15170 ;  /* 0x0001517000027802 */ /* 0x000fe20000000f00 */
[----:B-----5:R-:W-:Y:S02]  /*14f10*/  IMAD.MOV.U32 R0, RZ, RZ, 0x2 ;  /* 0x00000002ff007424 */ /* 0x020fe400078e00ff */
[----:B------:R-:W-:Y:S02]  /*14f20*/  IMAD.IADD R143, R133, 0x1, R143 ;  /* 0x00000001858f7824 */ /* 0x000fe400078e028f */
[----:B------:R-:W-:Y:S01]  /*14f30*/  IMAD.MOV.U32 R3, RZ, RZ, 0x1c1f ;  /* 0x00001c1fff037424 */ /* 0x000fe200078e00ff */
[----:B------:R2:W-:Y:S02]  /*14f40*/  STL [R1+0x10], R0 ;  /* 0x0000100001007387 */ /* 0x0005e40000100800 */
        /* <DEDUP_REMOVED lines=27> */
[----:B------:R-:W-:Y:S01]  /*15100*/  ISETP.GT.AND P0, PT, R143, 0x39, PT ;  /* 0x000000398f00780c */ /* 0x000fe20003f04270 */
[----:B------:R-:W-:Y:S01]  /*15110*/  IMAD.MOV.U32 R143, RZ, RZ, R132 ;  /* 0x000000ffff8f7224 */ /* 0x000fe200078e0084 */
[----:B------:R-:W-:Y:S02]  /*15120*/  FSEL R54, R54, -INF , P6 ;  /* 0xff80000036367808 */ /* 0x000fe40003000000 */
[----:B------:R-:W-:Y:S02]  /*15130*/  FSEL R55, R55, -INF , P5 ;  /* 0xff80000037377808 */ /* 0x000fe40002800000 */
[----:B------:R-:W-:Y:S02]  /*15140*/  FSEL R66, R66, -INF , P2 ;  /* 0xff80000042427808 */ /* 0x000fe40001000000 */
[----:B------:R-:W-:Y:S02]  /*15150*/  FSEL R67, R67, -INF , P0 ;  /* 0xff80000043437808 */ /* 0x000fe40000000000 */
        /* <DEDUP_REMOVED lines=33> */
[----:B------:R-:W-:Y:S01]  /*15370*/  ISETP.GT.AND P0, PT, R143, 0x39, PT ;  /* 0x000000398f00780c */ /* 0x000fe20003f04270 */
[----:B------:R-:W-:Y:S01]  /*15380*/  IMAD.MOV.U32 R143, RZ, RZ, R132 ;  /* 0x000000ffff8f7224 */ /* 0x000fe200078e0084 */
[----:B------:R-:W-:Y:S02]  /*15390*/  FSEL R56, R56, -INF , P6 ;  /* 0xff80000038387808 */ /* 0x000fe40003000000 */
[----:B------:R-:W-:Y:S02]  /*153a0*/  FSEL R57, R57, -INF , P5 ;  /* 0xff80000039397808 */ /* 0x000fe40002800000 */
[----:B------:R-:W-:Y:S02]  /*153b0*/  FSEL R60, R60, -INF , P2 ;  /* 0xff8000003c3c7808 */ /* 0x000fe40001000000 */
[----:B------:R-:W-:Y:S02]  /*153c0*/  FSEL R61, R61, -INF , P0 ;  /* 0xff8000003d3d7808 */ /* 0x000fe40000000000 */
[----:B-12---:R-:W-:Y:S05]  /*153d0*/  CALL.REL.NOINC `($__internal_19_$__cuda_sm70_shflsync_idx_p) ;  /* 0x0000141000007944 */ /* 0x006fea0003c00000 */
[----:B-----5:R-:W-:Y:S01]  /*153e0*/  FMNMX.FTZ R132, R4, R137, !PT ;  /* 0x0000008904847209 */ /* 0x020fe20007810000 */
[----:B------:R-:W-:Y:S01]  /*153f0*/  IMAD.IADD R133, R133, 0x1, R143 ;  /* 0x0000000185857824 */ /* 0x000fe200078e028f */
[----:B------:R-:W-:Y:S01]  /*15400*/  FMNMX.FTZ R7, R6, R138, !PT ;  /* 0x0000008a06077209 */ /* 0x000fe20007810000 */
[----:B------:R-:W-:Y:S01]  /*15410*/  IMAD.MOV.U32 R0, RZ, RZ, 0x2 ;  /* 0x00000002ff007424 */ /* 0x000fe200078e00ff */
[----:B------:R-:W-:Y:S02]  /*15420*/  FMNMX.FTZ R8, R16, R139, !PT ;  /* 0x0000008b10087209 */ /* 0x000fe40007810000 */
        /* <DEDUP_REMOVED lines=97> */
[----:B------:R-:W-:Y:S02]  /*15a40*/  MOV R2, 0x15a60 ;  /* 0x00015a6000027802 */ /* 0x000fe40000000f00 */
        /* <DEDUP_REMOVED lines=28> */
[----:B------:R-:W-:-:S05]  /*15c10*/  BRA `(.L_x_1295) ;  /* 0xffff335000007947 */ /* 0x000fca000383ffff */
.L_x_1249:
[----:B-1----:R-:W-:Y:S01]  /*15c20*/  MOV R3, 0x181f ;  /* 0x0000181f00037802 */ /* 0x002fe20000000f00 */
[----:B------:R1:W-:Y:S01]  /*15c30*/  STL [R1+0x10], RZ ;  /* 0x000010ff01007387 */ /* 0x0003e20000100800 */
[----:B------:R-:W-:Y:S01]  /*15c40*/  MOV R2, 0x15c70 ;  /* 0x00015c7000027802 */ /* 0x000fe20000000f00 */
[----:B------:R-:W-:Y:S02]  /*15c50*/  IMAD.MOV.U32 R143, RZ, RZ, R36 ;  /* 0x000000ffff8f7224 */ /* 0x000fe400078e0024 */
[----:B-1----:R-:W-:Y:S05]  /*15c60*/  CALL.REL.NOINC `($__internal_19_$__cuda_sm70_shflsync_idx_p) ;  /* 0x00000b8000007944 */ /* 0x002fea0003c00000 */
[----:B------:R-:W-:Y:S01]  /*15c70*/  MOV R28, R143 ;  /* 0x0000008f001c7202 */ /* 0x000fe20000000f00 */
[----:B-1---5:R-:W-:-:S05]  /*15c80*/  BRA `(.L_x_1296) ;  /* 0xffff5e5000007947 */ /* 0x022fca000383ffff */
.L_x_1252:
[----:B------:R-:W-:Y:S01]  /*15c90*/  MOV R3, 0x181f ;  /* 0x0000181f00037802 */ /* 0x000fe20000000f00 */
[----:B------:R2:W-:Y:S01]  /*15ca0*/  STL [R1+0x10], RZ ;  /* 0x000010ff01007387 */ /* 0x0005e20000100800 */
[----:B------:R-:W-:Y:S01]  /*15cb0*/  MOV R2, 0x15ce0 ;  /* 0x00015ce000027802 */ /* 0x000fe20000000f00 */
[----:B------:R-:W-:Y:S02]  /*15cc0*/  IMAD.MOV.U32 R143, RZ, RZ, R0 ;  /* 0x000000ffff8f7224 */ /* 0x000fe400078e0000 */
[----:B-12---:R-:W-:Y:S05]  /*15cd0*/  CALL.REL.NOINC `($__internal_19_$__cuda_sm70_shflsync_idx_p) ;  /* 0x00000b1000007944 */ /* 0x006fea0003c00000 */
[----:B------:R-:W-:Y:S01]  /*15ce0*/  MOV R135, R143 ;  /* 0x0000008f00877202 */ /* 0x000fe20000000f00 */
[----:B-1---5:R-:W-:-:S05]  /*15cf0*/  BRA `(.L_x_1297) ;  /* 0xffff6e8000007947 */ /* 0x022fca000383ffff */
.L_x_1253:
[----:B------:R-:W-:Y:S01]  /*15d00*/  MOV R3, 0x181f ;  /* 0x0000181f00037802 */ /* 0x000fe20000000f00 */
[----:B------:R4:W-:Y:S01]  /*15d10*/  STL [R1+0x10], RZ ;  /* 0x000010ff01007387 */ /* 0x0009e20000100800 */
[----:B------:R-:W-:Y:S01]  /*15d20*/  MOV R2, 0x15d50 ;  /* 0x00015d5000027802 */ /* 0x000fe20000000f00 */
[----:B------:R-:W-:Y:S02]  /*15d30*/  IMAD.MOV.U32 R143, RZ, RZ, R132 ;  /* 0x000000ffff8f7224 */ /* 0x000fe400078e0084 */
[----:B-1234-:R-:W-:Y:S05]  /*15d40*/  CALL.REL.NOINC `($__internal_19_$__cuda_sm70_shflsync_idx_p) ;  /* 0x00000aa000007944 */ /* 0x01efea0003c00000 */
[C---:B------:R-:W-:Y:S02]  /*15d50*/  IADD3 R208, -R141.reuse, 0x10, RZ ;  /* 0x000000108dd07810 */ /* 0x040fe40007ffe1ff */
[----:B------:R-:W-:Y:S02]  /*15d60*/  ISETP.NE.U32.AND P2, PT, R141, RZ, PT ;  /* 0x000000ff8d00720c */ /* 0x000fe40003f45070 */
[----:B------:R-:W-:Y:S04]  /*15d70*/  LOP3.LUT R208, R208, 0xf, RZ, 0xc0, !PT ;  /* 0x0000000fd0d07812 */ /* 0x000fe800078ec0ff */
[----:B------:R-:W-:Y:S04]  /*15d80*/  IADD3 R208, P5, P4, R208, R143, R210 ;  /* 0x0000008fd0d07210 */ /* 0x000fe80007cbe0d2 */
[----:B------:R-:W-:Y:S02]  /*15d90*/  IADD3.X R209, RZ, R135, R133, P5, P4 ;  /* 0x00000087ffd17210 */ /* 0x000fe40002fe8485 */
[----:B------:R-:W-:Y:S01]  /*15da0*/  IADD3 R2, P4, R143, R211, RZ ;  /* 0x000000d38f027210 */ /* 0x000fe20007f9e0ff */
[----:B-----5:R-:W-:Y:S02]  /*15db0*/  IMAD.MOV.U32 R143, RZ, RZ, R0 ;  /* 0x000000ffff8f7224 */ /* 0x020fe400078e0000 */
[----:B------:R-:W-:Y:S01]  /*15dc0*/  @!PT LDS RZ, [RZ] ;  /* 0x00000000fffff984 */ /* 0x000fe20000000800 */
[----:B------:R-:W-:Y:S01]  /*15dd0*/  @!PT LDS RZ, [RZ] ;  /* 0x00000000fffff984 */ /* 0x000fe20000000800 */
[----:B------:R-:W-:Y:S01]  /*15de0*/  @!PT LDS RZ, [RZ] ;  /* 0x00000000fffff984 */ /* 0x000fe20000000800 */
[----:B------:R2:W-:Y:S02]  /*15df0*/  LDGSTS.E.BYPASS.LTC128B.128.ZFILL [R252+0x4100], [R208.64], P2 ;  /* 0x04100000d0fc7fae */ /* 0x0005e40009141d48 */
[----:B------:R-:W-:Y:S05]  /*15e00*/  IMAD.X R3, R135, 0x1, R134, P4 ;  /* 0x0000000187037824 */ /* 0x000fea00020e0686 */
        /* <DEDUP_REMOVED lines=48> */
[----:B------:R2:W-:Y:S01]  /*16110*/  LDGSTS.E.BYPASS.LTC128B.128.ZFILL [R252+0x5100], [R208.64], P5 ;  /* 0x05100000d0fc7fae */ /* 0x0005e2000a941d48 */
[----:B------:R-:W-:Y:S02]  /*16120*/  IMAD.MOV.U32 R0, RZ, RZ, 0x3 ;  /* 0x00000003ff007424 */ /* 0x000fe400078e00ff */
[----:B------:R-:W-:Y:S03]  /*16130*/  IMAD.X R3, R135, 0x1, R134, P2 ;  /* 0x0000000187037824 */ /* 0x000fe600010e0686 */
[----:B------:R2:W-:Y:S04]  /*16140*/  STL [R1+0x10], R0 ;  /* 0x0000100001007387 */ /* 0x0005e80000100800 */
[----:B------:R3:W-:Y:S02]  /*16150*/  LDGSTS.E.BYPASS.LTC128B.128 [R252+0x7100], [R2.64], !P0 ;  /* 0x0710000002fc7fae */ /* 0x0007e4000c101d48 */
        /* <DEDUP_REMOVED lines=12> */
.L_x_1254:
[----:B------:R-:W-:Y:S02]  /*16220*/  MOV R0, 0x2 ;  /* 0x0000000200007802 */ /* 0x000fe40000000f00 */
[----:B------:R-:W-:Y:S02]  /*16230*/  MOV R2, 0x16250 ;  /* 0x0001625000027802 */ /* 0x000fe40000000f00 */
        /* <DEDUP_REMOVED lines=33> */
.L_x_1256:
[----:B------:R1:W5:Y:S01]  /*16450*/  LDL R132, [R1+0x18] ;  /* 0x0000180001847983 */ /* 0x0003620000100800 */
[----:B------:R-:W-:-:S02]  /*16460*/  MOV R0, 0x2 ;  /* 0x0000000200007802 */ /* 0x000fc40000000f00 */
[----:B------:R-:W-:Y:S02]  /*16470*/  MOV R2, 0x16490 ;  /* 0x0001649000027802 */ /* 0x000fe40000000f00 */
[----:B-1---5:R-:W-:Y:S05]  /*16480*/  CALL.REL.NOINC `($__internal_18_$__cuda_sm70_shflsync_bfly_p) ;  /* 0x0000030000007944 */ /* 0x022fea0003c00000 */
[----:B------:R-:W-:Y:S01]  /*16490*/  MOV R7, R0 ;  /* 0x0000000000077202 */ /* 0x000fe20000000f00 */
[----:B------:R-:W-:Y:S05]  /*164a0*/  BRA `(.L_x_1300) ;  /* 0xffff95c000007947 */ /* 0x000fea000383ffff */
.L_x_1257:
[----:B------:R-:W-:Y:S01]  /*164b0*/  IMAD.MOV.U32 R132, RZ, RZ, R7 ;  /* 0x000000ffff847224 */ /* 0x000fe200078e0007 */
[----:B------:R-:W-:Y:S02]  /*164c0*/  MOV R0, 0x1 ;  /* 0x0000000100007802 */ /* 0x000fe40000000f00 */
[----:B------:R-:W-:Y:S02]  /*164d0*/  MOV R2, 0x164f0 ;  /* 0x000164f000027802 */ /* 0x000fe40000000f00 */
[----:B------:R-:W-:Y:S05]  /*164e0*/  CALL.REL.NOINC `($__internal_18_$__cuda_sm70_shflsync_bfly_p) ;  /* 0x000002a000007944 */ /* 0x000fea0003c00000 */
[----:B------:R1:W5:Y:S01]  /*164f0*/  LDL R132, [R1+0x14] ;  /* 0x0000140001847983 */ /* 0x0003620000100800 */
[----:B------:R-:W-:Y:S01]  /*16500*/  FADD.FTZ R7, R7, R0 ;  /* 0x0000000007077221 */ /* 0x000fe20000010000 */
[----:B------:R-:W-:Y:S02]  /*16510*/  MOV R0, 0x2 ;  /* 0x0000000200007802 */ /* 0x000fe40000000f00 */
[----:B------:R-:W-:Y:S02]  /*16520*/  MOV R2, 0x16540 ;  /* 0x0001654000027802 */ /* 0x000fe40000000f00 */
[----:B-1---5:R-:W-:Y:S05]  /*16530*/  CALL.REL.NOINC `($__internal_18_$__cuda_sm70_shflsync_bfly_p) ;  /* 0x0000025000007944 */ /* 0x022fea0003c00000 */
[----:B------:R-:W2:Y:S02]  /*16540*/  LDL.LU R2, [R1+0x14] ;  /* 0x0000140001027983 */ /* 0x000ea40000300800 */
[----:B--2---:R-:W-:Y:S01]  /*16550*/  FADD.FTZ R6, R2, R0 ;  /* 0x0000000002067221 */ /* 0x004fe20000010000 */
[----:B------:R-:W-:-:S02]  /*16560*/  MOV R0, 0x1 ;  /* 0x0000000100007802 */ /* 0x000fc40000000f00 */
[----:B------:R-:W-:Y:S02]  /*16570*/  MOV R2, 0x165a0 ;  /* 0x000165a000027802 */ /* 0x000fe40000000f00 */
[----:B------:R-:W-:Y:S02]  /*16580*/  MOV R132, R6 ;  /* 0x0000000600847202 */ /* 0x000fe40000000f00 */
        /* <DEDUP_REMOVED lines=8> */
[----:B------:R-:W-:Y:S02]  /*16610*/  MOV R0, 0x1 ;  /* 0x0000000100007802 */ /* 0x000fe40000000f00 */
[----:B------:R-:W-:-:S02]  /*16620*/  MOV R2, 0x16650 ;  /* 0x0001665000027802 */ /* 0x000fc40000000f00 */
        /* <DEDUP_REMOVED lines=10> */
[----:B------:R-:W-:Y:S02]  /*166d0*/  MOV R2, 0x16700 ;  /* 0x0001670000027802 */ /* 0x000fe40000000f00 */
[----:B------:R-:W-:-:S02]  /*166e0*/  MOV R132, R4 ;  /* 0x0000000400847202 */ /* 0x000fc40000000f00 */
[----:B------:R-:W-:Y:S05]  /*166f0*/  CALL.REL.NOINC `($__internal_18_$__cuda_sm70_shflsync_bfly_p) ;  /* 0x0000009000007944 */ /* 0x000fea0003c00000 */
[----:B------:R-:W-:Y:S01]  /*16700*/  MOV R8, R0 ;  /* 0x0000000000087202 */ /* 0x000fe20000000f00 */
[----:B------:R-:W-:Y:S05]  /*16710*/  BRA `(.L_x_1301) ;  /* 0xffff948000007947 */ /* 0x000fea000383ffff */
.L_x_1271:
[----:B------:R1:W-:Y:S01]  /*16720*/  STL [R1+0x10], RZ ;  /* 0x000010ff01007387 */ /* 0x0003e20000100800 */
[----:B------:R-:W-:Y:S01]  /*16730*/  IMAD.MOV.U32 R143, RZ, RZ, R24 ;  /* 0x000000ffff8f7224 */ /* 0x000fe200078e0018 */
[----:B------:R-:W-:-:S02]  /*16740*/  MOV R3, 0x1f ;  /* 0x0000001f00037802 */ /* 0x000fc40000000f00 */
[----:B---3--:R-:W-:Y:S02]  /*16750*/  MOV R2, 0x16770 ;  /* 0x0001677000027802 */ /* 0x008fe40000000f00 */
[----:B-12-4-:R-:W-:Y:S05]  /*16760*/  CALL.REL.NOINC `($__internal_19_$__cuda_sm70_shflsync_idx_p) ;  /* 0x0000008000007944 */ /* 0x016fea0003c00000 */
[----:B-----5:R-:W-:Y:S01]  /*16770*/  MOV R0, R143 ;  /* 0x0000008f00007202 */ /* 0x020fe20000000f00 */
[----:B-1----:R-:W-:Y:S05]  /*16780*/  BRA `(.L_x_1302) ;  /* 0xffffbda000007947 */ /* 0x002fea000383ffff */
        .weak           $__internal_18_$__cuda_sm70_shflsync_bfly_p
        .type           $__internal_18_$__cuda_sm70_shflsync_bfly_p,@function
        .size           $__internal_18_$__cuda_sm70_shflsync_bfly_p,($__internal_19_$__cuda_sm70_shflsync_idx_p - $__internal_18_$__cuda_sm70_shflsync_bfly_p)
$__internal_18_$__cuda_sm70_shflsync_bfly_p:
[----:B------:R-:W-:Y:S02]  /*16790*/  MOV R143, 0xffffffff ;  /* 0xffffffff008f7802 */ /* 0x000fe40000000f00 */
[----:B------:R-:W-:Y:S02]  /*167a0*/  MOV R3, 0x1f ;  /* 0x0000001f00037802 */ /* 0x000fe40000000f00 */
[----:B------:R-:W-:Y:S04]  /*167b0*/  WARPSYNC R143 ;  /* 0x0000008f00007348 */ /* 0x000fe80003800000 */
[----:B------:R1:W2:Y:S02]  /*167c0*/  SHFL.BFLY PT, R0, R132, R0, R3 ;  /* 0x0c00000084007389 */ /* 0x0002a400000e0003 */
[----:B-1----:R-:W-:-:S04]  /*167d0*/  MOV R3, 0x0 ;  /* 0x0000000000037802 */ /* 0x002fc80000000f00 */
[----:B--2---:R-:W-:Y:S05]  /*167e0*/  RET.REL.NODEC R2 `(_ZN7cutlass13device_kernelIN5flash19enable_sm80_to_sm89INS1_16FlashAttnFwdSm80INS1_25CollectiveMainloopFwdSm80ILi4ELi1ELb0EN4cute5tupleIJNS5_1CILi128EEENS7_ILi64EEES8_EEELi128ENS_10bfloat16_tEfNS_4arch4Sm80ELb1ELb0ELb0ELb0ELb1ELb0ELb1ELb1EEENS1_21CollectiveEpilogueFwdINS6_IJS8_S8_S9_EEENS6_IJNS7_ILi1EEESH_SH_EEESB_SD_Li128ELb0ELb1ELb1ELb0EEENS1_30DynamicPersistentTileSchedulerILi128ELi128ELb1ELb1ELb0EEEEEEEEEvNT_6ParamsE) ;  /* 0xfffe981002007950 */ /* 0x004fea0003c3ffff */
        .weak           $__internal_19_$__cuda_sm70_shflsync_idx_p
        .type           $__internal_19_$__cuda_sm70_shflsync_idx_p,@function
        .size           $__internal_19_$__cuda_sm70_shflsync_idx_p,(.L_x_1811 - $__internal_19_$__cuda_sm70_shflsync_idx_p)
$__internal_19_$__cuda_sm70_shflsync_idx_p:
[----:B------:R1:W-:Y:S04]  /*167f0*/  STL [R1+0x108], R4 ;  /* 0x0001080401007387 */ /* 0x0003e80000100800 */
[----:B------:R2:W-:Y:S01]  /*16800*/  STL [R1+0x104], R0 ;  /* 0x0001040001007387 */ /* 0x0005e20000100800 */
[----:B-1----:R-:W-:-:S03]  /*16810*/  MOV R4, 0xffffffff ;  /* 0xffffffff00047802 */ /* 0x002fc60000000f00 */
[----:B--2---:R-:W2:Y:S01]  /*16820*/  LDL.LU R0, [R1+0x10] ;  /* 0x0000100001007983 */ /* 0x004ea20000300800 */
[----:B------:R-:W-:Y:S04]  /*16830*/  WARPSYNC R4 ;  /* 0x0000000400007348 */ /* 0x000fe80003800000 */
[----:B--2---:R1:W2:Y:S04]  /*16840*/  SHFL.IDX PT, R143, R143, R0, R3 ;  /* 0x000000008f8f7389 */ /* 0x0042a800000e0003 */
[----:B-1----:R1:W5:Y:S04]  /*16850*/  LDL.LU R4, [R1+0x108] ;  /* 0x0001080001047983 */ /* 0x0023680000300800 */
[----:B------:R1:W5:Y:S01]  /*16860*/  LDL.LU R0, [R1+0x104] ;  /* 0x0001040001007983 */ /* 0x0003620000300800 */
[----:B------:R-:W-:-:S04]  /*16870*/  MOV R3, 0x0 ;  /* 0x0000000000037802 */ /* 0x000fc80000000f00 */
[----:B--2---:R-:W-:Y:S05]  /*16880*/  RET.REL.NODEC R2 `(_ZN7cutlass13device_kernelIN5flash19enable_sm80_to_sm89INS1_16FlashAttnFwdSm80INS1_25CollectiveMainloopFwdSm80ILi4ELi1ELb0EN4cute5tupleIJNS5_1CILi128EEENS7_ILi64EEES8_EEELi128ENS_10bfloat16_tEfNS_4arch4Sm80ELb1ELb0ELb0ELb0ELb1ELb0ELb1ELb1EEENS1_21CollectiveEpilogueFwdINS6_IJS8_S8_S9_EEENS6_IJNS7_ILi1EEESH_SH_EEESB_SD_Li128ELb0ELb1ELb1ELb0EEENS1_30DynamicPersistentTileSchedulerILi128ELi128ELb1ELb1ELb0EEEEEEEEEvNT_6ParamsE) ;  /* 0xfffe977002007950 */ /* 0x004fea0003c3ffff */
.L_x_1303:
        /* <DEDUP_REMOVED lines=15> */
.L_x_1811:


//--------------------- .text._ZN7cutlass13device_kernelIN5flash19enable_sm80_to_sm89INS1_16FlashAttnFwdSm80INS1_25CollectiveMainloopFwdSm80ILi8ELi1ELb1EN4cute5tupleIJNS5_1CILi128EEENS7_ILi112EEES8_EEELi128ENS_10bfloat16_tEfNS_4arch4Sm80ELb1ELb0ELb0ELb1ELb1ELb0ELb1ELb1EEENS1_21CollectiveEpilogueFwdINS6_IJS8_S8_S9_EEENS6_IJNS7_ILi1EEESH_SH_EEESB_SD_Li256ELb1ELb1ELb1ELb0EEENS1_36VarlenDynamicPersistentTileSchedulerILi128ELi112ELi256ELi256ELb1ELb1ELb0ELb1ELb1ELb1EEEEEEEEEvNT_6ParamsE --------------------------
	.section	.text._ZN7cutlass13device_kernelIN5flash19enable_sm80_to_sm89INS1_16FlashAttnFwdSm80INS1_25CollectiveMainloopFwdSm80ILi8ELi1ELb1EN4cute5tupleIJNS5_1CILi128EEENS7_ILi112EEES8_EEELi128ENS_10bfloat16_tEfNS_4arch4Sm80ELb1ELb0ELb0ELb1ELb1ELb0ELb1ELb1EEENS1_21CollectiveEpilogueFwdINS6_IJS8_S8_S9_EEENS6_IJNS7_ILi1EEESH_SH_EEESB_SD_Li256ELb1ELb1ELb1ELb0EEENS1_36VarlenDynamicPersistentTileSchedulerILi128ELi112ELi256ELi256ELb1ELb1ELb0ELb1ELb1ELb1EEEEEEEEEvNT_6ParamsE,"ax",@progbits
	.sectioninfo	@"SHI_REGISTERS=255"
	.align	128
.text._ZN7cutlass13device_kernelIN5flash19enable_sm80_to_sm89INS1_16FlashAttnFwdSm80INS1_25CollectiveMainloopFwdSm80ILi8ELi1ELb1EN4cute5tupleIJNS5_1CILi128EEENS7_ILi112EEES8_EEELi128ENS_10bfloat16_tEfNS_4arch4Sm80ELb1ELb0ELb0ELb1ELb1ELb0ELb1ELb1EEENS1_21CollectiveEpilogueFwdINS6_IJS8_S8_S9_EEENS6_IJNS7_ILi1EEESH_SH_EEESB_SD_Li256ELb1ELb1ELb1ELb0EEENS1_36VarlenDynamicPersistentTileSchedulerILi128ELi112ELi256ELi256ELb1ELb1ELb0ELb1ELb1ELb1EEEEEEEEEvNT_6ParamsE:
        .type           _ZN7cutlass13device_kernelIN5flash19enable_sm80_to_sm89INS1_16FlashAttnFwdSm80INS1_25CollectiveMainloopFwdSm80ILi8ELi1ELb1EN4cute5tupleIJNS5_1CILi128EEENS7_ILi112EEES8_EEELi128ENS_10bfloat16_tEfNS_4arch4Sm80ELb1ELb0ELb0ELb1ELb1ELb0ELb1ELb1EEENS1_21CollectiveEpilogueFwdINS6_IJS8_S8_S9_EEENS6_IJNS7_ILi1EEESH_SH_EEESB_SD_Li256ELb1ELb1ELb1ELb0EEENS1_36VarlenDynamicPersistentTileSchedulerILi128ELi112ELi256ELi256ELb1ELb1ELb0ELb1ELb1ELb1EEEEEEEEEvNT_6ParamsE,@function
        .size           _ZN7cutlass13device_kernelIN5flash19enable_sm80_to_sm89INS1_16FlashAttnFwdSm80INS1_25CollectiveMainloopFwdSm80ILi8ELi1ELb1EN4cute5tupleIJNS5_1CILi128EEENS7_ILi112EEES8_EEELi128ENS_10bfloat16_tEfNS_4arch4Sm80ELb1ELb0ELb0ELb1ELb1ELb0ELb1ELb1EEENS1_21CollectiveEpilogueFwdINS6_IJS8_S8_S9_EEENS6_IJNS7_ILi1EEESH_SH_EEESB_SD_Li256ELb1ELb1ELb1ELb0EEENS1_36VarlenDynamicPersistentTileSchedulerILi128ELi112ELi256ELi256ELb1ELb1ELb0ELb1ELb1ELb1EEEEEEEEEvNT_6ParamsE,(.L_x_1814 - _ZN7cutlass13device_kernelIN5flash19enable_sm80_to_sm89INS1_16FlashAttnFwdSm80INS1_25CollectiveMainloopFwdSm80ILi8ELi1ELb1EN4cute5tupleIJNS5_1CILi128EEENS7_ILi112EEES8_EEELi128ENS_10bfloat16_tEfNS_4arch4Sm80ELb1ELb0ELb0ELb1ELb1ELb0ELb1ELb1EEENS1_21CollectiveEpilogueFwdINS6_IJS8_S8_S9_EEENS6_IJNS7_ILi1EEESH_SH_EEESB_SD_Li256ELb1ELb1ELb1ELb0EEENS1_36VarlenDynamicPersistentTileSchedulerILi128ELi112ELi256ELi256ELb1ELb1ELb0ELb1ELb1ELb1EEEEEEEEEvNT_6ParamsE)
        .other          _ZN7cutlass13device_kernelIN5flash19enable_sm80_to_sm89INS1_16FlashAttnFwdSm80INS1_25CollectiveMainloopFwdSm80ILi8ELi1ELb1EN4cute5tupleIJNS5_1CILi128EEENS7_ILi112EEES8_EEELi128ENS_10bfloat16_tEfNS_4arch4Sm80ELb1ELb0ELb0ELb1ELb1ELb0ELb1ELb1EEENS1_21CollectiveEpilogueFwdINS6_IJS8_S8_S9_EEENS6_IJNS7_ILi1EEESH_SH_EEESB_SD_Li256ELb1ELb1ELb1ELb0EEENS1_36VarlenDynamicPersistentTileSchedulerILi128ELi112ELi256ELi256ELb1ELb1ELb0ELb1ELb1ELb1EEEEEEEEEvNT_6ParamsE,@"STO_CUDA_ENTRY STV_DEFAULT"
_ZN7cutlass13device_kernelIN5flash19enable_sm80_to_sm89INS1_16FlashAttnFwdSm80INS1_25CollectiveMainloopFwdSm80ILi8ELi1ELb1EN4cute5tupleIJNS5_1CILi128EEENS7_ILi112EEES8_EEELi128ENS_10bfloat16_tEfNS_4arch4Sm80ELb1ELb0ELb0ELb1ELb1ELb0ELb1ELb1EEENS1_21CollectiveEpilogueFwdINS6_IJS8_S8_S9_EEENS6_IJNS7_ILi1EEESH_SH_EEESB_SD_Li256ELb1ELb1ELb1ELb0EEENS1_36VarlenDynamicPersistentTileSchedulerILi128ELi112ELi256ELi256ELb1ELb1ELb0ELb1ELb1ELb1EEEEEEEEEvNT_6ParamsE:
        /* <DEDUP_REMOVED lines=54> */
.L_x_1309:
        /* <DEDUP_REMOVED lines=16> */
.L_x_1440:
        /* <DEDUP_REMOVED lines=16> */
.L_x_1441:
[----:B--2---:R-:W-:-:S05]  /*0560*/  IMAD R0, R0, c[0x0][0x538], RZ ;  /* 0x00014e0000007a24 */ /* 0x004fca00078e02ff */
[----:B------:R-:W-:-:S04]  /*0570*/  IADD3 R6, R0, R6, RZ ;  /* 0x0000000600067210 */ /* 0x000fc80007ffe0ff */
[----:B------:R-:W-:-:S13]  /*0580*/  ISETP.GT.AND P0, PT, R6, UR4, PT ;  /* 0x0000000406007c0c */ /* 0x000fda000bf04270 */
[----:B-1----:R-:W-:Y:S05]  /*0590*/  @!P0 BRA `(.L_x_1309) ;  /* 0xfffffdc000008947 */ /* 0x002fea000383ffff */
.L_x_1305:
[----:B------:R-:W-:-:S05]  /*05a0*/  IADD3 R10, -R0, R6, RZ ;  /* 0x00000006000a7210 */ /* 0x000fca0007ffe1ff */
[----:B------:R-:W-:-:S05]  /*05b0*/  IMAD R0, R4, c[0x0][0x538], R10 ;  /* 0x00014e0004007a24 */ /* 0x000fca00078e020a */
[----:B------:R-:W-:Y:S01]  /*05c0*/  ISETP.GT.AND P0, PT, R0, UR4, PT ;  /* 0x0000000400007c0c */ /* 0x000fe2000bf04270 */
[----:B------:R-:W-:-:S12]  /*05d0*/  BRA.DIV ~URZ, `(.L_x_1310) ;  /* 0x00012ad27f007947 */ /* 0x000fd8000b800000 */
[----:B------:R-:W-:-:S04]  /*05e0*/  VOTE.ANY R6, PT, !P0 ;  /* 0x0000000000067806 */ /* 0x000fc800040e0100 */
.L_x_1442:
[----:B------:R-:W1:Y:S02]  /*05f0*/  POPC R0, R6 ;  /* 0x0000000600007309 */ /* 0x000e640000000000 */
[----:B-1----:R-:W-:-:S05]  /*0600*/  IADD3 R2, R0, R7, RZ ;  /* 0x0000000700027210 */ /* 0x002fca0007ffe0ff */
[----:B------:R1:W-:Y:S01]  /*0610*/  STL [R1+0x54], R2 ;  /* 0x0000540201007387 */ /* 0x0003e20000100800 */
[----:B------:R-:W-:Y:S05]  /*0620*/  BRA.DIV ~URZ, `(.L_x_1311) ;  /* 0x00012ad27f007947 */ /* 0x000fea000b800000 */
[----:B------:R2:W3:Y:S01]  /*0630*/  SHFL.IDX PT, R12, R9, R0, 0x1f ;  /* 0x00001f00090c7589 */ /* 0x0004e200000e0000 */
[----:B------:R-:W-:-:S03]  /*0640*/  MOV R5, RZ ;  /* 0x000000ff00057202 */ /* 0x000fc60000000f00 */
[----:B------:R2:W4:Y:S04]  /*0650*/  SHFL.IDX PT, R9, R8, R0, 0x1f ;  /* 0x00001f0008097589 */ /* 0x00052800000e0000 */
.L_x_1443:
[----:B------:R-:W-:Y:S01]  /*0660*/  ISETP.NE.AND P0, PT, R6, RZ, PT ;  /* 0x000000ff0600720c */ /* 0x000fe20003f05270 */
[----:B------:R-:W-:-:S12]  /*0670*/  BSSY B0, `(.L_x_1312) ;  /* 0x0000005000007945 */ /* 0x000fd80003800000 */
[----:B------:R-:W-:Y:S05]  /*0680*/  @!P0 BRA `(.L_x_1313) ;  /* 0x0000003000008947 */ /* 0x000fea0003800000 */
[----:B--2---:R-:W-:Y:S01]  /*0690*/  IADD3 R0, R0, -0x1, RZ ;  /* 0xffffffff00007810 */ /* 0x004fe20007ffe0ff */
[----:B------:R-:W-:Y:S05]  /*06a0*/  BRA.DIV ~URZ, `(.L_x_1314) ;  /* 0x00012b327f007947 */ /* 0x000fea000b800000 */
[----:B------:R2:W1:Y:S02]  /*06b0*/  SHFL.IDX PT, R5, R4, R0, 0x1f ;  /* 0x00001f0004057589 */ /* 0x00046400000e0000 */
.L_x_1313:
[----:B------:R-:W-:Y:S05]  /*06c0*/  BSYNC B0 ;  /* 0x0000000000007941 */ /* 0x000fea0003800000 */
.L_x_1312:
        /* <DEDUP_REMOVED lines=69> */
.L_x_1316:
        /* <DEDUP_REMOVED lines=70> */
.L_x_1317:
[----:B------:R-:W-:Y:S05]  /*0f80*/  BSYNC B0 ;  /* 0x0000000000007941 */ /* 0x000fea0003800000 */
.L_x_1315:
[----:B------:R-:W-:-:S04]  /*0f90*/  LOP3.LUT R0, RZ, R0, RZ, 0x33, !PT ;  /* 0x00000000ff007212 */ /* 0x000fc800078e33ff */
[----:B------:R-:W-:-:S05]  /*0fa0*/  IADD3 R0, R0, R12, RZ ;  /* 0x0000000c00007210 */ /* 0x000fca0007ffe0ff */
[----:B------:R2:W-:Y:S01]  /*0fb0*/  STL [R1+0x4c], R0 ;  /* 0x00004c0001007387 */ /* 0x0005e20000100800 */
[----:B------:R-:W-:Y:S05]  /*0fc0*/  BRA `(.L_x_1318) ;  /* 0x0000006000007947 */ /* 0x000fea0003800000 */
.L_x_1306:
[----:B------:R-:W-:Y:S01]  /*0fd0*/  MOV R0, UR4 ;  /* 0x0000000400007c02 */ /* 0x000fe20008000f00 */
[----:B------:R-:W-:Y:S04]  /*0fe0*/  STL [R1+0x4c], RZ ;  /* 0x00004cff01007387 */ /* 0x000fe80000100800 */
[----:B------:R-:W-:Y:S04]  /*0ff0*/  STL [R1+0x50], RZ ;  /* 0x000050ff01007387 */ /* 0x000fe80000100800 */
[----:B------:R1:W-:Y:S02]  /*1000*/  STL [R1+0x48], R0 ;  /* 0x0000480001007387 */ /* 0x0003e40000100800 */
[----:B-1----:R-:W-:-:S05]  /*1010*/  MOV R0, c[0x0][0x53c] ;  /* 0x00014f0000007a02 */ /* 0x002fca0000000f00 */
[----:B------:R1:W-:Y:S02]  /*1020*/  STL [R1+0x54], R0 ;  /* 0x0000540001007387 */ /* 0x0003e40000100800 */
.L_x_1318:
        /* <DEDUP_REMOVED lines=8> */
.L_x_1304:
[----:B-12---:R-:W2:Y:S02]  /*10b0*/  LDL R0, [R1+0x54] ;  /* 0x0000540001007983 */ /* 0x006ea40000100800 */
[----:B--2---:R-:W-:-:S13]  /*10c0*/  ISETP.GE.AND P0, PT, R0, c[0x0][0x53c], PT ;  /* 0x00014f0000007a0c */ /* 0x004fda0003f06270 */
[----:B------:R-:W-:Y:S05]  /*10d0*/  @P0 EXIT ;  /* 0x000000000000094d */ /* 0x000fea0003800000 */
[----:B------:R-:W1:Y:S01]  /*10e0*/  S2R R16, SR_TID.X ;  /* 0x0000000000107919 */ /* 0x000e620000002100 */
[----:B------:R-:W-:Y:S02]  /*10f0*/  ULDC UR5, c[0x0][0x2ac] ;  /* 0x0000ab0000057ab9 */ /* 0x000fe40000000800 */
[----:B------:R-:W-:Y:S02]  /*1100*/  ULDC UR4, c[0x0][0x1d0] ;  /* 0x0000740000047ab9 */ /* 0x000fe40000000800 */
[----:B------:R-:W-:Y:S01]  /*1110*/  UIMAD UR5, UR5, UR4, URZ ;  /* 0x00000004050572a4 */ /* 0x000fe2000f8e023f */
[----:B-1-3--:R-:W-:-:S04]  /*1120*/  SHF.R.S32.HI R7, RZ, 0x1f, R16 ;  /* 0x0000001fff077819 */ /* 0x00afc80000011410 */
        /* <DEDUP_REMOVED lines=30> */
[----:B------:R-:W-:Y:S02]  /*1310*/  LOP3.LUT R3, R10, 0xffffffe0, RZ, 0xc0, !PT ;  /* 0xffffffe00a037812 */ /* 0x000fe400078ec0ff */
[----:B------:R-:W-:Y:S01]  /*1320*/  LOP3.LUT R0, R6, 0x1c0, RZ, 0xc0, !PT ;  /* 0x000001c006007812 */ /* 0x000fe200078ec0ff */
[----:B------:R-:W-:Y:S01]  /*1330*/  IMAD.IADD R6, R2, 0x1, -R4 ;  /* 0x0000000102067824 */ /* 0x000fe200078e0a04 */
        /* <DEDUP_REMOVED lines=17> */
[----:B------:R-:W-:Y:S02]  /*1450*/  LEA.HI R0, R3, R3, RZ, 0x1 ;  /* 0x0000000303007211 */ /* 0x000fe400078f08ff */
[----:B------:R-:W-:Y:S01]  /*1460*/  ISETP.NE.U32.AND P0, PT, R5, 0x1, PT ;  /* 0x000000010500780c */ /* 0x000fe20003f05070 */
[----:B------:R-:W-:Y:S01]  /*1470*/  IMAD R17, R4, 0x10, R2 ;  /* 0x0000001004117824 */ /* 0x000fe200078e0202 */
[----:B------:R-:W-:Y:S01]  /*1480*/  LOP3.LUT R4, R0, 0x1ffffffe, RZ, 0xc0, !PT ;  /* 0x1ffffffe00047812 */ /* 0x000fe200078ec0ff */
[----:B------:R-:W-:Y:S01]  /*1490*/  IMAD.SHL.U32 R2, R6, 0x40, RZ ;  /* 0x0000004006027824 */ /* 0x000fe200078e00ff */
[C---:B------:R-:W-:Y:S01]  /*14a0*/  R2P PR, R8.reuse, 0x6 ;  /* 0x0000000608007804 */ /* 0x040fe20000000000 */
[----:B------:R-:W-:Y:S01]  /*14b0*/  IMAD.SHL.U32 R5, R8, 0x40, RZ ;  /* 0x0000004008057824 */ /* 0x000fe200078e00ff */
[C---:B------:R-:W-:Y:S01]  /*14c0*/  LOP3.LUT P4, RZ, R6.reuse, 0x2, RZ, 0xc0, !PT ;  /* 0x0000000206ff7812 */ /* 0x040fe2000788c0ff */
[----:B------:R-:W-:Y:S01]  /*14d0*/  IMAD.IADD R8, R3, 0x1, -R4 ;  /* 0x0000000103087824 */ /* 0x000fe200078e0a04 */
[----:B------:R-:W-:Y:S01]  /*14e0*/  LOP3.LUT P3, RZ, R6, 0x4, RZ, 0xc0, !PT ;  /* 0x0000000406ff7812 */ /* 0x000fe2000786c0ff */
[----:B------:R-:W-:Y:S01]  /*14f0*/  IMAD.SHL.U32 R6, R13, 0x8, RZ ;  /* 0x000000080d067824 */ /* 0x000fe200078e00ff */
[----:B------:R-:W-:Y:S01]  /*1500*/  LOP3.LUT R2, R2, 0x1c0, RZ, 0xc0, !PT ;  /* 0x000001c002027812 */ /* 0x000fe200078ec0ff */
[----:B------:R-:W-:Y:S01]  /*1510*/  IMAD R8, R8, 0x8, R17 ;  /* 0x0000000808087824 */ /* 0x000fe200078e0211 */
[----:B------:R-:W-:Y:S01]  /*1520*/  LOP3.LUT R4, R5, 0x1c0, RZ, 0xc0, !PT ;  /* 0x000001c005047812 */ /* 0x000fe200078ec0ff */
[----:B------:R1:W-:Y:S01]  /*1530*/  STL [R1+0x110], R17 ;  /* 0x0001101101007387 */ /* 0x0003e20000100800 */
[----:B------:R-:W-:Y:S01]  /*1540*/  LOP3.LUT R12, R12, 0x7ffffe00, R7, 0xf8, !PT ;  /* 0x7ffffe000c0c7812 */ /* 0x000fe200078ef807 */
[----:B------:R-:W-:Y:S01]  /*1550*/  IMAD R7, R9, 0x200, R3 ;  /* 0x0000020009077824 */ /* 0x000fe200078e0203 */
[----:B------:R-:W-:Y:S01]  /*1560*/  LOP3.LUT R6, R2, 0x8, R6, 0xf8, !PT ;  /* 0x0000000802067812 */ /* 0x000fe200078ef806 */
[----:B------:R-:W-:Y:S01]  /*1570*/  IMAD R0, R13, 0x200, R10 ;  /* 0x000002000d007824 */ /* 0x000fe200078e020a */
[----:B------:R-:W-:Y:S01]  /*1580*/  SHF.R.U32.HI R3, RZ, 0x3, R2 ;  /* 0x00000003ff037819 */ /* 0x000fe20000011602 */
[----:B------:R-:W-:Y:S01]  /*1590*/  IMAD.MOV.U32 R10, RZ, RZ, 0x40 ;  /* 0x00000040ff0a7424 */ /* 0x000fe200078e00ff */
[----:B------:R-:W-:Y:S01]  /*15a0*/  LEA.HI R2, R4, R4, RZ, 0x1d ;  /* 0x0000000404027211 */ /* 0x000fe200078fe8ff */
[----:B------:R-:W-:Y:S01]  /*15b0*/  IMAD.SHL.U32 R219, R12, 0x2, RZ ;  /* 0x000000020cdb7824 */ /* 0x000fe200078e00ff */
[----:B------:R-:W-:-:S02]  /*15c0*/  IADD3 R222, -R20, 0x70, RZ ;  /* 0x0000007014de7810 */ /* 0x000fc40007ffe1ff */
[----:B------:R-:W-:Y:S01]  /*15d0*/  SEL R5, R16, 0xfffffff0, !P4 ;  /* 0xfffffff010057807 */ /* 0x000fe20006000000 */
[----:B------:R-:W-:Y:S01]  /*15e0*/  IMAD.U32 R7, R7, 0x2, R2 ;  /* 0x0000000207077824 */ /* 0x000fe200078e0002 */
[----:B------:R-:W-:Y:S01]  /*15f0*/  LOP3.LUT R2, R11, 0x7ffffffc, RZ, 0xc0, !PT ;  /* 0x7ffffffc0b027812 */ /* 0x000fe200078ec0ff */
[----:B------:R-:W-:Y:S01]  /*1600*/  IMAD R11, R19, 0x20, R20 ;  /* 0x00000020130b7824 */ /* 0x000fe200078e0214 */
[----:B------:R-:W-:Y:S02]  /*1610*/  SEL R4, R15, 0xffffffe0, !P3 ;  /* 0xffffffe00f047807 */ /* 0x000fe40005800000 */
[----:B------:R-:W-:Y:S01]  /*1620*/  IADD3 R251, R241, 0x40, RZ ;  /* 0x00000040f1fb7810 */ /* 0x000fe20007ffe0ff */
[----:B------:R-:W-:Y:S01]  /*1630*/  IMAD.IADD R2, R18, 0x1, -R2 ;  /* 0x0000000112027824 */ /* 0x000fe200078e0a02 */
[----:B------:R2:W-:Y:S01]  /*1640*/  STL [R1+0x4], R11 ;  /* 0x0000040b01007387 */ /* 0x0005e20000100800 */
[----:B------:R-:W-:Y:S01]  /*1650*/  LOP3.LUT R3, R6, R3, RZ, 0x3c, !PT ;  /* 0x0000000306037212 */ /* 0x000fe200078e3cff */
[----:B------:R-:W-:Y:S01]  /*1660*/  IMAD.SHL.U32 R6, R14, 0x40, RZ ;  /* 0x000000400e067824 */ /* 0x000fe200078e00ff */
[----:B------:R-:W-:Y:S01]  /*1670*/  LEA R192, R0, 0x8100, 0x1 ;  /* 0x0000810000c07811 */ /* 0x000fe200078e08ff */
[----:B------:R-:W-:Y:S01]  /*1680*/  IMAD.SHL.U32 R26, R2, 0x2, RZ ;  /* 0x00000002021a7824 */ /* 0x000fe200078e00ff */
[----:B------:R3:W-:Y:S01]  /*1690*/  STL [R1+0x58], R8 ;  /* 0x0000580801007387 */ /* 0x0007e20000100800 */
[----:B------:R-:W-:Y:S01]  /*16a0*/  IMAD.IADD R4, R5, 0x1, R4 ;  /* 0x0000000105047824 */ /* 0x000fe200078e0204 */
[----:B------:R-:W-:-:S02]  /*16b0*/  SHF.R.S32.HI R5, RZ, 0x1f, R251 ;  /* 0x0000001fff057819 */ /* 0x000fc400000114fb */
        /* <DEDUP_REMOVED lines=9> */
[C---:B------:R-:W-:Y:S01]  /*1750*/  IADD3 R19, R26.reuse, 0x38, RZ ;  /* 0x000000381a137810 */ /* 0x040fe20007ffe0ff */
[----:B------:R-:W-:Y:S01]  /*1760*/  STL [R1+0xa4], R23 ;  /* 0x0000a41701007387 */ /* 0x000fe20000100800 */
[C---:B------:R-:W-:Y:S02]  /*1770*/  IADD3 R18, R26.reuse, 0x40, RZ ;  /* 0x000000401a127810 */ /* 0x040fe40007ffe0ff */
[C---:B-1----:R-:W-:Y:S01]  /*1780*/  IADD3 R17, R26.reuse, 0x48, RZ ;  /* 0x000000481a117810 */ /* 0x042fe20007ffe0ff */
[----:B------:R-:W-:Y:S01]  /*1790*/  STL [R1+0xa0], R22 ;  /* 0x0000a01601007387 */ /* 0x000fe20000100800 */
[C---:B------:R-:W-:Y:S02]  /*17a0*/  IADD3 R16, R26.reuse, 0x50, RZ ;  /* 0x000000501a107810 */ /* 0x040fe40007ffe0ff */
[C---:B------:R-:W-:Y:S01]  /*17b0*/  IADD3 R14, R26.reuse, 0x58, RZ ;  /* 0x000000581a0e7810 */ /* 0x040fe20007ffe0ff */
[----:B------:R-:W-:Y:S01]  /*17c0*/  STL [R1+0x9c], R21 ;  /* 0x00009c1501007387 */ /* 0x000fe20000100800 */
[----:B------:R-:W-:-:S02]  /*17d0*/  IADD3 R13, R26, 0x60, RZ ;  /* 0x000000601a0d7810 */ /* 0x000fc40007ffe0ff */
[C---:B------:R-:W-:Y:S01]  /*17e0*/  SEL R5, R10.reuse, 0xffffffc0, !P2 ;  /* 0xffffffc00a057807 */ /* 0x040fe20005000000 */
[----:B------:R1:W-:Y:S01]  /*17f0*/  STL [R1+0x98], R20 ;  /* 0x0000981401007387 */ /* 0x0003e20000100800 */
[----:B------:R-:W-:Y:S02]  /*1800*/  SEL R0, R10, 0xffffffc0, !P3 ;  /* 0xffffffc00a007807 */ /* 0x000fe40005800000 */
[C---:B------:R-:W-:Y:S01]  /*1810*/  IADD3 R12, R26.reuse, 0x68, RZ ;  /* 0x000000681a0c7810 */ /* 0x040fe20007ffe0ff */
[----:B------:R-:W-:Y:S01]  /*1820*/  STL [R1+0x94], R19 ;  /* 0x0000941301007387 */ /* 0x000fe20000100800 */
[----:B--2---:R-:W-:Y:S02]  /*1830*/  IADD3 R11, R26, 0x70, RZ ;  /* 0x000000701a0b7810 */ /* 0x004fe40007ffe0ff */
[----:B------:R-:W-:Y:S01]  /*1840*/  LEA R10, R7, 0x80, 0x1 ;  /* 0x00000080070a7811 */ /* 0x000fe200078e08ff */
[----:B------:R-:W-:Y:S01]  /*1850*/  STL [R1+0x90], R18 ;  /* 0x0000901201007387 */ /* 0x000fe20000100800 */
[----:B------:R-:W-:-:S02]  /*1860*/  SHF.R.S32.HI R7, RZ, 0x1f, R25 ;  /* 0x0000001fff077819 */ /* 0x000fc40000011419 */
[----:B------:R-:W-:Y:S01]  /*1870*/  LOP3.LUT R3, R3, 0x7ffffe00, R6, 0xf8, !PT ;  /* 0x7ffffe0003037812 */ /* 0x000fe200078ef806 */
[----:B------:R2:W-:Y:S01]  /*1880*/  STL [R1+0x8c], R17 ;  /* 0x00008c1101007387 */ /* 0x0005e20000100800 */
[----:B------:R-:W-:Y:S02]  /*1890*/  SHF.R.S32.HI R6, RZ, 0x1f, R241 ;  /* 0x0000001fff067819 */ /* 0x000fe400000114f1 */
[C---:B------:R-:W-:Y:S01]  /*18a0*/  SEL R6, R15.reuse, 0xffffffe0, !P1 ;  /* 0xffffffe00f067807 */ /* 0x040fe20004800000 */
[----:B------:R-:W-:Y:S01]  /*18b0*/  STL [R1+0x88], R16 ;  /* 0x0000881001007387 */ /* 0x000fe20000100800 */
[----:B------:R-:W-:Y:S02]  /*18c0*/  SEL R2, R15, 0xffffffe0, !P4 ;  /* 0xffffffe00f027807 */ /* 0x000fe40006000000 */
[----:B---3--:R-:W-:Y:S01]  /*18d0*/  IADD3 R8, R26, 0x78, RZ ;  /* 0x000000781a087810 */ /* 0x008fe20007ffe0ff */
[----:B------:R-:W-:Y:S01]  /*18e0*/  STL [R1+0x84], R14 ;  /* 0x0000840e01007387 */ /* 0x000fe20000100800 */
[----:B------:R-:W-:-:S02]  /*18f0*/  SHF.R.S32.HI R15, RZ, 0x1f, R24 ;  /* 0x0000001fff0f7819 */ /* 0x000fc40000011418 */
[----:B------:R-:W-:Y:S01]  /*1900*/  LEA R195, R3, 0x100, 0x1 ;  /* 0x0000010003c37811 */ /* 0x000fe200078e08ff */
[----:B------:R-:W-:Y:S01]  /*1910*/  STL [R1+0x80], R13 ;  /* 0x0000800d01007387 */ /* 0x000fe20000100800 */
[----:B-1----:R-:W-:Y:S02]  /*1920*/  SHF.R.S32.HI R20, RZ, 0x1f, R20 ;  /* 0x0000001fff147819 */ /* 0x002fe40000011414 */
[--C-:B------:R-:W-:Y:S01]  /*1930*/  IADD3 R198, R0, R195, R2.reuse ;  /* 0x000000c300c67210 */ /* 0x100fe20007ffe002 */
[----:B------:R-:W-:Y:S01]  /*1940*/  STL [R1+0x7c], R12 ;  /* 0x00007c0c01007387 */ /* 0x000fe20000100800 */
[----:B------:R-:W-:Y:S02]  /*1950*/  IMAD R214, R9, 0x800, R195 ;  /* 0x0000080009d67824 */ /* 0x000fe400078e02c3 */
[----:B------:R-:W-:Y:S01]  /*1960*/  IMAD.IADD R197, R195, 0x1, R2 ;  /* 0x00000001c3c57824 */ /* 0x000fe200078e0202 */
[----:B------:R-:W-:Y:S01]  /*1970*/  STL [R1+0x78], R11 ;  /* 0x0000780b01007387 */ /* 0x000fe20000100800 */
[----:B------:R-:W-:-:S02]  /*1980*/  IMAD.IADD R215, R2, 0x1, R214 ;  /* 0x0000000102d77824 */ /* 0x000fc400078e02d6 */
[----:B------:R-:W-:Y:S01]  /*1990*/  IMAD R200, R4, 0x2, R195 ;  /* 0x0000000204c87824 */ /* 0x000fe200078e02c3 */
[----:B------:R1:W-:Y:S01]  /*19a0*/  STL [R1+0x108], R7 ;  /* 0x0001080701007387 */ /* 0x0003e20000100800 */
[----:B--2---:R-:W-:Y:S01]  /*19b0*/  SHF.R.S32.HI R17, RZ, 0x1f, R17 ;  /* 0x0000001fff117819 */ /* 0x004fe20000011411 */
[----:B------:R-:W-:Y:S02]  /*19c0*/  IMAD.IADD R196, R195, 0x1, R0 ;  /* 0x00000001c3c47824 */ /* 0x000fe400078e0200 */
[----:B------:R-:W-:Y:S01]  /*19d0*/  STL [R1+0x74], R8 ;  /* 0x0000740801007387 */ /* 0x000fe20000100800 */
[C---:B------:R-:W-:Y:S02]  /*19e0*/  IMAD.IADD R217, R0.reuse, 0x1, R214 ;  /* 0x0000000100d97824 */ /* 0x040fe400078e02d6 */
[----:B------:R-:W-:Y:S01]  /*19f0*/  IMAD.IADD R216, R0, 0x1, R215 ;  /* 0x0000000100d87824 */ /* 0x000fe200078e02d7 */
[----:B------:R2:W-:Y:S04]  /*1a00*/  STL [R1+0x104], R15 ;  /* 0x0001040f01007387 */ /* 0x0005e80000100800 */
[----:B------:R-:W-:Y:S01]  /*1a10*/  STL [R1+0xb0], R10 ;  /* 0x0000b00a01007387 */ /* 0x000fe20000100800 */
        /* <DEDUP_REMOVED lines=39> */
.L_x_1439:
[----:B------:R-:W2:Y:S01]  /*1c90*/  LDL R0, [R1+0x54] ;  /* 0x0000540001007983 */ /* 0x000ea20000100800 */
[----:B-1----:R-:W-:Y:S01]  /*1ca0*/  IMAD.MOV.U32 R8, RZ, RZ, 0x4 ;  /* 0x00000004ff087424 */ /* 0x002fe200078e00ff */
[----:B------:R-:W-:-:S02]  /*1cb0*/  ISETP.NE.U32.AND P4, PT, RZ, c[0x0][0x370], PT ;  /* 0x0000dc00ff007a0c */ /* 0x000fc40003f85070 */
[----:B------:R-:W-:Y:S01]  /*1cc0*/  ISETP.NE.U32.AND P3, PT, RZ, c[0x0][0x360], PT ;  /* 0x0000d800ff007a0c */ /* 0x000fe20003f65070 */
[----:B--2---:R-:W-:-:S05]  /*1cd0*/  IMAD.WIDE R2, R0, R8, c[0x0][0x588] ;  /* 0x0001620000027625 */ /* 0x004fca00078e0208 */
[----:B------:R-:W2:Y:S01]  /*1ce0*/  LDG.E R14, [R2.64] ;  /* 0x00000006020e7981 */ /* 0x000ea2000c1e1900 */
[----:B------:R-:W-:Y:S01]  /*1cf0*/  ISETP.NE.AND.EX P4, PT, RZ, c[0x0][0x374], PT, P4 ;  /* 0x0000dd00ff007a0c */ /* 0x000fe20003f85340 */
[----:B------:R-:W-:Y:S01]  /*1d00*/  IMAD.MOV.U32 R13, RZ, RZ, RZ ;  /* 0x000000ffff0d7224 */ /* 0x000fe200078e00ff */
[----:B------:R-:W-:Y:S01]  /*1d10*/  ISETP.NE.AND.EX P3, PT, RZ, c[0x0][0x364], PT, P3 ;  /* 0x0000d900ff007a0c */ /* 0x000fe20003f65330 */
[----:B------:R-:W-:Y:S01]  /*1d20*/  IMAD.MOV.U32 R11, RZ, RZ, RZ ;  /* 0x000000ffff0b7224 */ /* 0x000fe200078e00ff */
[----:B------:R-:W-:-:S04]  /*1d30*/  ISETP.NE.U32.AND P0, PT, RZ, c[0x0][0x348], PT ;  /* 0x0000d200ff007a0c */ /* 0x000fc80003f05070 */
[----:B------:R-:W-:Y:S01]  /*1d40*/  ISETP.NE.AND.EX P0, PT, RZ, c[0x0][0x34c], PT, P0 ;  /* 0x0000d300ff007a0c */ /* 0x000fe20003f05300 */
[C---:B--2---:R-:W-:Y:S01]  /*1d50*/  IMAD.SHL.U32 R19, R14.reuse, 0x4, RZ ;  /* 0x000000040e137824 */ /* 0x044fe200078e00ff */
[----:B------:R-:W-:Y:S01]  /*1d60*/  SHF.R.S32.HI R16, RZ, 0x1f, R14 ;  /* 0x0000001fff107819 */ /* 0x000fe2000001140e */
[----:B------:R1:W-:Y:S02]  /*1d70*/  STL [R1+0x5c], R14 ;  /* 0x00005c0e01007387 */ /* 0x0003e40000100800 */
[C---:B------:R-:W-:Y:S02]  /*1d80*/  @P4 LEA R6, P2, R14.reuse, c[0x0][0x370], 0x2 ;  /* 0x0000dc000e064a11 */ /* 0x040fe400078410ff */
[C-C-:B------:R-:W-:Y:S01]  /*1d90*/  SHF.L.U64.HI R18, R14.reuse, 0x2, R16.reuse ;  /* 0x000000020e127819 */ /* 0x140fe20000010210 */
[----:B------:R1:W-:Y:S01]  /*1da0*/  STL [R1+0x70], R16 ;  /* 0x0000701001007387 */ /* 0x0003e20000100800 */
[----:B------:R-:W-:Y:S02]  /*1db0*/  @P3 IADD3 R4, P1, R19, c[0x0][0x360], RZ ;  /* 0x0000d80013043a10 */ /* 0x000fe40007f3e0ff */
[----:B------:R-:W-:Y:S01]  /*1dc0*/  @P4 LEA.HI.X R7, R14, c[0x0][0x374], R16, 0x2, P2 ;  /* 0x0000dd000e074a11 */ /* 0x000fe200010f1410 */
[----:B------:R1:W-:Y:S01]  /*1dd0*/  STL [R1+0x60], R19 ;  /* 0x0000601301007387 */ /* 0x0003e20000100800 */
[----:B------:R-:W-:-:S02]  /*1de0*/  @P3 IADD3.X R5, R18, c[0x0][0x364], RZ, P1, !PT ;  /* 0x0000d90012053a10 */ /* 0x000fc40000ffe4ff */
[----:B------:R-:W-:Y:S01]  /*1df0*/  IADD3 R2, P2, R19, c[0x0][0x348], RZ ;  /* 0x0000d20013027a10 */ /* 0x000fe20007f5e0ff */
[----:B------:R-:W2:Y:S03]  /*1e00*/  @P4 LDG.E R13, [R6.64] ;  /* 0x00000006060d4981 */ /* 0x000ea6000c1e1900 */
[----:B------:R-:W-:Y:S01]  /*1e10*/  IADD3.X R3, R18, c[0x0][0x34c], RZ, P2, !PT ;  /* 0x0000d30012037a10 */ /* 0x000fe200017fe4ff */
[----:B------:R-:W3:Y:S04]  /*1e20*/  @P3 LDG.E R0, [R4.64] ;  /* 0x0000000604003981 */ /* 0x000ee8000c1e1900 */
[----:B------:R1:W5:Y:S04]  /*1e30*/  @P0 LDG.E R11, [R2.64] ;  /* 0x00000006020b0981 */ /* 0x000368000c1e1900 */
[----:B------:R1:W-:Y:S01]  /*1e40*/  STL [R1+0x64], R18 ;  /* 0x0000641201007387 */ /* 0x0003e20000100800 */
[----:B------:R-:W-:Y:S03]  /*1e50*/  YIELD ;  /* 0x0000000000007946 */ /* 0x000fe60003800000 */
[----:B--2---:R1:W-:Y:S04]  /*1e60*/  STL [R1+0xc], R13 ;  /* 0x00000c0d01007387 */ /* 0x0043e80000100800 */
[----:B---3--:R1:W-:Y:S01]  /*1e70*/  @P3 STL [R1+0x38], R0 ;  /* 0x0000380001003387 */ /* 0x0083e20000100800 */
[----:B------:R-:W-:Y:S05]  /*1e80*/  @P3 BRA `(.L_x_1319) ;  /* 0x0000007000003947 */ /* 0x000fea0003800000 */
[----:B-1----:R-:W-:-:S05]  /*1e90*/  MOV R0, c[0x0][0x168] ;  /* 0x00005a0000007a02 */ /* 0x002fca0000000f00 */
[----:B------:R1:W-:Y:S01]  /*1ea0*/  STL [R1+0x38], R0 ;  /* 0x0000380001007387 */ /* 0x0003e20000100800 */
[----:B------:R-:W-:Y:S05]  /*1eb0*/  @!P0 BRA `(.L_x_1319) ;  /* 0x0000004000008947 */ /* 0x000fea0003800000 */
[----:B-1----:R1:W2:Y:S04]  /*1ec0*/  LDG.E R0, [R2.64] ;  /* 0x0000000602007981 */ /* 0x0022a8000c1e1900 */
[----:B-1----:R-:W2:Y:S02]  /*1ed0*/  LDG.E R2, [R2.64+0x4] ;  /* 0x0000040602027981 */ /* 0x002ea4000c1e1900 */
[----:B--2---:R-:W-:-:S05]  /*1ee0*/  IADD3 R0, -R0, R2, RZ ;  /* 0x0000000200007210 */ /* 0x004fca0007ffe1ff */
[----:B------:R1:W-:Y:S02]  /*1ef0*/  STL [R1+0x38], R0 ;  /* 0x0000380001007387 */ /* 0x0003e40000100800 */
.L_x_1319:
[----:B------:R-:W-:-:S04]  /*1f00*/  ISETP.NE.U32.AND P1, PT, RZ, c[0x0][0x368], PT ;  /* 0x0000da00ff007a0c */ /* 0x000fc80003f25070 */
[----:B------:R-:W-:-:S13]  /*1f10*/  ISETP.NE.AND.EX P1, PT, RZ, c[0x0][0x36c], PT, P1 ;  /* 0x0000db00ff007a0c */ /* 0x000fda0003f25310 */
[----:B------:R-:W-:Y:S05]  /*1f20*/  @!P1 BRA `(.L_x_1320) ;  /* 0x0000004000009947 */ /* 0x000fea0003800000 */
[----:B-1----:R-:W-:-:S04]  /*1f30*/  IADD3 R2, P1, R19, c[0x0][0x368], RZ ;  /* 0x0000da0013027a10 */ /* 0x002fc80007f3e0ff */
[----:B------:R-:W-:-:S05]  /*1f40*/  IADD3.X R3, R18, c[0x0][0x36c], RZ, P1, !PT ;  /* 0x0000db0012037a10 */ /* 0x000fca0000ffe4ff */
[----:B------:R1:W5:Y:S01]  /*1f50*/  LDG.E R0, [R2.64] ;  /* 0x0000000602007981 */ /* 0x000362000c1e1900 */
[----:B------:R-:W-:Y:S05]  /*1f60*/  BRA `(.L_x_1321) ;  /* 0x0000008000007947 */ /* 0x000fea0003800000 */
.L_x_1320:
[----:B------:R-:W-:Y:S01]  /*1f70*/  ISETP.NE.U32.AND P1, PT, RZ, c[0x0][0x350], PT ;  /* 0x0000d400ff007a0c */ /* 0x000fe20003f25070 */
[----:B-1----:R-:W-:-:S03]  /*1f80*/  IMAD.U32 R0, RZ, RZ, UR5 ;  /* 0x00000005ff007e24 */ /* 0x002fc6000f8e00ff */
[----:B------:R-:W-:-:S13]  /*1f90*/  ISETP.NE.AND.EX P1, PT, RZ, c[0x0][0x354], PT, P1 ;  /* 0x0000d500ff007a0c */ /* 0x000fda0003f25310 */
[----:B------:R-:W-:Y:S05]  /*1fa0*/  @!P1 BRA `(.L_x_1321) ;  /* 0x0000004000009947 */ /* 0x000fea0003800000 */
[----:B------:R-:W-:-:S05]  /*1fb0*/  IMAD.WIDE R2, R14, R8, c[0x0][0x350] ;  /* 0x0000d4000e027625 */ /* 0x000fca00078e0208 */
[----:B------:R-:W2:Y:S04]  /*1fc0*/  LDG.E R4, [R2.64] ;  /* 0x0000000602047981 */ /* 0x000ea8000c1e1900 */
[----:B------:R-:W2:Y:S02]  /*1fd0*/  LDG.E R0, [R2.64+0x4] ;  /* 0x0000040602007981 */ /* 0x000ea4000c1e1900 */
[----:B--2---:R-:W-:Y:S02]  /*1fe0*/  IADD3 R0, -R4, R0, RZ ;  /* 0x0000000004007210 */ /* 0x004fe40007ffe1ff */
.L_x_1321:
[----:B-1----:R-:W2:Y:S04]  /*1ff0*/  LDL R2, [R1+0x38] ;  /* 0x0000380001027983 */ /* 0x002ea80000100800 */
[----:B------:R-:W3:Y:S04]  /*2000*/  LDL.LU R3, [R1+0x4c] ;  /* 0x00004c0001037983 */ /* 0x000ee80000300800 */
[----:B------:R-:W4:Y:S01]  /*2010*/  LDL R17, [R1+0x50] ;  /* 0x0000500001117983 */ /* 0x000f220000100800 */
[----:B-----5:R-:W-:Y:S01]  /*2020*/  IMAD.IADD R62, R0, 0x1, -R13 ;  /* 0x00000001003e7824 */ /* 0x020fe200078e0a0d */
[----:B------:R-:W-:Y:S01]  /*2030*/  BSSY B0, `(.L_x_1322) ;  /* 0x000003f000007945 */ /* 0x000fe20003800000 */
[----:B------:R-:W-:-:S03]  /*2040*/  IMAD.MOV.U32 R4, RZ, RZ, RZ ;  /* 0x000000ffff047224 */ /* 0x000fc600078e00ff */
[C---:B------:R-:W-:Y:S01]  /*2050*/  IADD3 R5, R62.reuse, 0x6f, RZ ;  /* 0x0000006f3e057810 */ /* 0x040fe20007ffe0ff */
[----:B--2---:R-:W-:Y:S02]  /*2060*/  IMAD.MOV.U32 R15, RZ, RZ, R2 ;  /* 0x000000ffff0f7224 */ /* 0x004fe400078e0002 */
[----:B------:R-:W-:Y:S02]  /*2070*/  IMAD.MOV.U32 R2, RZ, RZ, c[0x0][0x2c4] ;  /* 0x0000b100ff027624 */ /* 0x000fe400078e00ff */
[----:B---3--:R-:W-:Y:S01]  /*2080*/  IMAD.SHL.U32 R12, R3, 0x80, RZ ;  /* 0x00000080030c7824 */ /* 0x008fe200078e00ff */
[----:B------:R-:W-:Y:S02]  /*2090*/  IADD3 R3, R62, 0x70, -R15 ;  /* 0x000000703e037810 */ /* 0x000fe40007ffe80f */
[----:B------:R-:W-:Y:S02]  /*20a0*/  ISETP.NE.AND P3, PT, R2, 0x1, PT ;  /* 0x000000010200780c */ /* 0x000fe40003f65270 */
[----:B------:R-:W-:Y:S01]  /*20b0*/  IADD3 R2, R12, 0x7f, RZ ;  /* 0x0000007f0c027810 */ /* 0x000fe20007ffe0ff */
[----:B------:R1:W-:Y:S04]  /*20c0*/  STL [R1+0x40], R12 ;  /* 0x0000400c01007387 */ /* 0x0003e80000100800 */
[----:B------:R1:W-:Y:S06]  /*20d0*/  STL [R1+0x3c], R62 ;  /* 0x00003c3e01007387 */ /* 0x0003ec0000100800 */
[----:B------:R-:W-:-:S05]  /*20e0*/  @P3 IMAD.HI.U32 R0, R2, c[0x0][0x2c8], RZ ;  /* 0x0000b20002003a27 */ /* 0x000fca00078e00ff */
[----:B------:R-:W-:Y:S01]  /*20f0*/  @P3 SHF.R.U32.HI R2, RZ, c[0x0][0x2cc], R0 ;  /* 0x0000b300ff023a19 */ /* 0x000fe20000011600 */
[----:B------:R-:W-:-:S04]  /*2100*/  IMAD.HI R0, R5, -0x6db6db6d, R4 ;  /* 0x9249249305007827 */ /* 0x000fc800078e0204 */
[----:B------:R-:W-:Y:S01]  /*2110*/  IMAD.IADD R3, R3, 0x1, R2 ;  /* 0x0000000103037824 */ /* 0x000fe200078e0202 */
[----:B------:R-:W-:Y:S01]  /*2120*/  SHF.R.U32.HI R4, RZ, 0x1f, R0 ;  /* 0x0000001fff047819 */ /* 0x000fe20000011600 */
[----:B------:R-:W-:-:S03]  /*2130*/  IMAD.MOV.U32 R2, RZ, RZ, RZ ;  /* 0x000000ffff027224 */ /* 0x000fc600078e00ff */
[----:B------:R-:W-:Y:S01]  /*2140*/  LEA.HI.SX32 R4, R0, R4, 0x1a ;  /* 0x0000000400047211 */ /* 0x000fe200078fd2ff */
[----:B------:R-:W-:Y:S01]  /*2150*/  IMAD.HI R2, R3, -0x6db6db6d, R2 ;  /* 0x9249249303027827 */ /* 0x000fe200078e0202 */
[----:B----4-:R-:W-:-:S04]  /*2160*/  LOP3.LUT R0, R17, 0xff000000, RZ, 0xc0, !PT ;  /* 0xff00000011007812 */ /* 0x010fc800078ec0ff */
[----:B------:R-:W-:Y:S02]  /*2170*/  SHF.R.U32.HI R3, RZ, 0x1f, R2 ;  /* 0x0000001fff037819 */ /* 0x000fe40000011602 */
[----:B------:R-:W-:Y:S02]  /*2180*/  SHF.R.U32.HI R0, RZ, 0x8, R0 ;  /* 0x00000008ff007819 */ /* 0x000fe40000011600 */
[----:B------:R-:W-:Y:S02]  /*2190*/  LEA.HI.SX32 R2, R2, R3, 0x1a ;  /* 0x0000000302027211 */ /* 0x000fe400078fd2ff */
[----:B------:R-:W-:Y:S02]  /*21a0*/  LOP3.LUT R3, R17, 0xff0000, RZ, 0xc0, !PT ;  /* 0x00ff000011037812 */ /* 0x000fe400078ec0ff */
[----:B------:R-:W-:Y:S01]  /*21b0*/  IMNMX R7, R4, R2, PT ;  /* 0x0000000204077217 */ /* 0x000fe20003800200 */
[----:B------:R-:W-:Y:S01]  /*21c0*/  IMAD.MOV.U32 R2, RZ, RZ, RZ ;  /* 0x000000ffff027224 */ /* 0x000fe200078e00ff */
[----:B------:R-:W-:-:S02]  /*21d0*/  LEA.HI R0, R3, R0, RZ, 0x10 ;  /* 0x0000000003007211 */ /* 0x000fc400078f80ff */
[----:B------:R-:W-:Y:S02]  /*21e0*/  ISETP.GE.AND P1, PT, R7, 0x1, PT ;  /* 0x000000010700780c */ /* 0x000fe40003f26270 */
[----:B------:R-:W-:Y:S02]  /*21f0*/  LOP3.LUT R20, R0, 0xff, RZ, 0xc0, !PT ;  /* 0x000000ff00147812 */ /* 0x000fe400078ec0ff */
[----:B------:R-:W-:-:S03]  /*2200*/  SHF.R.U32.HI R6, RZ, 0x10, R0 ;  /* 0x00000010ff067819 */ /* 0x000fc60000011600 */
[----:B------:R1:W-:Y:S04]  /*2210*/  STL [R1+0x6c], R20 ;  /* 0x00006c1401007387 */ /* 0x0003e80000100800 */
[----:B------:R1:W-:Y:S02]  /*2220*/  STL [R1+0x68], R6 ;  /* 0x0000680601007387 */ /* 0x0003e40000100800 */
[----:B------:R-:W-:Y:S05]  /*2230*/  @!P1 BRA `(.L_x_1323) ;  /* 0x000001e000009947 */ /* 0x000fea0003800000 */
[----:B------:R-:W-:-:S04]  /*2240*/  ISETP.NE.AND P1, PT, R6, RZ, PT ;  /* 0x000000ff0600720c */ /* 0x000fc80003f25270 */
[----:B------:R-:W-:-:S04]  /*2250*/  SEL R0, R6, c[0x0][0x338], P1 ;  /* 0x0000ce0006007a07 */ /* 0x000fc80000800000 */
[----:B------:R-:W-:Y:S02]  /*2260*/  IABS R3, R0 ;  /* 0x0000000000037213 */ /* 0x000fe40000000000 */
[----:B-1----:R-:W-:Y:S02]  /*2270*/  IADD3 R6, R0, -0x1, R7 ;  /* 0xffffffff00067810 */ /* 0x002fe40007ffe007 */
[----:B------:R-:W1:Y:S02]  /*2280*/  I2F.RP R2, R3 ;  /* 0x0000000300027306 */ /* 0x000e640000209400 */
[----:B------:R-:W-:-:S06]  /*2290*/  IABS R10, R6 ;  /* 0x00000006000a7213 */ /* 0x000fcc0000000000 */
        /* <DEDUP_REMOVED lines=24> */
.L_x_1323:
[----:B------:R-:W-:Y:S05]  /*2420*/  BSYNC B0 ;  /* 0x0000000000007941 */ /* 0x000fea0003800000 */
.L_x_1322:
[----:B------:R-:W-:Y:S01]  /*2430*/  IMAD R3, R20, R2, RZ ;  /* 0x0000000214037224 */ /* 0x000fe200078e02ff */
[----:B------:R-:W-:Y:S01]  /*2440*/  PRMT R0, RZ, 0x7610, R0 ;  /* 0x00007610ff007816 */ /* 0x000fe20000000000 */
[----:B------:R-:W-:Y:S01]  /*2450*/  CS2R R22, SRZ ;  /* 0x0000000000167805 */ /* 0x000fe2000001ff00 */
[----:B------:R-:W-:Y:S01]  /*2460*/  CS2R R26, SRZ ;  /* 0x00000000001a7805 */ /* 0x000fe2000001ff00 */
[----:B------:R-:W-:Y:S01]  /*2470*/  IMAD.IADD R2, R3, 0x1, R2 ;  /* 0x0000000103027824 */ /* 0x000fe200078e0202 */
[----:B------:R2:W-:Y:S01]  /*2480*/  STL [R1], R3 ;  /* 0x0000000301007387 */ /* 0x0005e20000100800 */
        /* <DEDUP_REMOVED lines=36> */
[----:B------:R-:W-:-:S04]  /*26d0*/  @P2 IADD3 R2, P1, R19, c[0x0][0x340], RZ ;  /* 0x0000d00013022a10 */ /* 0x000fc80007f3e0ff */
[----:B------:R-:W-:-:S05]  /*26e0*/  @P2 IADD3.X R3, R18, c[0x0][0x344], RZ, P1, !PT ;  /* 0x0000d10012032a10 */ /* 0x000fca0000ffe4ff */
[----:B------:R2:W5:Y:S01]  /*26f0*/  @P2 LDG.E R0, [R2.64] ;  /* 0x0000000602002981 */ /* 0x000562000c1e1900 */
[----:B------:R-:W-:Y:S01]  /*2700*/  IMAD.WIDE.U32 R4, R11, c[0x0][0x178], RZ ;  /* 0x00005e000b047a25 */ /* 0x000fe200078e00ff */
[----:B------:R-:W-:Y:S01]  /*2710*/  WARPSYNC 0xffffffff ;  /* 0xffffffff00007948 */ /* 0x000fe20003800000 */
[----:B------:R-:W-:Y:S02]  /*2720*/  LOP3.LUT R17, R17, 0xffff, RZ, 0xc0, !PT ;  /* 0x0000ffff11117812 */ /* 0x000fe400078ec0ff */
[----:B------:R-:W-:Y:S02]  /*2730*/  SEL R7, R14, RZ, !P0 ;  /* 0x000000ff0e077207 */ /* 0x000fe40004000000 */
[----:B------:R-:W-:Y:S02]  /*2740*/  SEL R8, R16, RZ, !P0 ;  /* 0x000000ff10087207 */ /* 0x000fe40004000000 */
[----:B------:R-:W-:Y:S02]  /*2750*/  IADD3 R146, R166, -0x1, RZ ;  /* 0xffffffffa6927810 */ /* 0x000fe40007ffe0ff */
[----:B--2---:R-:W-:-:S05]  /*2760*/  SHF.R.S32.HI R2, RZ, 0x1f, R11 ;  /* 0x0000001fff027819 */ /* 0x004fca000001140b */
[----:B------:R-:W-:-:S04]  /*2770*/  IMAD R2, R2, c[0x0][0x178], RZ ;  /* 0x00005e0002027a24 */ /* 0x000fc800078e02ff */
[----:B------:R-:W-:-:S04]  /*2780*/  IMAD R2, R11, c[0x0][0x17c], R2 ;  /* 0x00005f000b027a24 */ /* 0x000fc800078e0202 */
[----:B-1----:R-:W-:Y:S02]  /*2790*/  IMAD.IADD R6, R5, 0x1, R2 ;  /* 0x0000000105067824 */ /* 0x002fe400078e0202 */
[----:B------:R-:W-:-:S03]  /*27a0*/  @!P2 IMAD.MOV.U32 R0, RZ, RZ, R14 ;  /* 0x000000ffff00a224 */ /* 0x000fc600078e000e */
[----:B------:R-:W2:Y:S01]  /*27b0*/  LDL R20, [R1+0x4] ;  /* 0x0000040001147983 */ /* 0x000ea20000100800 */
[----:B------:R-:W-:Y:S01]  /*27c0*/  IMAD.MOV.U32 R145, RZ, RZ, 0x70 ;  /* 0x00000070ff917424 */ /* 0x000fe200078e00ff */
[----:B-----5:R-:W-:Y:S01]  /*27d0*/  SHF.R.S32.HI R3, RZ, 0x1f, R0 ;  /* 0x0000001fff037819 */ /* 0x020fe20000011400 */
[----:B------:R-:W-:Y:S02]  /*27e0*/  IMAD.MOV.U32 R2, RZ, RZ, c[0x0][0x2b8] ;  /* 0x0000ae00ff027624 */ /* 0x000fe400078e00ff */
[----:B------:R-:W-:Y:S02]  /*27f0*/  IMAD R145, R166, R145, -0x70 ;  /* 0xffffff90a6917424 */ /* 0x000fe400078e0291 */
[----:B------:R-:W-:Y:S01]  /*2800*/  IMAD.WIDE.U32 R10, R0, c[0x0][0x2b0], RZ ;  /* 0x0000ac00000a7a25 */ /* 0x000fe200078e00ff */
[----:B------:R-:W-:-:S03]  /*2810*/  ISETP.NE.AND P2, PT, R2, 0x1, PT ;  /* 0x000000010200780c */ /* 0x000fc60003f45270 */
[----:B------:R-:W-:Y:S01]  /*2820*/  IMAD.MOV.U32 R218, RZ, RZ, RZ ;  /* 0x000000ffffda7224 */ /* 0x000fe200078e00ff */
[----:B------:R1:W-:Y:S04]  /*2830*/  STL.64 [R1+0x20], R10 ;  /* 0x0000200a01007387 */ /* 0x0003e80000100a00 */
[----:B------:R-:W-:Y:S01]  /*2840*/  BAR.SYNC.DEFER_BLOCKING 0x0 ;  /* 0x0000000000007b1d */ /* 0x000fe20000010000 */
[----:B------:R-:W-:Y:S02]  /*2850*/  IMAD R15, R15, c[0x0][0x2c4], RZ ;  /* 0x0000b1000f0f7a24 */ /* 0x000fe400078e02ff */
[----:B--2---:R-:W-:-:S04]  /*2860*/  IMAD.IADD R2, R20, 0x1, R145 ;  /* 0x0000000114027824 */ /* 0x004fc800078e0291 */
[C---:B------:R-:W-:Y:S01]  /*2870*/  IMAD.IADD R14, R2.reuse, 0x1, R13 ;  /* 0x00000001020e7824 */ /* 0x040fe200078e020d */
        /* <DEDUP_REMOVED lines=8> */
[C---:B------:R-:W-:Y:S01]  /*2900*/  @!P1 IADD3 R0, P0, R13.reuse, R10, RZ ;  /* 0x0000000a0d009210 */ /* 0x040fe20007f1e0ff */
[----:B------:R2:W-:Y:S03]  /*2910*/  STL [R1+0x30], R5 ;  /* 0x0000300501007387 */ /* 0x0005e60000100800 */
[----:B------:R-:W-:Y:S02]  /*2920*/  @!P1 LEA.HI.X.SX32 R3, R13, R5, 0x1, P0 ;  /* 0x000000050d039211 */ /* 0x000fe400000f0eff */
[----:B------:R-:W-:-:S04]  /*2930*/  @!P1 LEA R2, P0, R0, c[0x0][0x2a0], 0x2 ;  /* 0x0000a80000029a11 */ /* 0x000fc800078010ff */
[----:B------:R-:W-:-:S05]  /*2940*/  @!P1 LEA.HI.X R3, R0, c[0x0][0x2a4], R3, 0x2, P0 ;  /* 0x0000a90000039a11 */ /* 0x000fca00000f1403 */
[----:B------:R3:W4:Y:S01]  /*2950*/  @!P1 LDG.E R218, [R2.64] ;  /* 0x0000000602da9981 */ /* 0x000722000c1e1900 */
[----:B------:R-:W-:Y:S01]  /*2960*/  SHF.R.S32.HI R21, RZ, 0x1f, R241 ;  /* 0x0000001fff157819 */ /* 0x000fe200000114f1 */
[----:B------:R-:W-:Y:S01]  /*2970*/  IMAD.WIDE.U32 R24, R17, c[0x0][0x1e8], RZ ;  /* 0x00007a0011187a25 */ /* 0x000fe200078e00ff */
[----:B------:R-:W-:Y:S01]  /*2980*/  SHF.R.S32.HI R19, RZ, 0x1f, R251 ;  /* 0x0000001fff137819 */ /* 0x000fe200000114fb */
[----:B-1----:R-:W1:Y:S01]  /*2990*/  S2R R10, SR_TID.X ;  /* 0x00000000000a7919 */ /* 0x002e620000002100 */
[----:B------:R-:W-:Y:S01]  /*29a0*/  ISETP.GE.AND P5, PT, R241, c[0x0][0x198], PT ;  /* 0x00006600f1007a0c */ /* 0x000fe20003fa6270 */
[----:B------:R-:W-:Y:S01]  /*29b0*/  IMAD R22, R17, c[0x0][0x1ec], R25 ;  /* 0x00007b0011167a24 */ /* 0x000fe200078e0219 */
[----:B------:R-:W-:Y:S01]  /*29c0*/  IADD3 R199, R192, 0x20, RZ ;  /* 0x00000020c0c77810 */ /* 0x000fe20007ffe0ff */
[----:B------:R-:W-:Y:S01]  /*29d0*/  IMAD R144, R146, -0x70, R62 ;  /* 0xffffff9092907824 */ /* 0x000fe200078e023e */
[----:B------:R-:W-:Y:S01]  /*29e0*/  STL.64 [R1+0x18], R24 ;  /* 0x0000181801007387 */ /* 0x000fe20000100a00 */
[----:B------:R-:W-:Y:S01]  /*29f0*/  SHF.L.U64.HI R220, R241, 0x1, R21 ;  /* 0x00000001f1dc7819 */ /* 0x000fe20000010215 */
[----:B--2---:R-:W-:Y:S01]  /*2a00*/  IMAD.IADD R5, R20, 0x1, R12 ;  /* 0x0000000114057824 */ /* 0x004fe200078e020c */
[----:B------:R-:W-:Y:S01]  /*2a10*/  SHF.L.U64.HI R221, R251, 0x1, R19 ;  /* 0x00000001fbdd7819 */ /* 0x000fe20000010213 */
[----:B------:R-:W-:Y:S01]  /*2a20*/  STL [R1+0x10], R22 ;  /* 0x0000101601007387 */ /* 0x000fe20000100800 */
[----:B------:R-:W-:Y:S01]  /*2a30*/  BSSY B0, `(.L_x_1325) ;  /* 0x00000f6000007945 */ /* 0x000fe20003800000 */
[----:B------:R-:W-:-:S02]  /*2a40*/  IMAD.MOV.U32 R0, RZ, RZ, R5 ;  /* 0x000000ffff007224 */ /* 0x000fc400078e0005 */
[----:B------:R-:W2:Y:S01]  /*2a50*/  S2R R23, SR_TID.X ;  /* 0x0000000000177919 */ /* 0x000ea20000002100 */
[----:B---3--:R-:W-:Y:S02]  /*2a60*/  IMAD.MOV.U32 R2, RZ, RZ, R4 ;  /* 0x000000ffff027224 */ /* 0x008fe400078e0004 */
[----:B------:R-:W-:Y:S01]  /*2a70*/  IMAD.MOV.U32 R3, RZ, RZ, R6 ;  /* 0x000000ffff037224 */ /* 0x000fe200078e0006 */
[----:B-1----:R-:W-:Y:S01]  /*2a80*/  SHF.R.S32.HI R18, RZ, 0x1f, R10 ;  /* 0x0000001fff127819 */ /* 0x002fe2000001140a */
[----:B------:R-:W-:-:S03]  /*2a90*/  @P3 IMAD.HI.U32 R4, R5, c[0x0][0x2c8], RZ ;  /* 0x0000b20005043a27 */ /* 0x000fc600078e00ff */
[----:B------:R-:W-:Y:S01]  /*2aa0*/  LEA.HI R18, R18, R10, RZ, 0x3 ;  /* 0x0000000a12127211 */ /* 0x000fe200078f18ff */
[C---:B------:R-:W-:Y:S01]  /*2ab0*/  IMAD.WIDE.U32 R2, R17.reuse, c[0x0][0x1b8], R2 ;  /* 0x00006e0011027a25 */ /* 0x040fe200078e0002 */
[----:B------:R-:W-:Y:S02]  /*2ac0*/  @P3 SHF.R.U32.HI R0, RZ, c[0x0][0x2cc], R4 ;  /* 0x0000b300ff003a19 */ /* 0x000fe40000011604 */
[----:B------:R-:W-:Y:S01]  /*2ad0*/  SHF.R.S32.HI R18, RZ, 0x3, R18 ;  /* 0x00000003ff127819 */ /* 0x000fe20000011412 */
[----:B------:R-:W-:Y:S02]  /*2ae0*/  IMAD R3, R17, c[0x0][0x1bc], R3 ;  /* 0x00006f0011037a24 */ /* 0x000fe400078e0203 */
[----:B------:R-:W-:Y:S02]  /*2af0*/  IMAD R6, R8, c[0x0][0x1c0], RZ ;  /* 0x0000700008067a24 */ /* 0x000fe400078e02ff */
[----:B------:R-:W-:-:S04]  /*2b00*/  IMAD.WIDE.U32 R2, R7, c[0x0][0x1c0], R2 ;  /* 0x0000700007027a25 */ /* 0x000fc800078e0002 */
[----:B------:R-:W-:Y:S01]  /*2b10*/  IMAD R6, R7, c[0x0][0x1c4], R6 ;  /* 0x0000710007067a24 */ /* 0x000fe200078e0206 */
[--C-:B------:R-:W-:Y:S01]  /*2b20*/  SHF.R.S32.HI R7, RZ, 0x1f, R0.reuse ;  /* 0x0000001fff077819 */ /* 0x100fe20000011400 */
[----:B------:R-:W-:Y:S02]  /*2b30*/  IMAD.MOV R4, RZ, RZ, -R0 ;  /* 0x000000ffff047224 */ /* 0x000fe400078e0a00 */
[----:B------:R-:W-:Y:S02]  /*2b40*/  IMAD.IADD R3, R3, 0x1, R6 ;  /* 0x0000000103037824 */ /* 0x000fe400078e0206 */
[----:B------:R-:W-:Y:S02]  /*2b50*/  IMAD R4, R4, c[0x0][0x2c4], R5 ;  /* 0x0000b10004047a24 */ /* 0x000fe400078e0205 */
[----:B------:R-:W-:Y:S02]  /*2b60*/  IMAD R5, R7, c[0x0][0x1b0], RZ ;  /* 0x00006c0007057a24 */ /* 0x000fe400078e02ff */
[----:B------:R-:W-:-:S04]  /*2b70*/  IMAD.WIDE.U32 R2, R0, c[0x0][0x1b0], R2 ;  /* 0x00006c0000027a25 */ /* 0x000fc800078e0002 */
[----:B------:R-:W-:Y:S01]  /*2b80*/  IMAD R6, R0, c[0x0][0x1b4], R5 ;  /* 0x00006d0000067a24 */ /* 0x000fe200078e0205 */
[----:B------:R-:W-:Y:S01]  /*2b90*/  SHF.R.S32.HI R5, RZ, 0x1f, R4 ;  /* 0x0000001fff057819 */ /* 0x000fe20000011404 */
[----:B------:R-:W-:Y:S02]  /*2ba0*/  IMAD.IADD R10, R18, 0x1, R12 ;  /* 0x00000001120a7824 */ /* 0x000fe400078e020c */
[----:B------:R-:W-:Y:S02]  /*2bb0*/  IMAD.IADD R3, R3, 0x1, R6 ;  /* 0x0000000103037824 */ /* 0x000fe400078e0206 */
[----:B------:R-:W-:Y:S01]  /*2bc0*/  IMAD R0, R5, c[0x0][0x1a8], RZ ;  /* 0x00006a0005007a24 */ /* 0x000fe200078e02ff */
[----:B------:R-:W-:Y:S01]  /*2bd0*/  ISETP.GE.AND P1, PT, R10, R15, PT ;  /* 0x0000000f0a00720c */ /* 0x000fe20003f26270 */
[----:B------:R-:W-:Y:S01]  /*2be0*/  IMAD.WIDE.U32 R2, R4, c[0x0][0x1a8], R2 ;  /* 0x00006a0004027a25 */ /* 0x000fe200078e0002 */
[----:B------:R-:W-:-:S03]  /*2bf0*/  IADD3 R7, R10, 0x20, RZ ;  /* 0x000000200a077810 */ /* 0x000fc60007ffe0ff */
[----:B------:R-:W-:Y:S01]  /*2c00*/  IMAD R0, R4, c[0x0][0x1ac], R0 ;  /* 0x00006b0004007a24 */ /* 0x000fe200078e0200 */
[----:B------:R-:W-:Y:S01]  /*2c10*/  LEA R8, P0, R2, c[0x0][0x160], 0x1 ;  /* 0x0000580002087a11 */ /* 0x000fe200078008ff */
[----:B------:R-:W-:Y:S02]  /*2c20*/  IMAD.MOV R6, RZ, RZ, -R13 ;  /* 0x000000ffff067224 */ /* 0x000fe400078e0a0d */
[----:B------:R-:W-:Y:S02]  /*2c30*/  IMAD.IADD R0, R3, 0x1, R0 ;  /* 0x0000000103007824 */ /* 0x000fe400078e0200 */
[----:B------:R-:W-:Y:S01]  /*2c40*/  SHFL.IDX PT, R11, R8, 0x1, 0x181f ;  /* 0x00381f00080b7f89 */ /* 0x000fe200000e0000 */
[----:B------:R-:W-:Y:S02]  /*2c50*/  IMAD R223, R6, c[0x0][0x2b8], R14 ;  /* 0x0000ae0006df7a24 */ /* 0x000fe400078e020e */
[----:B------:R-:W-:Y:S02]  /*2c60*/  LEA.HI.X R9, R2, c[0x0][0x164], R0, 0x1, P0 ;  /* 0x0000590002097a11 */ /* 0x000fe400000f0c00 */
[----:B------:R-:W1:Y:S01]  /*2c70*/  SHFL.IDX PT, R0, R8, RZ, 0x181f ;  /* 0x00181fff08007589 */ /* 0x000e6200000e0000 */
[----:B------:R-:W-:-:S03]  /*2c80*/  SHF.R.S32.HI R14, RZ, 0x1f, R223 ;  /* 0x0000001fff0e7819 */ /* 0x000fc600000114df */
[----:B------:R-:W3:Y:S04]  /*2c90*/  SHFL.IDX PT, R3, R9, RZ, 0x181f ;  /* 0x00181fff09037589 */ /* 0x000ee800000e0000 */
[----:B------:R-:W2:Y:S04]  /*2ca0*/  SHFL.IDX PT, R12, R9, 0x1, 0x181f ;  /* 0x00381f00090c7f89 */ /* 0x000ea800000e0000 */
[----:B------:R-:W-:Y:S04]  /*2cb0*/  SHFL.IDX PT, R13, R9, 0x2, 0x181f ;  /* 0x00581f00090d7f89 */ /* 0x000fe800000e0000 */
[----:B------:R-:W-:Y:S01]  /*2cc0*/  SHFL.IDX PT, R9, R9, 0x3, 0x181f ;  /* 0x00781f0009097f89 */ /* 0x000fe200000e0000 */
[----:B-1----:R-:W-:-:S02]  /*2cd0*/  @!P1 LEA R4, P4, R241, R0, 0x1 ;  /* 0x00000000f1049211 */ /* 0x002fc400078808ff */
[----:B------:R-:W-:Y:S02]  /*2ce0*/  @!P1 LEA R2, P0, R251, R0, 0x1 ;  /* 0x00000000fb029211 */ /* 0x000fe400078008ff */
[-C--:B---3--:R-:W-:Y:S01]  /*2cf0*/  @!P1 LEA.HI.X R5, R241, R3.reuse, R21, 0x1, P4 ;  /* 0x00000003f1059211 */ /* 0x088fe200020f0c15 */
[----:B------:R-:W1:Y:S01]  /*2d00*/  SHFL.IDX PT, R0, R8, 0x2, 0x181f ;  /* 0x00581f0008007f89 */ /* 0x000e6200000e0000 */
[C---:B------:R-:W-:Y:S02]  /*2d10*/  ISETP.GE.AND P4, PT, R251.reuse, c[0x0][0x198], PT ;  /* 0x00006600fb007a0c */ /* 0x040fe40003f86270 */
[----:B------:R-:W-:Y:S01]  /*2d20*/  @!P1 LEA.HI.X R3, R251, R3, R19, 0x1, P0 ;  /* 0x00000003fb039211 */ /* 0x000fe200000f0c13 */
[----:B------:R3:W-:Y:S01]  /*2d30*/  @!P1 LDGSTS.E.BYPASS.LTC128B.128 [R219+0x100], [R4.64], !P5 ;  /* 0x0010000004db9fae */ /* 0x0007e2000e901d46 */
[----:B------:R-:W-:-:S09]  /*2d40*/  ISETP.GE.AND P0, PT, R7, R15, PT ;  /* 0x0000000f0700720c */ /* 0x000fd20003f06270 */
[----:B------:R1:W-:Y:S04]  /*2d50*/  @!P1 LDGSTS.E.BYPASS.LTC128B.128 [R219+0x4100], [R2.64], !P4 ;  /* 0x0410000002db9fae */ /* 0x0003e8000e101d46 */
[----:B------:R-:W-:-:S04]  /*2d60*/  @!P0 LEA R6, P1, R241, R11, 0x1 ;  /* 0x0000000bf1068211 */ /* 0x000fc800078208ff */
[----:B--2---:R-:W-:-:S05]  /*2d70*/  @!P0 LEA.HI.X R7, R241, R12, R21, 0x1, P1 ;  /* 0x0000000cf1078211 */ /* 0x004fca00008f0c15 */
[----:B------:R2:W-:Y:S01]  /*2d80*/  @!P0 LDGSTS.E.BYPASS.LTC128B.128 [R219+0x1100], [R6.64], !P5 ;  /* 0x0110000006db8fae */ /* 0x0005e2000e901d46 */
[----:B---3--:R-:W-:-:S04]  /*2d90*/  IMAD R4, R14, c[0x0][0x1e0], RZ ;  /* 0x000078000e047a24 */ /* 0x008fc800078e02ff */
[----:B------:R-:W-:Y:S01]  /*2da0*/  IMAD R5, R223, c[0x0][0x1e4], R4 ;  /* 0x00007900df057a24 */ /* 0x000fe200078e0204 */
[----:B------:R-:W-:Y:S02]  /*2db0*/  @!P0 LEA R4, P1, R251, R11, 0x1 ;  /* 0x0000000bfb048211 */ /* 0x000fe400078208ff */
[C---:B------:R-:W-:Y:S02]  /*2dc0*/  IADD3 R11, R10.reuse, 0x40, RZ ;  /* 0x000000400a0b7810 */ /* 0x040fe40007ffe0ff */
[----:B------:R-:W-:Y:S01]  /*2dd0*/  IADD3 R10, R10, 0x60, RZ ;  /* 0x000000600a0a7810 */ /* 0x000fe20007ffe0ff */
[----:B-1----:R-:W-:Y:S01]  /*2de0*/  IMAD.WIDE.U32 R2, R223, c[0x0][0x1e0], RZ ;  /* 0x00007800df027a25 */ /* 0x002fe200078e00ff */
[----:B------:R-:W-:-:S03]  /*2df0*/  ISETP.GE.AND P6, PT, R11, R15, PT ;  /* 0x0000000f0b00720c */ /* 0x000fc60003fc6270 */
[----:B------:R-:W-:Y:S01]  /*2e00*/  IMAD.IADD R3, R3, 0x1, R5 ;  /* 0x0000000103037824 */ /* 0x000fe200078e0205 */
[C---:B------:R-:W-:Y:S02]  /*2e10*/  @!P0 LEA.HI.X R5, R251.reuse, R12, R19, 0x1, P1 ;  /* 0x0000000cfb058211 */ /* 0x040fe400008f0c13 */
[----:B------:R1:W3:Y:S04]  /*2e20*/  SHFL.IDX PT, R12, R8, 0x3, 0x181f ;  /* 0x00781f00080c7f89 */ /* 0x0002e800000e0000 */
[----:B------:R1:W-:Y:S03]  /*2e30*/  @!P0 LDGSTS.E.BYPASS.LTC128B.128 [R219+0x5100], [R4.64], !P4 ;  /* 0x0510000004db8fae */ /* 0x0003e6000e101d46 */
[----:B--2---:R-:W-:-:S04]  /*2e40*/  @!P6 LEA R6, P1, R251, R0, 0x1 ;  /* 0x00000000fb06e211 */ /* 0x004fc800078208ff */
[----:B------:R-:W-:Y:S02]  /*2e50*/  @!P6 LEA.HI.X R7, R251, R13, R19, 0x1, P1 ;  /* 0x0000000dfb07e211 */ /* 0x000fe400008f0c13 */
[----:B------:R-:W-:Y:S02]  /*2e60*/  ISETP.GE.AND P1, PT, R10, R15, PT ;  /* 0x0000000f0a00720c */ /* 0x000fe40003f26270 */
[----:B-1----:R-:W-:Y:S02]  /*2e70*/  @!P6 LEA R4, P0, R241, R0, 0x1 ;  /* 0x00000000f104e211 */ /* 0x002fe400078008ff */
[----:B----4-:R-:W-:Y:S01]  /*2e80*/  SHF.R.S32.HI R16, RZ, 0x1f, R218 ;  /* 0x0000001fff107819 */ /* 0x010fe200000114da */
[----:B------:R-:W-:-:S04]  /*2e90*/  IMAD.WIDE.U32 R2, R218, c[0x0][0x1f0], R2 ;  /* 0x00007c00da027a25 */ /* 0x000fc800078e0002 */
[----:B------:R-:W-:-:S04]  /*2ea0*/  IMAD R5, R16, c[0x0][0x1f0], RZ ;  /* 0x00007c0010057a24 */ /* 0x000fc800078e02ff */
[----:B------:R-:W-:Y:S01]  /*2eb0*/  IMAD R0, R218, c[0x0][0x1f4], R5 ;  /* 0x00007d00da007a24 */ /* 0x000fe200078e0205 */
[----:B------:R-:W-:Y:S02]  /*2ec0*/  @!P6 LEA.HI.X R5, R241, R13, R21, 0x1, P0 ;  /* 0x0000000df105e211 */ /* 0x000fe400000f0c15 */
[----:B------:R-:W-:Y:S01]  /*2ed0*/  IADD3 R2, P0, R2, R24, RZ ;  /* 0x0000001802027210 */ /* 0x000fe20007f1e0ff */
[C---:B------:R-:W-:Y:S02]  /*2ee0*/  IMAD.WIDE.U32 R24, R17.reuse, c[0x0][0x210], RZ ;  /* 0x0000840011187a25 */ /* 0x040fe400078e00ff */
[----:B------:R3:W-:Y:S01]  /*2ef0*/  @!P6 LDGSTS.E.BYPASS.LTC128B.128 [R219+0x2100], [R4.64], !P5 ;  /* 0x0210000004dbefae */ /* 0x0007e2000e901d46 */
[----:B------:R-:W-:Y:S01]  /*2f00*/  IADD3.X R3, R22, R3, R0, P0, !PT ;  /* 0x0000000316037210 */ /* 0x000fe200007fe400 */
[----:B------:R-:W-:Y:S01]  /*2f10*/  IMAD R22, R17, c[0x0][0x214], R25 ;  /* 0x0000850011167a24 */ /* 0x000fe200078e0219 */
[C---:B------:R-:W-:Y:S01]  /*2f20*/  LEA R0, P0, R2.reuse, c[0x0][0x1c8], 0x1 ;  /* 0x0000720002007a11 */ /* 0x040fe200078008ff */
[----:B------:R1:W-:Y:S03]  /*2f30*/  @!P6 LDGSTS.E.BYPASS.LTC128B.128 [R219+0x6100], [R6.64], !P4 ;  /* 0x0610000006dbefae */ /* 0x0003e6000e101d46 */
[----:B------:R-:W-:Y:S01]  /*2f40*/  LEA.HI.X R15, R2, c[0x0][0x1cc], R3, 0x1, P0 ;  /* 0x00007300020f7a11 */ /* 0x000fe200000f0c03 */
[----:B------:R-:W2:Y:S01]  /*2f50*/  SHFL.IDX PT, R10, R0, RZ, 0x181f ;  /* 0x00181fff000a7589 */ /* 0x000ea200000e0000 */
[----:B------:R-:W-:-:S03]  /*2f60*/  IMNMX R2, R144, 0x70, PT ;  /* 0x0000007090027817 */ /* 0x000fc60003800200 */
[----:B------:R-:W4:Y:S02]  /*2f70*/  SHFL.IDX PT, R11, R15, RZ, 0x181f ;  /* 0x00181fff0f0b7589 */ /* 0x000f2400000e0000 */
[----:B------:R-:W-:Y:S02]  /*2f80*/  IMAD.IADD R8, R2, 0x1, -R18 ;  /* 0x0000000102087824 */ /* 0x000fe400078e0a12 */
[----:B------:R-:W-:Y:S03]  /*2f90*/  SHFL.IDX PT, R13, R15, 0x2, 0x181f ;  /* 0x00581f000f0d7f89 */ /* 0x000fe600000e0000 */
[----:B------:R-:W-:Y:S01]  /*2fa0*/  ISETP.GE.AND P6, PT, R8, 0x1, PT ;  /* 0x000000010800780c */ /* 0x000fe20003fc6270 */
[----:B------:R-:W-:Y:S04]  /*2fb0*/  STL.64 [R1+0x28], R24 ;  /* 0x0000281801007387 */ /* 0x000fe80000100a00 */
[----:B------:R-:W-:Y:S01]  /*2fc0*/  STL [R1+0x34], R22 ;  /* 0x0000341601007387 */ /* 0x000fe20000100800 */
[----:B---3--:R-:W-:-:S04]  /*2fd0*/  @!P1 LEA R4, P0, R241, R12, 0x1 ;  /* 0x0000000cf1049211 */ /* 0x008fc800078008ff */
[-C--:B------:R-:W-:Y:S02]  /*2fe0*/  @!P1 LEA.HI.X R5, R241, R9.reuse, R21, 0x1, P0 ;  /* 0x00000009f1059211 */ /* 0x080fe400000f0c15 */
[C---:B------:R-:W-:Y:S02]  /*2ff0*/  @!P1 LEA R2, P0, R251.reuse, R12, 0x1 ;  /* 0x0000000cfb029211 */ /* 0x040fe400078008ff */
[----:B------:R-:W-:Y:S02]  /*3000*/  SHFL.IDX PT, R12, R15, 0x1, 0x181f ;  /* 0x00381f000f0c7f89 */ /* 0x000fe400000e0000 */
[----:B------:R-:W-:Y:S02]  /*3010*/  @!P1 LEA.HI.X R3, R251, R9, R19, 0x1, P0 ;  /* 0x00000009fb039211 */ /* 0x000fe400000f0c13 */
[----:B------:R-:W1:Y:S04]  /*3020*/  SHFL.IDX PT, R9, R0, 0x1, 0x181f ;  /* 0x00381f0000097f89 */ /* 0x000e6800000e0000 */
[----:B------:R2:W-:Y:S01]  /*3030*/  @!P1 LDGSTS.E.BYPASS.LTC128B.128 [R219+0x3100], [R4.64], !P5 ;  /* 0x0310000004db9fae */ /* 0x0005e2000e901d46 */
[----:B------:R-:W-:-:S03]  /*3040*/  @P6 ISETP.GE.AND P5, PT, R241, c[0x0][0x1d4], PT ;  /* 0x00007500f1006a0c */ /* 0x000fc60003fa6270 */
[----:B------:R3:W-:Y:S01]  /*3050*/  @!P1 LDGSTS.E.BYPASS.LTC128B.128 [R219+0x7100], [R2.64], !P4 ;  /* 0x0710000002db9fae */ /* 0x0007e2000e101d46 */
[----:B------:R-:W-:Y:S02]  /*3060*/  @P6 ISETP.GE.AND P1, PT, R251, c[0x0][0x1d4], PT ;  /* 0x00007500fb006a0c */ /* 0x000fe40003f26270 */
[----:B------:R-:W-:Y:S01]  /*3070*/  ISETP.GE.AND P4, PT, R8, 0x21, PT ;  /* 0x000000210800780c */ /* 0x000fe20003f86270 */
[----:B------:R-:W0:Y:S01]  /*3080*/  LDGDEPBAR ;  /* 0x00000000000079af */ /* 0x000e220000000000 */
[----:B--2---:R-:W-:-:S04]  /*3090*/  @P6 LEA R4, P0, R241, R10, 0x1 ;  /* 0x0000000af1046211 */ /* 0x004fc800078008ff */
[-C--:B----4-:R-:W-:Y:S02]  /*30a0*/  @P6 LEA.HI.X R5, R241, R11.reuse, R21, 0x1, P0 ;  /* 0x0000000bf1056211 */ /* 0x090fe400000f0c15 */
[C---:B---3--:R-:W-:Y:S02]  /*30b0*/  @P6 LEA R2, P0, R251.reuse, R10, 0x1 ;  /* 0x0000000afb026211 */ /* 0x048fe400078008ff */
[----:B------:R-:W2:Y:S02]  /*30c0*/  SHFL.IDX PT, R10, R0, 0x2, 0x181f ;  /* 0x00581f00000a7f89 */ /* 0x000ea400000e0000 */
[----:B------:R-:W-:Y:S02]  /*30d0*/  @P6 LEA.HI.X R3, R251, R11, R19, 0x1, P0 ;  /* 0x0000000bfb036211 */ /* 0x000fe400000f0c13 */
[----:B------:R3:W-:Y:S01]  /*30e0*/  @P6 LDGSTS.E.BYPASS.LTC128B.128 [R219+0x8100], [R4.64], !P5 ;  /* 0x0810000004db6fae */ /* 0x0007e2000e901d46 */
[C---:B------:R-:W-:Y:S02]  /*30f0*/  @P4 ISETP.GE.AND P0, PT, R241.reuse, c[0x0][0x1d4], PT ;  /* 0x00007500f1004a0c */ /* 0x040fe40003f06270 */
[----:B-1----:R-:W-:Y:S01]  /*3100*/  @P4 LEA R6, P5, R241, R9, 0x1 ;  /* 0x00000009f1064211 */ /* 0x002fe200078a08ff */
[----:B------:R1:W-:Y:S01]  /*3110*/  @P6 LDGSTS.E.BYPASS.LTC128B.128 [R219+0xb900], [R2.64], !P1 ;  /* 0x0b90000002db6fae */ /* 0x0003e2000c901d46 */
[----:B------:R-:W-:-:S02]  /*3120*/  ISETP.GE.AND P6, PT, R8, 0x41, PT ;  /* 0x000000410800780c */ /* 0x000fc40003fc6270 */
[----:B------:R-:W-:Y:S01]  /*3130*/  @P4 ISETP.GE.AND P1, PT, R251, c[0x0][0x1d4], PT ;  /* 0x00007500fb004a0c */ /* 0x000fe20003f26270 */
[----:B------:R4:W1:Y:S01]  /*3140*/  SHFL.IDX PT, R11, R0, 0x3, 0x181f ;  /* 0x00781f00000b7f89 */ /* 0x00086200000e0000 */
[----:B------:R-:W-:-:S05]  /*3150*/  @P4 LEA.HI.X R7, R241, R12, R21, 0x1, P5 ;  /* 0x0000000cf1074211 */ /* 0x000fca00028f0c15 */
[----:B------:R2:W-:Y:S04]  /*3160*/  @P4 LDGSTS.E.BYPASS.LTC128B.128 [R219+0x9100], [R6.64], !P0 ;  /* 0x0910000006db4fae */ /* 0x0005e8000c101d46 */
[C---:B------:R-:W-:Y:S01]  /*3170*/  @P6 ISETP.GE.AND P0, PT, R241.reuse, c[0x0][0x1d4], PT ;  /* 0x00007500f1006a0c */ /* 0x040fe20003f06270 */
[----:B---3--:R-:W-:Y:S02]  /*3180*/  IMAD R4, R14, c[0x0][0x208], RZ ;  /* 0x000082000e047a24 */ /* 0x008fe400078e02ff */
[----:B------:R-:W-:Y:S02]  /*3190*/  IMAD.SHL.U32 R14, R241, 0x2, RZ ;  /* 0x00000002f10e7824 */ /* 0x000fe400078e00ff */
[----:B------:R-:W-:Y:S01]  /*31a0*/  IMAD R5, R223, c[0x0][0x20c], R4 ;  /* 0x00008300df057a24 */ /* 0x000fe200078e0204 */
[----:B------:R-:W-:Y:S01]  /*31b0*/  @P4 LEA R4, P5, R251, R9, 0x1 ;  /* 0x00000009fb044211 */ /* 0x000fe200078a08ff */
[----:B-1----:R-:W-:Y:S01]  /*31c0*/  IMAD.WIDE.U32 R2, R223, c[0x0][0x208], RZ ;  /* 0x00008200df027a25 */ /* 0x002fe200078e00ff */
[----:B------:R-:W1:Y:S03]  /*31d0*/  SHFL.IDX PT, R9, R15, 0x3, 0x181f ;  /* 0x00781f000f097f89 */ /* 0x000e6600000e0000 */
[----:B------:R-:W-:Y:S01]  /*31e0*/  IMAD.IADD R3, R3, 0x1, R5 ;  /* 0x0000000103037824 */ /* 0x000fe200078e0205 */
[----:B------:R-:W-:Y:S01]  /*31f0*/  @P4 LEA.HI.X R5, R251, R12, R19, 0x1, P5 ;  /* 0x0000000cfb054211 */ /* 0x000fe200028f0c13 */
[----:B----4-:R-:W-:Y:S01]  /*3200*/  IMAD R0, R16, c[0x0][0x218], RZ ;  /* 0x0000860010007a24 */ /* 0x010fe200078e02ff */
[----:B------:R-:W-:Y:S01]  /*3210*/  ISETP.GE.AND P5, PT, R8, 0x61, PT ;  /* 0x000000610800780c */ /* 0x000fe20003fa6270 */
[----:B------:R-:W-:-:S02]  /*3220*/  IMAD.WIDE.U32 R2, R218, c[0x0][0x218], R2 ;  /* 0x00008600da027a25 */ /* 0x000fc400078e0002 */
[----:B------:R3:W-:Y:S01]  /*3230*/  @P4 LDGSTS.E.BYPASS.LTC128B.128 [R219+0xc900], [R4.64], !P1 ;  /* 0x0c90000004db4fae */ /* 0x0007e2000c901d46 */
[-C--:B--2---:R-:W-:Y:S01]  /*3240*/  @P6 LEA R6, P4, R251, R10.reuse, 0x1 ;  /* 0x0000000afb066211 */ /* 0x084fe200078808ff */
[----:B------:R-:W-:Y:S01]  /*3250*/  IMAD R7, R218, c[0x0][0x21c], R0 ;  /* 0x00008700da077a24 */ /* 0x000fe200078e0200 */
[----:B---3--:R-:W-:-:S04]  /*3260*/  @P6 LEA R4, P1, R241, R10, 0x1 ;  /* 0x0000000af1046211 */ /* 0x008fc800078208ff */
[----:B------:R-:W-:Y:S02]  /*3270*/  @P6 LEA.HI.X R5, R241, R13, R21, 0x1, P1 ;  /* 0x0000000df1056211 */ /* 0x000fe400008f0c15 */
[----:B------:R-:W-:-:S03]  /*3280*/  IADD3 R0, P1, R2, R24, RZ ;  /* 0x0000001802007210 */ /* 0x000fc60007f3e0ff */
[----:B------:R2:W-:Y:S01]  /*3290*/  @P6 LDGSTS.E.BYPASS.LTC128B.128 [R219+0xa100], [R4.64], !P0 ;  /* 0x0a10000004db6fae */ /* 0x0005e2000c101d46 */
[----:B------:R-:W-:Y:S02]  /*32a0*/  IADD3.X R3, R22, R3, R7, P1, !PT ;  /* 0x0000000316037210 */ /* 0x000fe40000ffe407 */
[C---:B------:R-:W-:Y:S01]  /*32b0*/  @P6 LEA.HI.X R7, R251.reuse, R13, R19, 0x1, P4 ;  /* 0x0000000dfb076211 */ /* 0x040fe200020f0c13 */
[C---:B------:R-:W-:Y:S01]  /*32c0*/  IMAD.SHL.U32 R13, R251.reuse, 0x2, RZ ;  /* 0x00000002fb0d7824 */ /* 0x040fe200078e00ff */
[C---:B------:R-:W-:Y:S02]  /*32d0*/  LEA R12, P4, R0.reuse, c[0x0][0x1f8], 0x1 ;  /* 0x00007e00000c7a11 */ /* 0x040fe400078808ff */
[----:B------:R-:W-:Y:S02]  /*32e0*/  @P6 ISETP.GE.AND P1, PT, R251, c[0x0][0x1d4], PT ;  /* 0x00007500fb006a0c */ /* 0x000fe40003f26270 */
[----:B------:R-:W-:Y:S01]  /*32f0*/  LEA.HI.X R10, R0, c[0x0][0x1fc], R3, 0x1, P4 ;  /* 0x00007f00000a7a11 */ /* 0x000fe200020f0c03 */
[----:B------:R-:W3:Y:S01]  /*3300*/  SHFL.IDX PT, R8, R12, RZ, 0x181f ;  /* 0x00181fff0c087589 */ /* 0x000ee200000e0000 */
[----:B------:R-:W-:Y:S01]  /*3310*/  @P5 ISETP.GE.AND P4, PT, R241, c[0x0][0x1d4], PT ;  /* 0x00007500f1005a0c */ /* 0x000fe20003f86270 */
[----:B------:R-:W-:Y:S01]  /*3320*/  IMAD.IADD R0, R144, 0x1, -R18 ;  /* 0x0000000190007824 */ /* 0x000fe200078e0a12 */
[----:B------:R-:W-:-:S04]  /*3330*/  SHF.R.S32.HI R22, RZ, 0x1f, R23 ;  /* 0x0000001fff167819 */ /* 0x000fc80000011417 */
[----:B------:R-:W-:-:S03]  /*3340*/  LEA.HI R22, R22, R23, RZ, 0x3 ;  /* 0x0000001716167211 */ /* 0x000fc600078f18ff */
[----:B------:R4:W-:Y:S01]  /*3350*/  @P6 LDGSTS.E.BYPASS.LTC128B.128 [R219+0xd900], [R6.64], !P1 ;  /* 0x0d90000006db6fae */ /* 0x0009e2000c901d46 */
[----:B------:R-:W-:-:S05]  /*3360*/  LOP3.LUT R22, R22, 0xfffffff8, RZ, 0xc0, !PT ;  /* 0xfffffff816167812 */ /* 0x000fca00078ec0ff */
[----:B------:R-:W-:Y:S01]  /*3370*/  IMAD.IADD R22, R23, 0x1, -R22 ;  /* 0x0000000117167824 */ /* 0x000fe200078e0a16 */
[----:B--2---:R-:W-:-:S04]  /*3380*/  @P5 LEA R4, P0, R241, R11, 0x1 ;  /* 0x0000000bf1045211 */ /* 0x004fc800078008ff */
[----:B-1----:R-:W-:Y:S02]  /*3390*/  @P5 LEA.HI.X R5, R241, R9, R21, 0x1, P0 ;  /* 0x00000009f1055211 */ /* 0x002fe400000f0c15 */
[C---:B------:R-:W-:Y:S02]  /*33a0*/  @P5 LEA R2, P0, R251.reuse, R11, 0x1 ;  /* 0x0000000bfb025211 */ /* 0x040fe400078008ff */
[----:B------:R-:W-:Y:S01]  /*33b0*/  LOP3.LUT P1, RZ, R22, 0x2, RZ, 0xc0, !PT ;  /* 0x0000000216ff7812 */ /* 0x000fe2000782c0ff */
[----:B------:R1:W-:Y:S01]  /*33c0*/  @P5 LDGSTS.E.BYPASS.LTC128B.128 [R219+0xb100], [R4.64], !P4 ;  /* 0x0b10000004db5fae */ /* 0x0003e2000e101d46 */
[C---:B------:R-:W-:Y:S02]  /*33d0*/  @P5 LEA.HI.X R3, R251.reuse, R9, R19, 0x1, P0 ;  /* 0x00000009fb035211 */ /* 0x040fe400000f0c13 */
[----:B------:R-:W-:Y:S01]  /*33e0*/  @P5 ISETP.GE.AND P0, PT, R251, c[0x0][0x1d4], PT ;  /* 0x00007500fb005a0c */ /* 0x000fe20003f06270 */
[----:B------:R-:W2:Y:S01]  /*33f0*/  SHFL.IDX PT, R9, R10, RZ, 0x181f ;  /* 0x00181fff0a097589 */ /* 0x000ea200000e0000 */
[----:B------:R-:W-:-:S03]  /*3400*/  ISETP.GE.AND P4, PT, R241, c[0x0][0x1d4], PT ;  /* 0x00007500f1007a0c */ /* 0x000fc60003f86270 */
[----:B------:R-:W-:Y:S01]  /*3410*/  SHFL.IDX PT, R11, R10, 0x2, 0x181f ;  /* 0x00581f000a0b7f89 */ /* 0x000fe200000e0000 */
[----:B------:R-:W-:-:S03]  /*3420*/  ISETP.LT.OR P6, PT, R0, 0x1, P4 ;  /* 0x000000010000780c */ /* 0x000fc600027c1670 */
[----:B----4-:R-:W4:Y:S01]  /*3430*/  SHFL.IDX PT, R6, R12, 0x1, 0x181f ;  /* 0x00381f000c067f89 */ /* 0x010f2200000e0000 */
[----:B------:R-:W-:-:S03]  /*3440*/  @P1 IADD3 R199, R192, -0x20, RZ ;  /* 0xffffffe0c0c71810 */ /* 0x000fc60007ffe0ff */
[----:B------:R3:W-:Y:S01]  /*3450*/  @P5 LDGSTS.E.BYPASS.LTC128B.128 [R219+0xe900], [R2.64], !P0 ;  /* 0x0e90000002db5fae */ /* 0x0007e2000c101d46 */
[----:B------:R-:W-:Y:S02]  /*3460*/  ISETP.GE.AND P0, PT, R251, c[0x0][0x1d4], PT ;  /* 0x00007500fb007a0c */ /* 0x000fe40003f06270 */
[C---:B------:R-:W-:Y:S01]  /*3470*/  IADD3 R213, R199.reuse, 0x3000, RZ ;  /* 0x00003000c7d57810 */ /* 0x040fe20007ffe0ff */
[----:B------:R-:W0:Y:S01]  /*3480*/  LDGDEPBAR ;  /* 0x00000000000079af */ /* 0x000e220000000000 */
[----:B------:R-:W-:Y:S02]  /*3490*/  ISETP.LT.OR P5, PT, R0, 0x1, P0 ;  /* 0x000000010000780c */ /* 0x000fe400007a1670 */
[C---:B------:R-:W-:Y:S01]  /*34a0*/  IADD3 R212, R199.reuse, 0x2800, RZ ;  /* 0x00002800c7d47810 */ /* 0x040fe20007ffe0ff */
[----:B------:R-:W1:Y:S01]  /*34b0*/  SHFL.IDX PT, R7, R10, 0x1, 0x181f ;  /* 0x00381f000a077f89 */ /* 0x000e6200000e0000 */
[C---:B------:R-:W-:Y:S02]  /*34c0*/  IADD3 R211, R199.reuse, 0x2000, RZ ;  /* 0x00002000c7d37810 */ /* 0x040fe40007ffe0ff */
[----:B------:R-:W-:-:S02]  /*34d0*/  IADD3 R210, R199, 0x1800, RZ ;  /* 0x00001800c7d27810 */ /* 0x000fc40007ffe0ff */
[C---:B------:R-:W-:Y:S02]  /*34e0*/  IADD3 R209, R199.reuse, 0x1000, RZ ;  /* 0x00001000c7d17810 */ /* 0x040fe40007ffe0ff */
[----:B------:R-:W-:Y:S02]  /*34f0*/  IADD3 R208, R199, 0x800, RZ ;  /* 0x00000800c7d07810 */ /* 0x000fe40007ffe0ff */
[----:B---3--:R-:W-:Y:S01]  /*3500*/  IADD3 R2, P1, R8, R14, RZ ;  /* 0x0000000e08027210 */ /* 0x008fe20007f3e0ff */
[----:B------:R-:W-:-:S04]  /*3510*/  DEPBAR.LE SB0, 0x1 ;  /* 0x000080400000791a */ /* 0x000fc80000000000 */
[----:B------:R-:W-:Y:S01]  /*3520*/  BAR.SYNC.DEFER_BLOCKING 0x0 ;  /* 0x0000000000007b1d */ /* 0x000fe20000010000 */
[----:B--2---:R-:W-:Y:S01]  /*3530*/  IMAD.X R3, R9, 0x1, R220, P1 ;  /* 0x0000000109037824 */ /* 0x004fe200008e06dc */
[----:B-1----:R-:W-:-:S04]  /*3540*/  IADD3 R4, P1, R8, R13, RZ ;  /* 0x0000000d08047210 */ /* 0x002fc80007f3e0ff */
[----:B------:R-:W1:Y:S01]  /*3550*/  SHFL.IDX PT, R8, R12, 0x2, 0x181f ;  /* 0x00581f000c087f89 */ /* 0x000e6200000e0000 */
[----:B------:R-:W-:-:S03]  /*3560*/  IMAD.X R5, R9, 0x1, R221, P1 ;  /* 0x0000000109057824 */ /* 0x000fc600008e06dd */
        /* <DEDUP_REMOVED lines=43> */
[----:B----4-:R-:W-:-:S03]  /*3820*/  IADD3 R2, P1, R8, R13, RZ ;  /* 0x0000000d08027210 */ /* 0x010fc60007f3e0ff */
[----:B------:R-:W1:Y:S02]  /*3830*/  S2R R13, SR_TID.X ;  /* 0x00000000000d7919 */ /* 0x000e640000002100 */
[----:B------:R-:W-:Y:S01]  /*3840*/  IMAD.X R3, R11, 0x1, R221, P1 ;  /* 0x000000010b037824 */ /* 0x000fe200008e06dd */
[----:B------:R-:W-:-:S04]  /*3850*/  ISETP.GT.AND P1, PT, R20, 0x6f, PT ;  /* 0x0000006f1400780c */ /* 0x000fc80003f24270 */
[----:B------:R2:W-:Y:S01]  /*3860*/  LDGSTS.E.BYPASS.LTC128B.128 [R219+0x5900], [R2.64], !P5 ;  /* 0x0590000002db7fae */ /* 0x0005e2000e901d46 */
[----:B-1----:R-:W-:-:S13]  /*3870*/  ISETP.GT.AND P5, PT, R13, 0x7f, PT ;  /* 0x0000007f0d00780c */ /* 0x002fda0003fa4270 */
[----:B------:R-:W-:Y:S05]  /*3880*/  @P5 BRA `(.L_x_1326) ;  /* 0x0000010000005947 */ /* 0x000fea0003800000 */
[----:B--23--:R-:W-:Y:S05]  /*3890*/  BRA.DIV ~URZ, `(.L_x_1327) ;  /* 0x0000f9b27f007947 */ /* 0x00cfea000b800000 */
[----:B------:R1:W2:Y:S04]  /*38a0*/  SHFL.IDX PT, R6, R10, 0x3, 0x181f ;  /* 0x00781f000a067f89 */ /* 0x0002a800000e0000 */
[----:B------:R1:W3:Y:S02]  /*38b0*/  SHFL.IDX PT, R2, R12, 0x3, 0x181f ;  /* 0x00781f000c027f89 */ /* 0x0002e400000e0000 */
.L_x_1444:
[----:B------:R-:W-:Y:S01]  /*38c0*/  IMAD.SHL.U32 R4, R241, 0x2, RZ ;  /* 0x00000002f1047824 */ /* 0x000fe200078e00ff */
[C---:B------:R-:W-:Y:S01]  /*38d0*/  ISETP.LT.OR P4, PT, R0.reuse, 0x61, P4 ;  /* 0x000000610000780c */ /* 0x040fe20002781670 */
        /* <DEDUP_REMOVED lines=11> */
.L_x_1326:
[----:B--23--:R-:W-:Y:S05]  /*3990*/  BSYNC B0 ;  /* 0x0000000000007941 */ /* 0x00cfea0003800000 */
.L_x_1325:
[----:B------:R-:W2:Y:S04]  /*39a0*/  S2R R2, SR_TID.X ;  /* 0x0000000000027919 */ /* 0x000ea80000002100 */
[----:B------:R-:W0:Y:S01]  /*39b0*/  LDGDEPBAR ;  /* 0x00000000000079af */ /* 0x000e220000000000 */
[----:B------:R-:W-:Y:S01]  /*39c0*/  WARPSYNC 0xffffffff ;  /* 0xffffffff00007948 */ /* 0x000fe20003800000 */
[C---:B------:R-:W-:Y:S08]  /*39d0*/  HMMA.16816.F32.BF16 R4, R132.reuse, R36, RZ ;  /* 0x000000248404723c */ /* 0x040ff000000418ff */
[C---:B------:R-:W-:Y:S08]  /*39e0*/  HMMA.16816.F32.BF16 R20, R132.reuse, R16, RZ ;  /* 0x000000108414723c */ /* 0x040ff000000418ff */
[----:B------:R-:W-:Y:S01]  /*39f0*/  HMMA.16816.F32.BF16 R28, R132, R24, RZ ;  /* 0x00000018841c723c */ /* 0x000fe200000418ff */
[----:B--2---:R-:W-:-:S04]  /*3a00*/  SHF.R.S32.HI R0, RZ, 0x1f, R2 ;  /* 0x0000001fff007819 */ /* 0x004fc80000011402 */
[----:B------:R-:W-:-:S03]  /*3a10*/  LEA.HI R0, R0, R2, RZ, 0x3 ;  /* 0x0000000200007211 */ /* 0x000fc600078f18ff */
[----:B------:R-:W-:Y:S01]  /*3a20*/  HMMA.16816.F32.BF16 R92, R136, R68, R4 ;  /* 0x00000044885c723c */ /* 0x000fe20000041804 */
[----:B------:R-:W-:-:S05]  /*3a30*/  LOP3.LUT R0, R0, 0xfffffff8, RZ, 0xc0, !PT ;  /* 0xfffffff800007812 */ /* 0x000fca00078ec0ff */
[----:B------:R-:W-:Y:S02]  /*3a40*/  IMAD.IADD R0, R2, 0x1, -R0 ;  /* 0x0000000102007824 */ /* 0x000fe400078e0a00 */
[----:B------:R-:W-:Y:S01]  /*3a50*/  HMMA.16816.F32.BF16 R24, R132, R26, RZ ;  /* 0x0000001a8418723c */ /* 0x000fe200000418ff */
[----:B------:R-:W2:Y:S02]  /*3a60*/  LDL R2, [R1] ;  /* 0x0000000001027983 */ /* 0x000ea40000100800 */
[----:B------:R-:W-:-:S05]  /*3a70*/  LOP3.LUT P0, RZ, R0, 0x4, RZ, 0xc0, !PT ;  /* 0x0000000400ff7812 */ /* 0x000fca000780c0ff */
[----:B-1----:R-:W-:Y:S08]  /*3a80*/  HMMA.16816.F32.BF16 R8, R132, R34, RZ ;  /* 0x000000228408723c */ /* 0x002ff000000418ff */
[----:B------:R-:W-:Y:S08]  /*3a90*/  HMMA.16816.F32.BF16 R52, R136, R48, R20 ;  /* 0x000000308834723c */ /* 0x000ff00000041814 */
[C---:B------:R-:W-:Y:S08]  /*3aa0*/  HMMA.16816.F32.BF16 R4, R132.reuse, R66, RZ ;  /* 0x000000428404723c */ /* 0x040ff000000418ff */
[C---:B------:R-:W-:Y:S08]  /*3ab0*/  HMMA.16816.F32.BF16 R16, R132.reuse, R18, RZ ;  /* 0x000000128410723c */ /* 0x040ff000000418ff */
[C---:B------:R-:W-:Y:S08]  /*3ac0*/  HMMA.16816.F32.BF16 R12, R132.reuse, R32, RZ ;  /* 0x00000020840c723c */ /* 0x040ff000000418ff */
[C---:B------:R-:W-:Y:S08]  /*3ad0*/  HMMA.16816.F32.BF16 R20, R132.reuse, R38, RZ ;  /* 0x000000268414723c */ /* 0x040ff000000418ff */
[----:B------:R-:W-:Y:S01]  /*3ae0*/  HMMA.16816.F32.BF16 R32, R132, R72, RZ ;  /* 0x000000488420723c */ /* 0x000fe200000418ff */
[----:B------:R-:W-:-:S05]  /*3af0*/  IMAD.MOV.U32 R0, RZ, RZ, 0x40 ;  /* 0x00000040ff007424 */ /* 0x000fca00078e00ff */
[----:B------:R-:W-:Y:S02]  /*3b00*/  SEL R0, R0, 0xffffffc0, !P0 ;  /* 0xffffffc000007807 */ /* 0x000fe40004000000 */
[----:B------:R-:W-:Y:S03]  /*3b10*/  HMMA.16816.F32.BF16 R56, R136, R40, R28 ;  /* 0x000000288838723c */ /* 0x000fe6000004181c */
[----:B------:R-:W-:-:S05]  /*3b20*/  IMAD.IADD R194, R192, 0x1, R0 ;  /* 0x00000001c0c27824 */ /* 0x000fca00078e0200 */
[----:B------:R-:W-:Y:S01]  /*3b30*/  HMMA.16816.F32.BF16 R28, R132, R74, RZ ;  /* 0x0000004a841c723c */ /* 0x000fe200000418ff */
[----:B------:R-:W-:Y:S07]  /*3b40*/  LDSM.16.M88.4 R36, [R194+0x2800] ;  /* 0x00280000c224783b */ /* 0x000fee0000000200 */
[C---:B------:R-:W-:Y:S01]  /*3b50*/  HMMA.16816.F32.BF16 R40, R136.reuse, R42, R24 ;  /* 0x0000002a8828723c */ /* 0x040fe20000041818 */
[----:B------:R-:W1:Y:S07]  /*3b60*/  LDSM.16.M88.4 R24, [R194] ;  /* 0x00000000c218783b */ /* 0x000e6e0000000200 */
[C---:B------:R-:W-:Y:S08]  /*3b70*/  HMMA.16816.F32.BF16 R100, R136.reuse, R46, R8 ;  /* 0x0000002e8864723c */ /* 0x040ff00000041808 */
[C---:B------:R-:W-:Y:S01]  /*3b80*/  HMMA.16816.F32.BF16 R72, R136.reuse, R106, R4 ;  /* 0x0000006a8848723c */ /* 0x040fe20000041804 */
[----:B------:R-:W3:Y:S07]  /*3b90*/  LDSM.16.M88.4 R4, [R194+0x1000] ;  /* 0x00100000c204783b */ /* 0x000eee0000000200 */
[----:B------:R-:W-:Y:S01]  /*3ba0*/  HMMA.16816.F32.BF16 R88, R136, R50, R16 ;  /* 0x000000328858723c */ /* 0x000fe20000041810 */
[----:B------:R-:W-:Y:S07]  /*3bb0*/  LDSM.16.M88.4 R48, [R194+0x1800] ;  /* 0x00180000c230783b */ /* 0x000fee0000000200 */
[----:B------:R-:W-:Y:S08]  /*3bc0*/  HMMA.16816.F32.BF16 R8, R132, R64, RZ ;  /* 0x000000408408723c */ /* 0x000ff000000418ff */
[C---:B------:R-:W-:Y:S01]  /*3bd0*/  HMMA.16816.F32.BF16 R84, R136.reuse, R70, R20 ;  /* 0x000000468854723c */ /* 0x040fe20000041814 */
[----:B------:R-:W4:Y:S07]  /*3be0*/  LDSM.16.M88.4 R20, [R194+0x800] ;  /* 0x00080000c214783b */ /* 0x000f2e0000000200 */
[C---:B------:R-:W-:Y:S01]  /*3bf0*/  HMMA.16816.F32.BF16 R64, R136.reuse, R108, R32 ;  /* 0x0000006c8840723c */ /* 0x040fe20000041820 */
[----:B------:R-:W5:Y:S07]  /*3c00*/  LDSM.16.M88.4 R32, [R194+0x3000] ;  /* 0x00300000c220783b */ /* 0x000f6e0000000200 */
[----:B------:R-:W-:Y:S01]  /*3c10*/  HMMA.16816.F32.BF16 R96, R136, R44, R12 ;  /* 0x0000002c8860723c */ /* 0x000fe2000004180c */
[----:B------:R-:W1:Y:S07]  /*3c20*/  LDSM.16.M88.4 R44, [R194+0x2000] ;  /* 0x00200000c22c783b */ /* 0x000e6e0000000200 */
[C---:B------:R-:W-:Y:S08]  /*3c30*/  HMMA.16816.F32.BF16 R16, R132.reuse, R60, RZ ;  /* 0x0000003c8410723c */ /* 0x040ff000000418ff */
[----:B------:R-:W-:Y:S08]  /*3c40*/  HMMA.16816.F32.BF16 R12, R132, R62, RZ ;  /* 0x0000003e840c723c */ /* 0x000ff000000418ff */
[----:B------:R-:W-:Y:S01]  /*3c50*/  HMMA.16816.F32.BF16 R60, R136, R110, R28 ;  /* 0x0000006e883c723c */ /* 0x000fe2000004181c */
[----:B------:R-:W-:-:S05]  /*3c60*/  IMAD.IADD R193, R199, 0x1, R0 ;  /* 0x00000001c7c17824 */ /* 0x000fca00078e0200 */
[----:B------:R-:W2:Y:S02]  /*3c70*/  LDSM.16.M88.4 R28, [R193] ;  /* 0x00000000c11c783b */ /* 0x000ea40000000200 */
[C---:B------:R-:W-:Y:S08]  /*3c80*/  HMMA.16816.F32.BF16 R68, R136.reuse, R80, R16 ;  /* 0x000000508844723c */ /* 0x040ff00000041810 */
[C---:B------:R-:W-:Y:S01]  /*3c90*/  HMMA.16816.F32.BF16 R80, R136.reuse, R82, R12 ;  /* 0x000000528850723c */ /* 0x040fe2000004180c */
[----:B------:R-:W-:Y:S07]  /*3ca0*/  LDSM.16.M88.4 R12, [R193+0x1000] ;  /* 0x00100000c10c783b */ /* 0x000fee0000000200 */
[----:B------:R-:W-:Y:S08]  /*3cb0*/  HMMA.16816.F32.BF16 R76, R136, R104, R8 ;  /* 0x00000068884c723c */ /* 0x000ff00000041808 */
[C---:B-1----:R-:W-:Y:S08]  /*3cc0*/  HMMA.16816.F32.BF16 R56, R168.reuse, R24, R56 ;  /* 0x00000018a838723c */ /* 0x042ff00000041838 */
[C---:B------:R-:W-:Y:S08]  /*3cd0*/  HMMA.16816.F32.BF16 R40, R168.reuse, R26, R40 ;  /* 0x0000001aa828723c */ /* 0x040ff00000041828 */
[C---:B---3--:R-:W-:Y:S08]  /*3ce0*/  HMMA.16816.F32.BF16 R16, R168.reuse, R4, R96 ;  /* 0x00000004a810723c */ /* 0x048ff00000041860 */
[C---:B------:R-:W-:Y:S08]  /*3cf0*/  HMMA.16816.F32.BF16 R8, R168.reuse, R6, R100 ;  /* 0x00000006a808723c */ /* 0x040ff00000041864 */
[C---:B----4-:R-:W-:Y:S08]  /*3d00*/  HMMA.16816.F32.BF16 R52, R168.reuse, R20, R52 ;  /* 0x00000014a834723c */ /* 0x050ff00000041834 */
[C---:B------:R-:W-:Y:S01]  /*3d10*/  HMMA.16816.F32.BF16 R24, R168.reuse, R22, R88 ;  /* 0x00000016a818723c */ /* 0x040fe20000041858 */
[----:B------:R-:W1:Y:S07]  /*3d20*/  LDSM.16.M88.4 R20, [R193+0x800] ;  /* 0x00080000c114783b */ /* 0x000e6e0000000200 */
[C---:B------:R-:W-:Y:S08]  /*3d30*/  HMMA.16816.F32.BF16 R4, R168.reuse, R48, R92 ;  /* 0x00000030a804723c */ /* 0x040ff0000004185c */
[C---:B-----5:R-:W-:Y:S01]  /*3d40*/  HMMA.16816.F32.BF16 R92, R168.reuse, R32, R64 ;  /* 0x00000020a85c723c */ /* 0x060fe20000041840 */
[----:B------:R-:W-:Y:S07]  /*3d50*/  LDSM.16.M88.4 R64, [R193+0x2800] ;  /* 0x00280000c140783b */ /* 0x000fee0000000200 */
[C---:B------:R-:W-:Y:S01]  /*3d60*/  HMMA.16816.F32.BF16 R100, R168.reuse, R34, R60 ;  /* 0x00000022a864723c */ /* 0x040fe2000004183c */
[----:B------:R-:W3:Y:S04]  /*3d70*/  LDSM.16.M88.4 R32, [R193+0x2000] ;  /* 0x00200000c120783b */ /* 0x000ee80000000200 */
[----:B------:R-:W-:Y:S03]  /*3d80*/  LDSM.16.M88.4 R60, [R192+0x3800] ;  /* 0x00380000c03c783b */ /* 0x000fe60000000200 */
[C---:B------:R-:W-:Y:S01]  /*3d90*/  HMMA.16816.F32.BF16 R112, R168.reuse, R44, R68 ;  /* 0x0000002ca870723c */ /* 0x040fe20000041844 */
[----:B------:R-:W4:Y:S07]  /*3da0*/  LDSM.16.M88.4 R68, [R193+0x1800] ;  /* 0x00180000c144783b */ /* 0x000f2e0000000200 */
[C---:B------:R-:W-:Y:S01]  /*3db0*/  HMMA.16816.F32.BF16 R104, R168.reuse, R46, R80 ;  /* 0x0000002ea868723c */ /* 0x040fe20000041850 */
[----:B------:R-:W-:Y:S07]  /*3dc0*/  LDSM.16.M88.4 R44, [R192+0x4800] ;  /* 0x00480000c02c783b */ /* 0x000fee0000000200 */
[C---:B------:R-:W-:Y:S01]  /*3dd0*/  HMMA.16816.F32.BF16 R108, R168.reuse, R50, R84 ;  /* 0x00000032a86c723c */ /* 0x040fe20000041854 */
[----:B------:R-:W5:Y:S04]  /*3de0*/  LDSM.16.M88.4 R84, [R193+0x3000] ;  /* 0x00300000c154783b */ /* 0x000f680000000200 */
[----:B------:R-:W3:Y:S03]  /*3df0*/  LDSM.16.M88.4 R48, [R192+0x4000] ;  /* 0x00400000c030783b */ /* 0x000ee60000000200 */
[C---:B------:R-:W-:Y:S08]  /*3e00*/  HMMA.16816.F32.BF16 R96, R168.reuse, R36, R76 ;  /* 0x00000024a860723c */ /* 0x040ff0000004184c */
[----:B------:R-:W-:Y:S01]  /*3e10*/  HMMA.16816.F32.BF16 R76, R168, R38, R72 ;  /* 0x00000026a84c723c */ /* 0x000fe20000041848 */
[----:B------:R-:W-:Y:S07]  /*3e20*/  LDSM.16.M88.4 R36, [R192+0x5800] ;  /* 0x00580000c024783b */ /* 0x000fee0000000200 */
[C---:B--2---:R-:W-:Y:S08]  /*3e30*/  HMMA.16816.F32.BF16 R88, R172.reuse, R28, R56 ;  /* 0x0000001cac58723c */ /* 0x044ff00000041838 */
[C---:B-1----:R-:W-:Y:S08]  /*3e40*/  HMMA.16816.F32.BF16 R80, R172.reuse, R20, R52 ;  /* 0x00000014ac50723c */ /* 0x042ff00000041834 */
[C---:B------:R-:W-:Y:S08]  /*3e50*/  HMMA.16816.F32.BF16 R72, R172.reuse, R22, R24 ;  /* 0x00000016ac48723c */ /* 0x040ff00000041818 */
[C---:B------:R-:W-:Y:S08]  /*3e60*/  HMMA.16816.F32.BF16 R56, R172.reuse, R12, R16 ;  /* 0x0000000cac38723c */ /* 0x040ff00000041810 */
[C---:B---3--:R-:W-:Y:S08]  /*3e70*/  HMMA.16816.F32.BF16 R20, R172.reuse, R32, R112 ;  /* 0x00000020ac14723c */ /* 0x048ff00000041870 */
[C---:B------:R-:W-:Y:S01]  /*3e80*/  HMMA.16816.F32.BF16 R16, R172.reuse, R34, R104 ;  /* 0x00000022ac10723c */ /* 0x040fe20000041868 */
[----:B------:R-:W1:Y:S07]  /*3e90*/  LDSM.16.M88.4 R32, [R192+0x6000] ;  /* 0x00600000c020783b */ /* 0x000e6e0000000200 */
[C---:B------:R-:W-:Y:S01]  /*3ea0*/  HMMA.16816.F32.BF16 R116, R172.reuse, R30, R40 ;  /* 0x0000001eac74723c */ /* 0x040fe20000041828 */
[----:B------:R-:W2:Y:S07]  /*3eb0*/  LDSM.16.M88.4 R40, [R192+0x5000] ;  /* 0x00500000c028783b */ /* 0x000eae0000000200 */
[C---:B------:R-:W-:Y:S08]  /*3ec0*/  HMMA.16816.F32.BF16 R52, R172.reuse, R14, R8 ;  /* 0x0000000eac34723c */ /* 0x040ff00000041808 */
[C---:B------:R-:W-:Y:S01]  /*3ed0*/  HMMA.16816.F32.BF16 R8, R172.reuse, R66, R76 ;  /* 0x00000042ac08723c */ /* 0x040fe2000004184c */
[----:B------:R-:W3:Y:S07]  /*3ee0*/  LDSM.16.M88.4 R76, [R192+0x6800] ;  /* 0x00680000c04c783b */ /* 0x000eee0000000200 */
[C---:B----4-:R-:W-:Y:S08]  /*3ef0*/  HMMA.16816.F32.BF16 R28, R172.reuse, R68, R4 ;  /* 0x00000044ac1c723c */ /* 0x050ff00000041804 */
[C---:B-----5:R-:W-:Y:S08]  /*3f00*/  HMMA.16816.F32.BF16 R4, R172.reuse, R84, R92 ;  /* 0x00000054ac04723c */ /* 0x060ff0000004185c */
[C---:B------:R-:W-:Y:S01]  /*3f10*/  HMMA.16816.F32.BF16 R84, R172.reuse, R86, R100 ;  /* 0x00000056ac54723c */ /* 0x040fe20000041864 */
[----:B------:R-:W4:Y:S07]  /*3f20*/  LDSM.16.M88.4 R100, [R199+0x3800] ;  /* 0x00380000c764783b */ /* 0x000f2e0000000200 */
[C---:B------:R-:W-:Y:S01]  /*3f30*/  HMMA.16816.F32.BF16 R12, R172.reuse, R64, R96 ;  /* 0x00000040ac0c723c */ /* 0x040fe20000041860 */
[----:B------:R-:W5:Y:S07]  /*3f40*/  LDSM.16.M88.4 R64, [R199+0x4000] ;  /* 0x00400000c740783b */ /* 0x000f6e0000000200 */
[----:B------:R-:W-:Y:S01]  /*3f50*/  HMMA.16816.F32.BF16 R24, R172, R70, R108 ;  /* 0x00000046ac18723c */ /* 0x000fe2000004186c */
[----:B------:R-:W-:Y:S07]  /*3f60*/  LDSM.16.M88.4 R68, [R199+0x5000] ;  /* 0x00500000c744783b */ /* 0x000fee0000000200 */
[C---:B------:R-:W-:Y:S01]  /*3f70*/  HMMA.16816.F32.BF16 R124, R176.reuse, R44, R56 ;  /* 0x0000002cb07c723c */ /* 0x040fe20000041838 */
[----:B------:R-:W1:Y:S07]  /*3f80*/  LDSM.16.M88.4 R56, [R199+0x6000] ;  /* 0x00600000c738783b */ /* 0x000e6e0000000200 */
[C---:B------:R-:W-:Y:S01]  /*3f90*/  HMMA.16816.F32.BF16 R128, R176.reuse, R48, R80 ;  /* 0x00000030b080723c */ /* 0x040fe20000041850 */
[----:B------:R-:W2:Y:S07]  /*3fa0*/  LDSM.16.M88.4 R80, [R199+0x4800] ;  /* 0x00480000c750783b */ /* 0x000eae0000000200 */
[C---:B------:R-:W-:Y:S08]  /*3fb0*/  HMMA.16816.F32.BF16 R88, R176.reuse, R60, R88 ;  /* 0x0000003cb058723c */ /* 0x040ff00000041858 */
[C---:B------:R-:W-:Y:S01]  /*3fc0*/  HMMA.16816.F32.BF16 R116, R176.reuse, R62, R116 ;  /* 0x0000003eb074723c */ /* 0x040fe20000041874 */
[----:B------:R-:W3:Y:S07]  /*3fd0*/  LDSM.16.M88.4 R60, [R199+0x5800] ;  /* 0x00580000c73c783b */ /* 0x000eee0000000200 */
[C---:B------:R-:W-:Y:S08]  /*3fe0*/  HMMA.16816.F32.BF16 R112, R176.reuse, R50, R72 ;  /* 0x00000032b070723c */ /* 0x040ff00000041848 */
[C---:B------:R-:W-:Y:S01]  /*3ff0*/  HMMA.16816.F32.BF16 R140, R176.reuse, R46, R52 ;  /* 0x0000002eb08c723c */ /* 0x040fe20000041834 */
[----:B------:R-:W3:Y:S07]  /*4000*/  LDSM.16.M88.4 R52, [R199+0x6800] ;  /* 0x00680000c734783b */ /* 0x000eee0000000200 */
[C---:B-1----:R-:W-:Y:S08]  /*4010*/  HMMA.16816.F32.BF16 R72, R176.reuse, R34, R8 ;  /* 0x00000022b048723c */ /* 0x042ff00000041808 */
[C---:B--2---:R-:W-:Y:S08]  /*4020*/  HMMA.16816.F32.BF16 R120, R176.reuse, R40, R28 ;  /* 0x00000028b078723c */ /* 0x044ff0000004181c */
[C---:B------:R-:W-:Y:S01]  /*4030*/  HMMA.16816.F32.BF16 R108, R176.reuse, R42, R24 ;  /* 0x0000002ab06c723c */ /* 0x040fe20000041818 */
[----:B------:R-:W1:Y:S07]  /*4040*/  LDSM.16.M88.4 R40, [R194+0x3800] ;  /* 0x00380000c228783b */ /* 0x000e6e0000000200 */
[C---:B------:R-:W-:Y:S08]  /*4050*/  HMMA.16816.F32.BF16 R104, R176.reuse, R36, R20 ;  /* 0x00000024b068723c */ /* 0x040ff00000041814 */
[C---:B------:R-:W-:Y:S01]  /*4060*/  HMMA.16816.F32.BF16 R96, R176.reuse, R38, R16 ;  /* 0x00000026b060723c */ /* 0x040fe20000041810 */
[----:B------:R-:W2:Y:S07]  /*4070*/  LDSM.16.M88.4 R36, [R194+0x4000] ;  /* 0x00400000c224783b */ /* 0x000eae0000000200 */
[C---:B------:R-:W-:Y:S01]  /*4080*/  HMMA.16816.F32.BF16 R92, R176.reuse, R32, R12 ;  /* 0x00000020b05c723c */ /* 0x040fe2000004180c */
[----:B------:R-:W1:Y:S07]  /*4090*/  LDSM.16.M88.4 R32, [R194+0x4800] ;  /* 0x00480000c220783b */ /* 0x000e6e0000000200 */
[C---:B---3--:R-:W-:Y:S08]  /*40a0*/  HMMA.16816.F32.BF16 R48, R176.reuse, R76, R4 ;  /* 0x0000004cb030723c */ /* 0x048ff00000041804 */
[----:B------:R-:W-:Y:S01]  /*40b0*/  HMMA.16816.F32.BF16 R44, R176, R78, R84 ;  /* 0x0000004eb02c723c */ /* 0x000fe20000041854 */
[----:B------:R-:W-:Y:S07]  /*40c0*/  LDSM.16.M88.4 R84, [R194+0x6800] ;  /* 0x00680000c254783b */ /* 0x000fee0000000200 */
[C---:B----4-:R-:W-:Y:S01]  /*40d0*/  HMMA.16816.F32.BF16 R28, R180.reuse, R100, R88 ;  /* 0x00000064b41c723c */ /* 0x050fe20000041858 */
[----:B------:R-:W3:Y:S07]  /*40e0*/  LDSM.16.M88.4 R88, [R194+0x5000] ;  /* 0x00500000c258783b */ /* 0x000eee0000000200 */
[C---:B-----5:R-:W-:Y:S01]  /*40f0*/  HMMA.16816.F32.BF16 R20, R180.reuse, R64, R128 ;  /* 0x00000040b414723c */ /* 0x060fe20000041880 */
[----:B------:R-:W4:Y:S07]  /*4100*/  LDSM.16.M88.4 R128, [R194+0x5800] ;  /* 0x00580000c280783b */ /* 0x000f2e0000000200 */
[C---:B------:R-:W-:Y:S08]  /*4110*/  HMMA.16816.F32.BF16 R16, R180.reuse, R66, R112 ;  /* 0x00000042b410723c */ /* 0x040ff00000041870 */
[C---:B------:R-:W-:Y:S08]  /*4120*/  HMMA.16816.F32.BF16 R24, R180.reuse, R102, R116 ;  /* 0x00000066b418723c */ /* 0x040ff00000041874 */
[C---:B------:R-:W-:Y:S01]  /*4130*/  HMMA.16816.F32.BF16 R112, R180.reuse, R58, R72 ;  /* 0x0000003ab470723c */ /* 0x040fe20000041848 */
[----:B------:R-:W5:Y:S07]  /*4140*/  LDSM.16.M88.4 R72, [R194+0x6000] ;  /* 0x00600000c248783b */ /* 0x000f6e0000000200 */
[C---:B------:R-:W-:Y:S08]  /*4150*/  HMMA.16816.F32.BF16 R12, R180.reuse, R80, R124 ;  /* 0x00000050b40c723c */ /* 0x040ff0000004187c */
[C---:B------:R-:W-:Y:S08]  /*4160*/  HMMA.16816.F32.BF16 R8, R180.reuse, R82, R140 ;  /* 0x00000052b408723c */ /* 0x040ff0000004188c */
[C---:B------:R-:W-:Y:S08]  /*4170*/  HMMA.16816.F32.BF16 R4, R180.reuse, R68, R120 ;  /* 0x00000044b404723c */ /* 0x040ff00000041878 */
[C---:B------:R-:W-:Y:S08]  /*4180*/  HMMA.16816.F32.BF16 R80, R180.reuse, R70, R108 ;  /* 0x00000046b450723c */ /* 0x040ff0000004186c */
[C---:B------:R-:W-:Y:S08]  /*4190*/  HMMA.16816.F32.BF16 R120, R180.reuse, R60, R104 ;  /* 0x0000003cb478723c */ /* 0x040ff00000041868 */
[C---:B------:R-:W-:Y:S01]  /*41a0*/  HMMA.16816.F32.BF16 R116, R180.reuse, R56, R92 ;  /* 0x00000038b474723c */ /* 0x040fe2000004185c */
[----:B------:R-:W2:Y:S07]  /*41b0*/  LDSM.16.M88.4 R56, [R193+0x4000] ;  /* 0x00400000c138783b */ /* 0x000eae0000000200 */
[C---:B------:R-:W-:Y:S01]  /*41c0*/  HMMA.16816.F32.BF16 R108, R180.reuse, R52, R48 ;  /* 0x00000034b46c723c */ /* 0x040fe20000041830 */
[----:B------:R-:W3:Y:S07]  /*41d0*/  LDSM.16.M88.4 R48, [R193+0x5000] ;  /* 0x00500000c130783b */ /* 0x000eee0000000200 */
[C---:B------:R-:W-:Y:S01]  /*41e0*/  HMMA.16816.F32.BF16 R124, R180.reuse, R62, R96 ;  /* 0x0000003eb47c723c */ /* 0x040fe20000041860 */
[----:B------:R-:W-:Y:S07]  /*41f0*/  LDSM.16.M88.4 R60, [R193+0x3800] ;  /* 0x00380000c13c783b */ /* 0x000fee0000000200 */
[----:B------:R-:W-:Y:S01]  /*4200*/  HMMA.16816.F32.BF16 R104, R180, R54, R44 ;  /* 0x00000036b468723c */ /* 0x000fe2000004182c */
[----:B------:R-:W3:Y:S04]  /*4210*/  LDSM.16.M88.4 R44, [R193+0x5800] ;  /* 0x00580000c12c783b */ /* 0x000ee80000000200 */
[----:B------:R-:W-:Y:S03]  /*4220*/  LDSM.16.M88.4 R52, [R193+0x4800] ;  /* 0x00480000c134783b */ /* 0x000fe60000000200 */
[C---:B-1----:R-:W-:Y:S08]  /*4230*/  HMMA.16816.F32.BF16 R100, R184.reuse, R40, R28 ;  /* 0x00000028b864723c */ /* 0x042ff0000004181c */
[C---:B------:R-:W-:Y:S01]  /*4240*/  HMMA.16816.F32.BF16 R96, R184.reuse, R42, R24 ;  /* 0x0000002ab860723c */ /* 0x040fe20000041818 */
[----:B------:R-:W1:Y:S07]  /*4250*/  LDSM.16.M88.4 R40, [R193+0x6000] ;  /* 0x00600000c128783b */ /* 0x000e6e0000000200 */
[C---:B--2---:R-:W-:Y:S08]  /*4260*/  HMMA.16816.F32.BF16 R92, R184.reuse, R36, R20 ;  /* 0x00000024b85c723c */ /* 0x044ff00000041814 */
[----:B------:R-:W-:Y:S01]  /*4270*/  HMMA.16816.F32.BF16 R76, R184, R38, R16 ;  /* 0x00000026b84c723c */ /* 0x000fe20000041810 */
[----:B------:R-:W2:Y:S01]  /*4280*/  LDSM.16.M88.4 R36, [R193+0x6800] ;  /* 0x00680000c124783b */ /* 0x000ea20000000200 */
[----:B------:R-:W-:Y:S01]  /*4290*/  ISETP.GT.AND P0, PT, R146, R2, PT ;  /* 0x000000029200720c */ /* 0x000fe20003f04270 */
[----:B------:R-:W-:-:S05]  /*42a0*/  DEPBAR.LE SB0, 0x0 ;  /* 0x000080000000791a */ /* 0x000fca0000000000 */
[C---:B------:R-:W-:Y:S08]  /*42b0*/  HMMA.16816.F32.BF16 R68, R184.reuse, R32, R12 ;  /* 0x00000020b844723c */ /* 0x040ff0000004180c */
[C---:B------:R-:W-:Y:S08]  /*42c0*/  HMMA.16816.F32.BF16 R64, R184.reuse, R34, R8 ;  /* 0x00000022b840723c */ /* 0x040ff00000041808 */
[C---:B---3--:R-:W-:Y:S08]  /*42d0*/  HMMA.16816.F32.BF16 R32, R184.reuse, R88, R4 ;  /* 0x00000058b820723c */ /* 0x048ff00000041804 */
[C---:B------:R-:W-:Y:S08]  /*42e0*/  HMMA.16816.F32.BF16 R28, R184.reuse, R90, R80 ;  /* 0x0000005ab81c723c */ /* 0x040ff00000041850 */
[C---:B----4-:R-:W-:Y:S08]  /*42f0*/  HMMA.16816.F32.BF16 R24, R184.reuse, R128, R120 ;  /* 0x00000080b818723c */ /* 0x050ff00000041878 */
[C---:B-----5:R-:W-:Y:S08]  /*4300*/  HMMA.16816.F32.BF16 R16, R184.reuse, R72, R116 ;  /* 0x00000048b810723c */ /* 0x060ff00000041874 */
[C---:B------:R-:W-:Y:S08]  /*4310*/  HMMA.16816.F32.BF16 R8, R184.reuse, R84, R108 ;  /* 0x00000054b808723c */ /* 0x040ff0000004186c */
[C---:B------:R-:W-:Y:S08]  /*4320*/  HMMA.16816.F32.BF16 R20, R184.reuse, R130, R124 ;  /* 0x00000082b814723c */ /* 0x040ff0000004187c */
[C---:B------:R-:W-:Y:S08]  /*4330*/  HMMA.16816.F32.BF16 R12, R184.reuse, R74, R112 ;  /* 0x0000004ab80c723c */ /* 0x040ff00000041870 */
[----:B------:R-:W-:Y:S01]  /*4340*/  HMMA.16816.F32.BF16 R4, R184, R86, R104 ;  /* 0x00000056b804723c */ /* 0x000fe20000041868 */
[----:B------:R-:W-:Y:S07]  /*4350*/  BSSY B1, `(.L_x_1328) ;  /* 0x0000089000017945 */ /* 0x000fee0003800000 */
[----:B------:R-:W-:Y:S01]  /*4360*/  HMMA.16816.F32.BF16 R92, R188, R56, R92 ;  /* 0x00000038bc5c723c */ /* 0x000fe2000004185c */
[----:B------:R-:W-:-:S07]  /*4370*/  IADD3 R207, R199, 0x3800, RZ ;  /* 0x00003800c7cf7810 */ /* 0x000fce0007ffe0ff */
[----:B------:R-:W-:Y:S01]  /*4380*/  HMMA.16816.F32.BF16 R76, R188, R58, R76 ;  /* 0x0000003abc4c723c */ /* 0x000fe2000004184c */
[----:B------:R-:W-:-:S07]  /*4390*/  IADD3 R206, R199, 0x6800, RZ ;  /* 0x00006800c7ce7810 */ /* 0x000fce0007ffe0ff */
[----:B------:R-:W-:Y:S01]  /*43a0*/  HMMA.16816.F32.BF16 R56, R188, R48, R32 ;  /* 0x00000030bc38723c */ /* 0x000fe20000041820 */
[C---:B------:R-:W-:Y:S02]  /*43b0*/  IADD3 R205, R199.reuse, 0x6000, RZ ;  /* 0x00006000c7cd7810 */ /* 0x040fe40007ffe0ff */
[----:B------:R-:W-:-:S05]  /*43c0*/  IADD3 R204, R199, 0x5800, RZ ;  /* 0x00005800c7cc7810 */ /* 0x000fca0007ffe0ff */
[----:B------:R-:W-:Y:S01]  /*43d0*/  HMMA.16816.F32.BF16 R48, R188, R50, R28 ;  /* 0x00000032bc30723c */ /* 0x000fe2000004181c */
[C---:B------:R-:W-:Y:S02]  /*43e0*/  IADD3 R203, R199.reuse, 0x5000, RZ ;  /* 0x00005000c7cb7810 */ /* 0x040fe40007ffe0ff */
[----:B------:R-:W-:-:S05]  /*43f0*/  IADD3 R202, R199, 0x4800, RZ ;  /* 0x00004800c7ca7810 */ /* 0x000fca0007ffe0ff */
[----:B------:R-:W-:Y:S01]  /*4400*/  HMMA.16816.F32.BF16 R32, R188, R44, R24 ;  /* 0x0000002cbc20723c */ /* 0x000fe20000041818 */
[----:B------:R-:W-:-:S07]  /*4410*/  IADD3 R201, R199, 0x4000, RZ ;  /* 0x00004000c7c97810 */ /* 0x000fce0007ffe0ff */
[C---:B-1----:R-:W-:Y:S08]  /*4420*/  HMMA.16816.F32.BF16 R28, R188.reuse, R40, R16 ;  /* 0x00000028bc1c723c */ /* 0x042ff00000041810 */
[C---:B--2---:R-:W-:Y:S08]  /*4430*/  HMMA.16816.F32.BF16 R24, R188.reuse, R36, R8 ;  /* 0x00000024bc18723c */ /* 0x044ff00000041808 */
        /* <DEDUP_REMOVED lines=11> */
[----:B------:R-:W2:Y:S04]  /*44f0*/  LDL R2, [R1+0x4] ;  /* 0x0000040001027983 */ /* 0x000ea80000100800 */
[----:B------:R-:W3:Y:S04]  /*4500*/  LDL.64 R148, [R1+0x20] ;  /* 0x0000200001947983 */ /* 0x000ee80000100a00 */
[----:B------:R-:W4:Y:S01]  /*4510*/  LDL R147, [R1+0x30] ;  /* 0x0000300001937983 */ /* 0x000f220000100800 */
[----:B------:R-:W-:-:S03]  /*4520*/  IMAD.MOV.U32 R218, RZ, RZ, RZ ;  /* 0x000000ffffda7224 */ /* 0x000fc600078e00ff */
[----:B------:R-:W5:Y:S04]  /*4530*/  LDL.64 R8, [R1+0x18] ;  /* 0x0000180001087983 */ /* 0x000f680000100a00 */
        /* <DEDUP_REMOVED lines=21> */
[----:B-----5:R-:W-:-:S03]  /*4690*/  IADD3 R0, P4, R8, R2, RZ ;  /* 0x0000000208007210 */ /* 0x020fc60007f9e0ff */
[----:B------:R-:W-:Y:S01]  /*46a0*/  IMAD R2, R218, c[0x0][0x1f4], R4 ;  /* 0x00007d00da027a24 */ /* 0x000fe200078e0204 */
[----:B------:R-:W-:-:S04]  /*46b0*/  LEA R4, P0, R0, c[0x0][0x1c8], 0x1 ;  /* 0x0000720000047a11 */ /* 0x000fc800078008ff */
[----:B------:R-:W-:-:S04]  /*46c0*/  IADD3.X R2, R6, R3, R2, P4, !PT ;  /* 0x0000000306027210 */ /* 0x000fc800027fe402 */
[----:B------:R-:W-:Y:S01]  /*46d0*/  LEA.HI.X R0, R0, c[0x0][0x1cc], R2, 0x1, P0 ;  /* 0x0000730000007a11 */ /* 0x000fe200000f0c02 */
[----:B------:R-:W-:Y:S05]  /*46e0*/  BRA.DIV ~URZ, `(.L_x_1330) ;  /* 0x0000ec327f007947 */ /* 0x000fea000b800000 */
[----:B------:R1:W2:Y:S02]  /*46f0*/  SHFL.IDX PT, R5, R0, RZ, 0x181f ;  /* 0x00181fff00057589 */ /* 0x0002a400000e0000 */
.L_x_1445:
[----:B------:R-:W-:Y:S05]  /*4700*/  BRA.DIV ~URZ, `(.L_x_1331) ;  /* 0x0000ec827f007947 */ /* 0x000fea000b800000 */
[----:B------:R3:W4:Y:S02]  /*4710*/  SHFL.IDX PT, R2, R4, RZ, 0x181f ;  /* 0x00181fff04027589 */ /* 0x00072400000e0000 */
.L_x_1446:
[----:B------:R-:W-:Y:S01]  /*4720*/  ISETP.GE.AND P0, PT, R222, 0x1, PT ;  /* 0x00000001de00780c */ /* 0x000fe20003f06270 */
[----:B------:R-:W-:-:S12]  /*4730*/  BSSY B0, `(.L_x_1332) ;  /* 0x000000f000007945 */ /* 0x000fd80003800000 */
[----:B------:R-:W-:Y:S05]  /*4740*/  @!P0 BRA `(.L_x_1333) ;  /* 0x000000d000008947 */ /* 0x000fea0003800000 */
[C---:B------:R-:W-:Y:S01]  /*4750*/  IMAD.SHL.U32 R6, R241.reuse, 0x2, RZ ;  /* 0x00000002f1067824 */ /* 0x040fe200078e00ff */
[----:B------:R-:W-:Y:S01]  /*4760*/  ISETP.GE.AND P4, PT, R241, c[0x0][0x1d4], PT ;  /* 0x00007500f1007a0c */ /* 0x000fe20003f86270 */
[C---:B------:R-:W-:Y:S01]  /*4770*/  IMAD.SHL.U32 R3, R251.reuse, 0x2, RZ ;  /* 0x00000002fb037824 */ /* 0x040fe200078e00ff */
[----:B------:R-:W-:Y:S02]  /*4780*/  ISETP.GE.AND P0, PT, R251, c[0x0][0x1d4], PT ;  /* 0x00007500fb007a0c */ /* 0x000fe40003f06270 */
        /* <DEDUP_REMOVED lines=9> */
.L_x_1333:
[----:B------:R-:W-:Y:S05]  /*4820*/  BSYNC B0 ;  /* 0x0000000000007941 */ /* 0x000fea0003800000 */
.L_x_1332:
[----:B------:R-:W-:Y:S05]  /*4830*/  BRA.DIV ~URZ, `(.L_x_1334) ;  /* 0x0000ebc27f007947 */ /* 0x000fea000b800000 */
[----:B--2---:R2:W1:Y:S04]  /*4840*/  SHFL.IDX PT, R5, R0, 0x1, 0x181f ;  /* 0x00381f0000057f89 */ /* 0x00446800000e0000 */
[----:B----4-:R2:W4:Y:S02]  /*4850*/  SHFL.IDX PT, R2, R4, 0x1, 0x181f ;  /* 0x00381f0004027f89 */ /* 0x01052400000e0000 */
.L_x_1447:
        /* <DEDUP_REMOVED lines=16> */
.L_x_1336:
[----:B------:R-:W-:Y:S05]  /*4960*/  BSYNC B0 ;  /* 0x0000000000007941 */ /* 0x000fea0003800000 */
.L_x_1335:
[----:B------:R-:W-:Y:S05]  /*4970*/  BRA.DIV ~URZ, `(.L_x_1337) ;  /* 0x0000eb527f007947 */ /* 0x000fea000b800000 */
[----:B-1----:R1:W2:Y:S02]  /*4980*/  SHFL.IDX PT, R5, R0, 0x2, 0x181f ;  /* 0x00581f0000057f89 */ /* 0x0022a400000e0000 */
.L_x_1448:
[----:B------:R-:W-:Y:S05]  /*4990*/  BRA.DIV ~URZ, `(.L_x_1338) ;  /* 0x0000eba27f007947 */ /* 0x000fea000b800000 */
[----:B----4-:R4:W1:Y:S02]  /*49a0*/  SHFL.IDX PT, R2, R4, 0x2, 0x181f ;  /* 0x00581f0004027f89 */ /* 0x01086400000e0000 */
.L_x_1449:
[----:B------:R-:W-:Y:S01]  /*49b0*/  ISETP.GE.AND P0, PT, R222, 0x41, PT ;  /* 0x00000041de00780c */ /* 0x000fe20003f06270 */
[----:B------:R-:W-:-:S12]  /*49c0*/  BSSY B0, `(.L_x_1339) ;  /* 0x000000f000007945 */ /* 0x000fd80003800000 */
[----:B------:R-:W-:Y:S05]  /*49d0*/  @!P0 BRA `(.L_x_1340) ;  /* 0x000000d000008947 */ /* 0x000fea0003800000 */
[C---:B------:R-:W-:Y:S01]  /*49e0*/  IMAD.SHL.U32 R6, R241.reuse, 0x2, RZ ;  /* 0x00000002f1067824 */ /* 0x040fe200078e00ff */
[----:B------:R-:W-:Y:S01]  /*49f0*/  ISETP.GE.AND P4, PT, R241, c[0x0][0x1d4], PT ;  /* 0x00007500f1007a0c */ /* 0x000fe20003f86270 */
[C---:B------:R-:W-:Y:S01]  /*4a00*/  IMAD.SHL.U32 R3, R251.reuse, 0x2, RZ ;  /* 0x00000002fb037824 */ /* 0x040fe200078e00ff */
[----:B------:R-:W-:Y:S02]  /*4a10*/  ISETP.GE.AND P0, PT, R251, c[0x0][0x1d4], PT ;  /* 0x00007500fb007a0c */ /* 0x000fe40003f06270 */
        /* <DEDUP_REMOVED lines=9> */
.L_x_1340:
[----:B------:R-:W-:Y:S05]  /*4ab0*/  BSYNC B0 ;  /* 0x0000000000007941 */ /* 0x000fea0003800000 */
.L_x_1339:
[----:B------:R-:W-:Y:S05]  /*4ac0*/  BRA.DIV ~URZ, `(.L_x_1341) ;  /* 0x0000eae27f007947 */ /* 0x000fea000b800000 */
[----:B-1----:R1:W3:Y:S04]  /*4ad0*/  SHFL.IDX PT, R6, R0, 0x3, 0x181f ;  /* 0x00781f0000067f89 */ /* 0x0022e800000e0000 */
[----:B--2---:R1:W2:Y:S02]  /*4ae0*/  SHFL.IDX PT, R0, R4, 0x3, 0x181f ;  /* 0x00781f0004007f89 */ /* 0x0042a400000e0000 */
.L_x_1450:
[----:B------:R-:W-:-:S13]  /*4af0*/  ISETP.GE.AND P0, PT, R222, 0x61, PT ;  /* 0x00000061de00780c */ /* 0x000fda0003f06270 */
[----:B------:R-:W-:Y:S05]  /*4b00*/  @!P0 BRA `(.L_x_1329) ;  /* 0x000000d000008947 */ /* 0x000fea0003800000 */
[C---:B------:R-:W-:Y:S01]  /*4b10*/  IMAD.SHL.U32 R3, R241.reuse, 0x2, RZ ;  /* 0x00000002f1037824 */ /* 0x040fe200078e00ff */
[----:B------:R-:W-:Y:S01]  /*4b20*/  ISETP.GE.AND P4, PT, R241, c[0x0][0x1d4], PT ;  /* 0x00007500f1007a0c */ /* 0x000fe20003f86270 */
[C---:B------:R-:W-:Y:S01]  /*4b30*/  IMAD.SHL.U32 R2, R251.reuse, 0x2, RZ ;  /* 0x00000002fb027824 */ /* 0x040fe200078e00ff */
[----:B------:R-:W-:Y:S02]  /*4b40*/  ISETP.GE.AND P0, PT, R251, c[0x0][0x1d4], PT ;  /* 0x00007500fb007a0c */ /* 0x000fe40003f06270 */
[C---:B-1234-:R-:W-:Y:S02]  /*4b50*/  IADD3 R4, P6, R0.reuse, R3, RZ ;  /* 0x0000000300047210 */ /* 0x05efe40007fde0ff */
[----:B------:R-:W-:-:S03]  /*4b60*/  IADD3 R2, P5, R0, R2, RZ ;  /* 0x0000000200027210 */ /* 0x000fc60007fbe0ff */
[C---:B------:R-:W-:Y:S02]  /*4b70*/  IMAD.X R5, R6.reuse, 0x1, R220, P6 ;  /* 0x0000000106057824 */ /* 0x040fe400030e06dc */
[----:B------:R-:W-:-:S03]  /*4b80*/  IMAD.X R3, R6, 0x1, R221, P5 ;  /* 0x0000000106037824 */ /* 0x000fc600028e06dd */
[----:B------:R-:W-:Y:S01]  /*4b90*/  @!PT LDS RZ, [RZ] ;  /* 0x00000000fffff984 */ /* 0x000fe20000000800 */
[----:B------:R-:W-:Y:S01]  /*4ba0*/  @!PT LDS RZ, [RZ] ;  /* 0x00000000fffff984 */ /* 0x000fe20000000800 */
[----:B------:R-:W-:Y:S01]  /*4bb0*/  @!PT LDS RZ, [RZ] ;  /* 0x00000000fffff984 */ /* 0x000fe20000000800 */
[----:B------:R1:W-:Y:S04]  /*4bc0*/  LDGSTS.E.BYPASS.LTC128B.128 [R219+0xb100], [R4.64], !P4 ;  /* 0x0b10000004db7fae */ /* 0x0003e8000e101d46 */
[----:B------:R1:W-:Y:S02]  /*4bd0*/  LDGSTS.E.BYPASS.LTC128B.128 [R219+0xe900], [R2.64], !P0 ;  /* 0x0e90000002db7fae */ /* 0x0003e4000c101d46 */
.L_x_1329:
[----:B------:R-:W-:Y:S05]  /*4be0*/  BSYNC B1 ;  /* 0x0000000000017941 */ /* 0x000fea0003800000 */
.L_x_1328:
[----:B-1----:R-:W5:Y:S04]  /*4bf0*/  LDL R2, [R1+0x40] ;  /* 0x0000400001027983 */ /* 0x002f680000100800 */
[----:B--2---:R-:W5:Y:S04]  /*4c00*/  LDL R0, [R1+0x58] ;  /* 0x0000580001007983 */ /* 0x004f680000100800 */
[----:B------:R-:W2:Y:S04]  /*4c10*/  LDL R5, [R1+0x44] ;  /* 0x0000440001057983 */ /* 0x000ea80000100800 */
[----:B----4-:R-:W4:Y:S04]  /*4c20*/  LDL R3, [R1+0x38] ;  /* 0x0000380001037983 */ /* 0x010f280000100800 */
[----:B------:R-:W0:Y:S01]  /*4c30*/  LDGDEPBAR ;  /* 0x00000000000079af */ /* 0x000e220000000000 */
[----:B-----5:R-:W-:-:S04]  /*4c40*/  IMAD.IADD R0, R0, 0x1, R2 ;  /* 0x0000000100007824 */ /* 0x020fc800078e0202 */
[----:B------:R-:W-:Y:S01]  /*4c50*/  @P3 IMAD.HI.U32 R2, R0, c[0x0][0x2c8], RZ ;  /* 0x0000b20000023a27 */ /* 0x000fe200078e00ff */
[----:B--23--:R-:W-:-:S03]  /*4c60*/  IADD3 R6, -R5, R144, RZ ;  /* 0x0000009005067210 */ /* 0x00cfc60007ffe1ff */
[----:B------:R-:W-:Y:S01]  /*4c70*/  IMAD.MOV.U32 R4, RZ, RZ, R0 ;  /* 0x000000ffff047224 */ /* 0x000fe200078e0000 */
[----:B------:R-:W-:Y:S02]  /*4c80*/  IADD3 R0, -R5, 0x1, R144 ;  /* 0x0000000105007810 */ /* 0x000fe40007ffe190 */
[----:B------:R-:W-:Y:S02]  /*4c90*/  @P3 SHF.R.U32.HI R4, RZ, c[0x0][0x2cc], R2 ;  /* 0x0000b300ff043a19 */ /* 0x000fe40000011602 */
[----:B----4-:R-:W-:Y:S01]  /*4ca0*/  IADD3 R5, R0, -R3, RZ ;  /* 0x8000000300057210 */ /* 0x010fe20007ffe0ff */
[----:B------:R-:W-:Y:S05]  /*4cb0*/  BRA.DIV ~URZ, `(.L_x_1342) ;  /* 0x0000e9c27f007947 */ /* 0x000fea000b800000 */
[----:B------:R1:W2:Y:S02]  /*4cc0*/  SHFL.IDX PT, R0, R4, RZ, 0x1c1f ;  /* 0x001c1fff04007589 */ /* 0x0002a400000e0000 */
.L_x_1451:
        /* <DEDUP_REMOVED lines=73> */
[----:B------:R-:W-:Y:S02]  /*5160*/  FSEL R6, R102, -INF , P5 ;  /* 0xff80000066067808 */ /* 0x000fe40002800000 */
        /* <DEDUP_REMOVED lines=11> */
[C---:B------:R-:W-:Y:S02]  /*5220*/  ISETP.GT.AND P4, PT, R0.reuse, 0x18, PT ;  /* 0x000000180000780c */ /* 0x040fe40003f84270 */
        /* <DEDUP_REMOVED lines=84> */
[----:B------:R-:W-:Y:S02]  /*5770*/  FMNMX.FTZ R2, R143, R3, !PT ;  /* 0x000000038f027209 */ /* 0x000fe40007810000 */
[----:B------:R-:W2:Y:S02]  /*5780*/  SHFL.BFLY PT, R3, R0, 0x2, 0x1f ;  /* 0x0c401f0000037f89 */ /* 0x000ea400000e0000 */
[----:B------:R-:W-:-:S05]  /*5790*/  FMNMX.FTZ R2, R142, R2, !PT ;  /* 0x000000028e027209 */ /* 0x000fca0007810000 */
[----:B-1----:R-:W1:Y:S01]  /*57a0*/  SHFL.BFLY PT, R4, R2, 0x2, 0x1f ;  /* 0x0c401f0002047f89 */ /* 0x002e6200000e0000 */
[----:B--2---:R-:W-:-:S05]  /*57b0*/  FMNMX.FTZ R0, R3, R0, !PT ;  /* 0x0000000003007209 */ /* 0x004fca0007810000 */
[----:B------:R-:W2:Y:S01]  /*57c0*/  SHFL.BFLY PT, R3, R0, 0x1, 0x1f ;  /* 0x0c201f0000037f89 */ /* 0x000ea200000e0000 */
[----:B-1----:R-:W-:-:S05]  /*57d0*/  FMNMX.FTZ R4, R2, R4, !PT ;  /* 0x0000000402047209 */ /* 0x002fca0007810000 */
[----:B------:R1:W3:Y:S01]  /*57e0*/  SHFL.BFLY PT, R5, R4, 0x1, 0x1f ;  /* 0x0c201f0004057f89 */ /* 0x0002e200000e0000 */
[----:B--2---:R-:W-:-:S05]  /*57f0*/  FMNMX.FTZ R70, R0, R3, !PT ;  /* 0x0000000300467209 */ /* 0x004fca0007810000 */
.L_x_1452:
[C---:B------:R-:W-:Y:S01]  /*5800*/  FMUL.FTZ R2, R70.reuse, c[0x0][0x2d0] ;  /* 0x0000b40046027a20 */ /* 0x040fe20000410000 */
[----:B------:R-:W-:Y:S01]  /*5810*/  FSETP.NEU.FTZ.AND P0, PT, R70, -INF , PT ;  /* 0xff8000004600780b */ /* 0x000fe20003f1d000 */
[----:B------:R-:W2:Y:S03]  /*5820*/  LDL R153, [R1+0x40] ;  /* 0x0000400001997983 */ /* 0x000ea60000100800 */
[----:B------:R-:W-:Y:S01]  /*5830*/  FSEL R2, R2, RZ, P0 ;  /* 0x000000ff02027208 */ /* 0x000fe20000000000 */
[----:B------:R-:W4:Y:S04]  /*5840*/  LDL R152, [R1+0x38] ;  /* 0x0000380001987983 */ /* 0x000f280000100800 */
[--C-:B------:R-:W-:Y:S01]  /*5850*/  FFMA.FTZ R0, R7, c[0x0][0x2d0], -R2.reuse ;  /* 0x0000b40007007a23 */ /* 0x100fe20000010802 */
[----:B------:R-:W4:Y:S03]  /*5860*/  LDL R151, [R1+0x3c] ;  /* 0x00003c0001977983 */ /* 0x000f260000100800 */
[----:B------:R5:W-:Y:S01]  /*5870*/  MUFU.EX2 R59, R0 ;  /* 0x00000000003b7308 */ /* 0x000be20000000800 */
[----:B---3--:R-:W-:Y:S01]  /*5880*/  FMNMX.FTZ R69, R5, R4, !PT ;  /* 0x0000000405457209 */ /* 0x008fe20007810000 */
[----:B------:R-:W3:Y:S01]  /*5890*/  LDL R150, [R1] ;  /* 0x0000000001967983 */ /* 0x000ee20000100800 */
[--C-:B------:R-:W-:Y:S01]  /*58a0*/  FFMA.FTZ R3, R16, c[0x0][0x2d0], -R2.reuse ;  /* 0x0000b40010037a23 */ /* 0x100fe20000010802 */
[----:B------:R-:W-:Y:S01]  /*58b0*/  WARPSYNC 0xffffffff ;  /* 0xffffffff00007948 */ /* 0x000fe20003800000 */
[----:B------:R-:W-:Y:S01]  /*58c0*/  FSETP.NEU.FTZ.AND P0, PT, R69, -INF , PT ;  /* 0xff8000004500780b */ /* 0x000fe20003f1d000 */
[----:B------:R-:W-:Y:S01]  /*58d0*/  LDSM.16.MT88.4 R24, [R195+0x800] ;  /* 0x00080000c318783b */ /* 0x000fe20000004200 */
[----:B------:R-:W-:Y:S01]  /*58e0*/  IADD3 R166, R166, -0x2, RZ ;  /* 0xfffffffea6a67810 */ /* 0x000fe20007ffe0ff */
[----:B------:R1:W-:Y:S02]  /*58f0*/  MUFU.EX2 R66, R3 ;  /* 0x0000000300427308 */ /* 0x0003e40000000800 */
[----:B------:R-:W-:Y:S04]  /*5900*/  LDSM.16.MT88.4 R28, [R197] ;  /* 0x00000000c51c783b */ /* 0x000fe80000004200 */
[----:B------:R-:W-:Y:S01]  /*5910*/  LDSM.16.MT88.4 R36, [R197+0x800] ;  /* 0x00080000c524783b */ /* 0x000fe20000004200 */
[----:B-----5:R-:W-:-:S04]  /*5920*/  FFMA.FTZ R0, R9, c[0x0][0x2d0], -R2 ;  /* 0x0000b40009007a23 */ /* 0x020fc80000010802 */
[----:B------:R5:W5:Y:S01]  /*5930*/  MUFU.EX2 R58, R0 ;  /* 0x00000000003a7308 */ /* 0x000b620000000800 */
[----:B-1----:R-:W-:-:S07]  /*5940*/  FFMA.FTZ R3, R17, c[0x0][0x2d0], -R2 ;  /* 0x0000b40011037a23 */ /* 0x002fce0000010802 */
[----:B------:R-:W-:Y:S01]  /*5950*/  MUFU.EX2 R65, R3 ;  /* 0x0000000300417308 */ /* 0x000fe20000000800 */
[----:B-----5:R-:W-:-:S07]  /*5960*/  FFMA.FTZ R0, R11, c[0x0][0x2d0], -R2 ;  /* 0x0000b4000b007a23 */ /* 0x020fce0000010802 */
[----:B------:R1:W-:Y:S02]  /*5970*/  MUFU.EX2 R57, R0 ;  /* 0x0000000000397308 */ /* 0x0003e40000000800 */
[----:B-1----:R-:W-:Y:S01]  /*5980*/  FFMA.FTZ R0, R12, c[0x0][0x2d0], -R2 ;  /* 0x0000b4000c007a23 */ /* 0x002fe20000010802 */
[----:B------:R-:W-:-:S05]  /*5990*/  F2FP.BF16.PACK_AB R12, R58, R59 ;  /* 0x0000003b3a0c723e */ /* 0x000fca00000010ff */
[----:B------:R1:W-:Y:S02]  /*59a0*/  MUFU.EX2 R62, R0 ;  /* 0x00000000003e7308 */ /* 0x0003e40000000800 */
[----:B-1----:R-:W-:-:S06]  /*59b0*/  FFMA.FTZ R0, R15, c[0x0][0x2d0], -R2 ;  /* 0x0000b4000f007a23 */ /* 0x002fcc0000010802 */
[----:B------:R1:W5:Y:S02]  /*59c0*/  MUFU.EX2 R64, R0 ;  /* 0x0000000000407308 */ /* 0x0003640000000800 */
[----:B-1----:R-:W-:-:S05]  /*59d0*/  FMUL.FTZ R0, R69, c[0x0][0x2d0] ;  /* 0x0000b40045007a20 */ /* 0x002fca0000410000 */
[----:B------:R-:W-:-:S05]  /*59e0*/  FSEL R0, R0, RZ, P0 ;  /* 0x000000ff00007208 */ /* 0x000fca0000000000 */
[--C-:B------:R-:W-:Y:S02]  /*59f0*/  FFMA.FTZ R3, R6, c[0x0][0x2d0], -R0.reuse ;  /* 0x0000b40006037a23 */ /* 0x100fe40000010800 */
[----:B------:R-:W1:Y:S02]  /*5a00*/  LDSM.16.MT88.4 R4, [R195] ;  /* 0x00000000c304783b */ /* 0x000e640000004200 */
[----:B------:R5:W-:Y:S02]  /*5a10*/  MUFU.EX2 R46, R3 ;  /* 0x00000003002e7308 */ /* 0x000be40000000800 */
[----:B-----5:R-:W-:Y:S01]  /*5a20*/  FFMA.FTZ R3, R8, c[0x0][0x2d0], -R0 ;  /* 0x0000b40008037a23 */ /* 0x020fe20000010800 */
[----:B------:R-:W-:-:S05]  /*5a30*/  F2FP.BF16.PACK_AB R8, R66, R64 ;  /* 0x000000404208723e */ /* 0x000fca00000010ff */
[----:B------:R5:W-:Y:S02]  /*5a40*/  MUFU.EX2 R43, R3 ;  /* 0x00000003002b7308 */ /* 0x000be40000000800 */
[----:B-----5:R-:W-:-:S06]  /*5a50*/  FFMA.FTZ R3, R10, c[0x0][0x2d0], -R0 ;  /* 0x0000b4000a037a23 */ /* 0x020fcc0000010800 */
[----:B------:R5:W-:Y:S02]  /*5a60*/  MUFU.EX2 R42, R3 ;  /* 0x00000003002a7308 */ /* 0x000be40000000800 */
[----:B-----5:R-:W-:Y:S01]  /*5a70*/  FFMA.FTZ R3, R14, c[0x0][0x2d0], -R0 ;  /* 0x0000b4000e037a23 */ /* 0x020fe20000010800 */
[----:B------:R-:W-:-:S05]  /*5a80*/  F2FP.BF16.PACK_AB R14, R62, R57 ;  /* 0x000000393e0e723e */ /* 0x000fca00000010ff */
[----:B------:R5:W1:Y:S02]  /*5a90*/  MUFU.EX2 R47, R3 ;  /* 0x00000003002f7308 */ /* 0x000a640000000800 */
[----:B-----5:R-:W-:Y:S01]  /*5aa0*/  FFMA.FTZ R3, R20, c[0x0][0x2d0], -R2 ;  /* 0x0000b40014037a23 */ /* 0x020fe20000010802 */
[----:B-1----:R-:W-:-:S05]  /*5ab0*/  F2FP.BF16.PACK_AB R15, R47, R42 ;  /* 0x0000002a2f0f723e */ /* 0x002fca00000010ff */
[----:B------:R1:W5:Y:S02]  /*5ac0*/  MUFU.EX2 R67, R3 ;  /* 0x0000000300437308 */ /* 0x0003640000000800 */
[----:B-1----:R-:W-:Y:S01]  /*5ad0*/  FFMA.FTZ R3, R13, c[0x0][0x2d0], -R0 ;  /* 0x0000b4000d037a23 */ /* 0x002fe20000010800 */
[----:B------:R-:W-:Y:S02]  /*5ae0*/  F2FP.BF16.PACK_AB R13, R43, R46 ;  /* 0x0000002e2b0d723e */ /* 0x000fe400000010ff */
[----:B-----5:R-:W-:-:S03]  /*5af0*/  F2FP.BF16.PACK_AB R10, R67, R65 ;  /* 0x00000041430a723e */ /* 0x020fc600000010ff */
[----:B------:R1:W-:Y:S02]  /*5b00*/  MUFU.EX2 R56, R3 ;  /* 0x0000000300387308 */ /* 0x0003e40000000800 */
[----:B------:R-:W-:Y:S01]  /*5b10*/  HMMA.16816.F32.BF16 R20, R12, R4, RZ ;  /* 0x000000040c14723c */ /* 0x000fe200000418ff */
[----:B-1----:R-:W-:-:S05]  /*5b20*/  FFMA.FTZ R3, R18, c[0x0][0x2d0], -R0 ;  /* 0x0000b40012037a23 */ /* 0x002fca0000010800 */
[----:B------:R1:W5:Y:S02]  /*5b30*/  MUFU.EX2 R61, R3 ;  /* 0x00000003003d7308 */ /* 0x0003640000000800 */
[--C-:B-1----:R-:W-:Y:S01]  /*5b40*/  FFMA.FTZ R3, R19, c[0x0][0x2d0], -R0.reuse ;  /* 0x0000b40013037a23 */ /* 0x102fe20000010800 */
[----:B-----5:R-:W-:Y:S01]  /*5b50*/  F2FP.BF16.PACK_AB R9, R61, R56 ;  /* 0x000000383d09723e */ /* 0x020fe200000010ff */
[C---:B------:R-:W-:Y:S04]  /*5b60*/  HMMA.16816.F32.BF16 R16, R12.reuse, R6, RZ ;  /* 0x000000060c10723c */ /* 0x040fe800000418ff */
[----:B------:R1:W-:Y:S04]  /*5b70*/  MUFU.EX2 R60, R3 ;  /* 0x00000003003c7308 */ /* 0x0003e80000000800 */
[----:B------:R-:W-:Y:S01]  /*5b80*/  HMMA.16816.F32.BF16 R4, R12, R28, RZ ;  /* 0x0000001c0c04723c */ /* 0x000fe200000418ff */
[----:B-1----:R-:W-:-:S02]  /*5b90*/  FFMA.FTZ R3, R32, c[0x0][0x2d0], -R0 ;  /* 0x0000b40020037a23 */ /* 0x002fc40000010800 */
[----:B------:R-:W1:Y:S02]  /*5ba0*/  LDSM.16.MT88.4 R32, [R196] ;  /* 0x00000000c420783b */ /* 0x000e640000004200 */
[----:B------:R-:W5:Y:S02]  /*5bb0*/  MUFU.EX2 R63, R3 ;  /* 0x00000003003f7308 */ /* 0x000f640000000800 */
[----:B-----5:R-:W-:Y:S01]  /*5bc0*/  F2FP.BF16.PACK_AB R11, R63, R60 ;  /* 0x0000003c3f0b723e */ /* 0x020fe200000010ff */
[----:B------:R-:W-:-:S04]  /*5bd0*/  FADD.FTZ R3, R59, R58 ;  /* 0x0000003a3b037221 */ /* 0x000fc80000010000 */
[----:B------:R-:W-:Y:S02]  /*5be0*/  FADD.FTZ R3, R57, R3 ;  /* 0x0000000339037221 */ /* 0x000fe40000010000 */
[----:B------:R-:W-:Y:S02]  /*5bf0*/  HMMA.16816.F32.BF16 R48, R8, R24, R20 ;  /* 0x000000180830723c */ /* 0x000fe40000041814 */
[----:B------:R-:W-:-:S04]  /*5c00*/  FADD.FTZ R3, R62, R3 ;  /* 0x000000033e037221 */ /* 0x000fc80000010000 */
[----:B------:R-:W-:Y:S02]  /*5c10*/  FADD.FTZ R3, R64, R3 ;  /* 0x0000000340037221 */ /* 0x000fe40000010000 */
[----:B------:R-:W-:Y:S01]  /*5c20*/  HMMA.16816.F32.BF16 R100, R8, R26, R16 ;  /* 0x0000001a0864723c */ /* 0x000fe20000041810 */
[----:B------:R-:W5:Y:S07]  /*5c30*/  LDSM.16.MT88.4 R24, [R196+0x800] ;  /* 0x00080000c418783b */ /* 0x000f6e0000004200 */
[C---:B------:R-:W-:Y:S01]  /*5c40*/  HMMA.16816.F32.BF16 R20, R12.reuse, R30, RZ ;  /* 0x0000001e0c14723c */ /* 0x040fe200000418ff */
[----:B------:R-:W2:Y:S07]  /*5c50*/  LDSM.16.MT88.4 R28, [R200] ;  /* 0x00000000c81c783b */ /* 0x000eae0000004200 */
[----:B-1----:R-:W-:Y:S08]  /*5c60*/  HMMA.16816.F32.BF16 R16, R12, R32, RZ ;  /* 0x000000200c10723c */ /* 0x002ff000000418ff */
[----:B------:R-:W-:Y:S08]  /*5c70*/  HMMA.16816.F32.BF16 R104, R8, R36, R4 ;  /* 0x000000240868723c */ /* 0x000ff00000041804 */
[----:B------:R-:W-:Y:S08]  /*5c80*/  HMMA.16816.F32.BF16 R4, R12, R34, RZ ;  /* 0x000000220c04723c */ /* 0x000ff000000418ff */
[C---:B------:R-:W-:Y:S08]  /*5c90*/  HMMA.16816.F32.BF16 R92, R8.reuse, R38, R20 ;  /* 0x00000026085c723c */ /* 0x040ff00000041814 */
[C---:B-----5:R-:W-:Y:S01]  /*5ca0*/  HMMA.16816.F32.BF16 R96, R8.reuse, R24, R16 ;  /* 0x000000180860723c */ /* 0x060fe20000041810 */
[----:B------:R-:W1:Y:S07]  /*5cb0*/  LDSM.16.MT88.4 R16, [R198+0x800] ;  /* 0x00080000c610783b */ /* 0x000e6e0000004200 */
[----:B------:R-:W-:Y:S01]  /*5cc0*/  HMMA.16816.F32.BF16 R88, R8, R26, R4 ;  /* 0x0000001a0858723c */ /* 0x000fe20000041804 */
[----:B------:R-:W5:Y:S07]  /*5cd0*/  LDSM.16.MT88.4 R24, [R195+0x3800] ;  /* 0x00380000c318783b */ /* 0x000f6e0000004200 */
[----:B--2---:R-:W-:Y:S11]  /*5ce0*/  HMMA.16816.F32.BF16 R4, R12, R28, RZ ;  /* 0x0000001c0c04723c */ /* 0x004ff600000418ff */
[----:B------:R-:W-:Y:S11]  /*5cf0*/  @!UPT UIADD3 URZ, URZ, URZ, URZ ;  /* 0x0000003f3f3ff290 */ /* 0x000ff6000fffe03f */
[----:B------:R-:W-:Y:S02]  /*5d00*/  @!UPT UIADD3 URZ, URZ, URZ, URZ ;  /* 0x0000003f3f3ff290 */ /* 0x000fe4000fffe03f */
[----:B-1----:R-:W-:Y:S07]  /*5d10*/  HMMA.16816.F32.BF16 R36, R8, R16, R4 ;  /* 0x000000100824723c */ /* 0x002fee0000041804 */
[----:B------:R-:W-:-:S04]  /*5d20*/  FADD.FTZ R4, R46, R43 ;  /* 0x0000002b2e047221 */ /* 0x000fc80000010000 */
[----:B------:R-:W-:Y:S02]  /*5d30*/  FADD.FTZ R16, R42, R4 ;  /* 0x000000042a107221 */ /* 0x000fe40000010000 */
[----:B------:R-:W-:Y:S11]  /*5d40*/  HMMA.16816.F32.BF16 R4, R12, R30, RZ ;  /* 0x0000001e0c04723c */ /* 0x000ff600000418ff */
[----:B------:R-:W-:Y:S11]  /*5d50*/  @!UPT UIADD3 URZ, URZ, URZ, URZ ;  /* 0x0000003f3f3ff290 */ /* 0x000ff6000fffe03f */
[----:B------:R-:W-:Y:S02]  /*5d60*/  @!UPT UIADD3 URZ, URZ, URZ, URZ ;  /* 0x0000003f3f3ff290 */ /* 0x000fe4000fffe03f */
[----:B------:R-:W-:Y:S07]  /*5d70*/  HMMA.16816.F32.BF16 R84, R8, R18, R4 ;  /* 0x000000120854723c */ /* 0x000fee0000041804 */
[----:B------:R-:W-:Y:S02]  /*5d80*/  FADD.FTZ R4, R47, R16 ;  /* 0x000000102f047221 */ /* 0x000fe40000010000 */
[----:B------:R-:W1:Y:S02]  /*5d90*/  LDSM.16.MT88.4 R16, [R195+0x4000] ;  /* 0x00400000c310783b */ /* 0x000e640000004200 */
[----:B------:R-:W-:-:S02]  /*5da0*/  FADD.FTZ R20, R56, R4 ;  /* 0x0000000438147221 */ /* 0x000fc40000010000 */
[----:B-----5:R-:W-:Y:S11]  /*5db0*/  HMMA.16816.F32.BF16 R4, R12, R24, RZ ;  /* 0x000000180c04723c */ /* 0x020ff600000418ff */
[----:B------:R-:W-:Y:S11]  /*5dc0*/  @!UPT UIADD3 URZ, URZ, URZ, URZ ;  /* 0x0000003f3f3ff290 */ /* 0x000ff6000fffe03f */
[----:B------:R-:W-:Y:S02]  /*5dd0*/  @!UPT UIADD3 URZ, URZ, URZ, URZ ;  /* 0x0000003f3f3ff290 */ /* 0x000fe4000fffe03f */
[----:B-1----:R-:W-:Y:S07]  /*5de0*/  HMMA.16816.F32.BF16 R80, R8, R16, R4 ;  /* 0x000000100850723c */ /* 0x002fee0000041804 */
[----:B------:R-:W-:Y:S02]  /*5df0*/  FADD.FTZ R4, R66, R3 ;  /* 0x0000000342047221 */ /* 0x000fe40000010000 */
[----:B------:R-:W-:Y:S02]  /*5e00*/  FADD.FTZ R3, R61, R20 ;  /* 0x000000143d037221 */ /* 0x000fe40000010000 */
[----:B------:R-:W-:Y:S01]  /*5e10*/  FADD.FTZ R16, R65, R4 ;  /* 0x0000000441107221 */ /* 0x000fe20000010000 */
[----:B------:R-:W1:Y:S01]  /*5e20*/  LDSM.16.MT88.4 R20, [R197+0x3800] ;  /* 0x00380000c514783b */ /* 0x000e620000004200 */
[----:B------:R-:W-:Y:S01]  /*5e30*/  HMMA.16816.F32.BF16 R4, R12, R26, RZ ;  /* 0x0000001a0c04723c */ /* 0x000fe200000418ff */
[----:B------:R-:W-:-:S02]  /*5e40*/  FADD.FTZ R3, R60, R3 ;  /* 0x000000033c037221 */ /* 0x000fc40000010000 */
[----:B------:R-:W-:Y:S02]  /*5e50*/  FADD.FTZ R24, R67, R16 ;  /* 0x0000001043187221 */ /* 0x000fe40000010000 */
[----:B------:R-:W-:Y:S02]  /*5e60*/  FADD.FTZ R25, R63, R3 ;  /* 0x000000033f197221 */ /* 0x000fe40000010000 */
[----:B------:R-:W-:Y:S11]  /*5e70*/  FFMA.FTZ R3, R52, c[0x0][0x2d0], -R2 ;  /* 0x0000b40034037a23 */ /* 0x000ff60000010802 */
[----:B------:R-:W-:Y:S06]  /*5e80*/  @!UPT UIADD3 URZ, URZ, URZ, URZ ;  /* 0x0000003f3f3ff290 */ /* 0x000fec000fffe03f */
[----:B------:R-:W-:Y:S01]  /*5e90*/  HMMA.16816.F32.BF16 R72, R8, R18, R4 ;  /* 0x000000120848723c */ /* 0x000fe20000041804 */
[----:B------:R-:W2:Y:S07]  /*5ea0*/  LDSM.16.MT88.4 R16, [R197+0x4000] ;  /* 0x00400000c510783b */ /* 0x000eae0000004200 */
[----:B-1----:R-:W-:Y:S11]  /*5eb0*/  HMMA.16816.F32.BF16 R4, R12, R20, RZ ;  /* 0x000000140c04723c */ /* 0x002ff600000418ff */
[----:B------:R-:W-:Y:S11]  /*5ec0*/  @!UPT UIADD3 URZ, URZ, URZ, URZ ;  /* 0x0000003f3f3ff290 */ /* 0x000ff6000fffe03f */
[----:B------:R-:W-:Y:S02]  /*5ed0*/  @!UPT UIADD3 URZ, URZ, URZ, URZ ;  /* 0x0000003f3f3ff290 */ /* 0x000fe4000fffe03f */
[----:B--2---:R-:W-:Y:S08]  /*5ee0*/  HMMA.16816.F32.BF16 R76, R8, R16, R4 ;  /* 0x00000010084c723c */ /* 0x004ff00000041804 */
[----:B------:R-:W-:Y:S11]  /*5ef0*/  HMMA.16816.F32.BF16 R4, R12, R22, RZ ;  /* 0x000000160c04723c */ /* 0x000ff600000418ff */
[----:B------:R-:W-:Y:S11]  /*5f00*/  @!UPT UIADD3 URZ, URZ, URZ, URZ ;  /* 0x0000003f3f3ff290 */ /* 0x000ff6000fffe03f */
[----:B------:R-:W-:Y:S02]  /*5f10*/  @!UPT UIADD3 URZ, URZ, URZ, URZ ;  /* 0x0000003f3f3ff290 */ /* 0x000fe4000fffe03f */
[----:B------:R-:W-:Y:S01]  /*5f20*/  HMMA.16816.F32.BF16 R64, R8, R18, R4 ;  /* 0x000000120840723c */ /* 0x000fe20000041804 */
[----:B------:R1:W-:Y:S06]  /*5f30*/  MUFU.EX2 R6, R3 ;  /* 0x0000000300067308 */ /* 0x0003ec0000000800 */
[----:B------:R-:W-:-:S04]  /*5f40*/  FFMA.FTZ R4, R40, c[0x0][0x2d0], -R0 ;  /* 0x0000b40028047a23 */ /* 0x000fc80000010800 */
[----:B------:R-:W-:Y:S01]  /*5f50*/  MUFU.EX2 R7, R4 ;  /* 0x0000000400077308 */ /* 0x000fe20000000800 */
[----:B-1----:R-:W-:-:S07]  /*5f60*/  FFMA.FTZ R3, R53, c[0x0][0x2d0], -R2 ;  /* 0x0000b40035037a23 */ /* 0x002fce0000010802 */
[----:B------:R1:W2:Y:S02]  /*5f70*/  MUFU.EX2 R5, R3 ;  /* 0x0000000300057308 */ /* 0x0002a40000000800 */
[----:B-1----:R-:W-:Y:S01]  /*5f80*/  FFMA.FTZ R3, R54, c[0x0][0x2d0], -R2 ;  /* 0x0000b40036037a23 */ /* 0x002fe20000010802 */
[----:B--2---:R-:W-:-:S05]  /*5f90*/  F2FP.BF16.PACK_AB R4, R5, R6 ;  /* 0x000000060504723e */ /* 0x004fca00000010ff */
[----:B------:R1:W-:Y:S02]  /*5fa0*/  MUFU.EX2 R20, R3 ;  /* 0x0000000300147308 */ /* 0x0003e40000000800 */
[----:B-1----:R-:W-:-:S06]  /*5fb0*/  FFMA.FTZ R3, R55, c[0x0][0x2d0], -R2 ;  /* 0x0000b40037037a23 */ /* 0x002fcc0000010802 */
[----:B------:R1:W2:Y:S02]  /*5fc0*/  MUFU.EX2 R18, R3 ;  /* 0x0000000300127308 */ /* 0x0002a40000000800 */
[----:B-1----:R-:W-:-:S06]  /*5fd0*/  FFMA.FTZ R3, R45, c[0x0][0x2d0], -R0 ;  /* 0x0000b4002d037a23 */ /* 0x002fcc0000010800 */
[----:B------:R1:W5:Y:S02]  /*5fe0*/  MUFU.EX2 R19, R3 ;  /* 0x0000000300137308 */ /* 0x0003640000000800 */
[----:B-1----:R-:W-:-:S06]  /*5ff0*/  FFMA.FTZ R3, R44, c[0x0][0x2d0], -R0 ;  /* 0x0000b4002c037a23 */ /* 0x002fcc0000010800 */
[----:B------:R1:W1:Y:S02]  /*6000*/  MUFU.EX2 R17, R3 ;  /* 0x0000000300117308 */ /* 0x0002640000000800 */
[----:B-1----:R-:W-:-:S06]  /*6010*/  FFMA.FTZ R3, R41, c[0x0][0x2d0], -R0 ;  /* 0x0000b40029037a23 */ /* 0x002fcc0000010800 */
[----:B------:R1:W1:Y:S02]  /*6020*/  MUFU.EX2 R16, R3 ;  /* 0x0000000300107308 */ /* 0x0002640000000800 */
[----:B-1----:R-:W-:Y:S01]  /*6030*/  FADD.FTZ R3, R6, R24 ;  /* 0x0000001806037221 */ /* 0x002fe20000010000 */
[----:B--2---:R-:W-:-:S03]  /*6040*/  F2FP.BF16.PACK_AB R6, R18, R20 ;  /* 0x000000141206723e */ /* 0x004fc600000010ff */
[----:B------:R-:W-:Y:S02]  /*6050*/  FADD.FTZ R3, R5, R3 ;  /* 0x0000000305037221 */ /* 0x000fe40000010000 */
[----:B-----5:R-:W-:Y:S02]  /*6060*/  FADD.FTZ R5, R19, R25 ;  /* 0x0000001913057221 */ /* 0x020fe40000010000 */
[----:B------:R-:W-:Y:S01]  /*6070*/  FADD.FTZ R3, R20, R3 ;  /* 0x0000000314037221 */ /* 0x000fe20000010000 */
[----:B------:R-:W-:Y:S01]  /*6080*/  LDSM.16.MT88.4 R24, [R196+0x4000] ;  /* 0x00400000c418783b */ /* 0x000fe20000004200 */
[C---:B------:R-:W-:Y:S02]  /*6090*/  FADD.FTZ R5, R17.reuse, R5 ;  /* 0x0000000511057221 */ /* 0x040fe40000010000 */
[----:B------:R-:W-:Y:S01]  /*60a0*/  FADD.FTZ R68, R18, R3 ;  /* 0x0000000312447221 */ /* 0x000fe20000010000 */
[----:B------:R-:W1:Y:S01]  /*60b0*/  LDSM.16.MT88.4 R20, [R196+0x3800] ;  /* 0x00380000c414783b */ /* 0x000e620000004200 */
[----:B------:R-:W-:Y:S01]  /*60c0*/  FADD.FTZ R3, R16, R5 ;  /* 0x0000000510037221 */ /* 0x000fe20000010000 */
[----:B------:R-:W-:-:S03]  /*60d0*/  F2FP.BF16.PACK_AB R5, R17, R19 ;  /* 0x000000131105723e */ /* 0x000fc600000010ff */
[C---:B------:R-:W-:Y:S01]  /*60e0*/  FADD.FTZ R71, R7.reuse, R3 ;  /* 0x0000000307477221 */ /* 0x040fe20000010000 */
[----:B------:R-:W-:Y:S01]  /*60f0*/  F2FP.BF16.PACK_AB R7, R7, R16 ;  /* 0x000000100707723e */ /* 0x000fe200000010ff */
[----:B------:R-:W-:Y:S01]  /*6100*/  FFMA.FTZ R3, R112, c[0x0][0x2d0], -R2 ;  /* 0x0000b40070037a23 */ /* 0x000fe20000010802 */
[----:B-1----:R-:W-:Y:S11]  /*6110*/  HMMA.16816.F32.BF16 R16, R12, R20, RZ ;  /* 0x000000140c10723c */ /* 0x002ff600000418ff */
[----:B------:R-:W-:Y:S11]  /*6120*/  @!UPT UIADD3 URZ, URZ, URZ, URZ ;  /* 0x0000003f3f3ff290 */ /* 0x000ff6000fffe03f */
[----:B------:R-:W-:Y:S02]  /*6130*/  @!UPT UIADD3 URZ, URZ, URZ, URZ ;  /* 0x0000003f3f3ff290 */ /* 0x000fe4000fffe03f */
[----:B------:R-:W-:Y:S08]  /*6140*/  HMMA.16816.F32.BF16 R60, R8, R24, R16 ;  /* 0x00000018083c723c */ /* 0x000ff00000041810 */
        /* <DEDUP_REMOVED lines=35> */
[----:B------:R1:W2:Y:S01]  /*6380*/  MUFU.EX2 R7, R3 ;  /* 0x0000000300077308 */ /* 0x0002a20000000800 */
[----:B------:R-:W5:Y:S05]  /*6390*/  LDSM.16.MT88.4 R8, [R195+0x1800] ;  /* 0x00180000c308783b */ /* 0x000f6a0000004200 */
[----:B------:R-:W-:-:S04]  /*63a0*/  FFMA.FTZ R5, R108, c[0x0][0x2d0], -R0 ;  /* 0x0000b4006c057a23 */ /* 0x000fc80000010800 */
[----:B------:R-:W-:Y:S01]  /*63b0*/  MUFU.EX2 R15, R5 ;  /* 0x00000005000f7308 */ /* 0x000fe20000000800 */
[----:B-1----:R-:W-:-:S07]  /*63c0*/  FFMA.FTZ R3, R113, c[0x0][0x2d0], -R2 ;  /* 0x0000b40071037a23 */ /* 0x002fce0000010802 */
[----:B------:R1:W-:Y:S02]  /*63d0*/  MUFU.EX2 R4, R3 ;  /* 0x0000000300047308 */ /* 0x0003e40000000800 */
[----:B-1----:R-:W-:-:S06]  /*63e0*/  FFMA.FTZ R3, R114, c[0x0][0x2d0], -R2 ;  /* 0x0000b40072037a23 */ /* 0x002fcc0000010802 */
[----:B------:R1:W-:Y:S02]  /*63f0*/  MUFU.EX2 R12, R3 ;  /* 0x00000003000c7308 */ /* 0x0003e40000000800 */
[----:B-1----:R-:W-:-:S06]  /*6400*/  FFMA.FTZ R3, R115, c[0x0][0x2d0], -R2 ;  /* 0x0000b40073037a23 */ /* 0x002fcc0000010802 */
[----:B------:R1:W-:Y:S02]  /*6410*/  MUFU.EX2 R121, R3 ;  /* 0x0000000300797308 */ /* 0x0003e40000000800 */
[----:B-1----:R-:W-:-:S06]  /*6420*/  FFMA.FTZ R3, R109, c[0x0][0x2d0], -R0 ;  /* 0x0000b4006d037a23 */ /* 0x002fcc0000010800 */
[----:B------:R2:W1:Y:S02]  /*6430*/  MUFU.EX2 R13, R3 ;  /* 0x00000003000d7308 */ /* 0x0004640000000800 */
[----:B--2---:R-:W-:Y:S01]  /*6440*/  FADD.FTZ R3, R7, R68 ;  /* 0x0000004407037221 */ /* 0x004fe20000010000 */
[----:B-1----:R-:W-:-:S03]  /*6450*/  F2FP.BF16.PACK_AB R5, R15, R13 ;  /* 0x0000000d0f05723e */ /* 0x002fc600000010ff */
[C---:B------:R-:W-:Y:S01]  /*6460*/  FADD.FTZ R6, R4.reuse, R3 ;  /* 0x0000000304067221 */ /* 0x040fe20000010000 */
[----:B------:R-:W-:Y:S01]  /*6470*/  F2FP.BF16.PACK_AB R4, R4, R7 ;  /* 0x000000070404723e */ /* 0x000fe200000010ff */
[----:B------:R-:W-:Y:S02]  /*6480*/  FFMA.FTZ R3, R111, c[0x0][0x2d0], -R0 ;  /* 0x0000b4006f037a23 */ /* 0x000fe40000010800 */
[----:B------:R-:W-:Y:S01]  /*6490*/  FADD.FTZ R14, R12, R6 ;  /* 0x000000060c0e7221 */ /* 0x000fe20000010000 */
[----:B------:R-:W-:Y:S01]  /*64a0*/  F2FP.BF16.PACK_AB R6, R121, R12 ;  /* 0x0000000c7906723e */ /* 0x000fe200000010ff */
[----:B------:R1:W-:Y:S01]  /*64b0*/  MUFU.EX2 R116, R3 ;  /* 0x0000000300747308 */ /* 0x0003e20000000800 */
[----:B------:R-:W-:Y:S02]  /*64c0*/  FADD.FTZ R12, R13, R71 ;  /* 0x000000470d0c7221 */ /* 0x000fe40000010000 */
[----:B------:R-:W-:Y:S02]  /*64d0*/  FFMA.FTZ R71, R126, c[0x0][0x2d0], -R2 ;  /* 0x0000b4007e477a23 */ /* 0x000fe40000010802 */
[----:B-1----:R-:W-:-:S04]  /*64e0*/  FFMA.FTZ R3, R110, c[0x0][0x2d0], -R0 ;  /* 0x0000b4006e037a23 */ /* 0x002fc80000010800 */
[----:B------:R-:W1:Y:S02]  /*64f0*/  MUFU.EX2 R68, R3 ;  /* 0x0000000300447308 */ /* 0x000e640000000800 */
[----:B-1----:R-:W-:Y:S01]  /*6500*/  F2FP.BF16.PACK_AB R7, R68, R116 ;  /* 0x000000744407723e */ /* 0x002fe200000010ff */
[----:B------:R-:W-:-:S06]  /*6510*/  FFMA.FTZ R3, R122, c[0x0][0x2d0], -R2 ;  /* 0x0000b4007a037a23 */ /* 0x000fcc0000010802 */
[C---:B-----5:R-:W-:Y:S08]  /*6520*/  HMMA.16816.F32.BF16 R112, R4.reuse, R8, R48 ;  /* 0x000000080470723c */ /* 0x060ff00000041830 */
        /* <DEDUP_REMOVED lines=11> */
[----:B------:R-:W-:-:S02]  /*65e0*/  FFMA.FTZ R19, R141, c[0x0][0x2d0], -R2 ;  /* 0x0000b4008d137a23 */ /* 0x000fc40000010802 */
[--C-:B------:R-:W-:Y:S02]  /*65f0*/  FFMA.FTZ R18, R140, c[0x0][0x2d0], -R2.reuse ;  /* 0x0000b4008c127a23 */ /* 0x100fe40000010802 */
[--C-:B------:R-:W-:Y:S02]  /*6600*/  FFMA.FTZ R17, R131, c[0x0][0x2d0], -R2.reuse ;  /* 0x0000b40083117a23 */ /* 0x100fe40000010802 */
[--C-:B------:R-:W-:Y:S01]  /*6610*/  FFMA.FTZ R16, R130, c[0x0][0x2d0], -R2.reuse ;  /* 0x0000b40082107a23 */ /* 0x100fe20000010802 */
[C---:B-1----:R-:W-:Y:S08]  /*6620*/  HMMA.16816.F32.BF16 R56, R4.reuse, R8, R52 ;  /* 0x000000080438723c */ /* 0x042ff00000041834 */
[C---:B------:R-:W-:Y:S01]  /*6630*/  HMMA.16816.F32.BF16 R48, R4.reuse, R10, R72 ;  /* 0x0000000a0430723c */ /* 0x040fe20000041848 */
[----:B------:R-:W1:Y:S07]  /*6640*/  LDSM.16.MT88.4 R8, [R197+0x5000] ;  /* 0x00500000c508783b */ /* 0x000e6e0000004200 */
[C---:B-1----:R-:W-:Y:S08]  /*6650*/  HMMA.16816.F32.BF16 R40, R4.reuse, R8, R104 ;  /* 0x000000080428723c */ /* 0x042ff00000041868 */
[C---:B------:R-:W-:Y:S01]  /*6660*/  HMMA.16816.F32.BF16 R24, R4.reuse, R10, R92 ;  /* 0x0000000a0418723c */ /* 0x040fe2000004185c */
[----:B------:R-:W1:Y:S01]  /*6670*/  LDSM.16.MT88.4 R8, [R196+0x5000] ;  /* 0x00500000c408783b */ /* 0x000e620000004200 */
[----:B------:R-:W-:Y:S08]  /*6680*/  MUFU.EX2 R94, R17 ;  /* 0x00000011005e7308 */ /* 0x000ff00000000800 */
[----:B------:R-:W-:Y:S01]  /*6690*/  MUFU.EX2 R95, R16 ;  /* 0x00000010005f7308 */ /* 0x000fe20000000800 */
[C---:B-1----:R-:W-:Y:S08]  /*66a0*/  HMMA.16816.F32.BF16 R52, R4.reuse, R8, R100 ;  /* 0x000000080434723c */ /* 0x042ff00000041864 */
[----:B------:R-:W-:Y:S01]  /*66b0*/  HMMA.16816.F32.BF16 R44, R4, R10, R88 ;  /* 0x0000000a042c723c */ /* 0x000fe20000041858 */
[----:B------:R-:W1:Y:S06]  /*66c0*/  LDSM.16.MT88.4 R8, [R198+0x5000] ;  /* 0x00500000c608783b */ /* 0x000e6c0000004200 */
[----:B------:R-:W-:-:S02]  /*66d0*/  FFMA.FTZ R89, R128, c[0x0][0x2d0], -R2 ;  /* 0x0000b40080597a23 */ /* 0x000fc40000010802 */
[----:B------:R-:W-:-:S04]  /*66e0*/  FFMA.FTZ R88, R127, c[0x0][0x2d0], -R2 ;  /* 0x0000b4007f587a23 */ /* 0x000fc80000010802 */
[----:B------:R-:W-:Y:S01]  /*66f0*/  MUFU.EX2 R238, R88 ;  /* 0x0000005800ee7308 */ /* 0x000fe20000000800 */
[C---:B-1----:R-:W-:Y:S07]  /*6700*/  HMMA.16816.F32.BF16 R28, R4.reuse, R10, R20 ;  /* 0x0000000a041c723c */ /* 0x042fee0000041814 */
[----:B------:R1:W-:Y:S01]  /*6710*/  MUFU.EX2 R21, R3 ;  /* 0x0000000300157308 */ /* 0x0003e20000000800 */
[----:B------:R-:W-:Y:S01]  /*6720*/  HMMA.16816.F32.BF16 R36, R4, R8, R96 ;  /* 0x000000080424723c */ /* 0x000fe20000041860 */
[----:B------:R-:W-:Y:S06]  /*6730*/  LDSM.16.MT88.4 R8, [R197+0x2000] ;  /* 0x00200000c508783b */ /* 0x000fec0000004200 */
[----:B------:R-:W-:-:S02]  /*6740*/  FADD.FTZ R6, R121, R14 ;  /* 0x0000000e79067221 */ /* 0x000fc40000010000 */
[----:B-1----:R-:W-:Y:S02]  /*6750*/  FFMA.FTZ R3, R123, c[0x0][0x2d0], -R2 ;  /* 0x0000b4007b037a23 */ /* 0x002fe40000010802 */
[----:B------:R-:W-:Y:S02]  /*6760*/  FFMA.FTZ R4, R118, c[0x0][0x2d0], -R0 ;  /* 0x0000b40076047a23 */ /* 0x000fe40000010800 */
[----:B------:R1:W2:Y:S08]  /*6770*/  MUFU.EX2 R20, R3 ;  /* 0x0000000300147308 */ /* 0x0002b00000000800 */
[----:B------:R5:W-:Y:S01]  /*6780*/  MUFU.EX2 R22, R4 ;  /* 0x0000000400167308 */ /* 0x000be20000000800 */
[----:B-1----:R-:W-:-:S07]  /*6790*/  FFMA.FTZ R3, R124, c[0x0][0x2d0], -R2 ;  /* 0x0000b4007c037a23 */ /* 0x002fce0000010802 */
[----:B------:R1:W-:Y:S01]  /*67a0*/  MUFU.EX2 R23, R3 ;  /* 0x0000000300177308 */ /* 0x0003e20000000800 */
[----:B-----5:R-:W-:-:S07]  /*67b0*/  FFMA.FTZ R4, R117, c[0x0][0x2d0], -R0 ;  /* 0x0000b40075047a23 */ /* 0x020fce0000010800 */
[----:B------:R2:W-:Y:S01]  /*67c0*/  MUFU.EX2 R101, R4 ;  /* 0x0000000400657308 */ /* 0x0005e20000000800 */
[----:B-1----:R-:W-:Y:S02]  /*67d0*/  FFMA.FTZ R3, R125, c[0x0][0x2d0], -R2 ;  /* 0x0000b4007d037a23 */ /* 0x002fe40000010802 */
[----:B------:R-:W-:Y:S05]  /*67e0*/  LDSM.16.MT88.4 R124, [R195+0x3000] ;  /* 0x00300000c37c783b */ /* 0x000fea0000004200 */
[----:B------:R1:W5:Y:S01]  /*67f0*/  MUFU.EX2 R91, R3 ;  /* 0x00000003005b7308 */ /* 0x0003620000000800 */
[----:B--2---:R-:W-:Y:S01]  /*6800*/  F2FP.BF16.PACK_AB R4, R20, R21 ;  /* 0x000000151404723e */ /* 0x004fe200000010ff */
[----:B-1----:R-:W-:-:S06]  /*6810*/  FFMA.FTZ R3, R119, c[0x0][0x2d0], -R0 ;  /* 0x0000b40077037a23 */ /* 0x002fcc0000010800 */
[----:B------:R1:W2:Y:S02]  /*6820*/  MUFU.EX2 R7, R3 ;  /* 0x0000000300077308 */ /* 0x0002a40000000800 */
[----:B-1----:R-:W-:Y:S02]  /*6830*/  FADD.FTZ R3, R15, R12 ;  /* 0x0000000c0f037221 */ /* 0x002fe40000010000 */
[----:B------:R-:W1:Y:S02]  /*6840*/  LDSM.16.MT88.4 R12, [R195+0x2000] ;  /* 0x00200000c30c783b */ /* 0x000e640000004200 */
[----:B------:R-:W-:Y:S02]  /*6850*/  FADD.FTZ R3, R116, R3 ;  /* 0x0000000374037221 */ /* 0x000fe40000010000 */
[----:B------:R-:W-:Y:S02]  /*6860*/  LDSM.16.MT88.4 R116, [R197+0x3000] ;  /* 0x00300000c574783b */ /* 0x000fe40000004200 */
[----:B------:R-:W-:-:S02]  /*6870*/  FADD.FTZ R5, R68, R3 ;  /* 0x0000000344057221 */ /* 0x000fc40000010000 */
[----:B------:R-:W-:Y:S02]  /*6880*/  FFMA.FTZ R3, R120, c[0x0][0x2d0], -R0 ;  /* 0x0000b40078037a23 */ /* 0x000fe40000010800 */
[----:B------:R-:W-:Y:S02]  /*6890*/  FFMA.FTZ R68, R129, c[0x0][0x2d0], -R2 ;  /* 0x0000b40081447a23 */ /* 0x000fe40000010802 */
[----:B------:R2:W2:Y:S01]  /*68a0*/  MUFU.EX2 R100, R3 ;  /* 0x0000000300647308 */ /* 0x0004a20000000800 */
[----:B------:R-:W-:-:S07]  /*68b0*/  FFMA.FTZ R2, R149, c[0x0][0x2d0], -R0 ;  /* 0x0000b40095027a23 */ /* 0x000fce0000010800 */
[----:B------:R3:W-:Y:S01]  /*68c0*/  MUFU.EX2 R90, R2 ;  /* 0x00000002005a7308 */ /* 0x0007e20000000800 */
[----:B--2---:R-:W-:Y:S01]  /*68d0*/  FADD.FTZ R3, R21, R6 ;  /* 0x0000000615037221 */ /* 0x004fe20000010000 */
[----:B-----5:R-:W-:-:S06]  /*68e0*/  F2FP.BF16.PACK_AB R6, R91, R23 ;  /* 0x000000175b06723e */ /* 0x020fcc00000010ff */
[----:B------:R-:W-:Y:S01]  /*68f0*/  MUFU.EX2 R68, R68 ;  /* 0x0000004400447308 */ /* 0x000fe20000000800 */
[----:B------:R-:W-:Y:S02]  /*6900*/  FADD.FTZ R3, R20, R3 ;  /* 0x0000000314037221 */ /* 0x000fe40000010000 */
[----:B------:R-:W-:Y:S01]  /*6910*/  FADD.FTZ R20, R7, R5 ;  /* 0x0000000507147221 */ /* 0x000fe20000010000 */
[----:B------:R-:W-:Y:S01]  /*6920*/  F2FP.BF16.PACK_AB R5, R22, R7 ;  /* 0x000000071605723e */ /* 0x000fe200000010ff */
[----:B---3--:R-:W-:Y:S01]  /*6930*/  FFMA.FTZ R2, R148, c[0x0][0x2d0], -R0 ;  /* 0x0000b40094027a23 */ /* 0x008fe20000010800 */
[----:B------:R-:W-:Y:S01]  /*6940*/  F2FP.BF16.PACK_AB R7, R100, R101 ;  /* 0x000000656407723e */ /* 0x000fe200000010ff */
[----:B------:R-:W-:Y:S02]  /*6950*/  FADD.FTZ R3, R23, R3 ;  /* 0x0000000317037221 */ /* 0x000fe40000010000 */
[----:B------:R2:W-:Y:S04]  /*6960*/  MUFU.EX2 R93, R2 ;  /* 0x00000002005d7308 */ /* 0x0005e80000000800 */
[C---:B-1----:R-:W-:Y:S08]  /*6970*/  HMMA.16816.F32.BF16 R112, R4.reuse, R12, R112 ;  /* 0x0000000c0470723c */ /* 0x042ff00000041870 */
[----:B------:R-:W-:Y:S01]  /*6980*/  HMMA.16816.F32.BF16 R108, R4, R14, R108 ;  /* 0x0000000e046c723c */ /* 0x000fe2000004186c */
[----:B------:R-:W1:Y:S01]  /*6990*/  LDSM.16.MT88.4 R12, [R196+0x2000] ;  /* 0x00200000c40c783b */ /* 0x000e620000004200 */
[----:B--2---:R-:W-:-:S03]  /*69a0*/  FADD.FTZ R2, R22, R20 ;  /* 0x0000001416027221 */ /* 0x004fc60000010000 */
[----:B------:R-:W-:Y:S03]  /*69b0*/  LDSM.16.MT88.4 R20, [R195+0x2800] ;  /* 0x00280000c314783b */ /* 0x000fe60000004200 */
[----:B------:R-:W-:Y:S01]  /*69c0*/  HMMA.16816.F32.BF16 R120, R4, R8, R84 ;  /* 0x000000080478723c */ /* 0x000fe20000041854 */
[----:B------:R-:W-:-:S04]  /*69d0*/  FADD.FTZ R2, R101, R2 ;  /* 0x0000000265027221 */ /* 0x000fc80000010000 */
[----:B------:R-:W-:Y:S02]  /*69e0*/  FADD.FTZ R2, R100, R2 ;  /* 0x0000000264027221 */ /* 0x000fe40000010000 */
[----:B------:R-:W-:Y:S01]  /*69f0*/  LDSM.16.MT88.4 R100, [R198+0x3000] ;  /* 0x00300000c664783b */ /* 0x000fe20000004200 */
[C---:B------:R-:W-:Y:S03]  /*6a00*/  HMMA.16816.F32.BF16 R84, R4.reuse, R10, R76 ;  /* 0x0000000a0454723c */ /* 0x040fe6000004184c */
[----:B------:R-:W2:Y:S05]  /*6a10*/  LDSM.16.MT88.4 R8, [R198+0x2000] ;  /* 0x00200000c608783b */ /* 0x000eaa0000004200 */
        /* <DEDUP_REMOVED lines=12> */
[----:B------:R-:W-:-:S02]  /*6ae0*/  FFMA.FTZ R25, R145, c[0x0][0x2d0], -R0 ;  /* 0x0000b40091197a23 */ /* 0x000fc40000010800 */
[--C-:B------:R-:W-:Y:S02]  /*6af0*/  FFMA.FTZ R24, R144, c[0x0][0x2d0], -R0.reuse ;  /* 0x0000b40090187a23 */ /* 0x100fe40000010800 */
[--C-:B------:R-:W-:Y:S02]  /*6b00*/  FFMA.FTZ R26, R143, c[0x0][0x2d0], -R0.reuse ;  /* 0x0000b4008f1a7a23 */ /* 0x100fe40000010800 */
[--C-:B------:R-:W-:Y:S02]  /*6b10*/  FFMA.FTZ R27, R142, c[0x0][0x2d0], -R0.reuse ;  /* 0x0000b4008e1b7a23 */ /* 0x100fe40000010800 */
[----:B------:R-:W-:Y:S01]  /*6b20*/  MUFU.EX2 R24, R24 ;  /* 0x0000001800187308 */ /* 0x000fe20000000800 */
[C---:B-1----:R-:W-:Y:S07]  /*6b30*/  HMMA.16816.F32.BF16 R52, R4.reuse, R12, R52 ;  /* 0x0000000c0434723c */ /* 0x042fee0000041834 */
[----:B------:R-:W-:Y:S01]  /*6b40*/  MUFU.EX2 R26, R26 ;  /* 0x0000001a001a7308 */ /* 0x000fe20000000800 */
[C---:B------:R-:W-:Y:S01]  /*6b50*/  HMMA.16816.F32.BF16 R44, R4.reuse, R14, R44 ;  /* 0x0000000e042c723c */ /* 0x040fe2000004182c */
[----:B------:R-:W1:Y:S06]  /*6b60*/  LDSM.16.MT88.4 R12, [R196+0x2800] ;  /* 0x00280000c40c783b */ /* 0x000e6c0000004200 */
[----:B------:R-:W-:Y:S01]  /*6b70*/  MUFU.EX2 R27, R27 ;  /* 0x0000001b001b7308 */ /* 0x000fe20000000800 */
[C---:B--2---:R-:W-:Y:S08]  /*6b80*/  HMMA.16816.F32.BF16 R40, R4.reuse, R8, R36 ;  /* 0x000000080428723c */ /* 0x044ff00000041824 */
[----:B------:R-:W-:Y:S01]  /*6b90*/  HMMA.16816.F32.BF16 R28, R4, R10, R28 ;  /* 0x0000000a041c723c */ /* 0x000fe2000004181c */
[----:B------:R-:W2:Y:S01]  /*6ba0*/  MUFU.EX2 R7, R19 ;  /* 0x0000001300077308 */ /* 0x000ea20000000800 */
[----:B------:R-:W3:Y:S05]  /*6bb0*/  LDSM.16.MT88.4 R8, [R198+0x2800] ;  /* 0x00280000c608783b */ /* 0x000eea0000004200 */
[----:B------:R-:W-:-:S02]  /*6bc0*/  FFMA.FTZ R5, R147, c[0x0][0x2d0], -R0 ;  /* 0x0000b40093057a23 */ /* 0x000fc40000010800 */
[----:B------:R-:W-:Y:S01]  /*6bd0*/  FFMA.FTZ R4, R146, c[0x0][0x2d0], -R0 ;  /* 0x0000b40092047a23 */ /* 0x000fe20000010800 */
[----:B------:R5:W1:Y:S01]  /*6be0*/  MUFU.EX2 R6, R18 ;  /* 0x0000001200067308 */ /* 0x000a620000000800 */
[----:B------:R-:W-:-:S04]  /*6bf0*/  FADD.FTZ R0, R91, R3 ;  /* 0x000000035b007221 */ /* 0x000fc80000010000 */
[----:B--2---:R-:W-:-:S03]  /*6c00*/  FADD.FTZ R0, R7, R0 ;  /* 0x0000000007007221 */ /* 0x004fc60000010000 */
[----:B------:R2:W2:Y:S08]  /*6c10*/  MUFU.EX2 R91, R5 ;  /* 0x00000005005b7308 */ /* 0x0004b00000000800 */
[----:B------:R3:W3:Y:S01]  /*6c20*/  MUFU.EX2 R92, R4 ;  /* 0x00000004005c7308 */ /* 0x0006e20000000800 */
[----:B-----5:R-:W5:Y:S01]  /*6c30*/  LDSM.16.MT88.4 R16, [R197+0x2800] ;  /* 0x00280000c510783b */ /* 0x020f620000004200 */
[----:B-1----:R-:W-:-:S02]  /*6c40*/  FADD.FTZ R3, R6, R0 ;  /* 0x0000000006037221 */ /* 0x002fc40000010000 */
[----:B------:R-:W-:Y:S02]  /*6c50*/  FADD.FTZ R0, R90, R2 ;  /* 0x000000025a007221 */ /* 0x000fe40000010000 */
[----:B------:R-:W-:Y:S01]  /*6c60*/  FADD.FTZ R2, R94, R3 ;  /* 0x000000035e027221 */ /* 0x000fe20000010000 */
[C---:B--2---:R-:W-:Y:S01]  /*6c70*/  F2FP.BF16.PACK_AB R5, R93.reuse, R90 ;  /* 0x0000005a5d05723e */ /* 0x044fe200000010ff */
[----:B------:R-:W-:Y:S02]  /*6c80*/  FADD.FTZ R0, R93, R0 ;  /* 0x000000005d007221 */ /* 0x000fe40000010000 */
[----:B------:R-:W-:Y:S02]  /*6c90*/  FADD.FTZ R2, R95, R2 ;  /* 0x000000025f027221 */ /* 0x000fe40000010000 */
[----:B------:R-:W-:Y:S01]  /*6ca0*/  FADD.FTZ R0, R91, R0 ;  /* 0x000000005b007221 */ /* 0x000fe20000010000 */
[----:B---3--:R-:W-:-:S03]  /*6cb0*/  F2FP.BF16.PACK_AB R4, R6, R7 ;  /* 0x000000070604723e */ /* 0x008fc600000010ff */
[C---:B------:R-:W-:Y:S01]  /*6cc0*/  FADD.FTZ R0, R92.reuse, R0 ;  /* 0x000000005c007221 */ /* 0x040fe20000010000 */
[----:B------:R-:W-:Y:S02]  /*6cd0*/  F2FP.BF16.PACK_AB R6, R95, R94 ;  /* 0x0000005e5f06723e */ /* 0x000fe400000010ff */
[----:B------:R-:W-:Y:S02]  /*6ce0*/  F2FP.BF16.PACK_AB R7, R92, R91 ;  /* 0x0000005b5c07723e */ /* 0x000fe400000010ff */
[----:B------:R-:W-:Y:S05]  /*6cf0*/  LDSM.16.MT88.4 R92, [R195+0x6800] ;  /* 0x00680000c35c783b */ /* 0x000fea0000004200 */
[C---:B------:R-:W-:Y:S08]  /*6d00*/  HMMA.16816.F32.BF16 R128, R4.reuse, R20, R112 ;  /* 0x000000140480723c */ /* 0x040ff00000041870 */
[C---:B------:R-:W-:Y:S08]  /*6d10*/  HMMA.16816.F32.BF16 R112, R4.reuse, R12, R80 ;  /* 0x0000000c0470723c */ /* 0x040ff00000041850 */
[C---:B------:R-:W-:Y:S01]  /*6d20*/  HMMA.16816.F32.BF16 R80, R4.reuse, R14, R76 ;  /* 0x0000000e0450723c */ /* 0x040fe2000004184c */
[----:B------:R-:W1:Y:S04]  /*6d30*/  LDSM.16.MT88.4 R12, [R196+0x6000] ;  /* 0x00600000c40c783b */ /* 0x000e680000004200 */
[----:B------:R-:W-:Y:S03]  /*6d40*/  LDSM.16.MT88.4 R76, [R196+0x6800] ;  /* 0x00680000c44c783b */ /* 0x000fe60000004200 */
[C---:B------:R-:W-:Y:S08]  /*6d50*/  HMMA.16816.F32.BF16 R72, R4.reuse, R8, R72 ;  /* 0x000000080448723c */ /* 0x040ff00000041848 */
[C---:B------:R-:W-:Y:S01]  /*6d60*/  HMMA.16816.F32.BF16 R60, R4.reuse, R10, R60 ;  /* 0x0000000a043c723c */ /* 0x040fe2000004183c */
[----:B------:R-:W2:Y:S07]  /*6d70*/  LDSM.16.MT88.4 R8, [R198+0x6000] ;  /* 0x00600000c608783b */ /* 0x000eae0000004200 */
[C---:B------:R-:W-:Y:S01]  /*6d80*/  HMMA.16816.F32.BF16 R32, R4.reuse, R22, R108 ;  /* 0x000000160420723c */ /* 0x040fe2000004186c */
[----:B------:R-:W3:Y:S04]  /*6d90*/  LDSM.16.MT88.4 R20, [R195+0x6000] ;  /* 0x00600000c314783b */ /* 0x000ee80000004200 */
[----:B------:R-:W-:Y:S03]  /*6da0*/  LDSM.16.MT88.4 R108, [R196+0x3000] ;  /* 0x00300000c46c783b */ /* 0x000fe60000004200 */
[C---:B-----5:R-:W-:Y:S08]  /*6db0*/  HMMA.16816.F32.BF16 R120, R4.reuse, R16, R120 ;  /* 0x000000100478723c */ /* 0x060ff00000041878 */
[C---:B------:R-:W-:Y:S01]  /*6dc0*/  HMMA.16816.F32.BF16 R36, R4.reuse, R18, R84 ;  /* 0x000000120424723c */ /* 0x040fe20000041854 */
[----:B------:R-:W5:Y:S04]  /*6dd0*/  LDSM.16.MT88.4 R16, [R197+0x6000] ;  /* 0x00600000c510783b */ /* 0x000f680000004200 */
[----:B------:R-:W5:Y:S03]  /*6de0*/  LDSM.16.MT88.4 R84, [R197+0x6800] ;  /* 0x00680000c554783b */ /* 0x000f660000004200 */
[C---:B-1----:R-:W-:Y:S01]  /*6df0*/  HMMA.16816.F32.BF16 R52, R4.reuse, R12, R52 ;  /* 0x0000000c0434723c */ /* 0x042fe20000041834 */
[----:B------:R-:W1:Y:S07]  /*6e00*/  MUFU.EX2 R13, R71 ;  /* 0x00000047000d7308 */ /* 0x000e6e0000000800 */
[C---:B------:R-:W-:Y:S01]  /*6e10*/  HMMA.16816.F32.BF16 R44, R4.reuse, R14, R44 ;  /* 0x0000000e042c723c */ /* 0x040fe2000004182c */
[----:B------:R-:W4:Y:S07]  /*6e20*/  MUFU.EX2 R12, R25 ;  /* 0x00000019000c7308 */ /* 0x000f2e0000000800 */
[C---:B--2---:R-:W-:Y:S01]  /*6e30*/  HMMA.16816.F32.BF16 R40, R4.reuse, R8, R40 ;  /* 0x000000080428723c */ /* 0x044fe20000041828 */
[----:B------:R-:W2:Y:S06]  /*6e40*/  MUFU.EX2 R14, R89 ;  /* 0x00000059000e7308 */ /* 0x000eac0000000800 */
[----:B-1----:R-:W-:Y:S01]  /*6e50*/  FADD.FTZ R9, R13, R2 ;  /* 0x000000020d097221 */ /* 0x002fe20000010000 */
[----:B---3--:R-:W-:Y:S01]  /*6e60*/  HMMA.16816.F32.BF16 R96, R4, R20, R96 ;  /* 0x000000140460723c */ /* 0x008fe20000041860 */
[----:B------:R-:W-:-:S04]  /*6e70*/  @P3 IMAD.HI.U32 R2, R153, c[0x0][0x2c8], RZ ;  /* 0x0000b20099023a27 */ /* 0x000fc800078e00ff */
[----:B----4-:R-:W-:Y:S01]  /*6e80*/  FADD.FTZ R8, R12, R0 ;  /* 0x000000000c087221 */ /* 0x010fe20000010000 */
[----:B------:R-:W-:Y:S02]  /*6e90*/  MOV R0, R153 ;  /* 0x0000009900007202 */ /* 0x000fe40000000f00 */
[----:B------:R-:W-:Y:S01]  /*6ea0*/  @P3 SHF.R.U32.HI R0, RZ, c[0x0][0x2cc], R2 ;  /* 0x0000b300ff003a19 */ /* 0x000fe20000011602 */
[----:B------:R-:W-:Y:S01]  /*6eb0*/  HMMA.16816.F32.BF16 R20, R4, R22, R64 ;  /* 0x000000160414723c */ /* 0x000fe20000041840 */
[----:B------:R-:W-:Y:S02]  /*6ec0*/  MOV R2, RZ ;  /* 0x000000ff00027202 */ /* 0x000fe40000000f00 */
[----:B------:R-:W-:-:S04]  /*6ed0*/  IADD3 R3, R0, R151, -R152 ;  /* 0x0000009700037210 */ /* 0x000fc80007ffe898 */
[----:B------:R-:W-:Y:S01]  /*6ee0*/  F2FP.BF16.PACK_AB R64, R68, R13 ;  /* 0x0000000d4440723e */ /* 0x000fe200000010ff */
[C---:B-----5:R-:W-:Y:S01]  /*6ef0*/  HMMA.16816.F32.BF16 R56, R4.reuse, R16, R56 ;  /* 0x000000100438723c */ /* 0x060fe20000041838 */
[----:B------:R-:W-:Y:S01]  /*6f00*/  IMAD.HI R2, R3, -0x6db6db6d, R2 ;  /* 0x9249249303027827 */ /* 0x000fe200078e0202 */
[----:B------:R-:W-:Y:S02]  /*6f10*/  F2FP.BF16.PACK_AB R65, R24, R12 ;  /* 0x0000000c1841723e */ /* 0x000fe400000010ff */
[----:B--2---:R-:W-:Y:S02]  /*6f20*/  F2FP.BF16.PACK_AB R66, R238, R14 ;  /* 0x0000000eee42723e */ /* 0x004fe400000010ff */
[----:B------:R-:W-:Y:S02]  /*6f30*/  SHF.R.U32.HI R0, RZ, 0x1f, R2 ;  /* 0x0000001fff007819 */ /* 0x000fe40000011602 */
[----:B------:R-:W-:Y:S01]  /*6f40*/  HMMA.16816.F32.BF16 R48, R4, R18, R48 ;  /* 0x000000120430723c */ /* 0x000fe20000041830 */
[----:B------:R-:W-:-:S02]  /*6f50*/  F2FP.BF16.PACK_AB R67, R27, R26 ;  /* 0x0000001a1b43723e */ /* 0x000fc400000010ff */
[----:B------:R-:W-:Y:S01]  /*6f60*/  LEA.HI.SX32 R2, R2, R0, 0x1a ;  /* 0x0000000002027211 */ /* 0x000fe200078fd2ff */
[----:B------:R-:W-:-:S04]  /*6f70*/  FADD.FTZ R0, R68, R9 ;  /* 0x0000000944007221 */ /* 0x000fc80000010000 */
[----:B------:R-:W-:Y:S01]  /*6f80*/  HMMA.16816.F32.BF16 R28, R4, R10, R28 ;  /* 0x0000000a041c723c */ /* 0x000fe2000004181c */
[----:B------:R-:W1:Y:S01]  /*6f90*/  LDSM.16.MT88.4 R4, [R198+0x6800] ;  /* 0x00680000c604783b */ /* 0x000e620000004200 */
[----:B------:R-:W-:-:S04]  /*6fa0*/  FADD.FTZ R0, R14, R0 ;  /* 0x000000000e007221 */ /* 0x000fc80000010000 */
[----:B------:R-:W-:Y:S01]  /*6fb0*/  FADD.FTZ R238, R238, R0 ;  /* 0x00000000eeee7221 */ /* 0x000fe20000010000 */
[----:B------:R-:W-:Y:S01]  /*6fc0*/  IMNMX R10, R150, R2, !PT ;  /* 0x00000002960a7217 */ /* 0x000fe20007800200 */
[----:B------:R-:W-:Y:S01]  /*6fd0*/  FADD.FTZ R2, R24, R8 ;  /* 0x0000000818027221 */ /* 0x000fe20000010000 */
[----:B------:R-:W-:Y:S02]  /*6fe0*/  HMMA.16816.F32.BF16 R112, R64, R108, R112 ;  /* 0x0000006c4070723c */ /* 0x000fe40000041870 */
[----:B------:R-:W-:Y:S01]  /*6ff0*/  ISETP.GE.AND P0, PT, R166, R10, PT ;  /* 0x0000000aa600720c */ /* 0x000fe20003f06270 */
[----:B------:R2:W-:Y:S01]  /*7000*/  STL [R1+0x8], R10 ;  /* 0x0000080a01007387 */ /* 0x0005e20000100800 */
[----:B------:R-:W-:-:S04]  /*7010*/  FADD.FTZ R2, R26, R2 ;  /* 0x000000021a027221 */ /* 0x000fc80000010000 */
[----:B------:R-:W-:Y:S01]  /*7020*/  HMMA.16816.F32.BF16 R108, R64, R110, R80 ;  /* 0x0000006e406c723c */ /* 0x000fe20000041850 */
[----:B------:R-:W-:-:S07]  /*7030*/  FADD.FTZ R250, R27, R2 ;  /* 0x000000021bfa7221 */ /* 0x000fce0000010000 */
        /* <DEDUP_REMOVED lines=13> */
[----:B------:R-:W-:Y:S01]  /*7110*/  HMMA.16816.F32.BF16 R64, R64, R6, R28 ;  /* 0x000000064040723c */ /* 0x000fe2000004181c */
[----:B------:R-:W-:Y:S01]  /*7120*/  @!UPT UIADD3 URZ, URZ, URZ, URZ ;  /* 0x0000003f3f3ff290 */ /* 0x000fe2000fffe03f */
[----:B------:R-:W-:Y:S11]  /*7130*/  @!P0 BRA `(.L_x_1344) ;  /* 0x00003fc000008947 */ /* 0x000ff60003800000 */
[----:B--2---:R-:W-:Y:S02]  /*7140*/  MOV R72, R69 ;  /* 0x0000004500487202 */ /* 0x004fe40000000f00 */
[----:B------:R-:W-:-:S02]  /*7150*/  MOV R71, R70 ;  /* 0x0000004600477202 */ /* 0x000fc40000000f00 */
[----:B------:R-:W-:-:S07]  /*7160*/  MOV R224, R166 ;  /* 0x000000a600e07202 */ /* 0x000fce0000000f00 */
.L_x_1360:
[----:B------:R-:W2:Y:S01]  /*7170*/  LDL R0, [R1] ;  /* 0x0000000001007983 */ /* 0x000ea20000100800 */
        /* <DEDUP_REMOVED lines=21> */
[C---:B-1-34-:R-:W-:Y:S01]  /*72d0*/  IMAD.WIDE.U32 R2, R223.reuse, c[0x0][0x208], RZ ;  /* 0x00008200df027a25 */ /* 0x05afe200078e00ff */
[----:B------:R-:W-:Y:S01]  /*72e0*/  SHF.R.S32.HI R0, RZ, 0x1f, R223 ;  /* 0x0000001fff007819 */ /* 0x000fe200000114df */
[----:B------:R-:W2:Y:S04]  /*72f0*/  LDL.64 R6, [R1+0x28] ;  /* 0x0000280001067983 */ /* 0x000ea80000100a00 */
[----:B------:R-:W-:Y:S02]  /*7300*/  IMAD R0, R0, c[0x0][0x208], RZ ;  /* 0x0000820000007a24 */ /* 0x000fe400078e02ff */
[----:B------:R-:W3:Y:S02]  /*7310*/  LDL R5, [R1+0x34] ;  /* 0x0000340001057983 */ /* 0x000ee40000100800 */
[----:B------:R-:W-:Y:S05]  /*7320*/  IMAD R0, R223, c[0x0][0x20c], R0 ;  /* 0x00008300df007a24 */ /* 0x000fea00078e0200 */
[----:B------:R-:W-:Y:S02]  /*7330*/  IADD3 R3, R3, R0, RZ ;  /* 0x0000000003037210 */ /* 0x000fe40007ffe0ff */
[----:B------:R-:W-:Y:S03]  /*7340*/  SHF.R.S32.HI R0, RZ, 0x1f, R218 ;  /* 0x0000001fff007819 */ /* 0x000fe600000114da */
[----:B------:R-:W-:Y:S04]  /*7350*/  IMAD.WIDE.U32 R2, R218, c[0x0][0x218], R2 ;  /* 0x00008600da027a25 */ /* 0x000fe800078e0002 */
[----:B------:R-:W-:Y:S04]  /*7360*/  IMAD R4, R0, c[0x0][0x218], RZ ;  /* 0x0000860000047a24 */ /* 0x000fe800078e02ff */
[----:B------:R-:W-:Y:S01]  /*7370*/  IMAD R4, R218, c[0x0][0x21c], R4 ;  /* 0x00008700da047a24 */ /* 0x000fe200078e0204 */
[----:B--2---:R-:W-:Y:S04]  /*7380*/  IADD3 R0, P0, R6, R2, RZ ;  /* 0x0000000206007210 */ /* 0x004fe80007f1e0ff */
[----:B---3--:R-:W-:Y:S02]  /*7390*/  IADD3.X R2, R5, R3, R4, P0, !PT ;  /* 0x0000000305027210 */ /* 0x008fe400007fe404 */
[C---:B------:R-:W-:Y:S04]  /*73a0*/  LEA R6, P0, R0.reuse, c[0x0][0x1f8], 0x1 ;  /* 0x00007e0000067a11 */ /* 0x040fe800078008ff */
[----:B------:R-:W-:Y:S01]  /*73b0*/  LEA.HI.X R5, R0, c[0x0][0x1fc], R2, 0x1, P0 ;  /* 0x00007f0000057a11 */ /* 0x000fe200000f0c02 */
[----:B------:R-:W-:-:S06]  /*73c0*/  BRA.DIV ~URZ, `(.L_x_1347) ;  /* 0x0000cbc27f007947 */ /* 0x000fcc000b800000 */
[----:B------:R1:W2:Y:S02]  /*73d0*/  SHFL.IDX PT, R0, R5, RZ, 0x181f ;  /* 0x00181fff05007589 */ /* 0x0002a400000e0000 */
.L_x_1453:
[----:B------:R-:W-:-:S05]  /*73e0*/  BRA.DIV ~URZ, `(.L_x_1348) ;  /* 0x0000cc127f007947 */ /* 0x000fca000b800000 */
[----:B------:R-:W3:Y:S01]  /*73f0*/  SHFL.IDX PT, R2, R6, RZ, 0x181f ;  /* 0x00181fff06027589 */ /* 0x000ee200000e0000 */
[C---:B------:R-:W-:Y:S01]  /*7400*/  IMAD.SHL.U32 R15, R241.reuse, 0x2, RZ ;  /* 0x00000002f10f7824 */ /* 0x040fe200078e00ff */
[----:B------:R-:W-:Y:S01]  /*7410*/  ISETP.GE.AND P4, PT, R241, c[0x0][0x1d4], PT ;  /* 0x00007500f1007a0c */ /* 0x000fe20003f86270 */
[C---:B------:R-:W-:Y:S01]  /*7420*/  IMAD.SHL.U32 R14, R251.reuse, 0x2, RZ ;  /* 0x00000002fb0e7824 */ /* 0x040fe200078e00ff */
[----:B------:R-:W-:Y:S01]  /*7430*/  SHFL.IDX PT, R7, R6, 0x2, 0x181f ;  /* 0x00581f0006077f89 */ /* 0x000fe200000e0000 */
[----:B------:R-:W-:Y:S02]  /*7440*/  ISETP.GE.AND P0, PT, R251, c[0x0][0x1d4], PT ;  /* 0x00007500fb007a0c */ /* 0x000fe40003f06270 */
[----:B------:R-:W-:Y:S02]  /*7450*/  SEL R4, RZ, 0x10, P4 ;  /* 0x00000010ff047807 */ /* 0x000fe40002000000 */
[-C--:B---3--:R-:W-:Y:S05]  /*7460*/  IADD3 R12, P5, R2, R15.reuse, RZ ;  /* 0x0000000f020c7210 */ /* 0x088fea0007fbe0ff */
[--C-:B--2---:R-:W-:Y:S01]  /*7470*/  IMAD.X R13, R0, 0x1, R220.reuse, P5 ;  /* 0x00000001000d7824 */ /* 0x104fe200028e06dc */
[-C--:B------:R-:W-:Y:S04]  /*7480*/  IADD3 R2, P5, R2, R14.reuse, RZ ;  /* 0x0000000e02027210 */ /* 0x080fe80007fbe0ff */
[----:B------:R-:W-:Y:S01]  /*7490*/  @!PT LDS RZ, [RZ] ;  /* 0x00000000fffff984 */ /* 0x000fe20000000800 */
[----:B------:R2:W-:Y:S01]  /*74a0*/  LDGSTS.E.BYPASS.LTC128B.128 [R219+0x100], [R12.64], !P4 ;  /* 0x001000000cdb7fae */ /* 0x0005e2000e101d46 */
[--C-:B------:R-:W-:Y:S03]  /*74b0*/  IMAD.X R3, R0, 0x1, R221.reuse, P5 ;  /* 0x0000000100037824 */ /* 0x100fe600028e06dd */
[----:B------:R-:W-:Y:S04]  /*74c0*/  SHFL.IDX PT, R0, R5, 0x1, 0x181f ;  /* 0x00381f0005007f89 */ /* 0x000fe800000e0000 */
[----:B------:R3:W-:Y:S04]  /*74d0*/  LDGSTS.E.BYPASS.LTC128B.128 [R219+0x3900], [R2.64], !P0 ;  /* 0x0390000002db7fae */ /* 0x0007e8000c101d46 */
[----:B---3--:R-:W2:Y:S02]  /*74e0*/  SHFL.IDX PT, R2, R6, 0x1, 0x181f ;  /* 0x00381f0006027f89 */ /* 0x008ea400000e0000 */
[----:B--2---:R-:W-:Y:S05]  /*74f0*/  IADD3 R12, P5, R2, R15, RZ ;  /* 0x0000000f020c7210 */ /* 0x004fea0007fbe0ff */
[----:B------:R-:W-:Y:S01]  /*7500*/  IMAD.X R13, R0, 0x1, R220, P5 ;  /* 0x00000001000d7824 */ /* 0x000fe200028e06dc */
[----:B------:R-:W-:Y:S04]  /*7510*/  IADD3 R2, P5, R2, R14, RZ ;  /* 0x0000000e02027210 */ /* 0x000fe80007fbe0ff */
[----:B------:R2:W-:Y:S01]  /*7520*/  LDGSTS.E.BYPASS.LTC128B.128 [R219+0x1100], [R12.64], !P4 ;  /* 0x011000000cdb7fae */ /* 0x0005e2000e101d46 */
[----:B------:R-:W-:Y:S01]  /*7530*/  IMAD.X R3, R0, 0x1, R221, P5 ;  /* 0x0000000100037824 */ /* 0x000fe200028e06dd */
[----:B------:R-:W-:Y:S04]  /*7540*/  SEL R0, RZ, 0x10, P0 ;  /* 0x00000010ff007807 */ /* 0x000fe80000000000 */
[----:B------:R3:W-:Y:S04]  /*7550*/  LDGSTS.E.BYPASS.LTC128B.128 [R219+0x4900], [R2.64], !P0 ;  /* 0x0490000002db7fae */ /* 0x0007e8000c101d46 */
[----:B--2---:R3:W2:Y:S02]  /*7560*/  SHFL.IDX PT, R12, R5, 0x2, 0x181f ;  /* 0x00581f00050c7f89 */ /* 0x0046a400000e0000 */
.L_x_1454:
[C---:B---3--:R-:W-:Y:S01]  /*7570*/  IADD3 R2, -R4.reuse, 0x10, RZ ;  /* 0x0000001004027810 */ /* 0x048fe20007ffe1ff */
[----:B------:R-:W-:Y:S01]  /*7580*/  IMAD.SHL.U32 R3, R241, 0x2, RZ ;  /* 0x00000002f1037824 */ /* 0x000fe200078e00ff */
[----:B------:R-:W-:Y:S01]  /*7590*/  ISETP.NE.U32.AND P5, PT, R4, RZ, PT ;  /* 0x000000ff0400720c */ /* 0x000fe20003fa5070 */
[----:B------:R-:W-:Y:S01]  /*75a0*/  IMAD.SHL.U32 R14, R251, 0x2, RZ ;  /* 0x00000002fb0e7824 */ /* 0x000fe200078e00ff */
[----:B------:R-:W-:Y:S01]  /*75b0*/  LOP3.LUT R2, R2, 0xf, RZ, 0xc0, !PT ;  /* 0x0000000f02027812 */ /* 0x000fe200078ec0ff */
[----:B------:R-:W3:Y:S03]  /*75c0*/  S2R R13, SR_TID.X ;  /* 0x00000000000d7919 */ /* 0x000ee60000002100 */
[-C--:B------:R-:W-:Y:S04]  /*75d0*/  IADD3 R2, P4, P0, R2, R7.reuse, R3 ;  /* 0x0000000702027210 */ /* 0x080fe8000789e003 */
[-C--:B--2---:R-:W-:Y:S05]  /*75e0*/  IADD3.X R3, RZ, R12.reuse, R220, P4, P0 ;  /* 0x0000000cff037210 */ /* 0x084fea00027e04dc */
        /* <DEDUP_REMOVED lines=8> */
[----:B------:R-:W-:Y:S02]  /*7670*/  IADD3.X R3, RZ, R12, R221, P4, P0 ;  /* 0x0000000cff037210 */ /* 0x000fe400027e04dd */
[----:B---3--:R-:W-:Y:S03]  /*7680*/  ISETP.GT.AND P0, PT, R13, 0x7f, PT ;  /* 0x0000007f0d00780c */ /* 0x008fe60003f04270 */
[----:B------:R2:W-:Y:S10]  /*7690*/  LDGSTS.E.BYPASS.LTC128B.128.ZFILL [R219+0x5900], [R2.64], P5 ;  /* 0x0590000002db7fae */ /* 0x0005f4000a941d46 */
[----:B------:R-:W-:-:S05]  /*76a0*/  @P0 BRA `(.L_x_1346) ;  /* 0x0000014000000947 */ /* 0x000fca0003800000 */
[----:B------:R-:W-:-:S05]  /*76b0*/  BRA.DIV ~URZ, `(.L_x_1349) ;  /* 0x0000cd127f007947 */ /* 0x000fca000b800000 */
[----:B-1----:R-:W1:Y:S04]  /*76c0*/  SHFL.IDX PT, R5, R5, 0x3, 0x181f ;  /* 0x00781f0005057f89 */ /* 0x002e6800000e0000 */
[----:B------:R-:W3:Y:S02]  /*76d0*/  SHFL.IDX PT, R6, R6, 0x3, 0x181f ;  /* 0x00781f0006067f89 */ /* 0x000ee400000e0000 */
.L_x_1455:
[C---:B--2---:R-:W-:Y:S01]  /*76e0*/  IADD3 R2, -R4.reuse, 0x10, RZ ;  /* 0x0000001004027810 */ /* 0x044fe20007ffe1ff */
[----:B------:R-:W-:Y:S01]  /*76f0*/  IMAD.SHL.U32 R3, R241, 0x2, RZ ;  /* 0x00000002f1037824 */ /* 0x000fe200078e00ff */
[----:B------:R-:W-:Y:S01]  /*7700*/  ISETP.NE.U32.AND P0, PT, R4, RZ, PT ;  /* 0x000000ff0400720c */ /* 0x000fe20003f05070 */
[----:B------:R-:W-:Y:S01]  /*7710*/  IMAD.SHL.U32 R7, R251, 0x2, RZ ;  /* 0x00000002fb077824 */ /* 0x000fe200078e00ff */
[----:B------:R-:W-:Y:S04]  /*7720*/  LOP3.LUT R2, R2, 0xf, RZ, 0xc0, !PT ;  /* 0x0000000f02027812 */ /* 0x000fe800078ec0ff */
[-C--:B---3--:R-:W-:Y:S04]  /*7730*/  IADD3 R2, P5, P4, R2, R6.reuse, R3 ;  /* 0x0000000602027210 */ /* 0x088fe80007cbe003 */
[-C--:B-1----:R-:W-:Y:S05]  /*7740*/  IADD3.X R3, RZ, R5.reuse, R220, P5, P4 ;  /* 0x00000005ff037210 */ /* 0x082fea0002fe84dc */
        /* <DEDUP_REMOVED lines=10> */
.L_x_1346:
[----:B-1-34-:R-:W-:Y:S05]  /*77f0*/  BSYNC B0 ;  /* 0x0000000000007941 */ /* 0x01afea0003800000 */
.L_x_1345:
[----:B------:R-:W0:Y:S01]  /*7800*/  LDGDEPBAR ;  /* 0x00000000000079af */ /* 0x000e220000000000 */
[----:B------:R-:W-:Y:S01]  /*7810*/  WARPSYNC 0xffffffff ;  /* 0xffffffff00007948 */ /* 0x000fe20003800000 */
[C---:B------:R-:W-:Y:S01]  /*7820*/  HMMA.16816.F32.BF16 R4, R132.reuse, R8, RZ ;  /* 0x000000088404723c */ /* 0x040fe200000418ff */
[----:B------:R-:W-:Y:S05]  /*7830*/  BSSY B0, `(.L_x_1350) ;  /* 0x0000106000007945 */ /* 0x000fea0003800000 */
[----:B------:R-:W3:Y:S02]  /*7840*/  LDL R0, [R1] ;  /* 0x0000000001007983 */ /* 0x000ee40000100800 */
        /* <DEDUP_REMOVED lines=30> */
[----:B------:R-:W2:Y:S07]  /*7a30*/  LDSM.16.M88.4 R160, [R194+0x2800] ;  /* 0x00280000c2a0783b */ /* 0x000eae0000000200 */
[C---:B------:R-:W-:Y:S08]  /*7a40*/  HMMA.16816.F32.BF16 R52, R136.reuse, R164, R52 ;  /* 0x000000a48834723c */ /* 0x040ff00000041834 */
[----:B------:R-:W-:Y:S08]  /*7a50*/  HMMA.16816.F32.BF16 R56, R136, R166, R56 ;  /* 0x000000a68838723c */ /* 0x000ff00000041838 */
[C---:B-1----:R-:W-:Y:S08]  /*7a60*/  HMMA.16816.F32.BF16 R4, R168.reuse, R140, R4 ;  /* 0x0000008ca804723c */ /* 0x042ff00000041804 */
[C---:B------:R-:W-:Y:S01]  /*7a70*/  HMMA.16816.F32.BF16 R8, R168.reuse, R142, R8 ;  /* 0x0000008ea808723c */ /* 0x040fe20000041808 */
[----:B------:R-:W1:Y:S07]  /*7a80*/  LDSM.16.M88.4 R140, [R194+0x3000] ;  /* 0x00300000c28c783b */ /* 0x000e6e0000000200 */
[C---:B----4-:R-:W-:Y:S08]  /*7a90*/  HMMA.16816.F32.BF16 R12, R168.reuse, R144, R12 ;  /* 0x00000090a80c723c */ /* 0x050ff0000004180c */
[C---:B------:R-:W-:Y:S01]  /*7aa0*/  HMMA.16816.F32.BF16 R16, R168.reuse, R146, R16 ;  /* 0x00000092a810723c */ /* 0x040fe20000041810 */
[----:B------:R-:W4:Y:S07]  /*7ab0*/  LDSM.16.M88.4 R144, [R193] ;  /* 0x00000000c190783b */ /* 0x000f2e0000000200 */
[C---:B-----5:R-:W-:Y:S08]  /*7ac0*/  HMMA.16816.F32.BF16 R20, R168.reuse, R148, R20 ;  /* 0x00000094a814723c */ /* 0x060ff00000041814 */
[C---:B------:R-:W-:Y:S01]  /*7ad0*/  HMMA.16816.F32.BF16 R24, R168.reuse, R150, R24 ;  /* 0x00000096a818723c */ /* 0x040fe20000041818 */
[----:B------:R-:W5:Y:S07]  /*7ae0*/  LDSM.16.M88.4 R148, [R193+0x800] ;  /* 0x00080000c194783b */ /* 0x000f6e0000000200 */
[C---:B--2---:R-:W-:Y:S08]  /*7af0*/  HMMA.16816.F32.BF16 R28, R168.reuse, R152, R28 ;  /* 0x00000098a81c723c */ /* 0x044ff0000004181c */
[C---:B------:R-:W-:Y:S01]  /*7b00*/  HMMA.16816.F32.BF16 R32, R168.reuse, R154, R32 ;  /* 0x0000009aa820723c */ /* 0x040fe20000041820 */
[----:B------:R-:W2:Y:S07]  /*7b10*/  LDSM.16.M88.4 R152, [R193+0x1000] ;  /* 0x00100000c198783b */ /* 0x000eae0000000200 */
[C---:B------:R-:W-:Y:S08]  /*7b20*/  HMMA.16816.F32.BF16 R36, R168.reuse, R156, R36 ;  /* 0x0000009ca824723c */ /* 0x040ff00000041824 */
[C---:B------:R-:W-:Y:S01]  /*7b30*/  HMMA.16816.F32.BF16 R40, R168.reuse, R158, R40 ;  /* 0x0000009ea828723c */ /* 0x040fe20000041828 */
[----:B------:R-:W2:Y:S07]  /*7b40*/  LDSM.16.M88.4 R156, [R193+0x1800] ;  /* 0x00180000c19c783b */ /* 0x000eae0000000200 */
[C---:B------:R-:W-:Y:S03]  /*7b50*/  HMMA.16816.F32.BF16 R44, R168.reuse, R160, R44 ;  /* 0x000000a0a82c723c */ /* 0x040fe6000004182c */
[----:B---3--:R-:W-:Y:S05]  /*7b60*/  ISETP.GT.AND P0, PT, R224, R0, PT ;  /* 0x00000000e000720c */ /* 0x008fea0003f04270 */
[C---:B------:R-:W-:Y:S01]  /*7b70*/  HMMA.16816.F32.BF16 R48, R168.reuse, R162, R48 ;  /* 0x000000a2a830723c */ /* 0x040fe20000041830 */
[----:B------:R-:W3:Y:S07]  /*7b80*/  LDSM.16.M88.4 R160, [R193+0x2000] ;  /* 0x00200000c1a0783b */ /* 0x000eee0000000200 */
[C---:B-1----:R-:W-:Y:S08]  /*7b90*/  HMMA.16816.F32.BF16 R52, R168.reuse, R140, R52 ;  /* 0x0000008ca834723c */ /* 0x042ff00000041834 */
[----:B------:R-:W-:Y:S01]  /*7ba0*/  HMMA.16816.F32.BF16 R56, R168, R142, R56 ;  /* 0x0000008ea838723c */ /* 0x000fe20000041838 */
[----:B------:R-:W1:Y:S07]  /*7bb0*/  LDSM.16.M88.4 R140, [R193+0x2800] ;  /* 0x00280000c18c783b */ /* 0x000e6e0000000200 */
[C---:B----4-:R-:W-:Y:S08]  /*7bc0*/  HMMA.16816.F32.BF16 R4, R172.reuse, R144, R4 ;  /* 0x00000090ac04723c */ /* 0x050ff00000041804 */
[C---:B------:R-:W-:Y:S01]  /*7bd0*/  HMMA.16816.F32.BF16 R8, R172.reuse, R146, R8 ;  /* 0x00000092ac08723c */ /* 0x040fe20000041808 */
[----:B------:R-:W4:Y:S07]  /*7be0*/  LDSM.16.M88.4 R144, [R193+0x3000] ;  /* 0x00300000c190783b */ /* 0x000f2e0000000200 */
        /* <DEDUP_REMOVED lines=9> */
[C---:B---3--:R-:W-:Y:S08]  /*7c80*/  HMMA.16816.F32.BF16 R36, R172.reuse, R160, R36 ;  /* 0x000000a0ac24723c */ /* 0x048ff00000041824 */
[C---:B------:R-:W-:Y:S01]  /*7c90*/  HMMA.16816.F32.BF16 R40, R172.reuse, R162, R40 ;  /* 0x000000a2ac28723c */ /* 0x040fe20000041828 */
[----:B------:R-:W3:Y:S07]  /*7ca0*/  LDSM.16.M88.4 R160, [R192+0x5000] ;  /* 0x00500000c0a0783b */ /* 0x000eee0000000200 */
[C---:B-1----:R-:W-:Y:S08]  /*7cb0*/  HMMA.16816.F32.BF16 R44, R172.reuse, R140, R44 ;  /* 0x0000008cac2c723c */ /* 0x042ff0000004182c */
[C---:B------:R-:W-:Y:S01]  /*7cc0*/  HMMA.16816.F32.BF16 R48, R172.reuse, R142, R48 ;  /* 0x0000008eac30723c */ /* 0x040fe20000041830 */
[----:B------:R-:W1:Y:S07]  /*7cd0*/  LDSM.16.M88.4 R140, [R192+0x5800] ;  /* 0x00580000c08c783b */ /* 0x000e6e0000000200 */
[C---:B----4-:R-:W-:Y:S08]  /*7ce0*/  HMMA.16816.F32.BF16 R52, R172.reuse, R144, R52 ;  /* 0x00000090ac34723c */ /* 0x050ff00000041834 */
[----:B------:R-:W-:Y:S01]  /*7cf0*/  HMMA.16816.F32.BF16 R56, R172, R146, R56 ;  /* 0x00000092ac38723c */ /* 0x000fe20000041838 */
[----:B------:R-:W4:Y:S07]  /*7d00*/  LDSM.16.M88.4 R144, [R192+0x6000] ;  /* 0x00600000c090783b */ /* 0x000f2e0000000200 */
[C---:B-----5:R-:W-:Y:S08]  /*7d10*/  HMMA.16816.F32.BF16 R4, R176.reuse, R148, R4 ;  /* 0x00000094b004723c */ /* 0x060ff00000041804 */
[C---:B------:R-:W-:Y:S01]  /*7d20*/  HMMA.16816.F32.BF16 R8, R176.reuse, R150, R8 ;  /* 0x00000096b008723c */ /* 0x040fe20000041808 */
[----:B------:R-:W5:Y:S07]  /*7d30*/  LDSM.16.M88.4 R148, [R192+0x6800] ;  /* 0x00680000c094783b */ /* 0x000f6e0000000200 */
[C---:B--2---:R-:W-:Y:S08]  /*7d40*/  HMMA.16816.F32.BF16 R12, R176.reuse, R152, R12 ;  /* 0x00000098b00c723c */ /* 0x044ff0000004180c */
[C---:B------:R-:W-:Y:S01]  /*7d50*/  HMMA.16816.F32.BF16 R16, R176.reuse, R154, R16 ;  /* 0x0000009ab010723c */ /* 0x040fe20000041810 */
[----:B------:R-:W2:Y:S07]  /*7d60*/  LDSM.16.M88.4 R152, [R207] ;  /* 0x00000000cf98783b */ /* 0x000eae0000000200 */
[C---:B------:R-:W-:Y:S08]  /*7d70*/  HMMA.16816.F32.BF16 R20, R176.reuse, R156, R20 ;  /* 0x0000009cb014723c */ /* 0x040ff00000041814 */
[C---:B------:R-:W-:Y:S01]  /*7d80*/  HMMA.16816.F32.BF16 R24, R176.reuse, R158, R24 ;  /* 0x0000009eb018723c */ /* 0x040fe20000041818 */
[----:B------:R-:W2:Y:S07]  /*7d90*/  LDSM.16.M88.4 R156, [R201] ;  /* 0x00000000c99c783b */ /* 0x000eae0000000200 */
[C---:B---3--:R-:W-:Y:S08]  /*7da0*/  HMMA.16816.F32.BF16 R28, R176.reuse, R160, R28 ;  /* 0x000000a0b01c723c */ /* 0x048ff0000004181c */
[C---:B------:R-:W-:Y:S01]  /*7db0*/  HMMA.16816.F32.BF16 R32, R176.reuse, R162, R32 ;  /* 0x000000a2b020723c */ /* 0x040fe20000041820 */
[----:B------:R-:W3:Y:S07]  /*7dc0*/  LDSM.16.M88.4 R160, [R202] ;  /* 0x00000000caa0783b */ /* 0x000eee0000000200 */
[C---:B-1----:R-:W-:Y:S08]  /*7dd0*/  HMMA.16816.F32.BF16 R36, R176.reuse, R140, R36 ;  /* 0x0000008cb024723c */ /* 0x042ff00000041824 */
[C---:B------:R-:W-:Y:S01]  /*7de0*/  HMMA.16816.F32.BF16 R40, R176.reuse, R142, R40 ;  /* 0x0000008eb028723c */ /* 0x040fe20000041828 */
[----:B------:R-:W1:Y:S07]  /*7df0*/  LDSM.16.M88.4 R140, [R203] ;  /* 0x00000000cb8c783b */ /* 0x000e6e0000000200 */
[C---:B----4-:R-:W-:Y:S08]  /*7e00*/  HMMA.16816.F32.BF16 R44, R176.reuse, R144, R44 ;  /* 0x00000090b02c723c */ /* 0x050ff0000004182c */
[C---:B------:R-:W-:Y:S01]  /*7e10*/  HMMA.16816.F32.BF16 R48, R176.reuse, R146, R48 ;  /* 0x00000092b030723c */ /* 0x040fe20000041830 */
[----:B------:R-:W4:Y:S07]  /*7e20*/  LDSM.16.M88.4 R144, [R204] ;  /* 0x00000000cc90783b */ /* 0x000f2e0000000200 */
[C---:B-----5:R-:W-:Y:S08]  /*7e30*/  HMMA.16816.F32.BF16 R52, R176.reuse, R148, R52 ;  /* 0x00000094b034723c */ /* 0x060ff00000041834 */
[----:B------:R-:W-:Y:S01]  /*7e40*/  HMMA.16816.F32.BF16 R56, R176, R150, R56 ;  /* 0x00000096b038723c */ /* 0x000fe20000041838 */
[----:B------:R-:W5:Y:S07]  /*7e50*/  LDSM.16.M88.4 R148, [R205] ;  /* 0x00000000cd94783b */ /* 0x000f6e0000000200 */
[C---:B--2---:R-:W-:Y:S08]  /*7e60*/  HMMA.16816.F32.BF16 R4, R180.reuse, R152, R4 ;  /* 0x00000098b404723c */ /* 0x044ff00000041804 */
[C---:B------:R-:W-:Y:S01]  /*7e70*/  HMMA.16816.F32.BF16 R8, R180.reuse, R154, R8 ;  /* 0x0000009ab408723c */ /* 0x040fe20000041808 */
[----:B------:R-:W2:Y:S07]  /*7e80*/  LDSM.16.M88.4 R152, [R206] ;  /* 0x00000000ce98783b */ /* 0x000eae0000000200 */
        /* <DEDUP_REMOVED lines=16> */
[----:B------:R-:W-:Y:S01]  /*7f90*/  HMMA.16816.F32.BF16 R56, R180, R154, R56 ;  /* 0x0000009ab438723c */ /* 0x000fe20000041838 */
        /* <DEDUP_REMOVED lines=20> */
[----:B------:R-:W-:Y:S01]  /*80e0*/  HMMA.16816.F32.BF16 R56, R184, R158, R56 ;  /* 0x0000009eb838723c */ /* 0x000fe20000041838 */
[----:B------:R-:W2:Y:S07]  /*80f0*/  LDSM.16.M88.4 R156, [R193+0x6000] ;  /* 0x00600000c19c783b */ /* 0x000eae0000000200 */
[C---:B---3--:R-:W-:Y:S08]  /*8100*/  HMMA.16816.F32.BF16 R4, R188.reuse, R160, R4 ;  /* 0x000000a0bc04723c */ /* 0x048ff00000041804 */
[C---:B------:R-:W-:Y:S01]  /*8110*/  HMMA.16816.F32.BF16 R8, R188.reuse, R162, R8 ;  /* 0x000000a2bc08723c */ /* 0x040fe20000041808 */
[----:B------:R-:W3:Y:S01]  /*8120*/  LDSM.16.M88.4 R160, [R193+0x6800] ;  /* 0x00680000c1a0783b */ /* 0x000ee20000000200 */
[----:B------:R-:W-:Y:S06]  /*8130*/  DEPBAR.LE SB0, 0x0 ;  /* 0x000080000000791a */ /* 0x000fec0000000000 */
[C---:B-1----:R-:W-:Y:S01]  /*8140*/  HMMA.16816.F32.BF16 R12, R188.reuse, R140, R12 ;  /* 0x0000008cbc0c723c */ /* 0x042fe2000004180c */
[----:B------:R-:W-:Y:S07]  /*8150*/  BAR.SYNC.DEFER_BLOCKING 0x0 ;  /* 0x0000000000007b1d */ /* 0x000fee0000010000 */
[C---:B------:R-:W-:Y:S08]  /*8160*/  HMMA.16816.F32.BF16 R16, R188.reuse, R142, R16 ;  /* 0x0000008ebc10723c */ /* 0x040ff00000041810 */
[C---:B----4-:R-:W-:Y:S08]  /*8170*/  HMMA.16816.F32.BF16 R20, R188.reuse, R144, R20 ;  /* 0x00000090bc14723c */ /* 0x050ff00000041814 */
[C---:B------:R-:W-:Y:S08]  /*8180*/  HMMA.16816.F32.BF16 R24, R188.reuse, R146, R24 ;  /* 0x00000092bc18723c */ /* 0x040ff00000041818 */
[C---:B-----5:R-:W-:Y:S08]  /*8190*/  HMMA.16816.F32.BF16 R28, R188.reuse, R148, R28 ;  /* 0x00000094bc1c723c */ /* 0x060ff0000004181c */
        /* <DEDUP_REMOVED lines=8> */
[----:B------:R-:W-:-:S11]  /*8220*/  @!P0 BRA `(.L_x_1351) ;  /* 0x0000066000008947 */ /* 0x000fd60003800000 */
[----:B------:R-:W2:Y:S01]  /*8230*/  LDL R2, [R1+0xc] ;  /* 0x00000c0001027983 */ /* 0x000ea20000100800 */
[----:B------:R-:W-:Y:S03]  /*8240*/  MOV R218, RZ ;  /* 0x000000ff00da7202 */ /* 0x000fe60000000f00 */
[----:B------:R-:W3:Y:S04]  /*8250*/  LDL R0, [R1+0x4] ;  /* 0x0000040001007983 */ /* 0x000ee80000100800 */
[----:B------:R-:W4:Y:S04]  /*8260*/  LDL.64 R226, [R1+0x20] ;  /* 0x0000200001e27983 */ /* 0x000f280000100a00 */
[----:B------:R-:W5:Y:S04]  /*8270*/  LDL R70, [R1+0x30] ;  /* 0x0000300001467983 */ /* 0x000f680000100800 */
[----:B------:R-:W4:Y:S04]  /*8280*/  LDL.64 R74, [R1+0x18] ;  /* 0x00001800014a7983 */ /* 0x000f280000100a00 */
[----:B------:R-:W5:Y:S01]  /*8290*/  LDL R69, [R1+0x10] ;  /* 0x0000100001457983 */ /* 0x000f620000100800 */
[----:B--2---:R-:W-:Y:S05]  /*82a0*/  IMAD R2, R224, 0x70, R2 ;  /* 0x00000070e0027824 */ /* 0x004fea00078e0202 */
[----:B---3--:R-:W-:Y:S05]  /*82b0*/  IADD3 R2, R2, -0x70, R0 ;  /* 0xffffff9002027810 */ /* 0x008fea0007ffe000 */
[----:B------:R-:W-:Y:S04]  /*82c0*/  @P2 IMAD.HI.U32 R3, R2, c[0x0][0x2bc], RZ ;  /* 0x0000af0002032a27 */ /* 0x000fe800078e00ff */
[----:B------:R-:W-:Y:S01]  /*82d0*/  IMAD.MOV.U32 R0, RZ, RZ, R2 ;  /* 0x000000ffff007224 */ /* 0x000fe200078e0002 */
[----:B------:R-:W-:Y:S04]  /*82e0*/  @P2 SHF.R.U32.HI R0, RZ, c[0x0][0x2c0], R3 ;  /* 0x0000b000ff002a19 */ /* 0x000fe80000011603 */
[C---:B----4-:R-:W-:Y:S01]  /*82f0*/  @!P1 IADD3 R3, P0, R0.reuse, R226, RZ ;  /* 0x000000e200039210 */ /* 0x050fe20007f1e0ff */
[----:B------:R-:W-:Y:S03]  /*8300*/  IMAD.MOV R68, RZ, RZ, -R0 ;  /* 0x000000ffff447224 */ /* 0x000fe600078e0a00 */
[----:B-----5:R-:W-:Y:S01]  /*8310*/  @!P1 LEA.HI.X.SX32 R0, R0, R70, 0x1, P0 ;  /* 0x0000004600009211 */ /* 0x020fe200000f0eff */
        /* <DEDUP_REMOVED lines=19> */
.L_x_1456:
[----:B------:R-:W-:-:S05]  /*8450*/  BRA.DIV ~URZ, `(.L_x_1353) ;  /* 0x0000c0b27f007947 */ /* 0x000fca000b800000 */
[----:B------:R3:W4:Y:S02]  /*8460*/  SHFL.IDX PT, R2, R68, RZ, 0x181f ;  /* 0x00181fff44027589 */ /* 0x00072400000e0000 */
.L_x_1457:
[----:B------:R-:W-:Y:S01]  /*8470*/  ISETP.GE.AND P5, PT, R222, 0x1, PT ;  /* 0x00000001de00780c */ /* 0x000fe20003fa6270 */
[----:B------:R-:W-:Y:S02]  /*8480*/  IMAD.SHL.U32 R70, R241, 0x2, RZ ;  /* 0x00000002f1467824 */ /* 0x000fe400078e00ff */
[----:B------:R-:W-:Y:S10]  /*8490*/  IMAD.SHL.U32 R3, R251, 0x2, RZ ;  /* 0x00000002fb037824 */ /* 0x000ff400078e00ff */
[----:B------:R-:W-:Y:S02]  /*84a0*/  @P5 ISETP.GE.AND P4, PT, R241, c[0x0][0x1d4], PT ;  /* 0x00007500f1005a0c */ /* 0x000fe40003f86270 */
[C---:B----4-:R-:W-:Y:S02]  /*84b0*/  @P5 IADD3 R74, P6, R2.reuse, R70, RZ ;  /* 0x00000046024a5210 */ /* 0x050fe40007fde0ff */
[----:B------:R-:W-:Y:S03]  /*84c0*/  @P5 ISETP.GE.AND P0, PT, R251, c[0x0][0x1d4], PT ;  /* 0x00007500fb005a0c */ /* 0x000fe60003f06270 */
[C---:B--2---:R-:W-:Y:S01]  /*84d0*/  @P5 IMAD.X R75, R69.reuse, 0x1, R220, P6 ;  /* 0x00000001454b5824 */ /* 0x044fe200030e06dc */
[----:B------:R-:W-:Y:S05]  /*84e0*/  @P5 IADD3 R2, P6, R2, R3, RZ ;  /* 0x0000000302025210 */ /* 0x000fea0007fde0ff */
[----:B------:R-:W-:Y:S01]  /*84f0*/  @!PT LDS RZ, [RZ] ;  /* 0x00000000fffff984 */ /* 0x000fe20000000800 */
[----:B------:R-:W-:Y:S01]  /*8500*/  @!PT LDS RZ, [RZ] ;  /* 0x00000000fffff984 */ /* 0x000fe20000000800 */
[----:B------:R-:W-:Y:S01]  /*8510*/  @!PT LDS RZ, [RZ] ;  /* 0x00000000fffff984 */ /* 0x000fe20000000800 */
[----:B------:R2:W-:Y:S01]  /*8520*/  @P5 LDGSTS.E.BYPASS.LTC128B.128 [R219+0x8100], [R74.64], !P4 ;  /* 0x081000004adb5fae */ /* 0x0005e2000e101d46 */
[----:B------:R-:W-:Y:S05]  /*8530*/  @P5 IMAD.X R3, R69, 0x1, R221, P6 ;  /* 0x0000000145035824 */ /* 0x000fea00030e06dd */
[----:B------:R2:W-:Y:S01]  /*8540*/  @P5 LDGSTS.E.BYPASS.LTC128B.128 [R219+0xb900], [R2.64], !P0 ;  /* 0x0b90000002db5fae */ /* 0x0005e2000c101d46 */
[----:B------:R-:W-:-:S05]  /*8550*/  BRA.DIV ~URZ, `(.L_x_1354) ;  /* 0x0000c0227f007947 */ /* 0x000fca000b800000 */
[----:B------:R4:W1:Y:S04]  /*8560*/  SHFL.IDX PT, R69, R0, 0x1, 0x181f ;  /* 0x00381f0000457f89 */ /* 0x00086800000e0000 */
[----:B--2---:R4:W2:Y:S02]  /*8570*/  SHFL.IDX PT, R2, R68, 0x1, 0x181f ;  /* 0x00381f0044027f89 */ /* 0x0048a400000e0000 */
.L_x_1458:
[----:B------:R-:W-:Y:S01]  /*8580*/  ISETP.GE.AND P5, PT, R222, 0x21, PT ;  /* 0x00000021de00780c */ /* 0x000fe20003fa6270 */
[----:B------:R-:W-:Y:S02]  /*8590*/  IMAD.SHL.U32 R70, R241, 0x2, RZ ;  /* 0x00000002f1467824 */ /* 0x000fe400078e00ff */
[----:B------:R-:W-:Y:S10]  /*85a0*/  IMAD.SHL.U32 R3, R251, 0x2, RZ ;  /* 0x00000002fb037824 */ /* 0x000ff400078e00ff */
[----:B------:R-:W-:Y:S02]  /*85b0*/  @P5 ISETP.GE.AND P4, PT, R241, c[0x0][0x1d4], PT ;  /* 0x00007500f1005a0c */ /* 0x000fe40003f86270 */
[C---:B--2---:R-:W-:Y:S02]  /*85c0*/  @P5 IADD3 R74, P6, R2.reuse, R70, RZ ;  /* 0x00000046024a5210 */ /* 0x044fe40007fde0ff */
[----:B------:R-:W-:Y:S03]  /*85d0*/  @P5 ISETP.GE.AND P0, PT, R251, c[0x0][0x1d4], PT ;  /* 0x00007500fb005a0c */ /* 0x000fe60003f06270 */
[C---:B-1----:R-:W-:Y:S01]  /*85e0*/  @P5 IMAD.X R75, R69.reuse, 0x1, R220, P6 ;  /* 0x00000001454b5824 */ /* 0x042fe200030e06dc */
        /* <DEDUP_REMOVED lines=8> */
[----:B------:R2:W1:Y:S02]  /*8670*/  SHFL.IDX PT, R69, R0, 0x2, 0x181f ;  /* 0x00581f0000457f89 */ /* 0x00046400000e0000 */
.L_x_1459:
[----:B------:R-:W-:-:S05]  /*8680*/  BRA.DIV ~URZ, `(.L_x_1356) ;  /* 0x0000c0327f007947 */ /* 0x000fca000b800000 */
[----:B-1----:R1:W2:Y:S02]  /*8690*/  SHFL.IDX PT, R2, R68, 0x2, 0x181f ;  /* 0x00581f0044027f89 */ /* 0x0022a400000e0000 */
.L_x_1460:
[----:B------:R-:W-:Y:S01]  /*86a0*/  ISETP.GE.AND P5, PT, R222, 0x41, PT ;  /* 0x00000041de00780c */ /* 0x000fe20003fa6270 */
[----:B------:R-:W-:Y:S02]  /*86b0*/  IMAD.SHL.U32 R70, R241, 0x2, RZ ;  /* 0x00000002f1467824 */ /* 0x000fe400078e00ff */
[----:B------:R-:W-:Y:S10]  /*86c0*/  IMAD.SHL.U32 R3, R251, 0x2, RZ ;  /* 0x00000002fb037824 */ /* 0x000ff400078e00ff */
[----:B------:R-:W-:Y:S02]  /*86d0*/  @P5 ISETP.GE.AND P4, PT, R241, c[0x0][0x1d4], PT ;  /* 0x00007500f1005a0c */ /* 0x000fe40003f86270 */
[C---:B--2---:R-:W-:Y:S02]  /*86e0*/  @P5 IADD3 R74, P6, R2.reuse, R70, RZ ;  /* 0x00000046024a5210 */ /* 0x044fe40007fde0ff */
[----:B------:R-:W-:Y:S03]  /*86f0*/  @P5 ISETP.GE.AND P0, PT, R251, c[0x0][0x1d4], PT ;  /* 0x00007500fb005a0c */ /* 0x000fe60003f06270 */
[C---:B------:R-:W-:Y:S01]  /*8700*/  @P5 IMAD.X R75, R69.reuse, 0x1, R220, P6 ;  /* 0x00000001454b5824 */ /* 0x040fe200030e06dc */
        /* <DEDUP_REMOVED lines=8> */
[----:B------:R1:W2:Y:S04]  /*8790*/  SHFL.IDX PT, R70, R0, 0x3, 0x181f ;  /* 0x00781f0000467f89 */ /* 0x0002a800000e0000 */
[----:B----4-:R1:W4:Y:S02]  /*87a0*/  SHFL.IDX PT, R0, R68, 0x3, 0x181f ;  /* 0x00781f0044007f89 */ /* 0x01032400000e0000 */
.L_x_1461:
[----:B------:R-:W-:Y:S01]  /*87b0*/  ISETP.GE.AND P5, PT, R222, 0x61, PT ;  /* 0x00000061de00780c */ /* 0x000fe20003fa6270 */
[----:B--2---:R-:W-:Y:S02]  /*87c0*/  IMAD.SHL.U32 R3, R241, 0x2, RZ ;  /* 0x00000002f1037824 */ /* 0x004fe400078e00ff */
[----:B------:R-:W-:Y:S10]  /*87d0*/  IMAD.SHL.U32 R2, R251, 0x2, RZ ;  /* 0x00000002fb027824 */ /* 0x000ff400078e00ff */
[----:B------:R-:W-:Y:S02]  /*87e0*/  @P5 ISETP.GE.AND P4, PT, R241, c[0x0][0x1d4], PT ;  /* 0x00007500f1005a0c */ /* 0x000fe40003f86270 */
[----:B-1-34-:R-:W-:Y:S02]  /*87f0*/  @P5 IADD3 R68, P6, R0, R3, RZ ;  /* 0x0000000300445210 */ /* 0x01afe40007fde0ff */
[----:B------:R-:W-:Y:S03]  /*8800*/  @P5 ISETP.GE.AND P0, PT, R251, c[0x0][0x1d4], PT ;  /* 0x00007500fb005a0c */ /* 0x000fe60003f06270 */
[----:B------:R-:W-:Y:S01]  /*8810*/  @P5 IMAD.X R69, R70, 0x1, R220, P6 ;  /* 0x0000000146455824 */ /* 0x000fe200030e06dc */
[----:B------:R-:W-:Y:S05]  /*8820*/  @P5 IADD3 R2, P6, R0, R2, RZ ;  /* 0x0000000200025210 */ /* 0x000fea0007fde0ff */
[----:B------:R-:W-:Y:S01]  /*8830*/  @!PT LDS RZ, [RZ] ;  /* 0x00000000fffff984 */ /* 0x000fe20000000800 */
[----:B------:R-:W-:Y:S01]  /*8840*/  @!PT LDS RZ, [RZ] ;  /* 0x00000000fffff984 */ /* 0x000fe20000000800 */
[----:B------:R-:W-:Y:S01]  /*8850*/  @!PT LDS RZ, [RZ] ;  /* 0x00000000fffff984 */ /* 0x000fe20000000800 */
[----:B------:R1:W-:Y:S01]  /*8860*/  @P5 LDGSTS.E.BYPASS.LTC128B.128 [R219+0xb100], [R68.64], !P4 ;  /* 0x0b10000044db5fae */ /* 0x0003e2000e101d46 */
[----:B------:R-:W-:Y:S05]  /*8870*/  @P5 IMAD.X R3, R70, 0x1, R221, P6 ;  /* 0x0000000146035824 */ /* 0x000fea00030e06dd */
[----:B------:R1:W-:Y:S02]  /*8880*/  @P5 LDGSTS.E.BYPASS.LTC128B.128 [R219+0xe900], [R2.64], !P0 ;  /* 0x0e90000002db5fae */ /* 0x0003e4000c101d46 */
.L_x_1351:
[----:B------:R-:W-:Y:S05]  /*8890*/  BSYNC B0 ;  /* 0x0000000000007941 */ /* 0x000fea0003800000 */
.L_x_1350:
[----:B-1----:R-:W2:Y:S04]  /*88a0*/  LDL R68, [R1+0x40] ;  /* 0x0000400001447983 */ /* 0x002ea80000100800 */
[----:B------:R-:W2:Y:S04]  /*88b0*/  LDL R0, [R1+0x58] ;  /* 0x0000580001007983 */ /* 0x000ea80000100800 */
[----:B------:R-:W3:Y:S04]  /*88c0*/  LDL R69, [R1+0x44] ;  /* 0x0000440001457983 */ /* 0x000ee80000100800 */
[----:B------:R-:W4:Y:S04]  /*88d0*/  LDL R3, [R1+0x3c] ;  /* 0x00003c0001037983 */ /* 0x000f280000100800 */
[----:B------:R-:W4:Y:S04]  /*88e0*/  LDL R2, [R1+0x38] ;  /* 0x0000380001027983 */ /* 0x000f280000100800 */
[----:B------:R-:W0:Y:S01]  /*88f0*/  LDGDEPBAR ;  /* 0x00000000000079af */ /* 0x000e220000000000 */
[----:B--2---:R-:W-:Y:S05]  /*8900*/  IADD3 R68, R0, R68, RZ ;  /* 0x0000004400447210 */ /* 0x004fea0007ffe0ff */
[----:B------:R-:W-:Y:S05]  /*8910*/  @P3 IMAD.HI.U32 R0, R68, c[0x0][0x2c8], RZ ;  /* 0x0000b20044003a27 */ /* 0x000fea00078e00ff */
[----:B------:R-:W-:Y:S01]  /*8920*/  @P3 SHF.R.U32.HI R68, RZ, c[0x0][0x2cc], R0 ;  /* 0x0000b300ff443a19 */ /* 0x000fe20000011600 */
[----:B------:R-:W-:Y:S05]  /*8930*/  IMAD R0, R224, -0x70, RZ ;  /* 0xffffff90e0007824 */ /* 0x000fea00078e02ff */
[----:B---3--:R-:W-:Y:S04]  /*8940*/  IADD3 R0, -R69, 0x1, R0 ;  /* 0x0000000145007810 */ /* 0x008fe80007ffe100 */
[----:B----4-:R-:W-:Y:S01]  /*8950*/  IADD3 R69, -R2, R0, R3 ;  /* 0x0000000002457210 */ /* 0x010fe20007ffe103 */
[----:B------:R-:W-:-:S05]  /*8960*/  BRA.DIV ~URZ, `(.L_x_1358) ;  /* 0x0000be927f007947 */ /* 0x000fca000b800000 */
[----:B------:R1:W2:Y:S02]  /*8970*/  SHFL.IDX PT, R0, R68, RZ, 0x1c1f ;  /* 0x001c1fff44007589 */ /* 0x0002a400000e0000 */
.L_x_1462:
        /* <DEDUP_REMOVED lines=177> */
[----:B-12---:R-:W-:Y:S06]  /*9490*/  FMNMX.FTZ R68, R0, R2, !PT ;  /* 0x0000000200447209 */ /* 0x006fec0007810000 */
[----:B------:R1:W2:Y:S02]  /*94a0*/  SHFL.BFLY PT, R0, R68, 0x1, 0x1f ;  /* 0x0c201f0044007f89 */ /* 0x0002a400000e0000 */
.L_x_1463:
[C---:B------:R-:W-:Y:S01]  /*94b0*/  FSETP.NEU.FTZ.AND P0, PT, R70.reuse, -INF , PT ;  /* 0xff8000004600780b */ /* 0x040fe20003f1d000 */
[----:B------:R-:W-:Y:S01]  /*94c0*/  FMUL.FTZ R2, R70, c[0x0][0x2d0] ;  /* 0x0000b40046027a20 */ /* 0x000fe20000410000 */
        /* <DEDUP_REMOVED lines=34> */
[----:B--2---:R-:W-:Y:S01]  /*96f0*/  F2FP.BF16.PACK_AB R140, R4, R30 ;  /* 0x0000001e048c723e */ /* 0x004fe200000010ff */
[--C-:B------:R-:W-:Y:S02]  /*9700*/  FFMA.FTZ R15, R157, c[0x0][0x2d0], -R2.reuse ;  /* 0x0000b4009d0f7a23 */ /* 0x100fe40000010802 */
[--C-:B------:R-:W-:Y:S02]  /*9710*/  FFMA.FTZ R157, R150, c[0x0][0x2d0], -R2.reuse ;  /* 0x0000b400969d7a23 */ /* 0x100fe40000010802 */
[--C-:B------:R-:W-:Y:S02]  /*9720*/  FFMA.FTZ R71, R154, c[0x0][0x2d0], -R2.reuse ;  /* 0x0000b4009a477a23 */ /* 0x100fe40000010802 */
[----:B------:R-:W-:Y:S01]  /*9730*/  FFMA.FTZ R154, R149, c[0x0][0x2d0], -R2 ;  /* 0x0000b400959a7a23 */ /* 0x000fe20000010802 */
[----:B------:R-:W-:Y:S01]  /*9740*/  MUFU.EX2 R15, R15 ;  /* 0x0000000f000f7308 */ /* 0x000fe20000000800 */
[C---:B------:R-:W-:Y:S02]  /*9750*/  FFMA.FTZ R2, R0.reuse, R238, R30 ;  /* 0x000000ee00027223 */ /* 0x040fe4000001001e */
[----:B------:R-:W-:Y:S02]  /*9760*/  FMUL.FTZ R40, R0, R92 ;  /* 0x0000005c00287220 */ /* 0x000fe40000410000 */
[----:B------:R-:W-:Y:S01]  /*9770*/  FADD.FTZ R11, R4, R2 ;  /* 0x00000002040b7221 */ /* 0x000fe20000010000 */
[C---:B------:R-:W-:Y:S01]  /*9780*/  FSEL R2, R3.reuse, RZ, P0 ;  /* 0x000000ff03027208 */ /* 0x040fe20000000000 */
[----:B------:R-:W-:Y:S02]  /*9790*/  FMUL.FTZ R4, R3, c[0x0][0x2d0] ;  /* 0x0000b40003047a20 */ /* 0x000fe40000410000 */
[----:B------:R-:W-:Y:S01]  /*97a0*/  FMUL.FTZ R44, R0, R88 ;  /* 0x00000058002c7220 */ /* 0x000fe20000410000 */
[----:B------:R2:W3:Y:S01]  /*97b0*/  MUFU.EX2 R30, R10 ;  /* 0x0000000a001e7308 */ /* 0x0004e20000000800 */
[----:B------:R-:W-:Y:S01]  /*97c0*/  FADD.FTZ R2, -R2, R72 ;  /* 0x0000004802027221 */ /* 0x000fe20000010100 */
[----:B------:R-:W-:Y:S01]  /*97d0*/  FSEL R4, R4, RZ, P0 ;  /* 0x000000ff04047208 */ /* 0x000fe20000000000 */
[----:B------:R-:W4:Y:S01]  /*97e0*/  LDSM.16.MT88.4 R72, [R195] ;  /* 0x00000000c348783b */ /* 0x000f220000004200 */
[----:B------:R-:W-:Y:S02]  /*97f0*/  FMUL.FTZ R49, R0, R85 ;  /* 0x0000005500317220 */ /* 0x000fe40000410000 */
[----:B------:R-:W-:Y:S02]  /*9800*/  FMUL.FTZ R2, R2, c[0x0][0x2d0] ;  /* 0x0000b40002027a20 */ /* 0x000fe40000410000 */
[--C-:B------:R-:W-:Y:S02]  /*9810*/  FFMA.FTZ R9, R29, c[0x0][0x2d0], -R4.reuse ;  /* 0x0000b4001d097a23 */ /* 0x100fe40000010804 */
[--C-:B------:R-:W-:Y:S01]  /*9820*/  FFMA.FTZ R243, R7, c[0x0][0x2d0], -R4.reuse ;  /* 0x0000b40007f37a23 */ /* 0x100fe20000010804 */
[----:B------:R-:W-:Y:S01]  /*9830*/  MUFU.EX2 R71, R71 ;  /* 0x0000004700477308 */ /* 0x000fe20000000800 */
[--C-:B-1----:R-:W-:Y:S02]  /*9840*/  FFMA.FTZ R68, R45, c[0x0][0x2d0], -R4.reuse ;  /* 0x0000b4002d447a23 */ /* 0x102fe40000010804 */
[--C-:B------:R-:W-:Y:S02]  /*9850*/  FFMA.FTZ R69, R41, c[0x0][0x2d0], -R4.reuse ;  /* 0x0000b40029457a23 */ /* 0x100fe40000010804 */
[--C-:B------:R-:W-:Y:S02]  /*9860*/  FFMA.FTZ R225, R20, c[0x0][0x2d0], -R4.reuse ;  /* 0x0000b40014e17a23 */ /* 0x100fe40000010804 */
[----:B------:R-:W-:Y:S02]  /*9870*/  FMUL.FTZ R20, R0, R112 ;  /* 0x0000007000147220 */ /* 0x000fe40000410000 */
[--C-:B------:R-:W-:Y:S01]  /*9880*/  FFMA.FTZ R246, R6, c[0x0][0x2d0], -R4.reuse ;  /* 0x0000b40006f67a23 */ /* 0x100fe20000010804 */
[----:B------:R-:W1:Y:S01]  /*9890*/  MUFU.EX2 R2, R2 ;  /* 0x0000000200027308 */ /* 0x000e620000000800 */
[--C-:B------:R-:W-:Y:S02]  /*98a0*/  FFMA.FTZ R146, R37, c[0x0][0x2d0], -R4.reuse ;  /* 0x0000b40025927a23 */ /* 0x100fe40000010804 */
[--C-:B--2---:R-:W-:Y:S01]  /*98b0*/  FFMA.FTZ R10, R48, c[0x0][0x2d0], -R4.reuse ;  /* 0x0000b400300a7a23 */ /* 0x104fe20000010804 */
        /* <DEDUP_REMOVED lines=13> */
[----:B-1----:R-:W-:Y:S02]  /*9990*/  FMUL.FTZ R31, R2, R107 ;  /* 0x0000006b021f7220 */ /* 0x002fe40000410000 */
        /* <DEDUP_REMOVED lines=10> */
[--C-:B------:R-:W-:Y:S01]  /*9a40*/  FFMA.FTZ R238, R12, c[0x0][0x2d0], -R4.reuse ;  /* 0x0000b4000cee7a23 */ /* 0x100fe20000010804 */
[----:B--2---:R-:W-:Y:S01]  /*9a50*/  F2FP.BF16.PACK_AB R141, R6, R7 ;  /* 0x00000007068d723e */ /* 0x004fe200000010ff */
[----:B------:R-:W-:Y:S02]  /*9a60*/  FFMA.FTZ R249, R5, c[0x0][0x2d0], -R4 ;  /* 0x0000b40005f97a23 */ /* 0x000fe40000010804 */
[----:B------:R-:W-:Y:S02]  /*9a70*/  FADD.FTZ R4, R30, R11 ;  /* 0x0000000b1e047221 */ /* 0x000fe40000010000 */
[C---:B------:R-:W-:Y:S01]  /*9a80*/  FFMA.FTZ R5, R2.reuse, R250, R7 ;  /* 0x000000fa02057223 */ /* 0x040fe20000010007 */
[----:B------:R-:W2:Y:S01]  /*9a90*/  MUFU.EX2 R68, R156 ;  /* 0x0000009c00447308 */ /* 0x000ea20000000800 */
[----:B------:R-:W-:Y:S02]  /*9aa0*/  FMUL.FTZ R7, R2, R131 ;  /* 0x0000008302077220 */ /* 0x000fe40000410000 */
[----:B------:R-:W-:Y:S02]  /*9ab0*/  FADD.FTZ R250, R6, R5 ;  /* 0x0000000506fa7221 */ /* 0x000fe40000010000 */
[----:B------:R-:W-:Y:S02]  /*9ac0*/  FMUL.FTZ R5, R0, R129 ;  /* 0x0000008100057220 */ /* 0x000fe40000410000 */
[----:B------:R-:W-:Y:S02]  /*9ad0*/  FMUL.FTZ R6, R2, R130 ;  /* 0x0000008202067220 */ /* 0x000fe40000410000 */
[----:B------:R-:W-:Y:S01]  /*9ae0*/  FADD.FTZ R144, R15, R4 ;  /* 0x000000040f907221 */ /* 0x000fe20000010000 */
[----:B------:R-:W-:Y:S01]  /*9af0*/  MUFU.EX2 R156, R152 ;  /* 0x00000098009c7308 */ /* 0x000fe20000000800 */
[C---:B------:R-:W-:Y:S02]  /*9b00*/  FMUL.FTZ R4, R0.reuse, R128 ;  /* 0x0000008000047220 */ /* 0x040fe40000410000 */
[----:B------:R-:W-:Y:S01]  /*9b10*/  FMUL.FTZ R8, R0, R124 ;  /* 0x0000007c00087220 */ /* 0x000fe20000410000 */
[----:B-1----:R-:W-:Y:S01]  /*9b20*/  F2FP.BF16.PACK_AB R143, R112, R107 ;  /* 0x0000006b708f723e */ /* 0x002fe200000010ff */
[----:B------:R-:W-:Y:S02]  /*9b30*/  FMUL.FTZ R9, R0, R125 ;  /* 0x0000007d00097220 */ /* 0x000fe40000410000 */
[C---:B------:R-:W-:Y:S02]  /*9b40*/  FMUL.FTZ R10, R2.reuse, R126 ;  /* 0x0000007e020a7220 */ /* 0x040fe40000410000 */
[----:B------:R-:W-:Y:S01]  /*9b50*/  FMUL.FTZ R11, R2, R127 ;  /* 0x0000007f020b7220 */ /* 0x000fe20000410000 */
[----:B------:R-:W-:Y:S01]  /*9b60*/  MUFU.EX2 R152, R163 ;  /* 0x000000a300987308 */ /* 0x000fe20000000800 */
[C---:B----4-:R-:W-:Y:S01]  /*9b70*/  HMMA.16816.F32.BF16 R4, R140.reuse, R72, R4 ;  /* 0x000000488c04723c */ /* 0x050fe20000041804 */
[----:B------:R-:W-:Y:S04]  /*9b80*/  LDSM.16.MT88.4 R124, [R195+0x3000] ;  /* 0x00300000c37c783b */ /* 0x000fe80000004200 */
[C---:B------:R-:W-:Y:S02]  /*9b90*/  FMUL.FTZ R16, R0.reuse, R116 ;  /* 0x0000007400107220 */ /* 0x040fe40000410000 */
[C---:B------:R-:W-:Y:S01]  /*9ba0*/  FMUL.FTZ R17, R0.reuse, R117 ;  /* 0x0000007500117220 */ /* 0x040fe20000410000 */
[C---:B------:R-:W-:Y:S01]  /*9bb0*/  HMMA.16816.F32.BF16 R8, R140.reuse, R74, R8 ;  /* 0x0000004a8c08723c */ /* 0x040fe20000041808 */
[----:B------:R-:W1:Y:S01]  /*9bc0*/  LDSM.16.MT88.4 R72, [R197] ;  /* 0x00000000c548783b */ /* 0x000e620000004200 */
[----:B------:R-:W-:Y:S02]  /*9bd0*/  MUFU.EX2 R69, R153 ;  /* 0x0000009900457308 */ /* 0x000fe40000000800 */
[C---:B------:R-:W-:Y:S02]  /*9be0*/  FMUL.FTZ R12, R0.reuse, R120 ;  /* 0x00000078000c7220 */ /* 0x040fe40000410000 */
[----:B------:R-:W-:Y:S02]  /*9bf0*/  FMUL.FTZ R13, R0, R121 ;  /* 0x00000079000d7220 */ /* 0x000fe40000410000 */
[C---:B------:R-:W-:Y:S04]  /*9c00*/  FMUL.FTZ R14, R2.reuse, R122 ;  /* 0x0000007a020e7220 */ /* 0x040fe80000410000 */
[C---:B------:R-:W-:Y:S01]  /*9c10*/  FMUL.FTZ R15, R2.reuse, R123 ;  /* 0x0000007b020f7220 */ /* 0x040fe20000410000 */
        /* <DEDUP_REMOVED lines=10> */
[C---:B------:R-:W-:Y:S02]  /*9cc0*/  FMUL.FTZ R32, R0.reuse, R100 ;  /* 0x0000006400207220 */ /* 0x040fe40000410000 */
[----:B------:R-:W-:Y:S02]  /*9cd0*/  FMUL.FTZ R33, R0, R101 ;  /* 0x0000006500217220 */ /* 0x000fe40000410000 */
[C---:B------:R-:W-:Y:S02]  /*9ce0*/  FMUL.FTZ R34, R2.reuse, R102 ;  /* 0x0000006602227220 */ /* 0x040fe40000410000 */
[----:B------:R-:W-:Y:S01]  /*9cf0*/  FMUL.FTZ R35, R2, R103 ;  /* 0x0000006702237220 */ /* 0x000fe20000410000 */
[----:B------:R-:W-:Y:S01]  /*9d00*/  MUFU.EX2 R252, R148 ;  /* 0x0000009400fc7308 */ /* 0x000fe20000000800 */
[----:B------:R-:W-:Y:S01]  /*9d10*/  LDSM.16.MT88.4 R100, [R198+0x3000] ;  /* 0x00300000c664783b */ /* 0x000fe20000004200 */
[C---:B------:R-:W-:Y:S02]  /*9d20*/  FMUL.FTZ R36, R0.reuse, R96 ;  /* 0x0000006000247220 */ /* 0x040fe40000410000 */
[----:B------:R-:W-:Y:S01]  /*9d30*/  FMUL.FTZ R37, R0, R97 ;  /* 0x0000006100257220 */ /* 0x000fe20000410000 */
[C---:B-1----:R-:W-:Y:S03]  /*9d40*/  HMMA.16816.F32.BF16 R12, R140.reuse, R72, R12 ;  /* 0x000000488c0c723c */ /* 0x042fe6000004180c */
[C---:B------:R-:W-:Y:S02]  /*9d50*/  FMUL.FTZ R38, R2.reuse, R98 ;  /* 0x0000006202267220 */ /* 0x040fe40000410000 */
[----:B------:R-:W-:Y:S01]  /*9d60*/  MUFU.EX2 R148, R228 ;  /* 0x000000e400947308 */ /* 0x000fe20000000800 */
[----:B------:R-:W-:Y:S02]  /*9d70*/  FMUL.FTZ R39, R2, R99 ;  /* 0x0000006302277220 */ /* 0x000fe40000410000 */
[----:B------:R-:W-:Y:S01]  /*9d80*/  LDSM.16.MT88.4 R96, [R197+0x6000] ;  /* 0x00600000c560783b */ /* 0x000fe20000004200 */
[C---:B------:R-:W-:Y:S03]  /*9d90*/  HMMA.16816.F32.BF16 R16, R140.reuse, R74, R16 ;  /* 0x0000004a8c10723c */ /* 0x040fe60000041810 */
[----:B------:R-:W-:Y:S02]  /*9da0*/  FMUL.FTZ R21, R0, R113 ;  /* 0x0000007100157220 */ /* 0x000fe40000410000 */
[C---:B------:R-:W-:Y:S02]  /*9db0*/  FMUL.FTZ R22, R2.reuse, R114 ;  /* 0x0000007202167220 */ /* 0x040fe40000410000 */
[----:B------:R-:W1:Y:S01]  /*9dc0*/  LDSM.16.MT88.4 R72, [R196] ;  /* 0x00000000c448783b */ /* 0x000e620000004200 */
[----:B------:R-:W-:Y:S04]  /*9dd0*/  FMUL.FTZ R23, R2, R115 ;  /* 0x0000007302177220 */ /* 0x000fe80000410000 */
[----:B------:R-:W-:Y:S02]  /*9de0*/  FMUL.FTZ R41, R0, R93 ;  /* 0x0000005d00297220 */ /* 0x000fe40000410000 */
[C---:B------:R-:W-:Y:S02]  /*9df0*/  FMUL.FTZ R42, R2.reuse, R94 ;  /* 0x0000005e022a7220 */ /* 0x040fe40000410000 */
[----:B------:R-:W-:Y:S02]  /*9e00*/  FMUL.FTZ R43, R2, R95 ;  /* 0x0000005f022b7220 */ /* 0x000fe40000410000 */
[----:B------:R-:W-:Y:S01]  /*9e10*/  LDSM.16.MT88.4 R92, [R197+0x2000] ;  /* 0x00200000c55c783b */ /* 0x000fe20000004200 */
[----:B------:R-:W-:Y:S02]  /*9e20*/  FMUL.FTZ R45, R0, R89 ;  /* 0x00000059002d7220 */ /* 0x000fe40000410000 */
[C---:B------:R-:W-:Y:S02]  /*9e30*/  FMUL.FTZ R46, R2.reuse, R90 ;  /* 0x0000005a022e7220 */ /* 0x040fe40000410000 */
[----:B------:R-:W-:Y:S02]  /*9e40*/  FMUL.FTZ R47, R2, R91 ;  /* 0x0000005b022f7220 */ /* 0x000fe40000410000 */
[----:B------:R-:W-:Y:S01]  /*9e50*/  FMUL.FTZ R48, R0, R84 ;  /* 0x0000005400307220 */ /* 0x000fe20000410000 */
[----:B------:R-:W-:Y:S01]  /*9e60*/  LDSM.16.MT88.4 R88, [R197+0x1800] ;  /* 0x00180000c558783b */ /* 0x000fe20000004200 */
[C---:B------:R-:W-:Y:S02]  /*9e70*/  FMUL.FTZ R50, R2.reuse, R86 ;  /* 0x0000005602327220 */ /* 0x040fe40000410000 */
[----:B------:R-:W-:Y:S02]  /*9e80*/  FMUL.FTZ R51, R2, R87 ;  /* 0x0000005702337220 */ /* 0x000fe40000410000 */
[C---:B------:R-:W-:Y:S02]  /*9e90*/  FMUL.FTZ R52, R0.reuse, R80 ;  /* 0x0000005000347220 */ /* 0x040fe40000410000 */
        /* <DEDUP_REMOVED lines=8> */
[----:B------:R-:W-:Y:S01]  /*9f20*/  FMUL.FTZ R59, R2, R79 ;  /* 0x0000004f023b7220 */ /* 0x000fe20000410000 */
[C---:B-1----:R-:W-:Y:S04]  /*9f30*/  HMMA.16816.F32.BF16 R20, R140.reuse, R72, R20 ;  /* 0x000000488c14723c */ /* 0x042fe80000041814 */
[----:B------:R-:W-:Y:S01]  /*9f40*/  LDSM.16.MT88.4 R76, [R195+0x800] ;  /* 0x00080000c34c783b */ /* 0x000fe20000004200 */
[C---:B------:R-:W-:Y:S02]  /*9f50*/  FMUL.FTZ R28, R0.reuse, R104 ;  /* 0x00000068001c7220 */ /* 0x040fe40000410000 */
[----:B------:R-:W-:Y:S01]  /*9f60*/  FMUL.FTZ R29, R0, R105 ;  /* 0x00000069001d7220 */ /* 0x000fe20000410000 */
[----:B------:R-:W-:Y:S01]  /*9f70*/  MUFU.EX2 R104, R245 ;  /* 0x000000f500687308 */ /* 0x000fe20000000800 */
[C---:B------:R-:W-:Y:S03]  /*9f80*/  HMMA.16816.F32.BF16 R24, R140.reuse, R74, R24 ;  /* 0x0000004a8c18723c */ /* 0x040fe60000041818 */
[----:B------:R-:W1:Y:S01]  /*9f90*/  LDSM.16.MT88.4 R72, [R200] ;  /* 0x00000000c848783b */ /* 0x000e620000004200 */
[C---:B------:R-:W-:Y:S02]  /*9fa0*/  FMUL.FTZ R30, R2.reuse, R106 ;  /* 0x0000006a021e7220 */ /* 0x040fe40000410000 */
[C---:B------:R-:W-:Y:S02]  /*9fb0*/  FMUL.FTZ R62, R2.reuse, R62 ;  /* 0x0000003e023e7220 */ /* 0x040fe40000410000 */
[C---:B------:R-:W-:Y:S01]  /*9fc0*/  FMUL.FTZ R63, R2.reuse, R63 ;  /* 0x0000003f023f7220 */ /* 0x040fe20000410000 */
[----:B------:R-:W-:Y:S03]  /*9fd0*/  MUFU.EX2 R106, R146 ;  /* 0x00000092006a7308 */ /* 0x000fe60000000800 */
[C---:B------:R-:W-:Y:S02]  /*9fe0*/  FMUL.FTZ R66, R2.reuse, R66 ;  /* 0x0000004202427220 */ /* 0x040fe40000410000 */
[----:B------:R-:W-:Y:S02]  /*9ff0*/  FMUL.FTZ R67, R2, R67 ;  /* 0x0000004302437220 */ /* 0x000fe40000410000 */
[C---:B------:R-:W-:Y:S02]  /*a000*/  FMUL.FTZ R60, R0.reuse, R60 ;  /* 0x0000003c003c7220 */ /* 0x040fe40000410000 */
[C---:B------:R-:W-:Y:S01]  /*a010*/  FMUL.FTZ R61, R0.reuse, R61 ;  /* 0x0000003d003d7220 */ /* 0x040fe20000410000 */
[----:B------:R-:W-:Y:S01]  /*a020*/  MUFU.EX2 R146, R234 ;  /* 0x000000ea00927308 */ /* 0x000fe20000000800 */
[C---:B------:R-:W-:Y:S02]  /*a030*/  FMUL.FTZ R64, R0.reuse, R64 ;  /* 0x0000004000407220 */ /* 0x040fe40000410000 */
[----:B------:R-:W-:Y:S02]  /*a040*/  FMUL.FTZ R65, R0, R65 ;  /* 0x0000004100417220 */ /* 0x000fe40000410000 */
[----:B--2---:R-:W-:Y:S05]  /*a050*/  FADD.FTZ R0, R68, R144 ;  /* 0x0000009044007221 */ /* 0x004fea0000010000 */
[----:B------:R-:W-:Y:S10]  /*a060*/  MUFU.EX2 R144, R238 ;  /* 0x000000ee00907308 */ /* 0x000ff40000000800 */
[----:B------:R-:W2:Y:S01]  /*a070*/  MUFU.EX2 R2, R155 ;  /* 0x0000009b00027308 */ /* 0x000ea20000000800 */
[C---:B-1----:R-:W-:Y:S09]  /*a080*/  HMMA.16816.F32.BF16 R28, R140.reuse, R72, R28 ;  /* 0x000000488c1c723c */ /* 0x042ff2000004181c */
[----:B------:R-:W-:Y:S01]  /*a090*/  MUFU.EX2 R155, R161 ;  /* 0x000000a1009b7308 */ /* 0x000fe20000000800 */
[C---:B------:R-:W-:Y:S01]  /*a0a0*/  HMMA.16816.F32.BF16 R32, R140.reuse, R74, R32 ;  /* 0x0000004a8c20723c */ /* 0x040fe20000041820 */
[----:B------:R-:W1:Y:S08]  /*a0b0*/  LDSM.16.MT88.4 R72, [R195+0x3800] ;  /* 0x00380000c348783b */ /* 0x000e700000004200 */
[----:B------:R-:W3:Y:S03]  /*a0c0*/  MUFU.EX2 R105, R145 ;  /* 0x0000009100697308 */ /* 0x000ee60000000800 */
[C---:B--2---:R-:W-:Y:S04]  /*a0d0*/  FADD.FTZ R0, R2.reuse, R0 ;  /* 0x0000000002007221 */ /* 0x044fe80000010000 */
[----:B------:R-:W-:Y:S03]  /*a0e0*/  FADD.FTZ R0, R71, R0 ;  /* 0x0000000047007221 */ /* 0x000fe60000010000 */
[----:B------:R-:W-:Y:S01]  /*a0f0*/  MUFU.EX2 R145, R235 ;  /* 0x000000eb00917308 */ /* 0x000fe20000000800 */
[----:B------:R-:W-:Y:S01]  /*a100*/  FADD.FTZ R0, R69, R0 ;  /* 0x0000000045007221 */ /* 0x000fe20000010000 */
        /* <DEDUP_REMOVED lines=15> */
[----:B------:R-:W-:Y:S02]  /*a200*/  F2FP.BF16.PACK_AB R75, R252, R147 ;  /* 0x00000093fc4b723e */ /* 0x000fe400000010ff */
[----:B------:R-:W2:Y:S05]  /*a210*/  MUFU.EX2 R2, R158 ;  /* 0x0000009e00027308 */ /* 0x000eaa0000000800 */
[C---:B------:R-:W-:Y:S05]  /*a220*/  HMMA.16816.F32.BF16 R4, R72.reuse, R76, R4 ;  /* 0x0000004c4804723c */ /* 0x040fea0000041804 */
[----:B------:R-:W3:Y:S03]  /*a230*/  MUFU.EX2 R71, R157 ;  /* 0x0000009d00477308 */ /* 0x000ee60000000800 */
[C---:B------:R-:W-:Y:S01]  /*a240*/  HMMA.16816.F32.BF16 R8, R72.reuse, R78, R8 ;  /* 0x0000004e4808723c */ /* 0x040fe20000041808 */
[----:B------:R-:W4:Y:S03]  /*a250*/  LDSM.16.MT88.4 R76, [R196+0x800] ;  /* 0x00080000c44c783b */ /* 0x000f260000004200 */
[----:B-1----:R-:W-:Y:S03]  /*a260*/  FADD.FTZ R0, R68, R0 ;  /* 0x0000000044007221 */ /* 0x002fe60000010000 */
[----:B------:R-:W1:Y:S01]  /*a270*/  MUFU.EX2 R69, R154 ;  /* 0x0000009a00457308 */ /* 0x000e620000000800 */
[C---:B------:R-:W-:Y:S04]  /*a280*/  HMMA.16816.F32.BF16 R12, R72.reuse, R80, R12 ;  /* 0x00000050480c723c */ /* 0x040fe8000004180c */
[C---:B--2---:R-:W-:Y:S04]  /*a290*/  FADD.FTZ R0, R2.reuse, R0 ;  /* 0x0000000002007221 */ /* 0x044fe80000010000 */
[C---:B------:R-:W-:Y:S01]  /*a2a0*/  HMMA.16816.F32.BF16 R16, R72.reuse, R82, R16 ;  /* 0x000000524810723c */ /* 0x040fe20000041810 */
[----:B------:R-:W2:Y:S01]  /*a2b0*/  LDSM.16.MT88.4 R80, [R198+0x800] ;  /* 0x00080000c650783b */ /* 0x000ea20000004200 */
[----:B------:R-:W-:Y:S02]  /*a2c0*/  MUFU.EX2 R159, R150 ;  /* 0x00000096009f7308 */ /* 0x000fe40000000800 */
[----:B---3--:R-:W-:Y:S08]  /*a2d0*/  FADD.FTZ R0, R71, R0 ;  /* 0x0000000047007221 */ /* 0x008ff00000010000 */
[----:B------:R-:W3:Y:S01]  /*a2e0*/  MUFU.EX2 R158, R149 ;  /* 0x00000095009e7308 */ /* 0x000ee20000000800 */
[C---:B-1----:R-:W-:Y:S09]  /*a2f0*/  FADD.FTZ R0, R69.reuse, R0 ;  /* 0x0000000045007221 */ /* 0x042ff20000010000 */
[----:B------:R-:W1:Y:S01]  /*a300*/  MUFU.EX2 R157, R151 ;  /* 0x00000097009d7308 */ /* 0x000e620000000800 */
[C---:B----4-:R-:W-:Y:S09]  /*a310*/  HMMA.16816.F32.BF16 R20, R72.reuse, R76, R20 ;  /* 0x0000004c4814723c */ /* 0x050ff20000041814 */
[----:B------:R-:W-:Y:S01]  /*a320*/  MUFU.EX2 R154, R160 ;  /* 0x000000a0009a7308 */ /* 0x000fe20000000800 */
[C---:B------:R-:W-:Y:S01]  /*a330*/  HMMA.16816.F32.BF16 R24, R72.reuse, R78, R24 ;  /* 0x0000004e4818723c */ /* 0x040fe20000041818 */
[----:B------:R-:W4:Y:S07]  /*a340*/  LDSM.16.MT88.4 R76, [R195+0x4000] ;  /* 0x00400000c34c783b */ /* 0x000f2e0000004200 */
[C---:B--2---:R-:W-:Y:S01]  /*a350*/  HMMA.16816.F32.BF16 R28, R72.reuse, R80, R28 ;  /* 0x00000050481c723c */ /* 0x044fe2000004181c */
[----:B------:R-:W-:Y:S07]  /*a360*/  MUFU.EX2 R151, R225 ;  /* 0x000000e100977308 */ /* 0x000fee0000000800 */
[C---:B------:R-:W-:Y:S01]  /*a370*/  HMMA.16816.F32.BF16 R32, R72.reuse, R82, R32 ;  /* 0x000000524820723c */ /* 0x040fe20000041820 */
[----:B------:R-:W2:Y:S02]  /*a380*/  LDSM.16.MT88.4 R80, [R197+0x4000] ;  /* 0x00400000c550783b */ /* 0x000ea40000004200 */
[----:B------:R-:W-:Y:S10]  /*a390*/  MUFU.EX2 R150, R226 ;  /* 0x000000e200967308 */ /* 0x000ff40000000800 */
[----:B------:R-:W-:Y:S10]  /*a3a0*/  MUFU.EX2 R149, R227 ;  /* 0x000000e300957308 */ /* 0x000ff40000000800 */
[----:B------:R-:W-:Y:S01]  /*a3b0*/  MUFU.EX2 R143, R242 ;  /* 0x000000f2008f7308 */ /* 0x000fe20000000800 */
[C---:B----4-:R-:W-:Y:S08]  /*a3c0*/  HMMA.16816.F32.BF16 R36, R72.reuse, R76, R36 ;  /* 0x0000004c4824723c */ /* 0x050ff00000041824 */
[C---:B------:R-:W-:Y:S01]  /*a3d0*/  HMMA.16816.F32.BF16 R40, R72.reuse, R78, R40 ;  /* 0x0000004e4828723c */ /* 0x040fe20000041828 */
[----:B------:R-:W4:Y:S01]  /*a3e0*/  LDSM.16.MT88.4 R76, [R196+0x4000] ;  /* 0x00400000c44c783b */ /* 0x000f220000004200 */
[----:B------:R-:W-:Y:S06]  /*a3f0*/  MUFU.EX2 R142, R243 ;  /* 0x000000f3008e7308 */ /* 0x000fec0000000800 */
[C---:B--2---:R-:W-:Y:S04]  /*a400*/  HMMA.16816.F32.BF16 R44, R72.reuse, R80, R44 ;  /* 0x00000050482c723c */ /* 0x044fe8000004182c */
[----:B------:R-:W-:Y:S04]  /*a410*/  MUFU.EX2 R141, R246 ;  /* 0x000000f6008d7308 */ /* 0x000fe80000000800 */
[C---:B------:R-:W-:Y:S01]  /*a420*/  HMMA.16816.F32.BF16 R48, R72.reuse, R82, R48 ;  /* 0x000000524830723c */ /* 0x040fe20000041830 */
[----:B------:R-:W2:Y:S05]  /*a430*/  LDSM.16.MT88.4 R80, [R198+0x4000] ;  /* 0x00400000c650783b */ /* 0x000eaa0000004200 */
[----:B------:R-:W-:Y:S02]  /*a440*/  MUFU.EX2 R140, R249 ;  /* 0x000000f9008c7308 */ /* 0x000fe40000000800 */
[C---:B----4-:R-:W-:Y:S08]  /*a450*/  HMMA.16816.F32.BF16 R52, R72.reuse, R76, R52 ;  /* 0x0000004c4834723c */ /* 0x050ff00000041834 */
[C---:B------:R-:W-:Y:S01]  /*a460*/  HMMA.16816.F32.BF16 R56, R72.reuse, R78, R56 ;  /* 0x0000004e4838723c */ /* 0x040fe20000041838 */
[----:B------:R-:W4:Y:S07]  /*a470*/  LDSM.16.MT88.4 R76, [R195+0x1000] ;  /* 0x00100000c34c783b */ /* 0x000f2e0000004200 */
[C---:B--2---:R-:W-:Y:S08]  /*a480*/  HMMA.16816.F32.BF16 R60, R72.reuse, R80, R60 ;  /* 0x00000050483c723c */ /* 0x044ff0000004183c */
[----:B------:R-:W-:Y:S01]  /*a490*/  HMMA.16816.F32.BF16 R64, R72, R82, R64 ;  /* 0x000000524840723c */ /* 0x000fe20000041840 */
[----:B------:R-:W2:Y:S06]  /*a4a0*/  LDSM.16.MT88.4 R80, [R197+0x1000] ;  /* 0x00100000c550783b */ /* 0x000eac0000004200 */
[----:B------:R-:W-:Y:S02]  /*a4b0*/  F2FP.BF16.PACK_AB R72, R2, R68 ;  /* 0x000000440248723e */ /* 0x000fe400000010ff */
[----:B------:R-:W-:Y:S01]  /*a4c0*/  F2FP.BF16.PACK_AB R74, R69, R71 ;  /* 0x00000047454a723e */ /* 0x000fe200000010ff */
[----:B------:R-:W5:Y:S02]  /*a4d0*/  MUFU.EX2 R68, R167 ;  /* 0x000000a700447308 */ /* 0x000f640000000800 */
[----:B---3--:R-:W-:Y:S02]  /*a4e0*/  F2FP.BF16.PACK_AB R73, R158, R159 ;  /* 0x0000009f9e49723e */ /* 0x008fe400000010ff */
[----:B-1----:R-:W-:Y:S06]  /*a4f0*/  F2FP.BF16.PACK_AB R75, R156, R157 ;  /* 0x0000009d9c4b723e */ /* 0x002fec00000010ff */
[----:B------:R-:W1:Y:S01]  /*a500*/  MUFU.EX2 R2, R166 ;  /* 0x000000a600027308 */ /* 0x000e620000000800 */
[C---:B----4-:R-:W-:Y:S09]  /*a510*/  HMMA.16816.F32.BF16 R4, R72.reuse, R76, R4 ;  /* 0x0000004c4804723c */ /* 0x050ff20000041804 */
[----:B------:R-:W3:Y:S01]  /*a520*/  MUFU.EX2 R71, R165 ;  /* 0x000000a500477308 */ /* 0x000ee20000000800 */
[C---:B------:R-:W-:Y:S01]  /*a530*/  HMMA.16816.F32.BF16 R8, R72.reuse, R78, R8 ;  /* 0x0000004e4808723c */ /* 0x040fe20000041808 */
[----:B------:R-:W4:Y:S02]  /*a540*/  LDSM.16.MT88.4 R76, [R198+0x1000] ;  /* 0x00100000c64c783b */ /* 0x000f240000004200 */
[----:B-----5:R-:W-:Y:S01]  /*a550*/  FADD.FTZ R0, R68, R0 ;  /* 0x0000000044007221 */ /* 0x020fe20000010000 */
[----:B------:R-:W-:Y:S05]  /*a560*/  MOV R167, R147 ;  /* 0x0000009300a77202 */ /* 0x000fea0000000f00 */
[----:B------:R-:W5:Y:S01]  /*a570*/  MUFU.EX2 R69, R164 ;  /* 0x000000a400457308 */ /* 0x000f620000000800 */
[C---:B--2---:R-:W-:Y:S03]  /*a580*/  HMMA.16816.F32.BF16 R12, R72.reuse, R80, R12 ;  /* 0x00000050480c723c */ /* 0x044fe6000004180c */
[----:B-1----:R-:W-:Y:S01]  /*a590*/  FADD.FTZ R0, R2, R0 ;  /* 0x0000000002007221 */ /* 0x002fe20000010000 */
[----:B------:R-:W-:Y:S04]  /*a5a0*/  IADD3 R166, R224, -0x1, RZ ;  /* 0xffffffffe0a67810 */ /* 0x000fe80007ffe0ff */
[C---:B------:R-:W-:Y:S01]  /*a5b0*/  HMMA.16816.F32.BF16 R16, R72.reuse, R82, R16 ;  /* 0x000000524810723c */ /* 0x040fe20000041810 */
[----:B------:R-:W1:Y:S01]  /*a5c0*/  LDSM.16.MT88.4 R80, [R195+0x4800] ;  /* 0x00480000c350783b */ /* 0x000e620000004200 */
[----:B------:R-:W-:Y:S02]  /*a5d0*/  MUFU.EX2 R147, R233 ;  /* 0x000000e900937308 */ /* 0x000fe40000000800 */
[----:B---3--:R-:W-:Y:S04]  /*a5e0*/  FADD.FTZ R0, R71, R0 ;  /* 0x0000000047007221 */ /* 0x008fe80000010000 */
[C---:B------:R-:W-:Y:S04]  /*a5f0*/  HMMA.16816.F32.BF16 R20, R72.reuse, R84, R20 ;  /* 0x000000544814723c */ /* 0x040fe80000041814 */
[C---:B-----5:R-:W-:Y:S04]  /*a600*/  FADD.FTZ R0, R69.reuse, R0 ;  /* 0x0000000045007221 */ /* 0x060fe80000010000 */
[C---:B------:R-:W-:Y:S01]  /*a610*/  HMMA.16816.F32.BF16 R24, R72.reuse, R86, R24 ;  /* 0x000000564818723c */ /* 0x040fe20000041818 */
[----:B------:R-:W2:Y:S07]  /*a620*/  LDSM.16.MT88.4 R84, [R197+0x4800] ;  /* 0x00480000c554783b */ /* 0x000eae0000004200 */
[C---:B----4-:R-:W-:Y:S08]  /*a630*/  HMMA.16816.F32.BF16 R28, R72.reuse, R76, R28 ;  /* 0x0000004c481c723c */ /* 0x050ff0000004181c */
        /* <DEDUP_REMOVED lines=26> */
[C---:B-1----:R-:W-:Y:S04]  /*a7e0*/  FADD.FTZ R0, R2.reuse, R0 ;  /* 0x0000000002007221 */ /* 0x042fe80000010000 */
[C---:B------:R-:W-:Y:S04]  /*a7f0*/  HMMA.16816.F32.BF16 R12, R76.reuse, R88, R12 ;  /* 0x000000584c0c723c */ /* 0x040fe8000004180c */
[----:B-----5:R-:W-:Y:S04]  /*a800*/  FADD.FTZ R0, R71, R0 ;  /* 0x0000000047007221 */ /* 0x020fe80000010000 */
[C---:B------:R-:W-:Y:S01]  /*a810*/  HMMA.16816.F32.BF16 R16, R76.reuse, R90, R16 ;  /* 0x0000005a4c10723c */ /* 0x040fe20000041810 */
[----:B------:R-:W-:Y:S03]  /*a820*/  LDSM.16.MT88.4 R88, [R196+0x5000] ;  /* 0x00500000c458783b */ /* 0x000fe60000004200 */
[C---:B---3--:R-:W-:Y:S04]  /*a830*/  FADD.FTZ R0, R69.reuse, R0 ;  /* 0x0000000045007221 */ /* 0x048fe80000010000 */
        /* <DEDUP_REMOVED lines=28> */
[C---:B-----5:R-:W-:Y:S03]  /*aa00*/  FADD.FTZ R0, R69.reuse, R0 ;  /* 0x0000000045007221 */ /* 0x060fe60000010000 */
[C---:B------:R-:W-:Y:S01]  /*aa10*/  HMMA.16816.F32.BF16 R8, R72.reuse, R86, R8 ;  /* 0x000000564808723c */ /* 0x040fe20000041808 */
[----:B------:R-:W3:Y:S03]  /*aa20*/  LDSM.16.MT88.4 R84, [R197+0x5800] ;  /* 0x00580000c554783b */ /* 0x000ee60000004200 */
[----:B------:R-:W-:Y:S04]  /*aa30*/  FADD.FTZ R0, R68, R0 ;  /* 0x0000000044007221 */ /* 0x000fe80000010000 */
[C---:B------:R-:W-:Y:S04]  /*aa40*/  HMMA.16816.F32.BF16 R12, R72.reuse, R92, R12 ;  /* 0x0000005c480c723c */ /* 0x040fe8000004180c */
[----:B--2---:R-:W-:Y:S04]  /*aa50*/  FADD.FTZ R0, R2, R0 ;  /* 0x0000000002007221 */ /* 0x004fe80000010000 */
[C---:B------:R-:W-:Y:S01]  /*aa60*/  HMMA.16816.F32.BF16 R16, R72.reuse, R94, R16 ;  /* 0x0000005e4810723c */ /* 0x040fe20000041810 */
[----:B------:R-:W2:Y:S03]  /*aa70*/  LDSM.16.MT88.4 R92, [R196+0x5800] ;  /* 0x00580000c45c783b */ /* 0x000ea60000004200 */
[----:B------:R-:W-:Y:S04]  /*aa80*/  FADD.FTZ R0, R104, R0 ;  /* 0x0000000068007221 */ /* 0x000fe80000010000 */
[C---:B----4-:R-:W-:Y:S08]  /*aa90*/  HMMA.16816.F32.BF16 R20, R72.reuse, R88, R20 ;  /* 0x000000584814723c */ /* 0x050ff00000041814 */
[C---:B------:R-:W-:Y:S01]  /*aaa0*/  HMMA.16816.F32.BF16 R24, R72.reuse, R90, R24 ;  /* 0x0000005a4818723c */ /* 0x040fe20000041818 */
[----:B------:R-:W4:Y:S07]  /*aab0*/  LDSM.16.MT88.4 R88, [R198+0x5800] ;  /* 0x00580000c658783b */ /* 0x000f2e0000004200 */
[C---:B------:R-:W-:Y:S07]  /*aac0*/  HMMA.16816.F32.BF16 R28, R72.reuse, R76, R28 ;  /* 0x0000004c481c723c */ /* 0x040fee000004181c */
[----:B------:R-:W-:Y:S01]  /*aad0*/  F2FP.BF16.PACK_AB R76, R69, R71 ;  /* 0x00000047454c723e */ /* 0x000fe200000010ff */
[C---:B------:R-:W-:Y:S01]  /*aae0*/  HMMA.16816.F32.BF16 R32, R72.reuse, R78, R32 ;  /* 0x0000004e4820723c */ /* 0x040fe20000041820 */
[----:B------:R-:W5:Y:S03]  /*aaf0*/  MUFU.EX2 R71, R244 ;  /* 0x000000f400477308 */ /* 0x000f660000000800 */
[----:B------:R-:W-:Y:S03]  /*ab00*/  F2FP.BF16.PACK_AB R77, R146, R147 ;  /* 0x00000093924d723e */ /* 0x000fe600000010ff */
[----:B------:R-:W-:Y:S01]  /*ab10*/  F2FP.BF16.PACK_AB R78, R2, R68 ;  /* 0x00000044024e723e */ /* 0x000fe200000010ff */
[C---:B-1----:R-:W-:Y:S03]  /*ab20*/  HMMA.16816.F32.BF16 R36, R72.reuse, R80, R36 ;  /* 0x000000504824723c */ /* 0x042fe60000041824 */
[----:B------:R-:W1:Y:S01]  /*ab30*/  MUFU.EX2 R69, R247 ;  /* 0x000000f700457308 */ /* 0x000e620000000800 */
[----:B------:R-:W-:Y:S01]  /*ab40*/  FADD.FTZ R2, R107, R250 ;  /* 0x000000fa6b027221 */ /* 0x000fe20000010000 */
[----:B------:R-:W-:Y:S03]  /*ab50*/  F2FP.BF16.PACK_AB R79, R144, R145 ;  /* 0x00000091904f723e */ /* 0x000fe600000010ff */
[C---:B------:R-:W-:Y:S01]  /*ab60*/  HMMA.16816.F32.BF16 R40, R72.reuse, R82, R40 ;  /* 0x000000524828723c */ /* 0x040fe20000041828 */
[----:B------:R-:W4:Y:S04]  /*ab70*/  LDSM.16.MT88.4 R80, [R195+0x2800] ;  /* 0x00280000c350783b */ /* 0x000f280000004200 */
[----:B------:R-:W2:Y:S03]  /*ab80*/  MUFU.EX2 R68, R248 ;  /* 0x000000f800447308 */ /* 0x000ea60000000800 */
[C---:B---3--:R-:W-:Y:S04]  /*ab90*/  HMMA.16816.F32.BF16 R44, R72.reuse, R84, R44 ;  /* 0x00000054482c723c */ /* 0x048fe8000004182c */
[----:B-----5:R-:W-:Y:S04]  /*aba0*/  FADD.FTZ R0, R71, R0 ;  /* 0x0000000047007221 */ /* 0x020fe80000010000 */
[C---:B------:R-:W-:Y:S01]  /*abb0*/  HMMA.16816.F32.BF16 R48, R72.reuse, R86, R48 ;  /* 0x000000564830723c */ /* 0x040fe20000041830 */
[----:B------:R-:W3:Y:S03]  /*abc0*/  LDSM.16.MT88.4 R84, [R197+0x2800] ;  /* 0x00280000c554783b */ /* 0x000ee60000004200 */
[----:B-1----:R-:W-:Y:S04]  /*abd0*/  FADD.FTZ R0, R69, R0 ;  /* 0x0000000045007221 */ /* 0x002fe80000010000 */
[C---:B--2---:R-:W-:Y:S04]  /*abe0*/  HMMA.16816.F32.BF16 R52, R72.reuse, R92, R52 ;  /* 0x0000005c4834723c */ /* 0x044fe80000041834 */
[----:B------:R-:W-:Y:S02]  /*abf0*/  FADD.FTZ R238, R68, R0 ;  /* 0x0000000044ee7221 */ /* 0x000fe40000010000 */
[----:B------:R-:W-:Y:S02]  /*ac00*/  FADD.FTZ R0, R112, R2 ;  /* 0x0000000270007221 */ /* 0x000fe40000010000 */
[C---:B------:R-:W-:Y:S01]  /*ac10*/  HMMA.16816.F32.BF16 R56, R72.reuse, R94, R56 ;  /* 0x0000005e4838723c */ /* 0x040fe20000041838 */
[----:B------:R-:W2:Y:S03]  /*ac20*/  LDL R2, [R1+0x8] ;  /* 0x0000080001027983 */ /* 0x000ea60000100800 */
[----:B------:R-:W-:Y:S01]  /*ac30*/  FADD.FTZ R0, R106, R0 ;  /* 0x000000006a007221 */ /* 0x000fe20000010000 */
[----:B------:R-:W1:Y:S03]  /*ac40*/  LDSM.16.MT88.4 R92, [R196+0x2800] ;  /* 0x00280000c45c783b */ /* 0x000e660000004200 */
[C---:B----4-:R-:W-:Y:S04]  /*ac50*/  HMMA.16816.F32.BF16 R60, R72.reuse, R88, R60 ;  /* 0x00000058483c723c */ /* 0x050fe8000004183c */
[----:B------:R-:W-:Y:S04]  /*ac60*/  FADD.FTZ R0, R105, R0 ;  /* 0x0000000069007221 */ /* 0x000fe80000010000 */
[----:B------:R-:W-:Y:S01]  /*ac70*/  HMMA.16816.F32.BF16 R64, R72, R90, R64 ;  /* 0x0000005a4840723c */ /* 0x000fe20000041840 */
[----:B------:R-:W4:Y:S03]  /*ac80*/  LDSM.16.MT88.4 R72, [R198+0x2800] ;  /* 0x00280000c648783b */ /* 0x000f260000004200 */
[----:B------:R-:W-:Y:S04]  /*ac90*/  FADD.FTZ R0, R167, R0 ;  /* 0x00000000a7007221 */ /* 0x000fe80000010000 */
[C---:B------:R-:W-:Y:S01]  /*aca0*/  HMMA.16816.F32.BF16 R4, R76.reuse, R80, R4 ;  /* 0x000000504c04723c */ /* 0x040fe20000041804 */
[----:B------:R-:W5:Y:S04]  /*acb0*/  LDSM.16.MT88.4 R88, [R195+0x6000] ;  /* 0x00600000c358783b */ /* 0x000f680000004200 */
        /* <DEDUP_REMOVED lines=11> */
[C---:B------:R-:W-:Y:S01]  /*ad70*/  HMMA.16816.F32.BF16 R24, R76.reuse, R94, R24 ;  /* 0x0000005e4c18723c */ /* 0x040fe20000041818 */
[----:B------:R-:W1:Y:S03]  /*ad80*/  LDSM.16.MT88.4 R92, [R195+0x6800] ;  /* 0x00680000c35c783b */ /* 0x000e660000004200 */
[----:B------:R-:W-:Y:S04]  /*ad90*/  FADD.FTZ R0, R155, R0 ;  /* 0x000000009b007221 */ /* 0x000fe80000010000 */
[C---:B----4-:R-:W-:Y:S04]  /*ada0*/  HMMA.16816.F32.BF16 R28, R76.reuse, R72, R28 ;  /* 0x000000484c1c723c */ /* 0x050fe8000004181c */
[----:B------:R-:W-:Y:S03]  /*adb0*/  FADD.FTZ R0, R154, R0 ;  /* 0x000000009a007221 */ /* 0x000fe60000010000 */
[----:B------:R-:W-:Y:S01]  /*adc0*/  F2FP.BF16.PACK_AB R72, R71, R104 ;  /* 0x000000684748723e */ /* 0x000fe200000010ff */
[C---:B------:R-:W-:Y:S04]  /*add0*/  HMMA.16816.F32.BF16 R32, R76.reuse, R74, R32 ;  /* 0x0000004a4c20723c */ /* 0x040fe80000041820 */
[----:B------:R-:W-:Y:S01]  /*ade0*/  F2FP.BF16.PACK_AB R73, R142, R143 ;  /* 0x0000008f8e49723e */ /* 0x000fe200000010ff */
[----:B------:R-:W-:Y:S01]  /*adf0*/  FADD.FTZ R0, R153, R0 ;  /* 0x0000000099007221 */ /* 0x000fe20000010000 */
[----:B------:R-:W-:Y:S02]  /*ae00*/  MOV R71, R70 ;  /* 0x0000004600477202 */ /* 0x000fe40000000f00 */
[C---:B-----5:R-:W-:Y:S04]  /*ae10*/  HMMA.16816.F32.BF16 R36, R76.reuse, R88, R36 ;  /* 0x000000584c24723c */ /* 0x060fe80000041824 */
[----:B------:R-:W-:Y:S01]  /*ae20*/  F2FP.BF16.PACK_AB R74, R68, R69 ;  /* 0x00000045444a723e */ /* 0x000fe200000010ff */
[----:B------:R-:W-:Y:S01]  /*ae30*/  FADD.FTZ R0, R152, R0 ;  /* 0x0000000098007221 */ /* 0x000fe20000010000 */
[----:B------:R-:W-:Y:S02]  /*ae40*/  F2FP.BF16.PACK_AB R75, R140, R141 ;  /* 0x0000008d8c4b723e */ /* 0x000fe400000010ff */
[C---:B------:R-:W-:Y:S04]  /*ae50*/  HMMA.16816.F32.BF16 R40, R76.reuse, R90, R40 ;  /* 0x0000005a4c28723c */ /* 0x040fe80000041828 */
[-C--:B------:R-:W-:Y:S01]  /*ae60*/  MOV R69, R3.reuse ;  /* 0x0000000300457202 */ /* 0x080fe20000000f00 */
[----:B------:R-:W-:Y:S03]  /*ae70*/  FADD.FTZ R0, R151, R0 ;  /* 0x0000000097007221 */ /* 0x000fe60000010000 */
        /* <DEDUP_REMOVED lines=8> */
[C---:B---3--:R-:W-:Y:S04]  /*af00*/  HMMA.16816.F32.BF16 R60, R76.reuse, R84, R60 ;  /* 0x000000544c3c723c */ /* 0x048fe8000004183c */
[----:B------:R-:W-:Y:S04]  /*af10*/  FADD.FTZ R0, R146, R0 ;  /* 0x0000000092007221 */ /* 0x000fe80000010000 */
[----:B------:R-:W-:Y:S01]  /*af20*/  HMMA.16816.F32.BF16 R64, R76, R86, R64 ;  /* 0x000000564c40723c */ /* 0x000fe20000041840 */
[----:B------:R-:W3:Y:S03]  /*af30*/  LDSM.16.MT88.4 R84, [R197+0x6800] ;  /* 0x00680000c554783b */ /* 0x000ee60000004200 */
[----:B------:R-:W-:Y:S04]  /*af40*/  FADD.FTZ R0, R145, R0 ;  /* 0x0000000091007221 */ /* 0x000fe80000010000 */
[C---:B------:R-:W-:Y:S01]  /*af50*/  HMMA.16816.F32.BF16 R128, R72.reuse, R124, R4 ;  /* 0x0000007c4880723c */ /* 0x040fe20000041804 */
[----:B------:R-:W4:Y:S04]  /*af60*/  LDSM.16.MT88.4 R76, [R196+0x6800] ;  /* 0x00680000c44c783b */ /* 0x000f280000004200 */
[----:B------:R-:W-:Y:S03]  /*af70*/  FADD.FTZ R0, R144, R0 ;  /* 0x0000000090007221 */ /* 0x000fe60000010000 */
[C---:B------:R-:W-:Y:S01]  /*af80*/  HMMA.16816.F32.BF16 R124, R72.reuse, R126, R8 ;  /* 0x0000007e487c723c */ /* 0x040fe20000041808 */
[----:B------:R-:W5:Y:S03]  /*af90*/  LDSM.16.MT88.4 R4, [R198+0x6800] ;  /* 0x00680000c604783b */ /* 0x000f660000004200 */
[----:B------:R-:W-:Y:S04]  /*afa0*/  FADD.FTZ R0, R143, R0 ;  /* 0x000000008f007221 */ /* 0x000fe80000010000 */
[C---:B------:R-:W-:Y:S04]  /*afb0*/  HMMA.16816.F32.BF16 R120, R72.reuse, R116, R12 ;  /* 0x000000744878723c */ /* 0x040fe8000004180c */
[----:B------:R-:W-:Y:S04]  /*afc0*/  FADD.FTZ R0, R142, R0 ;  /* 0x000000008e007221 */ /* 0x000fe80000010000 */
[C---:B------:R-:W-:Y:S04]  /*afd0*/  HMMA.16816.F32.BF16 R116, R72.reuse, R118, R16 ;  /* 0x000000764874723c */ /* 0x040fe80000041810 */
[----:B------:R-:W-:Y:S04]  /*afe0*/  FADD.FTZ R0, R141, R0 ;  /* 0x000000008d007221 */ /* 0x000fe80000010000 */
[C---:B------:R-:W-:Y:S04]  /*aff0*/  HMMA.16816.F32.BF16 R112, R72.reuse, R108, R20 ;  /* 0x0000006c4870723c */ /* 0x040fe80000041814 */
[----:B------:R-:W-:Y:S04]  /*b000*/  FADD.FTZ R250, R140, R0 ;  /* 0x000000008cfa7221 */ /* 0x000fe80000010000 */
[C---:B------:R-:W-:Y:S08]  /*b010*/  HMMA.16816.F32.BF16 R108, R72.reuse, R110, R24 ;  /* 0x0000006e486c723c */ /* 0x040ff00000041818 */
[C---:B------:R-:W-:Y:S08]  /*b020*/  HMMA.16816.F32.BF16 R104, R72.reuse, R100, R28 ;  /* 0x000000644868723c */ /* 0x040ff0000004181c */
[C---:B------:R-:W-:Y:S08]  /*b030*/  HMMA.16816.F32.BF16 R100, R72.reuse, R102, R32 ;  /* 0x000000664864723c */ /* 0x040ff00000041820 */
[C---:B-1----:R-:W-:Y:S08]  /*b040*/  HMMA.16816.F32.BF16 R96, R72.reuse, R92, R36 ;  /* 0x0000005c4860723c */ /* 0x042ff00000041824 */
[C---:B------:R-:W-:Y:S08]  /*b050*/  HMMA.16816.F32.BF16 R92, R72.reuse, R94, R40 ;  /* 0x0000005e485c723c */ /* 0x040ff00000041828 */
[C---:B---3--:R-:W-:Y:S08]  /*b060*/  HMMA.16816.F32.BF16 R88, R72.reuse, R84, R44 ;  /* 0x000000544858723c */ /* 0x048ff0000004182c */
[C---:B------:R-:W-:Y:S08]  /*b070*/  HMMA.16816.F32.BF16 R84, R72.reuse, R86, R48 ;  /* 0x000000564854723c */ /* 0x040ff00000041830 */
[C---:B----4-:R-:W-:Y:S08]  /*b080*/  HMMA.16816.F32.BF16 R80, R72.reuse, R76, R52 ;  /* 0x0000004c4850723c */ /* 0x050ff00000041834 */
[C---:B------:R-:W-:Y:S08]  /*b090*/  HMMA.16816.F32.BF16 R76, R72.reuse, R78, R56 ;  /* 0x0000004e484c723c */ /* 0x040ff00000041838 */
[C---:B-----5:R-:W-:Y:S08]  /*b0a0*/  HMMA.16816.F32.BF16 R60, R72.reuse, R4, R60 ;  /* 0x00000004483c723c */ /* 0x060ff0000004183c */
[----:B------:R-:W-:Y:S07]  /*b0b0*/  HMMA.16816.F32.BF16 R64, R72, R6, R64 ;  /* 0x000000064840723c */ /* 0x000fee0000041840 */
[----:B------:R-:W-:Y:S02]  /*b0c0*/  MOV R72, R3 ;  /* 0x0000000300487202 */ /* 0x000fe40000000f00 */
[----:B--2---:R-:W-:Y:S03]  /*b0d0*/  ISETP.GT.AND P0, PT, R224, R2, PT ;  /* 0x00000002e000720c */ /* 0x004fe60003f04270 */
[----:B------:R-:W-:Y:S10]  /*b0e0*/  MOV R224, R166 ;  /* 0x000000a600e07202 */ /* 0x000ff40000000f00 */
[----:B------:R-:W-:-:S05]  /*b0f0*/  @P0 BRA `(.L_x_1360) ;  /* 0xffffc07000000947 */ /* 0x000fca000383ffff */
.L_x_1344:
[----:B--2---:R-:W2:Y:S02]  /*b100*/  LDL R0, [R1] ;  /* 0x0000000001007983 */ /* 0x004ea40000100800 */
[----:B--2---:R-:W-:-:S13]  /*b110*/  ISETP.GE.AND P0, PT, R166, R0, PT ;  /* 0x00000000a600720c */ /* 0x004fda0003f06270 */
[----:B------:R-:W-:Y:S05]  /*b120*/  @!P0 BRA `(.L_x_1361) ;  /* 0x000037b000008947 */ /* 0x000fea0003800000 */
.L_x_1376:
        /* <DEDUP_REMOVED lines=8> */
[----:B------:R-:W-:Y:S01]  /*b1b0*/  IMAD R0, R0, c[0x0][0x208], RZ ;  /* 0x0000820000007a24 */ /* 0x000fe200078e02ff */
[----:B------:R-:W-:Y:S02]  /*b1c0*/  MOV R71, R70 ;  /* 0x0000004600477202 */ /* 0x000fe40000000f00 */
[----:B------:R-:W-:Y:S02]  /*b1d0*/  IMAD R4, R4, c[0x0][0x218], RZ ;  /* 0x0000860004047a24 */ /* 0x000fe400078e02ff */
[----:B------:R-:W-:Y:S02]  /*b1e0*/  IMAD R0, R223, c[0x0][0x20c], R0 ;  /* 0x00008300df007a24 */ /* 0x000fe400078e0200 */
[C---:B------:R-:W-:Y:S03]  /*b1f0*/  IMAD R4, R218.reuse, c[0x0][0x21c], R4 ;  /* 0x00008700da047a24 */ /* 0x040fe600078e0204 */
[----:B------:R-:W-:Y:S05]  /*b200*/  IADD3 R3, R3, R0, RZ ;  /* 0x0000000003037210 */ /* 0x000fea0007ffe0ff */
[----:B------:R-:W-:Y:S01]  /*b210*/  IMAD.WIDE.U32 R2, R218, c[0x0][0x218], R2 ;  /* 0x00008600da027a25 */ /* 0x000fe200078e0002 */
[----:B------:R1:W4:Y:S04]  /*b220*/  LDSM.16.M88.4 R8, [R192] ;  /* 0x00000000c008783b */ /* 0x0003280000000200 */
        /* <DEDUP_REMOVED lines=13> */
[----:B--2---:R-:W-:Y:S04]  /*b300*/  IADD3 R0, P0, R6, R2, RZ ;  /* 0x0000000206007210 */ /* 0x004fe80007f1e0ff */
[----:B---3--:R-:W-:Y:S02]  /*b310*/  IADD3.X R2, R5, R3, R4, P0, !PT ;  /* 0x0000000305027210 */ /* 0x008fe400007fe404 */
[C---:B------:R-:W-:Y:S04]  /*b320*/  LEA R4, P0, R0.reuse, c[0x0][0x1f8], 0x1 ;  /* 0x00007e0000047a11 */ /* 0x040fe800078008ff */
[----:B------:R-:W-:Y:S01]  /*b330*/  LEA.HI.X R0, R0, c[0x0][0x1fc], R2, 0x1, P0 ;  /* 0x00007f0000007a11 */ /* 0x000fe200000f0c02 */
[----:B------:R-:W-:-:S06]  /*b340*/  BRA.DIV ~URZ, `(.L_x_1362) ;  /* 0x00009d927f007947 */ /* 0x000fcc000b800000 */
[----:B-1--4-:R1:W2:Y:S02]  /*b350*/  SHFL.IDX PT, R6, R0, RZ, 0x181f ;  /* 0x00181fff00067589 */ /* 0x0122a400000e0000 */
.L_x_1464:
[----:B------:R-:W3:Y:S01]  /*b360*/  SHFL.IDX PT, R5, R4, RZ, 0x181f ;  /* 0x00181fff04057589 */ /* 0x000ee200000e0000 */
[C---:B------:R-:W-:Y:S01]  /*b370*/  IMAD.SHL.U32 R12, R241.reuse, 0x2, RZ ;  /* 0x00000002f10c7824 */ /* 0x040fe200078e00ff */
[----:B------:R-:W-:Y:S01]  /*b380*/  ISETP.GE.AND P3, PT, R241, c[0x0][0x1d4], PT ;  /* 0x00007500f1007a0c */ /* 0x000fe20003f66270 */
[----:B------:R-:W-:Y:S01]  /*b390*/  IMAD.SHL.U32 R7, R251, 0x2, RZ ;  /* 0x00000002fb077824 */ /* 0x000fe200078e00ff */
[----:B------:R-:W-:Y:S02]  /*b3a0*/  BSSY B0, `(.L_x_1363) ;  /* 0x000003a000007945 */ /* 0x000fe40003800000 */
[----:B------:R-:W-:Y:S04]  /*b3b0*/  SEL R165, RZ, 0x10, P3 ;  /* 0x00000010ffa57807 */ /* 0x000fe80001800000 */
[----:B------:R-:W-:Y:S02]  /*b3c0*/  ISETP.NE.U32.AND P5, PT, R165, RZ, PT ;  /* 0x000000ffa500720c */ /* 0x000fe40003fa5070 */
[-C--:B---3--:R-:W-:Y:S05]  /*b3d0*/  IADD3 R2, P0, R5, R12.reuse, RZ ;  /* 0x0000000c05027210 */ /* 0x088fea0007f1e0ff */
[C-C-:B--2---:R-:W-:Y:S01]  /*b3e0*/  IMAD.X R3, R6.reuse, 0x1, R220.reuse, P0 ;  /* 0x0000000106037824 */ /* 0x144fe200000e06dc */
[----:B------:R-:W-:Y:S04]  /*b3f0*/  ISETP.GE.AND P0, PT, R251, c[0x0][0x1d4], PT ;  /* 0x00007500fb007a0c */ /* 0x000fe80003f06270 */
[----:B------:R-:W-:Y:S01]  /*b400*/  @!PT LDS RZ, [RZ] ;  /* 0x00000000fffff984 */ /* 0x000fe20000000800 */
[----:B------:R-:W-:Y:S01]  /*b410*/  @!PT LDS RZ, [RZ] ;  /* 0x00000000fffff984 */ /* 0x000fe20000000800 */
[----:B------:R2:W-:Y:S01]  /*b420*/  LDGSTS.E.BYPASS.LTC128B.128 [R219+0x100], [R2.64], !P3 ;  /* 0x0010000002db7fae */ /* 0x0005e2000d901d46 */
[----:B------:R-:W-:Y:S02]  /*b430*/  SEL R164, RZ, 0x10, P0 ;  /* 0x00000010ffa47807 */ /* 0x000fe40000000000 */
[-C--:B--2---:R-:W-:Y:S02]  /*b440*/  IADD3 R2, P4, R5, R7.reuse, RZ ;  /* 0x0000000705027210 */ /* 0x084fe40007f9e0ff */
[----:B------:R-:W2:Y:S03]  /*b450*/  SHFL.IDX PT, R5, R4, 0x1, 0x181f ;  /* 0x00381f0004057f89 */ /* 0x000ea600000e0000 */
[--C-:B------:R-:W-:Y:S02]  /*b460*/  IMAD.X R3, R6, 0x1, R221.reuse, P4 ;  /* 0x0000000106037824 */ /* 0x100fe400020e06dd */
[----:B------:R-:W3:Y:S04]  /*b470*/  SHFL.IDX PT, R6, R0, 0x1, 0x181f ;  /* 0x00381f0000067f89 */ /* 0x000ee800000e0000 */
[----:B------:R2:W-:Y:S02]  /*b480*/  LDGSTS.E.BYPASS.LTC128B.128 [R219+0x3900], [R2.64], !P0 ;  /* 0x0390000002db7fae */ /* 0x0005e4000c101d46 */
[C---:B--2---:R-:W-:Y:S05]  /*b490*/  IADD3 R2, P4, R5.reuse, R12, RZ ;  /* 0x0000000c05027210 */ /* 0x044fea0007f9e0ff */
[C---:B---3--:R-:W-:Y:S05]  /*b4a0*/  IMAD.X R3, R6.reuse, 0x1, R220, P4 ;  /* 0x0000000106037824 */ /* 0x048fea00020e06dc */
        /* <DEDUP_REMOVED lines=8> */
[-C--:B--2---:R-:W-:Y:S04]  /*b530*/  IADD3 R2, P4, P3, R2, R5.reuse, R12 ;  /* 0x0000000502027210 */ /* 0x084fe80007b9e00c */
[-C--:B---3--:R-:W-:Y:S02]  /*b540*/  IADD3.X R3, RZ, R6.reuse, R220, P4, P3 ;  /* 0x00000006ff037210 */ /* 0x088fe400027e64dc */
        /* <DEDUP_REMOVED lines=12> */
[----:B------:R2:W3:Y:S04]  /*b610*/  SHFL.IDX PT, R5, R0, 0x3, 0x181f ;  /* 0x00781f0000057f89 */ /* 0x0004e800000e0000 */
[----:B-1----:R2:W1:Y:S02]  /*b620*/  SHFL.IDX PT, R0, R4, 0x3, 0x181f ;  /* 0x00781f0004007f89 */ /* 0x00246400000e0000 */
.L_x_1465:
[----:B------:R-:W-:Y:S01]  /*b630*/  IADD3 R2, -R165, 0x10, RZ ;  /* 0x00000010a5027810 */ /* 0x000fe20007ffe1ff */
[----:B------:R-:W-:Y:S01]  /*b640*/  IMAD.SHL.U32 R3, R241, 0x2, RZ ;  /* 0x00000002f1037824 */ /* 0x000fe200078e00ff */
[----:B------:R-:W-:Y:S01]  /*b650*/  ISETP.NE.U32.AND P0, PT, R165, RZ, PT ;  /* 0x000000ffa500720c */ /* 0x000fe20003f05070 */
[----:B--2---:R-:W-:Y:S01]  /*b660*/  IMAD.SHL.U32 R4, R251, 0x2, RZ ;  /* 0x00000002fb047824 */ /* 0x004fe200078e00ff */
[----:B------:R-:W-:Y:S04]  /*b670*/  LOP3.LUT R2, R2, 0xf, RZ, 0xc0, !PT ;  /* 0x0000000f02027812 */ /* 0x000fe800078ec0ff */
[-C--:B-1----:R-:W-:Y:S04]  /*b680*/  IADD3 R2, P4, P3, R2, R0.reuse, R3 ;  /* 0x0000000002027210 */ /* 0x082fe80007b9e003 */
[-C--:B---3--:R-:W-:Y:S05]  /*b690*/  IADD3.X R3, RZ, R5.reuse, R220, P4, P3 ;  /* 0x00000005ff037210 */ /* 0x088fea00027e64dc */
        /* <DEDUP_REMOVED lines=10> */
.L_x_1364:
[----:B---3--:R-:W-:Y:S05]  /*b740*/  BSYNC B0 ;  /* 0x0000000000007941 */ /* 0x008fea0003800000 */
.L_x_1363:
[----:B------:R-:W0:Y:S01]  /*b750*/  LDGDEPBAR ;  /* 0x00000000000079af */ /* 0x000e220000000000 */
[----:B------:R-:W-:Y:S01]  /*b760*/  WARPSYNC 0xffffffff ;  /* 0xffffffff00007948 */ /* 0x000fe20003800000 */
[C---:B------:R-:W-:Y:S01]  /*b770*/  HMMA.16816.F32.BF16 R4, R132.reuse, R8, RZ ;  /* 0x000000088404723c */ /* 0x040fe200000418ff */
[----:B------:R-:W-:Y:S05]  /*b780*/  BSSY B0, `(.L_x_1366) ;  /* 0x0000116000007945 */ /* 0x000fea0003800000 */
[----:B-1----:R-:W2:Y:S02]  /*b790*/  LDL R0, [R1] ;  /* 0x0000000001007983 */ /* 0x002ea40000100800 */
        /* <DEDUP_REMOVED lines=30> */
[----:B------:R-:W4:Y:S07]  /*b980*/  LDSM.16.M88.4 R156, [R194+0x2800] ;  /* 0x00280000c29c783b */ /* 0x000f2e0000000200 */
[C---:B------:R-:W-:Y:S08]  /*b990*/  HMMA.16816.F32.BF16 R52, R136.reuse, R160, R52 ;  /* 0x000000a08834723c */ /* 0x040ff00000041834 */
[----:B------:R-:W-:Y:S08]  /*b9a0*/  HMMA.16816.F32.BF16 R56, R136, R162, R56 ;  /* 0x000000a28838723c */ /* 0x000ff00000041838 */
[C---:B-1----:R-:W-:Y:S08]  /*b9b0*/  HMMA.16816.F32.BF16 R4, R168.reuse, R72, R4 ;  /* 0x00000048a804723c */ /* 0x042ff00000041804 */
[C---:B------:R-:W-:Y:S01]  /*b9c0*/  HMMA.16816.F32.BF16 R8, R168.reuse, R74, R8 ;  /* 0x0000004aa808723c */ /* 0x040fe20000041808 */
[----:B------:R-:W1:Y:S07]  /*b9d0*/  LDSM.16.M88.4 R72, [R194+0x3000] ;  /* 0x00300000c248783b */ /* 0x000e6e0000000200 */
[C---:B---3--:R-:W-:Y:S08]  /*b9e0*/  HMMA.16816.F32.BF16 R12, R168.reuse, R140, R12 ;  /* 0x0000008ca80c723c */ /* 0x048ff0000004180c */
[C---:B------:R-:W-:Y:S01]  /*b9f0*/  HMMA.16816.F32.BF16 R16, R168.reuse, R142, R16 ;  /* 0x0000008ea810723c */ /* 0x040fe20000041810 */
[----:B------:R-:W3:Y:S07]  /*ba00*/  LDSM.16.M88.4 R140, [R193] ;  /* 0x00000000c18c783b */ /* 0x000eee0000000200 */
        /* <DEDUP_REMOVED lines=9> */
[C---:B------:R-:W-:Y:S03]  /*baa0*/  HMMA.16816.F32.BF16 R44, R168.reuse, R156, R44 ;  /* 0x0000009ca82c723c */ /* 0x040fe6000004182c */
[----:B--2---:R-:W-:Y:S05]  /*bab0*/  ISETP.GT.AND P0, PT, R166, R0, PT ;  /* 0x00000000a600720c */ /* 0x004fea0003f04270 */
[C---:B------:R-:W-:Y:S01]  /*bac0*/  HMMA.16816.F32.BF16 R48, R168.reuse, R158, R48 ;  /* 0x0000009ea830723c */ /* 0x040fe20000041830 */
[----:B------:R-:W2:Y:S07]  /*bad0*/  LDSM.16.M88.4 R156, [R193+0x2000] ;  /* 0x00200000c19c783b */ /* 0x000eae0000000200 */
[C---:B-1----:R-:W-:Y:S08]  /*bae0*/  HMMA.16816.F32.BF16 R52, R168.reuse, R72, R52 ;  /* 0x00000048a834723c */ /* 0x042ff00000041834 */
[----:B------:R-:W-:Y:S01]  /*baf0*/  HMMA.16816.F32.BF16 R56, R168, R74, R56 ;  /* 0x0000004aa838723c */ /* 0x000fe20000041838 */
        /* <DEDUP_REMOVED lines=13> */
[C---:B--2---:R-:W-:Y:S08]  /*bbd0*/  HMMA.16816.F32.BF16 R36, R172.reuse, R156, R36 ;  /* 0x0000009cac24723c */ /* 0x044ff00000041824 */
[C---:B------:R-:W-:Y:S01]  /*bbe0*/  HMMA.16816.F32.BF16 R40, R172.reuse, R158, R40 ;  /* 0x0000009eac28723c */ /* 0x040fe20000041828 */
[----:B------:R-:W2:Y:S07]  /*bbf0*/  LDSM.16.M88.4 R156, [R192+0x5000] ;  /* 0x00500000c09c783b */ /* 0x000eae0000000200 */
[C---:B-1----:R-:W-:Y:S08]  /*bc00*/  HMMA.16816.F32.BF16 R44, R172.reuse, R72, R44 ;  /* 0x00000048ac2c723c */ /* 0x042ff0000004182c */
[C---:B------:R-:W-:Y:S01]  /*bc10*/  HMMA.16816.F32.BF16 R48, R172.reuse, R74, R48 ;  /* 0x0000004aac30723c */ /* 0x040fe20000041830 */
[----:B------:R-:W1:Y:S07]  /*bc20*/  LDSM.16.M88.4 R72, [R192+0x5800] ;  /* 0x00580000c048783b */ /* 0x000e6e0000000200 */
        /* <DEDUP_REMOVED lines=8> */
[----:B------:R-:W5:Y:S07]  /*bcb0*/  LDSM.16.M88.4 R148, [R207] ;  /* 0x00000000cf94783b */ /* 0x000f6e0000000200 */
[C---:B------:R-:W-:Y:S08]  /*bcc0*/  HMMA.16816.F32.BF16 R20, R176.reuse, R152, R20 ;  /* 0x00000098b014723c */ /* 0x040ff00000041814 */
[C---:B------:R-:W-:Y:S01]  /*bcd0*/  HMMA.16816.F32.BF16 R24, R176.reuse, R154, R24 ;  /* 0x0000009ab018723c */ /* 0x040fe20000041818 */
[----:B------:R-:W4:Y:S07]  /*bce0*/  LDSM.16.M88.4 R152, [R201] ;  /* 0x00000000c998783b */ /* 0x000f2e0000000200 */
[C---:B--2---:R-:W-:Y:S08]  /*bcf0*/  HMMA.16816.F32.BF16 R28, R176.reuse, R156, R28 ;  /* 0x0000009cb01c723c */ /* 0x044ff0000004181c */
[C---:B------:R-:W-:Y:S01]  /*bd00*/  HMMA.16816.F32.BF16 R32, R176.reuse, R158, R32 ;  /* 0x0000009eb020723c */ /* 0x040fe20000041820 */
[----:B------:R-:W2:Y:S07]  /*bd10*/  LDSM.16.M88.4 R156, [R202] ;  /* 0x00000000ca9c783b */ /* 0x000eae0000000200 */
[C---:B-1----:R-:W-:Y:S08]  /*bd20*/  HMMA.16816.F32.BF16 R36, R176.reuse, R72, R36 ;  /* 0x00000048b024723c */ /* 0x042ff00000041824 */
[C---:B------:R-:W-:Y:S01]  /*bd30*/  HMMA.16816.F32.BF16 R40, R176.reuse, R74, R40 ;  /* 0x0000004ab028723c */ /* 0x040fe20000041828 */
[----:B------:R-:W1:Y:S07]  /*bd40*/  LDSM.16.M88.4 R72, [R203] ;  /* 0x00000000cb48783b */ /* 0x000e6e0000000200 */
[C---:B---3--:R-:W-:Y:S08]  /*bd50*/  HMMA.16816.F32.BF16 R44, R176.reuse, R140, R44 ;  /* 0x0000008cb02c723c */ /* 0x048ff0000004182c */
[C---:B------:R-:W-:Y:S01]  /*bd60*/  HMMA.16816.F32.BF16 R48, R176.reuse, R142, R48 ;  /* 0x0000008eb030723c */ /* 0x040fe20000041830 */
[----:B------:R-:W3:Y:S07]  /*bd70*/  LDSM.16.M88.4 R140, [R204] ;  /* 0x00000000cc8c783b */ /* 0x000eee0000000200 */
[C---:B----4-:R-:W-:Y:S08]  /*bd80*/  HMMA.16816.F32.BF16 R52, R176.reuse, R144, R52 ;  /* 0x00000090b034723c */ /* 0x050ff00000041834 */
[----:B------:R-:W-:Y:S01]  /*bd90*/  HMMA.16816.F32.BF16 R56, R176, R146, R56 ;  /* 0x00000092b038723c */ /* 0x000fe20000041838 */
[----:B------:R-:W4:Y:S07]  /*bda0*/  LDSM.16.M88.4 R144, [R205] ;  /* 0x00000000cd90783b */ /* 0x000f2e0000000200 */
[C---:B-----5:R-:W-:Y:S08]  /*bdb0*/  HMMA.16816.F32.BF16 R4, R180.reuse, R148, R4 ;  /* 0x00000094b404723c */ /* 0x060ff00000041804 */
[C---:B------:R-:W-:Y:S01]  /*bdc0*/  HMMA.16816.F32.BF16 R8, R180.reuse, R150, R8 ;  /* 0x00000096b408723c */ /* 0x040fe20000041808 */
[----:B------:R-:W5:Y:S07]  /*bdd0*/  LDSM.16.M88.4 R148, [R206] ;  /* 0x00000000ce94783b */ /* 0x000f6e0000000200 */
        /* <DEDUP_REMOVED lines=38> */
[----:B------:R-:W4:Y:S07]  /*c040*/  LDSM.16.M88.4 R152, [R193+0x6000] ;  /* 0x00600000c198783b */ /* 0x000f2e0000000200 */
[C---:B--2---:R-:W-:Y:S08]  /*c050*/  HMMA.16816.F32.BF16 R4, R188.reuse, R156, R4 ;  /* 0x0000009cbc04723c */ /* 0x044ff00000041804 */
[C---:B------:R-:W-:Y:S01]  /*c060*/  HMMA.16816.F32.BF16 R8, R188.reuse, R158, R8 ;  /* 0x0000009ebc08723c */ /* 0x040fe20000041808 */
[----:B------:R-:W2:Y:S01]  /*c070*/  LDSM.16.M88.4 R156, [R193+0x6800] ;  /* 0x00680000c19c783b */ /* 0x000ea20000000200 */
[----:B------:R-:W-:Y:S06]  /*c080*/  DEPBAR.LE SB0, 0x0 ;  /* 0x000080000000791a */ /* 0x000fec0000000000 */
[C---:B-1----:R-:W-:Y:S01]  /*c090*/  HMMA.16816.F32.BF16 R12, R188.reuse, R72, R12 ;  /* 0x00000048bc0c723c */ /* 0x042fe2000004180c */
        /* <DEDUP_REMOVED lines=9> */
[C---:B------:R-:W-:Y:S08]  /*c130*/  HMMA.16816.F32.BF16 R48, R188.reuse, R154, R48 ;  /* 0x0000009abc30723c */ /* 0x040ff00000041830 */
[C---:B--2---:R-:W-:Y:S08]  /*c140*/  HMMA.16816.F32.BF16 R52, R188.reuse, R156, R52 ;  /* 0x0000009cbc34723c */ /* 0x044ff00000041834 */
        /* <DEDUP_REMOVED lines=37> */
.L_x_1466:
[----:B------:R-:W-:-:S05]  /*c3a0*/  BRA.DIV ~URZ, `(.L_x_1369) ;  /* 0x00008ee27f007947 */ /* 0x000fca000b800000 */
[----:B------:R3:W4:Y:S02]  /*c3b0*/  SHFL.IDX PT, R72, R68, RZ, 0x181f ;  /* 0x00181fff44487589 */ /* 0x00072400000e0000 */
.L_x_1467:
[----:B------:R-:W-:Y:S01]  /*c3c0*/  ISETP.GE.AND P3, PT, R222, 0x1, PT ;  /* 0x00000001de00780c */ /* 0x000fe20003f66270 */
[----:B------:R-:W-:Y:S02]  /*c3d0*/  IMAD.SHL.U32 R3, R241, 0x2, RZ ;  /* 0x00000002f1037824 */ /* 0x000fe400078e00ff */
[----:B------:R-:W-:Y:S10]  /*c3e0*/  IMAD.SHL.U32 R74, R251, 0x2, RZ ;  /* 0x00000002fb4a7824 */ /* 0x000ff400078e00ff */
        /* <DEDUP_REMOVED lines=18> */
.L_x_1468:
[----:B------:R-:W-:Y:S01]  /*c510*/  ISETP.GE.AND P3, PT, R222, 0x21, PT ;  /* 0x00000021de00780c */ /* 0x000fe20003f66270 */
[----:B--2---:R-:W-:Y:S02]  /*c520*/  IMAD.SHL.U32 R3, R241, 0x2, RZ ;  /* 0x00000002f1037824 */ /* 0x004fe400078e00ff */
[----:B------:R-:W-:Y:S10]  /*c530*/  IMAD.SHL.U32 R74, R251, 0x2, RZ ;  /* 0x00000002fb4a7824 */ /* 0x000ff400078e00ff */
[C---:B------:R-:W-:Y:S02]  /*c540*/  @P3 IADD3 R2, -R165.reuse, 0x10, RZ ;  /* 0x00000010a5023810 */ /* 0x040fe40007ffe1ff */
        /* <DEDUP_REMOVED lines=16> */
.L_x_1469:
[----:B------:R-:W-:-:S05]  /*c650*/  BRA.DIV ~URZ, `(.L_x_1372) ;  /* 0x00008de27f007947 */ /* 0x000fca000b800000 */
[----:B------:R2:W3:Y:S02]  /*c660*/  SHFL.IDX PT, R72, R68, 0x2, 0x181f ;  /* 0x00581f0044487f89 */ /* 0x0004e400000e0000 */
.L_x_1470:
[----:B------:R-:W-:Y:S01]  /*c670*/  ISETP.GE.AND P3, PT, R222, 0x41, PT ;  /* 0x00000041de00780c */ /* 0x000fe20003f66270 */
[----:B-1----:R-:W-:Y:S02]  /*c680*/  IMAD.SHL.U32 R3, R241, 0x2, RZ ;  /* 0x00000002f1037824 */ /* 0x002fe400078e00ff */
[----:B------:R-:W-:Y:S10]  /*c690*/  IMAD.SHL.U32 R74, R251, 0x2, RZ ;  /* 0x00000002fb4a7824 */ /* 0x000ff400078e00ff */
[C---:B------:R-:W-:Y:S02]  /*c6a0*/  @P3 IADD3 R2, -R165.reuse, 0x10, RZ ;  /* 0x00000010a5023810 */ /* 0x040fe40007ffe1ff */
        /* <DEDUP_REMOVED lines=17> */
.L_x_1471:
[----:B------:R-:W-:Y:S01]  /*c7c0*/  ISETP.GE.AND P3, PT, R222, 0x61, PT ;  /* 0x00000061de00780c */ /* 0x000fe20003f66270 */
[----:B-1----:R-:W-:Y:S02]  /*c7d0*/  IMAD.SHL.U32 R3, R241, 0x2, RZ ;  /* 0x00000002f1037824 */ /* 0x002fe400078e00ff */
[----:B---3--:R-:W-:Y:S10]  /*c7e0*/  IMAD.SHL.U32 R68, R251, 0x2, RZ ;  /* 0x00000002fb447824 */ /* 0x008ff400078e00ff */
[C---:B------:R-:W-:Y:S02]  /*c7f0*/  @P3 IADD3 R2, -R165.reuse, 0x10, RZ ;  /* 0x00000010a5023810 */ /* 0x040fe40007ffe1ff */
[----:B------:R-:W-:Y:S02]  /*c800*/  @P3 ISETP.NE.U32.AND P0, PT, R165, RZ, PT ;  /* 0x000000ffa500320c */ /* 0x000fe40003f05070 */
        /* <DEDUP_REMOVED lines=13> */
.L_x_1367:
[----:B------:R-:W-:Y:S05]  /*c8e0*/  BSYNC B0 ;  /* 0x0000000000007941 */ /* 0x000fea0003800000 */
.L_x_1366:
        /* <DEDUP_REMOVED lines=59> */
.L_x_1472:
[----:B-12---:R-:W-:Y:S01]  /*cca0*/  FMNMX.FTZ R68, R68, R0, !PT ;  /* 0x0000000044447209 */ /* 0x006fe20007810000 */
[----:B------:R-:W-:-:S05]  /*ccb0*/  BRA.DIV ~URZ, `(.L_x_1375) ;  /* 0x000089027f007947 */ /* 0x000fca000b800000 */
[----:B------:R-:W1:Y:S02]  /*ccc0*/  SHFL.BFLY PT, R0, R68, 0x1, 0x1f ;  /* 0x0c201f0044007f89 */ /* 0x000e6400000e0000 */
[----:B-1----:R-:W-:Y:S02]  /*ccd0*/  FMNMX.FTZ R70, R68, R0, !PT ;  /* 0x0000000044467209 */ /* 0x002fe40007810000 */
[----:B------:R-:W1:Y:S02]  /*cce0*/  SHFL.BFLY PT, R0, R72, 0x2, 0x1f ;  /* 0x0c401f0048007f89 */ /* 0x000e6400000e0000 */
[----:B-1----:R-:W-:Y:S05]  /*ccf0*/  FMNMX.FTZ R68, R72, R0, !PT ;  /* 0x0000000048447209 */ /* 0x002fea0007810000 */
[----:B------:R1:W2:Y:S02]  /*cd00*/  SHFL.BFLY PT, R0, R68, 0x1, 0x1f ;  /* 0x0c201f0044007f89 */ /* 0x0002a400000e0000 */
.L_x_1473:
[----:B--2---:R-:W-:Y:S01]  /*cd10*/  FMNMX.FTZ R3, R0, R68, !PT ;  /* 0x0000004400037209 */ /* 0x004fe20007810000 */
[C---:B-1----:R-:W-:Y:S01]  /*cd20*/  FMUL.FTZ R68, R70.reuse, c[0x0][0x2d0] ;  /* 0x0000b40046447a20 */ /* 0x042fe20000410000 */
[----:B------:R-:W-:Y:S01]  /*cd30*/  WARPSYNC 0xffffffff ;  /* 0xffffffff00007948 */ /* 0x000fe20003800000 */
[----:B------:R-:W-:Y:S01]  /*cd40*/  FADD.FTZ R0, -R70, R71 ;  /* 0x0000004746007221 */ /* 0x000fe20000010100 */
[----:B------:R-:W2:Y:S01]  /*cd50*/  LDL R252, [R1] ;  /* 0x0000000001fc7983 */ /* 0x000ea20000100800 */
        /* <DEDUP_REMOVED lines=33> */
[----:B------:R-:W-:Y:S06]  /*cf70*/  FFMA.FTZ R68, R57, c[0x0][0x2d0], -R68 ;  /* 0x0000b40039447a23 */ /* 0x000fec0000010844 */
[----:B------:R-:W-:Y:S01]  /*cf80*/  MUFU.EX2 R68, R68 ;  /* 0x0000004400447308 */ /* 0x000fe20000000800 */
[----:B-1----:R-:W-:Y:S01]  /*cf90*/  FFMA.FTZ R0, R2, R238, R12 ;  /* 0x000000ee02007223 */ /* 0x002fe2000001000c */
[----:B---3--:R-:W-:Y:S01]  /*cfa0*/  F2FP.BF16.PACK_AB R72, R4, R12 ;  /* 0x0000000c0448723e */ /* 0x008fe200000010ff */
[----:B------:R-:W-:Y:S02]  /*cfb0*/  FMUL.FTZ R56, R2, R76 ;  /* 0x0000004c02387220 */ /* 0x000fe40000410000 */
[----:B------:R-:W-:Y:S02]  /*cfc0*/  FADD.FTZ R5, R4, R0 ;  /* 0x0000000004057221 */ /* 0x000fe40000010000 */
[C---:B------:R-:W-:Y:S02]  /*cfd0*/  FADD.FTZ R0, -R3.reuse, R69 ;  /* 0x0000004503007221 */ /* 0x040fe40000010100 */
[----:B------:R-:W-:Y:S01]  /*cfe0*/  FMUL.FTZ R4, R3, c[0x0][0x2d0] ;  /* 0x0000b40003047a20 */ /* 0x000fe20000410000 */
[----:B------:R-:W-:Y:S01]  /*cff0*/  MUFU.EX2 R69, R148 ;  /* 0x0000009400457308 */ /* 0x000fe20000000800 */
[----:B------:R-:W-:Y:S02]  /*d000*/  FMUL.FTZ R0, R0, c[0x0][0x2d0] ;  /* 0x0000b40000007a20 */ /* 0x000fe40000410000 */
[----:B------:R-:W-:Y:S01]  /*d010*/  FMUL.FTZ R57, R2, R77 ;  /* 0x0000004d02397220 */ /* 0x000fe20000410000 */
[----:B----4-:R-:W-:Y:S01]  /*d020*/  F2FP.BF16.PACK_AB R74, R9, R8 ;  /* 0x00000008094a723e */ /* 0x010fe200000010ff */
        /* <DEDUP_REMOVED lines=29> */
[--C-:B------:R-:W-:Y:S01]  /*d200*/  FFMA.FTZ R236, R51, c[0x0][0x2d0], -R4.reuse ;  /* 0x0000b40033ec7a23 */ /* 0x100fe20000010804 */
[----:B---3--:R-:W-:Y:S01]  /*d210*/  F2FP.BF16.PACK_AB R73, R7, R10 ;  /* 0x0000000a0749723e */ /* 0x008fe200000010ff */
        /* <DEDUP_REMOVED lines=12> */
[----:B----4-:R-:W-:Y:S01]  /*d2e0*/  F2FP.BF16.PACK_AB R75, R113, R112 ;  /* 0x00000070714b723e */ /* 0x010fe200000010ff */
        /* <DEDUP_REMOVED lines=41> */
[----:B------:R-:W-:Y:S02]  /*d580*/  FMUL.FTZ R37, R2, R97 ;  /* 0x0000006102257220 */ /* 0x000fe40000410000 */
[C---:B------:R-:W-:Y:S01]  /*d590*/  FMUL.FTZ R38, R0.reuse, R98 ;  /* 0x0000006200267220 */ /* 0x040fe20000410000 */
[C---:B-1----:R-:W-:Y:S03]  /*d5a0*/  HMMA.16816.F32.BF16 R12, R72.reuse, R76, R12 ;  /* 0x0000004c480c723c */ /* 0x042fe6000004180c */
[----:B------:R-:W-:Y:S02]  /*d5b0*/  FMUL.FTZ R39, R0, R99 ;  /* 0x0000006300277220 */ /* 0x000fe40000410000 */
[----:B------:R-:W-:Y:S01]  /*d5c0*/  MUFU.EX2 R250, R143 ;  /* 0x0000008f00fa7308 */ /* 0x000fe20000000800 */
[----:B------:R-:W-:Y:S02]  /*d5d0*/  FMUL.FTZ R41, R2, R93 ;  /* 0x0000005d02297220 */ /* 0x000fe40000410000 */
[C---:B------:R-:W-:Y:S01]  /*d5e0*/  FMUL.FTZ R42, R0.reuse, R94 ;  /* 0x0000005e002a7220 */ /* 0x040fe20000410000 */
[C---:B------:R-:W-:Y:S01]  /*d5f0*/  HMMA.16816.F32.BF16 R16, R72.reuse, R78, R16 ;  /* 0x0000004e4810723c */ /* 0x040fe20000041810 */
[----:B------:R-:W1:Y:S02]  /*d600*/  LDSM.16.MT88.4 R76, [R196] ;  /* 0x00000000c44c783b */ /* 0x000e640000004200 */
[C---:B------:R-:W-:Y:S02]  /*d610*/  FMUL.FTZ R22, R0.reuse, R114 ;  /* 0x0000007200167220 */ /* 0x040fe40000410000 */
[C---:B------:R-:W-:Y:S01]  /*d620*/  FMUL.FTZ R23, R0.reuse, R115 ;  /* 0x0000007300177220 */ /* 0x040fe20000410000 */
[----:B------:R-:W-:Y:S01]  /*d630*/  MUFU.EX2 R249, R144 ;  /* 0x0000009000f97308 */ /* 0x000fe20000000800 */
[----:B------:R-:W-:Y:S02]  /*d640*/  FMUL.FTZ R43, R0, R95 ;  /* 0x0000005f002b7220 */ /* 0x000fe40000410000 */
[C---:B------:R-:W-:Y:S03]  /*d650*/  FMUL.FTZ R44, R2.reuse, R88 ;  /* 0x00000058022c7220 */ /* 0x040fe60000410000 */
[----:B------:R-:W-:Y:S02]  /*d660*/  FMUL.FTZ R45, R2, R89 ;  /* 0x00000059022d7220 */ /* 0x000fe40000410000 */
[C---:B------:R-:W-:Y:S02]  /*d670*/  FMUL.FTZ R46, R0.reuse, R90 ;  /* 0x0000005a002e7220 */ /* 0x040fe40000410000 */
        /* <DEDUP_REMOVED lines=10> */
[----:B------:R-:W-:Y:S02]  /*d720*/  FMUL.FTZ R28, R2, R104 ;  /* 0x00000068021c7220 */ /* 0x000fe40000410000 */
[C---:B------:R-:W-:Y:S02]  /*d730*/  FMUL.FTZ R30, R0.reuse, R106 ;  /* 0x0000006a001e7220 */ /* 0x040fe40000410000 */
[----:B------:R-:W-:Y:S01]  /*d740*/  FMUL.FTZ R31, R0, R107 ;  /* 0x0000006b001f7220 */ /* 0x000fe20000410000 */
        /* <DEDUP_REMOVED lines=12> */
[C---:B------:R-:W-:Y:S02]  /*d810*/  FMUL.FTZ R64, R2.reuse, R64 ;  /* 0x0000004002407220 */ /* 0x040fe40000410000 */
[----:B------:R-:W-:Y:S02]  /*d820*/  FMUL.FTZ R65, R2, R65 ;  /* 0x0000004102417220 */ /* 0x000fe40000410000 */
[C---:B------:R-:W-:Y:S02]  /*d830*/  FMUL.FTZ R62, R0.reuse, R62 ;  /* 0x0000003e003e7220 */ /* 0x040fe40000410000 */
[C---:B------:R-:W-:Y:S01]  /*d840*/  FMUL.FTZ R63, R0.reuse, R63 ;  /* 0x0000003f003f7220 */ /* 0x040fe20000410000 */
[----:B------:R-:W-:Y:S01]  /*d850*/  MUFU.EX2 R92, R162 ;  /* 0x000000a2005c7308 */ /* 0x000fe20000000800 */
[----:B------:R-:W-:Y:S01]  /*d860*/  FMUL.FTZ R66, R0, R66 ;  /* 0x0000004200427220 */ /* 0x000fe20000410000 */
[----:B--2---:R-:W-:Y:S01]  /*d870*/  ISETP.GT.AND P0, PT, R166, R252, PT ;  /* 0x000000fca600720c */ /* 0x004fe20003f04270 */
[----:B------:R-:W-:Y:S02]  /*d880*/  FMUL.FTZ R67, R0, R67 ;  /* 0x0000004300437220 */ /* 0x000fe40000410000 */
[----:B------:R-:W-:Y:S05]  /*d890*/  FADD.FTZ R0, R69, R142 ;  /* 0x0000008e45007221 */ /* 0x000fea0000010000 */
[----:B------:R-:W-:Y:S10]  /*d8a0*/  MUFU.EX2 R154, R157 ;  /* 0x0000009d009a7308 */ /* 0x000ff40000000800 */
[----:B------:R-:W-:Y:S01]  /*d8b0*/  MUFU.EX2 R96, R227 ;  /* 0x000000e300607308 */ /* 0x000fe20000000800 */
[C---:B-1----:R-:W-:Y:S08]  /*d8c0*/  HMMA.16816.F32.BF16 R28, R72.reuse, R76, R28 ;  /* 0x0000004c481c723c */ /* 0x042ff0000004181c */
[C---:B------:R-:W-:Y:S01]  /*d8d0*/  HMMA.16816.F32.BF16 R32, R72.reuse, R78, R32 ;  /* 0x0000004e4820723c */ /* 0x040fe20000041820 */
[----:B------:R-:W1:Y:S01]  /*d8e0*/  LDSM.16.MT88.4 R76, [R195+0x3800] ;  /* 0x00380000c34c783b */ /* 0x000e620000004200 */
[----:B------:R-:W-:Y:S10]  /*d8f0*/  MUFU.EX2 R146, R231 ;  /* 0x000000e700927308 */ /* 0x000ff40000000800 */
[----:B------:R-:W2:Y:S10]  /*d900*/  MUFU.EX2 R2, R147 ;  /* 0x0000009300027308 */ /* 0x000eb40000000800 */
[----:B------:R-:W-:Y:S10]  /*d910*/  MUFU.EX2 R147, R230 ;  /* 0x000000e600937308 */ /* 0x000ff40000000800 */
[----:B------:R-:W3:Y:S01]  /*d920*/  MUFU.EX2 R107, R141 ;  /* 0x0000008d006b7308 */ /* 0x000ee20000000800 */
[----:B--2---:R-:W-:Y:S04]  /*d930*/  FADD.FTZ R0, R2, R0 ;  /* 0x0000000002007221 */ /* 0x004fe80000010000 */
[----:B------:R-:W-:Y:S01]  /*d940*/  FADD.FTZ R0, R80, R0 ;  /* 0x0000000050007221 */ /* 0x000fe20000010000 */
[C---:B-1----:R-:W-:Y:S04]  /*d950*/  HMMA.16816.F32.BF16 R36, R72.reuse, R76, R36 ;  /* 0x0000004c4824723c */ /* 0x042fe80000041824 */
[----:B------:R-:W-:Y:S01]  /*d960*/  MUFU.EX2 R104, R242 ;  /* 0x000000f200687308 */ /* 0x000fe20000000800 */
[C---:B------:R-:W-:Y:S03]  /*d970*/  FADD.FTZ R0, R71.reuse, R0 ;  /* 0x0000000047007221 */ /* 0x040fe60000010000 */
[C---:B------:R-:W-:Y:S01]  /*d980*/  HMMA.16816.F32.BF16 R40, R72.reuse, R78, R40 ;  /* 0x0000004e4828723c */ /* 0x040fe20000041828 */
[----:B------:R-:W1:Y:S05]  /*d990*/  LDSM.16.MT88.4 R76, [R197+0x3800] ;  /* 0x00380000c54c783b */ /* 0x000e6a0000004200 */
[----:B------:R-:W-:Y:S10]  /*d9a0*/  MUFU.EX2 R142, R239 ;  /* 0x000000ef008e7308 */ /* 0x000ff40000000800 */
[----:B------:R-:W-:Y:S10]  /*d9b0*/  MUFU.EX2 R141, R244 ;  /* 0x000000f4008d7308 */ /* 0x000ff40000000800 */
[----:B------:R-:W-:Y:S01]  /*d9c0*/  MUFU.EX2 R140, R245 ;  /* 0x000000f5008c7308 */ /* 0x000fe20000000800 */
        /* <DEDUP_REMOVED lines=9> */
[----:B------:R-:W-:Y:S02]  /*da60*/  F2FP.BF16.PACK_AB R74, R71, R80 ;  /* 0x00000050474a723e */ /* 0x000fe400000010ff */
[----:B------:R-:W2:Y:S01]  /*da70*/  LDSM.16.MT88.4 R80, [R197+0x800] ;  /* 0x00080000c550783b */ /* 0x000ea20000004200 */
[----:B------:R-:W-:Y:S02]  /*da80*/  MUFU.EX2 R71, R153 ;  /* 0x0000009900477308 */ /* 0x000fe40000000800 */
[----:B------:R-:W-:Y:S02]  /*da90*/  F2FP.BF16.PACK_AB R72, R2, R69 ;  /* 0x000000450248723e */ /* 0x000fe400000010ff */
[----:B---3--:R-:W-:Y:S02]  /*daa0*/  F2FP.BF16.PACK_AB R73, R106, R107 ;  /* 0x0000006b6a49723e */ /* 0x008fe400000010ff */
[----:B------:R-:W-:Y:S04]  /*dab0*/  F2FP.BF16.PACK_AB R75, R249, R250 ;  /* 0x000000faf94b723e */ /* 0x000fe800000010ff */
[----:B------:R-:W3:Y:S10]  /*dac0*/  MUFU.EX2 R69, R156 ;  /* 0x0000009c00457308 */ /* 0x000ef40000000800 */
[----:B------:R-:W4:Y:S10]  /*dad0*/  MUFU.EX2 R2, R155 ;  /* 0x0000009b00027308 */ /* 0x000f340000000800 */
[----:B------:R-:W5:Y:S01]  /*dae0*/  MUFU.EX2 R156, R152 ;  /* 0x00000098009c7308 */ /* 0x000f620000000800 */
[C---:B-1----:R-:W-:Y:S03]  /*daf0*/  HMMA.16816.F32.BF16 R4, R72.reuse, R76, R4 ;  /* 0x0000004c4804723c */ /* 0x042fe60000041804 */
[----:B---3--:R-:W-:Y:S05]  /*db00*/  FADD.FTZ R0, R69, R0 ;  /* 0x0000000045007221 */ /* 0x008fea0000010000 */
[C---:B------:R-:W-:Y:S01]  /*db10*/  HMMA.16816.F32.BF16 R8, R72.reuse, R78, R8 ;  /* 0x0000004e4808723c */ /* 0x040fe20000041808 */
[----:B------:R-:W1:Y:S01]  /*db20*/  LDSM.16.MT88.4 R76, [R196+0x800] ;  /* 0x00080000c44c783b */ /* 0x000e620000004200 */
[----:B------:R-:W-:Y:S02]  /*db30*/  MUFU.EX2 R155, R158 ;  /* 0x0000009e009b7308 */ /* 0x000fe40000000800 */
[----:B----4-:R-:W-:Y:S04]  /*db40*/  FADD.FTZ R0, R2, R0 ;  /* 0x0000000002007221 */ /* 0x010fe80000010000 */
[C---:B--2---:R-:W-:Y:S04]  /*db50*/  HMMA.16816.F32.BF16 R12, R72.reuse, R80, R12 ;  /* 0x00000050480c723c */ /* 0x044fe8000004180c */
[----:B------:R-:W-:Y:S01]  /*db60*/  FADD.FTZ R0, R84, R0 ;  /* 0x0000000054007221 */ /* 0x000fe20000010000 */
[----:B------:R-:W-:Y:S03]  /*db70*/  MUFU.EX2 R153, R159 ;  /* 0x0000009f00997308 */ /* 0x000fe60000000800 */
[C---:B------:R-:W-:Y:S01]  /*db80*/  HMMA.16816.F32.BF16 R16, R72.reuse, R82, R16 ;  /* 0x000000524810723c */ /* 0x040fe20000041810 */
[----:B------:R-:W2:Y:S03]  /*db90*/  LDSM.16.MT88.4 R80, [R198+0x800] ;  /* 0x00080000c650783b */ /* 0x000ea60000004200 */
[C---:B------:R-:W-:Y:S03]  /*dba0*/  FADD.FTZ R0, R71.reuse, R0 ;  /* 0x0000000047007221 */ /* 0x040fe60000010000 */
        /* <DEDUP_REMOVED lines=24> */
[----:B-----5:R-:W-:Y:S04]  /*dd30*/  F2FP.BF16.PACK_AB R75, R156, R246 ;  /* 0x000000f69c4b723e */ /* 0x020fe800000010ff */
        /* <DEDUP_REMOVED lines=102> */
[----:B-----5:R-:W-:Y:S04]  /*e3a0*/  FADD.FTZ R0, R71, R0 ;  /* 0x0000000047007221 */ /* 0x020fe80000010000 */
[C---:B------:R-:W-:Y:S01]  /*e3b0*/  HMMA.16816.F32.BF16 R48, R72.reuse, R86, R48 ;  /* 0x000000564830723c */ /* 0x040fe20000041830 */
[----:B------:R-:W3:Y:S03]  /*e3c0*/  LDSM.16.MT88.4 R84, [R197+0x2800] ;  /* 0x00280000c554783b */ /* 0x000ee60000004200 */
[----:B--2---:R-:W-:Y:S04]  /*e3d0*/  FADD.FTZ R0, R69, R0 ;  /* 0x0000000045007221 */ /* 0x004fe80000010000 */
        /* <DEDUP_REMOVED lines=27> */
[C---:B--2---:R-:W-:Y:S04]  /*e590*/  HMMA.16816.F32.BF16 R28, R76.reuse, R72, R28 ;  /* 0x000000484c1c723c */ /* 0x044fe8000004181c */
[----:B------:R-:W-:Y:S03]  /*e5a0*/  FADD.FTZ R0, R154, R0 ;  /* 0x000000009a007221 */ /* 0x000fe60000010000 */
[----:B------:R-:W-:Y:S01]  /*e5b0*/  F2FP.BF16.PACK_AB R72, R71, R104 ;  /* 0x000000684748723e */ /* 0x000fe200000010ff */
[C---:B------:R-:W-:Y:S04]  /*e5c0*/  HMMA.16816.F32.BF16 R32, R76.reuse, R74, R32 ;  /* 0x0000004a4c20723c */ /* 0x040fe80000041820 */
[----:B------:R-:W-:Y:S01]  /*e5d0*/  F2FP.BF16.PACK_AB R73, R142, R143 ;  /* 0x0000008f8e49723e */ /* 0x000fe200000010ff */
[----:B------:R-:W-:Y:S02]  /*e5e0*/  FADD.FTZ R0, R153, R0 ;  /* 0x0000000099007221 */ /* 0x000fe40000010000 */
[----:B------:R-:W-:Y:S01]  /*e5f0*/  F2FP.BF16.PACK_AB R74, R68, R69 ;  /* 0x00000045444a723e */ /* 0x000fe200000010ff */
[C---:B----4-:R-:W-:Y:S04]  /*e600*/  HMMA.16816.F32.BF16 R36, R76.reuse, R88, R36 ;  /* 0x000000584c24723c */ /* 0x050fe80000041824 */
[----:B------:R-:W-:Y:S01]  /*e610*/  F2FP.BF16.PACK_AB R75, R140, R141 ;  /* 0x0000008d8c4b723e */ /* 0x000fe200000010ff */
[----:B------:R-:W-:Y:S01]  /*e620*/  FADD.FTZ R0, R152, R0 ;  /* 0x0000000098007221 */ /* 0x000fe20000010000 */
[----:B------:R-:W-:Y:S02]  /*e630*/  MOV R69, R3 ;  /* 0x0000000300457202 */ /* 0x000fe40000000f00 */
[C---:B------:R-:W-:Y:S04]  /*e640*/  HMMA.16816.F32.BF16 R40, R76.reuse, R90, R40 ;  /* 0x0000005a4c28723c */ /* 0x040fe80000041828 */
[----:B------:R-:W-:Y:S04]  /*e650*/  FADD.FTZ R0, R151, R0 ;  /* 0x0000000097007221 */ /* 0x000fe80000010000 */
[C---:B------:R-:W-:Y:S04]  /*e660*/  HMMA.16816.F32.BF16 R44, R76.reuse, R96, R44 ;  /* 0x000000604c2c723c */ /* 0x040fe8000004182c */
[----:B------:R-:W-:Y:S04]  /*e670*/  FADD.FTZ R0, R150, R0 ;  /* 0x0000000096007221 */ /* 0x000fe80000010000 */
[C---:B------:R-:W-:Y:S04]  /*e680*/  HMMA.16816.F32.BF16 R48, R76.reuse, R98, R48 ;  /* 0x000000624c30723c */ /* 0x040fe80000041830 */
[----:B------:R-:W-:Y:S04]  /*e690*/  FADD.FTZ R0, R149, R0 ;  /* 0x0000000095007221 */ /* 0x000fe80000010000 */
[C---:B-----5:R-:W-:Y:S04]  /*e6a0*/  HMMA.16816.F32.BF16 R52, R76.reuse, R80, R52 ;  /* 0x000000504c34723c */ /* 0x060fe80000041834 */
[----:B------:R-:W-:Y:S04]  /*e6b0*/  FADD.FTZ R0, R148, R0 ;  /* 0x0000000094007221 */ /* 0x000fe80000010000 */
[C---:B------:R-:W-:Y:S04]  /*e6c0*/  HMMA.16816.F32.BF16 R56, R76.reuse, R82, R56 ;  /* 0x000000524c38723c */ /* 0x040fe80000041838 */
[----:B------:R-:W-:Y:S04]  /*e6d0*/  FADD.FTZ R0, R147, R0 ;  /* 0x0000000093007221 */ /* 0x000fe80000010000 */
[C---:B---3--:R-:W-:Y:S04]  /*e6e0*/  HMMA.16816.F32.BF16 R60, R76.reuse, R84, R60 ;  /* 0x000000544c3c723c */ /* 0x048fe8000004183c */
        /* <DEDUP_REMOVED lines=20> */
[C---:B------:R-:W-:Y:S08]  /*e830*/  HMMA.16816.F32.BF16 R100, R72.reuse, R102, R32 ;  /* 0x000000664864723c */ /* 0x040ff00000041820 */
[C---:B-1----:R-:W-:Y:S08]  /*e840*/  HMMA.16816.F32.BF16 R96, R72.reuse, R92, R36 ;  /* 0x0000005c4860723c */ /* 0x042ff00000041824 */
[C---:B------:R-:W-:Y:S08]  /*e850*/  HMMA.16816.F32.BF16 R92, R72.reuse, R94, R40 ;  /* 0x0000005e485c723c */ /* 0x040ff00000041828 */
[C---:B--2---:R-:W-:Y:S08]  /*e860*/  HMMA.16816.F32.BF16 R88, R72.reuse, R84, R44 ;  /* 0x000000544858723c */ /* 0x044ff0000004182c */
[C---:B------:R-:W-:Y:S08]  /*e870*/  HMMA.16816.F32.BF16 R84, R72.reuse, R86, R48 ;  /* 0x000000564854723c */ /* 0x040ff00000041830 */
[C---:B---3--:R-:W-:Y:S08]  /*e880*/  HMMA.16816.F32.BF16 R80, R72.reuse, R76, R52 ;  /* 0x0000004c4850723c */ /* 0x048ff00000041834 */
[C---:B------:R-:W-:Y:S08]  /*e890*/  HMMA.16816.F32.BF16 R76, R72.reuse, R78, R56 ;  /* 0x0000004e484c723c */ /* 0x040ff00000041838 */
[C---:B----4-:R-:W-:Y:S08]  /*e8a0*/  HMMA.16816.F32.BF16 R60, R72.reuse, R4, R60 ;  /* 0x00000004483c723c */ /* 0x050ff0000004183c */
[----:B------:R-:W-:Y:S01]  /*e8b0*/  HMMA.16816.F32.BF16 R64, R72, R6, R64 ;  /* 0x000000064840723c */ /* 0x000fe20000041840 */
[----:B------:R-:W-:Y:S07]  /*e8c0*/  @!UPT UIADD3 URZ, URZ, URZ, URZ ;  /* 0x0000003f3f3ff290 */ /* 0x000fee000fffe03f */
[----:B------:R-:W-:-:S11]  /*e8d0*/  @P0 BRA `(.L_x_1376) ;  /* 0xffffc85000000947 */ /* 0x000fd6000383ffff */
.L_x_1361:
[----:B------:R-:W-:Y:S05]  /*e8e0*/  BRA.DIV ~URZ, `(.L_x_1377) ;  /* 0x00006da27f007947 */ /* 0x000fea000b800000 */
[----:B------:R1:W2:Y:S02]  /*e8f0*/  SHFL.BFLY PT, R0, R238, 0x2, 0x1f ;  /* 0x0c401f00ee007f89 */ /* 0x0002a400000e0000 */
.L_x_1474:
[----:B--2---:R-:W-:Y:S01]  /*e900*/  FADD.FTZ R4, R0, R238 ;  /* 0x000000ee00047221 */ /* 0x004fe20000010000 */
[----:B------:R-:W-:Y:S05]  /*e910*/  BRA.DIV ~URZ, `(.L_x_1378) ;  /* 0x00006dc27f007947 */ /* 0x000fea000b800000 */
[----:B------:R-:W2:Y:S04]  /*e920*/  SHFL.BFLY PT, R0, R250, 0x2, 0x1f ;  /* 0x0c401f00fa007f89 */ /* 0x000ea800000e0000 */
[----:B------:R-:W3:Y:S01]  /*e930*/  SHFL.BFLY PT, R2, R4, 0x1, 0x1f ;  /* 0x0c201f0004027f89 */ /* 0x000ee200000e0000 */
[----:B--2---:R-:W-:-:S02]  /*e940*/  FADD.FTZ R5, R0, R250 ;  /* 0x000000fa00057221 */ /* 0x004fc40000010000 */
[----:B---3--:R-:W-:-:S03]  /*e950*/  FADD.FTZ R4, R4, R2 ;  /* 0x0000000204047221 */ /* 0x008fc60000010000 */
[----:B------:R2:W3:Y:S04]  /*e960*/  SHFL.BFLY PT, R3, R5, 0x1, 0x1f ;  /* 0x0c201f0005037f89 */ /* 0x0004e800000e0000 */
.L_x_1475:
[----:B------:R-:W-:Y:S01]  /*e970*/  FSETP.NE.FTZ.AND P1, PT, R4, RZ, PT ;  /* 0x000000ff0400720b */ /* 0x000fe20003f35000 */
[----:B---3--:R-:W-:Y:S01]  /*e980*/  FADD.FTZ R3, R3, R5 ;  /* 0x0000000503037221 */ /* 0x008fe20000010000 */
[----:B------:R-:W-:Y:S02]  /*e990*/  MOV R2, RZ ;  /* 0x000000ff00027202 */ /* 0x000fe40000000f00 */
[----:B------:R-:W-:Y:S02]  /*e9a0*/  MOV R23, 0xff800000 ;  /* 0xff80000000177802 */ /* 0x000fe40000000f00 */
[----:B------:R-:W-:Y:S02]  /*e9b0*/  FSETP.NE.FTZ.AND P0, PT, R3, RZ, PT ;  /* 0x000000ff0300720b */ /* 0x000fe40003f15000 */
[----:B------:R-:W-:Y:S02]  /*e9c0*/  MOV R0, RZ ;  /* 0x000000ff00007202 */ /* 0x000fe40000000f00 */
[----:B------:R-:W-:-:S03]  /*e9d0*/  MOV R22, 0xff800000 ;  /* 0xff80000000167802 */ /* 0x000fc60000000f00 */
[----:B------:R-:W3:Y:S08]  /*e9e0*/  @P1 MUFU.LG2 R6, R4 ;  /* 0x0000000400061308 */ /* 0x000ef00000000c00 */
[----:B------:R4:W5:Y:S01]  /*e9f0*/  @P1 MUFU.RCP R2, R4 ;  /* 0x0000000400021308 */ /* 0x0009620000001000 */
[----:B---3--:R-:W-:-:S07]  /*ea00*/  @P1 FMUL.FTZ R6, R6, 0.69314718246459960938 ;  /* 0x3f31721806061820 */ /* 0x008fce0000410000 */
[----:B------:R-:W3:Y:S01]  /*ea10*/  @P0 MUFU.RCP R0, R3 ;  /* 0x0000000300000308 */ /* 0x000ee20000001000 */
[----:B----4-:R-:W-:Y:S01]  /*ea20*/  @P1 MOV R4, 0x3f317218 ;  /* 0x3f31721800041802 */ /* 0x010fe20000000f00 */
[C---:B-----5:R-:W-:Y:S02]  /*ea30*/  FMUL.FTZ R46, R2.reuse, R88 ;  /* 0x00000058022e7220 */ /* 0x060fe40000410000 */
        /* <DEDUP_REMOVED lines=72> */
.L_x_1324:
[----:B-12---:R1:W5:Y:S04]  /*eec0*/  LDL R6, [R1+0x48] ;  /* 0x0000480001067983 */ /* 0x0063680000100800 */
[----:B------:R-:W2:Y:S01]  /*eed0*/  S2R R2, SR_TID.X ;  /* 0x0000000000027919 */ /* 0x000ea20000002100 */
[----:B------:R-:W-:Y:S01]  /*eee0*/  BSSY B0, `(.L_x_1379) ;  /* 0x0000011000007945 */ /* 0x000fe20003800000 */
[----:B--2---:R-:W-:-:S13]  /*eef0*/  LOP3.LUT P0, RZ, R2, 0xff, RZ, 0xc0, !PT ;  /* 0x000000ff02ff7812 */ /* 0x004fda000780c0ff */
[----:B------:R-:W-:Y:S05]  /*ef00*/  @P0 BRA `(.L_x_1380) ;  /* 0x000000e000000947 */ /* 0x000fea0003800000 */
[----:B-1----:R-:W1:Y:S01]  /*ef10*/  S2R R4, SR_LANEID ;  /* 0x0000000000047919 */ /* 0x002e620000000000 */
        /* <DEDUP_REMOVED lines=13> */
.L_x_1380:
[----:B-1----:R-:W-:Y:S05]  /*eff0*/  BSYNC B0 ;  /* 0x0000000000007941 */ /* 0x002fea0003800000 */
.L_x_1379:
        /* <DEDUP_REMOVED lines=20> */
[----:B--2---:R1:W-:Y:S04]  /*f140*/  STS [R7], R0 ;  /* 0x0000000007007388 */ /* 0x0043e80000000800 */
[----:B------:R2:W-:Y:S04]  /*f150*/  STS [R7+0x400], R2 ;  /* 0x0004000207007388 */ /* 0x0005e80000000800 */
[----:B---3--:R3:W-:Y:S01]  /*f160*/  STS [R13], R3 ;  /* 0x000000030d007388 */ /* 0x0087e20000000800 */
[----:B-1----:R-:W-:-:S02]  /*f170*/  F2FP.BF16.PACK_AB R0, R77, R76 ;  /* 0x0000004c4d00723e */ /* 0x002fc400000010ff */
[----:B--2---:R-:W-:-:S03]  /*f180*/  F2FP.BF16.PACK_AB R2, R31, R30 ;  /* 0x0000001e1f02723e */ /* 0x004fc600000010ff */
[----:B------:R1:W-:Y:S01]  /*f190*/  STS [R13+0x400], R0 ;  /* 0x000400000d007388 */ /* 0x0003e20000000800 */
[----:B---3--:R-:W-:-:S03]  /*f1a0*/  F2FP.BF16.PACK_AB R3, R55, R54 ;  /* 0x000000363703723e */ /* 0x008fc600000010ff */
[----:B----4-:R2:W-:Y:S04]  /*f1b0*/  STS [R6], R2 ;  /* 0x0000000206007388 */ /* 0x0105e80000000800 */
        /* <DEDUP_REMOVED lines=74> */
.L_x_1383:
[----:B-1----:R-:W2:Y:S04]  /*f660*/  LDL.LU R8, [R1+0x5c] ;  /* 0x00005c0001087983 */ /* 0x002ea80000300800 */
[----:B------:R-:W3:Y:S04]  /*f670*/  LDL R7, [R1+0x58] ;  /* 0x0000580001077983 */ /* 0x000ee80000100800 */
[----:B------:R-:W4:Y:S04]  /*f680*/  LDL.LU R3, [R1+0x70] ;  /* 0x0000700001037983 */ /* 0x000f280000300800 */
[----:B------:R-:W2:Y:S01]  /*f690*/  LDL.LU R6, [R1+0x50] ;  /* 0x0000500001067983 */ /* 0x000ea20000300800 */
[----:B------:R-:W-:Y:S01]  /*f6a0*/  IMAD.MOV.U32 R2, RZ, RZ, 0x368 ;  /* 0x00000368ff027424 */ /* 0x000fe200078e00ff */
[----:B------:R-:W-:-:S02]  /*f6b0*/  ISETP.GT.AND P3, PT, R5, 0x1, PT ;  /* 0x000000010500780c */ /* 0x000fc40003f64270 */
[----:B------:R-:W3:Y:S02]  /*f6c0*/  LDL R63, [R1+0x40] ;  /* 0x00004000013f7983 */ /* 0x000ee40000100800 */
[----:B------:R-:W-:Y:S02]  /*f6d0*/  SEL R2, R2, 0x328, P3 ;  /* 0x0000032802027807 */ /* 0x000fe40001800000 */
[----:B------:R-:W3:Y:S02]  /*f6e0*/  LDL R13, [R1+0x6c] ;  /* 0x00006c00010d7983 */ /* 0x000ee40000100800 */
[----:B------:R-:W1:Y:S08]  /*f6f0*/  LDC.64 R16, c[0x0][R2+0x168] ;  /* 0x00005a0002107b82 */ /* 0x000e700000000a00 */
[----:B------:R1:W1:Y:S08]  /*f700*/  LDC.64 R4, c[0x0][R2+0x170] ;  /* 0x00005c0002047b82 */ /* 0x0002700000000a00 */
[----:B------:R1:W1:Y:S08]  /*f710*/  LDC.64 R18, c[0x0][R2+0x178] ;  /* 0x00005e0002127b82 */ /* 0x0002700000000a00 */
[----:B------:R1:W1:Y:S01]  /*f720*/  LDC.64 R20, c[0x0][R2+0x160] ;  /* 0x0000580002147b82 */ /* 0x0002620000000a00 */
[----:B------:R-:W-:-:S04]  /*f730*/  ISETP.NE.U32.AND P0, PT, RZ, c[0x0][0x500], PT ;  /* 0x00014000ff007a0c */ /* 0x000fc80003f05070 */
[----:B------:R-:W-:Y:S02]  /*f740*/  ISETP.NE.AND.EX P0, PT, RZ, c[0x0][0x504], PT, P0 ;  /* 0x00014100ff007a0c */ /* 0x000fe40003f05300 */
[----:B--2---:R-:W-:-:S05]  /*f750*/  LOP3.LUT R10, R6, 0xffff, RZ, 0xc0, !PT ;  /* 0x0000ffff060a7812 */ /* 0x004fca00078ec0ff */
[----:B-1----:R-:W-:Y:S02]  /*f760*/  IMAD R9, R17, R10, RZ ;  /* 0x0000000a11097224 */ /* 0x002fe400078e02ff */
[----:B------:R-:W2:Y:S01]  /*f770*/  LDL R17, [R1+0x110] ;  /* 0x0001100001117983 */ /* 0x000ea20000100800 */
[----:B------:R-:W-:Y:S01]  /*f780*/  IMAD.MOV.U32 R2, RZ, RZ, c[0x0][0x4e8] ;  /* 0x00013a00ff027624 */ /* 0x000fe200078e00ff */
[----:B------:R-:W-:-:S04]  /*f790*/  SEL R8, R8, RZ, !P0 ;  /* 0x000000ff08087207 */ /* 0x000fc80004000000 */
[----:B------:R-:W-:Y:S01]  /*f7a0*/  ISETP.NE.AND P2, PT, R2, 0x1, PT ;  /* 0x000000010200780c */ /* 0x000fe20003f45270 */
[----:B------:R-:W-:Y:S01]  /*f7b0*/  IMAD R2, R5, R8, RZ ;  /* 0x0000000805027224 */ /* 0x000fe200078e02ff */
[----:B----4-:R-:W-:Y:S01]  /*f7c0*/  SEL R3, R3, RZ, !P0 ;  /* 0x000000ff03037207 */ /* 0x010fe20004000000 */
[----:B---3--:R-:W-:-:S04]  /*f7d0*/  IMAD.IADD R11, R7, 0x1, R63 ;  /* 0x00000001070b7824 */ /* 0x008fc800078e023f */
[C---:B------:R-:W-:Y:S02]  /*f7e0*/  IMAD R12, R4.reuse, R3, R2 ;  /* 0x00000003040c7224 */ /* 0x040fe400078e0202 */
[----:B------:R-:W-:-:S04]  /*f7f0*/  IMAD.WIDE.U32 R4, R4, R8, RZ ;  /* 0x0000000804047225 */ /* 0x000fc800078e00ff */
[----:B------:R-:W-:Y:S01]  /*f800*/  @P2 IMAD.HI.U32 R3, R11, c[0x0][0x4ec], RZ ;  /* 0x00013b000b032a27 */ /* 0x000fe200078e00ff */
[----:B------:R-:W1:Y:S03]  /*f810*/  S2R R66, SR_TID.X ;  /* 0x0000000000427919 */ /* 0x000e660000002100 */
        /* <DEDUP_REMOVED lines=35> */
[----:B------:R2:W3:Y:S01]  /*fa50*/  SHFL.IDX PT, R5, R2, 0x1, 0x1c1f ;  /* 0x003c1f0002057f89 */ /* 0x0004e200000e0000 */
[----:B------:R-:W-:Y:S01]  /*fa60*/  IMAD R9, R14, c[0x0][0x4e8], RZ ;  /* 0x00013a000e097a24 */ /* 0x000fe200078e02ff */
        /* <DEDUP_REMOVED lines=8> */
[----:B------:R-:W-:Y:S01]  /*faf0*/  ISETP.GE.AND P0, PT, R3, R9, PT ;  /* 0x000000090300720c */ /* 0x000fe20003f06270 */
[----:B------:R-:W-:Y:S05]  /*fb00*/  @P3 BRA `(.L_x_1384) ;  /* 0x0000075000003947 */ /* 0x000fea0003800000 */
[----:B------:R-:W2:Y:S01]  /*fb10*/  LDL R16, [R1+0x4] ;  /* 0x0000040001107983 */ /* 0x000ea20000100800 */
[----:B------:R-:W-:Y:S01]  /*fb20*/  IMAD R12, R12, c[0x0][0x3a0], RZ ;  /* 0x0000e8000c0c7a24 */ /* 0x000fe200078e02ff */
[----:B-1----:R-:W-:Y:S01]  /*fb30*/  SHF.R.S32.HI R5, RZ, 0x1f, R8 ;  /* 0x0000001fff057819 */ /* 0x002fe20000011408 */
[C---:B------:R-:W-:Y:S01]  /*fb40*/  IMAD.WIDE.U32 R2, R0.reuse, c[0x0][0x3a0], RZ ;  /* 0x0000e80000027a25 */ /* 0x040fe200078e00ff */
[----:B------:R1:W3:Y:S03]  /*fb50*/  LDS.128 R24, [R219+0x1080] ;  /* 0x00108000db187984 */ /* 0x0002e60000000c00 */
[----:B------:R-:W-:Y:S01]  /*fb60*/  IMAD R0, R0, c[0x0][0x3a4], R12 ;  /* 0x0000e90000007a24 */ /* 0x000fe200078e020c */
[----:B------:R1:W4:Y:S01]  /*fb70*/  LDS.128 R32, [R219+0x2080] ;  /* 0x00208000db207984 */ /* 0x0003220000000c00 */
[----:B------:R-:W-:-:S03]  /*fb80*/  IMAD R5, R5, c[0x0][0x3f0], RZ ;  /* 0x0000fc0005057a24 */ /* 0x000fc600078e02ff */
[----:B------:R-:W-:Y:S01]  /*fb90*/  IADD3 R3, R3, R0, RZ ;  /* 0x0000000003037210 */ /* 0x000fe20007ffe0ff */
[----:B------:R1:W1:Y:S01]  /*fba0*/  LDS.128 R36, [R219+0x3080] ;  /* 0x00308000db247984 */ /* 0x0002620000000c00 */
[----:B------:R-:W-:-:S03]  /*fbb0*/  IMAD R7, R8, c[0x0][0x3f4], R5 ;  /* 0x0000fd0008077a24 */ /* 0x000fc600078e0205 */
[C---:B------:R-:W-:Y:S01]  /*fbc0*/  IMAD.WIDE.U32 R2, R10.reuse, c[0x0][0x3e8], R2 ;  /* 0x0000fa000a027a25 */ /* 0x040fe200078e0002 */
[----:B------:R1:W1:Y:S03]  /*fbd0*/  LDS.128 R12, [R219+0x4080] ;  /* 0x00408000db0c7984 */ /* 0x0002660000000c00 */
[----:B------:R-:W-:Y:S01]  /*fbe0*/  IMAD R3, R10, c[0x0][0x3ec], R3 ;  /* 0x0000fb000a037a24 */ /* 0x000fe200078e0203 */
[----:B------:R1:W1:Y:S03]  /*fbf0*/  LDS.128 R20, [R219+0x5080] ;  /* 0x00508000db147984 */ /* 0x0002660000000c00 */
[----:B------:R-:W-:Y:S01]  /*fc00*/  IMAD.WIDE.U32 R2, R8, c[0x0][0x3f0], R2 ;  /* 0x0000fc0008027a25 */ /* 0x000fe200078e0002 */
[----:B------:R1:W1:Y:S04]  /*fc10*/  LDS.128 R28, [R219+0x6080] ;  /* 0x00608000db1c7984 */ /* 0x0002680000000c00 */
[----:B------:R1:W1:Y:S01]  /*fc20*/  LDS.128 R40, [R219+0x7080] ;  /* 0x00708000db287984 */ /* 0x0002620000000c00 */
[----:B------:R-:W-:-:S02]  /*fc30*/  IADD3 R3, R3, R7, RZ ;  /* 0x0000000703037210 */ /* 0x000fc40007ffe0ff */
[----:B--2---:R-:W-:Y:S02]  /*fc40*/  IADD3 R4, R16, R63, RZ ;  /* 0x0000003f10047210 */ /* 0x004fe40007ffe0ff */
[----:B------:R2:W1:Y:S02]  /*fc50*/  LDS.128 R16, [R219+0x80] ;  /* 0x00008000db107984 */ /* 0x0004640000000c00 */
[----:B------:R-:W-:Y:S01]  /*fc60*/  MOV R0, R4 ;  /* 0x0000000400007202 */ /* 0x000fe20000000f00 */
[----:B------:R-:W-:-:S05]  /*fc70*/  @P2 IMAD.HI.U32 R6, R4, c[0x0][0x4ec], RZ ;  /* 0x00013b0004062a27 */ /* 0x000fca00078e00ff */
[----:B------:R-:W-:-:S04]  /*fc80*/  @P2 SHF.R.U32.HI R0, RZ, c[0x0][0x4f0], R6 ;  /* 0x00013c00ff002a19 */ /* 0x000fc80000011606 */
[----:B------:R-:W-:Y:S01]  /*fc90*/  SHF.R.S32.HI R6, RZ, 0x1f, R0 ;  /* 0x0000001fff067819 */ /* 0x000fe20000011400 */
[C---:B------:R-:W-:Y:S01]  /*fca0*/  IMAD.WIDE.U32 R2, R0.reuse, c[0x0][0x3e0], R2 ;  /* 0x0000f80000027a25 */ /* 0x040fe200078e0002 */
[----:B------:R-:W-:-:S03]  /*fcb0*/  IADD3 R5, -R0, RZ, RZ ;  /* 0x000000ff00057210 */ /* 0x000fc60007ffe1ff */
[----:B------:R-:W-:Y:S02]  /*fcc0*/  IMAD R6, R6, c[0x0][0x3e0], RZ ;  /* 0x0000f80006067a24 */ /* 0x000fe400078e02ff */
[----:B------:R-:W-:Y:S02]  /*fcd0*/  IMAD R4, R5, c[0x0][0x4e8], R4 ;  /* 0x00013a0005047a24 */ /* 0x000fe400078e0204 */
[----:B------:R-:W-:-:S03]  /*fce0*/  IMAD R5, R0, c[0x0][0x3e4], R6 ;  /* 0x0000f90000057a24 */ /* 0x000fc600078e0206 */
[----:B------:R-:W-:Y:S02]  /*fcf0*/  SHF.R.S32.HI R0, RZ, 0x1f, R4 ;  /* 0x0000001fff007819 */ /* 0x000fe40000011404 */
[----:B------:R-:W-:-:S03]  /*fd00*/  IADD3 R3, R3, R5, RZ ;  /* 0x0000000503037210 */ /* 0x000fc60007ffe0ff */
[----:B------:R-:W-:Y:S02]  /*fd10*/  IMAD R0, R0, c[0x0][0x3d8], RZ ;  /* 0x0000f60000007a24 */ /* 0x000fe400078e02ff */
[----:B------:R-:W-:-:S04]  /*fd20*/  IMAD.WIDE.U32 R2, R4, c[0x0][0x3d8], R2 ;  /* 0x0000f60004027a25 */ /* 0x000fc800078e0002 */
[----:B------:R-:W-:Y:S01]  /*fd30*/  IMAD R0, R4, c[0x0][0x3dc], R0 ;  /* 0x0000f70004007a24 */ /* 0x000fe200078e0200 */
[----:B------:R-:W-:-:S04]  /*fd40*/  LEA R8, P0, R2, c[0x0][0x380], 0x1 ;  /* 0x0000e00002087a11 */ /* 0x000fc800078008ff */
[----:B------:R-:W-:-:S04]  /*fd50*/  IADD3 R0, R3, R0, RZ ;  /* 0x0000000003007210 */ /* 0x000fc80007ffe0ff */
[----:B------:R-:W-:Y:S01]  /*fd60*/  LEA.HI.X R7, R2, c[0x0][0x384], R0, 0x1, P0 ;  /* 0x0000e10002077a11 */ /* 0x000fe200000f0c00 */
[----:B------:R-:W-:Y:S05]  /*fd70*/  BRA.DIV ~URZ, `(.L_x_1385) ;  /* 0x00005a627f007947 */ /* 0x000fea000b800000 */
[----:B-1234-:R1:W2:Y:S02]  /*fd80*/  SHFL.IDX PT, R10, R7, RZ, 0x181f ;  /* 0x00181fff070a7589 */ /* 0x01e2a400000e0000 */
.L_x_1476:
[----:B------:R-:W-:Y:S05]  /*fd90*/  BRA.DIV ~URZ, `(.L_x_1386) ;  /* 0x00005ab27f007947 */ /* 0x000fea000b800000 */
[----:B------:R3:W4:Y:S02]  /*fda0*/  SHFL.IDX PT, R0, R8, RZ, 0x181f ;  /* 0x00181fff08007589 */ /* 0x00072400000e0000 */
.L_x_1477:
[----:B------:R-:W5:Y:S04]  /*fdb0*/  LDL.LU R3, [R1+0x40] ;  /* 0x0000400001037983 */ /* 0x000f680000300800 */
[----:B------:R-:W1:Y:S02]  /*fdc0*/  S2R R4, SR_TID.X ;  /* 0x0000000000047919 */ /* 0x000e640000002100 */
[----:B-1----:R-:W-:-:S04]  /*fdd0*/  SHF.R.S32.HI R2, RZ, 0x1f, R4 ;  /* 0x0000001fff027819 */ /* 0x002fc80000011404 */
[----:B------:R-:W-:-:S04]  /*fde0*/  LEA.HI R2, R2, R4, RZ, 0x3 ;  /* 0x0000000402027211 */ /* 0x000fc800078f18ff */
[----:B------:R-:W-:Y:S01]  /*fdf0*/  SHF.R.S32.HI R2, RZ, 0x3, R2 ;  /* 0x00000003ff027819 */ /* 0x000fe20000011402 */
[----:B------:R-:W-:Y:S04]  /*fe00*/  BSSY B0, `(.L_x_1387) ;  /* 0x000000e000007945 */ /* 0x000fe80003800000 */
[----:B-----5:R-:W-:-:S05]  /*fe10*/  IMAD.IADD R6, R2, 0x1, R3 ;  /* 0x0000000102067824 */ /* 0x020fca00078e0203 */
        /* <DEDUP_REMOVED lines=10> */
[----:B------:R1:W-:Y:S04]  /*fec0*/  @!P3 ST.E.128 [R4.64], R16 ;  /* 0x000000100400b985 */ /* 0x0003e8000c101d06 */
[----:B------:R1:W-:Y:S02]  /*fed0*/  @!P2 ST.E.128 [R2.64], R12 ;  /* 0x0000000c0200a985 */ /* 0x0003e4000c101d06 */
.L_x_1388:
[----:B------:R-:W-:Y:S05]  /*fee0*/  BSYNC B0 ;  /* 0x0000000000007941 */ /* 0x000fea0003800000 */
.L_x_1387:
[----:B------:R-:W-:Y:S05]  /*fef0*/  BRA.DIV ~URZ, `(.L_x_1389) ;  /* 0x000059c27f007947 */ /* 0x000fea000b800000 */
[----:B--2---:R2:W1:Y:S04]  /*ff00*/  SHFL.IDX PT, R10, R7, 0x1, 0x181f ;  /* 0x00381f00070a7f89 */ /* 0x00446800000e0000 */
[----:B----4-:R2:W4:Y:S02]  /*ff10*/  SHFL.IDX PT, R0, R8, 0x1, 0x181f ;  /* 0x00381f0008007f89 */ /* 0x01052400000e0000 */
.L_x_1478:
        /* <DEDUP_REMOVED lines=10> */
[-C--:B------:R-:W-:Y:S02]  /*ffc0*/  @!P1 LEA.HI.X R5, R241, R10.reuse, R12, 0x1, P3 ;  /* 0x0000000af1059211 */ /* 0x080fe400018f0c0c */
[----:B------:R-:W-:-:S03]  /*ffd0*/  @!P0 LEA.HI.X R3, R251, R10, R11, 0x1, P2 ;  /* 0x0000000afb038211 */ /* 0x000fc600010f0c0b */
[----:B------:R1:W-:Y:S04]  /*ffe0*/  @!P1 ST.E.128 [R4.64], R24 ;  /* 0x0000001804009985 */ /* 0x0003e8000c101d06 */
[----:B------:R1:W-:Y:S02]  /*fff0*/  @!P0 ST.E.128 [R2.64], R20 ;  /* 0x0000001402008985 */ /* 0x0003e4000c101d06 */
.L_x_1391:
[----:B------:R-:W-:Y:S05]  /*10000*/  BSYNC B0 ;  /* 0x0000000000007941 */ /* 0x000fea0003800000 */
.L_x_1390:
[----:B------:R-:W-:Y:S05]  /*10010*/  BRA.DIV ~URZ, `(.L_x_1392) ;  /* 0x000059727f007947 */ /* 0x000fea000b800000 */
[----:B------:R1:W2:Y:S02]  /*10020*/  SHFL.IDX PT, R10, R7, 0x2, 0x181f ;  /* 0x00581f00070a7f89 */ /* 0x0002a400000e0000 */
.L_x_1479:
[----:B------:R-:W-:Y:S05]  /*10030*/  BRA.DIV ~URZ, `(.L_x_1393) ;  /* 0x000059c27f007947 */ /* 0x000fea000b800000 */
[----:B----4-:R4:W1:Y:S02]  /*10040*/  SHFL.IDX PT, R0, R8, 0x2, 0x181f ;  /* 0x00581f0008007f89 */ /* 0x01086400000e0000 */
.L_x_1480:
        /* <DEDUP_REMOVED lines=8> */
[-C--:B------:R-:W-:Y:S02]  /*100d0*/  @!P1 LEA R4, P3, R241, R0.reuse, 0x1 ;  /* 0x00000000f1049211 */ /* 0x080fe400078608ff */
[----:B------:R-:W-:Y:S02]  /*100e0*/  @!P0 LEA R2, P2, R251, R0, 0x1 ;  /* 0x00000000fb028211 */ /* 0x000fe400078408ff */
[-C--:B--2---:R-:W-:Y:S02]  /*100f0*/  @!P1 LEA.HI.X R5, R241, R10.reuse, R12, 0x1, P3 ;  /* 0x0000000af1059211 */ /* 0x084fe400018f0c0c */
[----:B------:R-:W-:-:S03]  /*10100*/  @!P0 LEA.HI.X R3, R251, R10, R11, 0x1, P2 ;  /* 0x0000000afb038211 */ /* 0x000fc600010f0c0b */
[----:B------:R1:W-:Y:S04]  /*10110*/  @!P1 ST.E.128 [R4.64], R32 ;  /* 0x0000002004009985 */ /* 0x0003e8000c101d06 */
[----:B------:R1:W-:Y:S02]  /*10120*/  @!P0 ST.E.128 [R2.64], R28 ;  /* 0x0000001c02008985 */ /* 0x0003e4000c101d06 */
.L_x_1395:
[----:B------:R-:W-:Y:S05]  /*10130*/  BSYNC B0 ;  /* 0x0000000000007941 */ /* 0x000fea0003800000 */
.L_x_1394:
[----:B------:R-:W-:Y:S05]  /*10140*/  BRA.DIV ~URZ, `(.L_x_1396) ;  /* 0x000059227f007947 */ /* 0x000fea000b800000 */
[----:B--2---:R-:W2:Y:S04]  /*10150*/  SHFL.IDX PT, R7, R7, 0x3, 0x181f ;  /* 0x00781f0007077f89 */ /* 0x004ea800000e0000 */
[----:B------:R1:W3:Y:S02]  /*10160*/  SHFL.IDX PT, R0, R8, 0x3, 0x181f ;  /* 0x00781f0008007f89 */ /* 0x0002e400000e0000 */
.L_x_1481:
[----:B-1----:R-:W-:-:S04]  /*10170*/  IADD3 R2, R6, 0x60, RZ ;  /* 0x0000006006027810 */ /* 0x002fc80007ffe0ff */
[----:B------:R-:W-:-:S13]  /*10180*/  ISETP.GE.AND P0, PT, R2, R9, PT ;  /* 0x000000090200720c */ /* 0x000fda0003f06270 */
[----:B------:R-:W-:Y:S05]  /*10190*/  @P0 BRA `(.L_x_1397) ;  /* 0x00001bb000000947 */ /* 0x000fea0003800000 */
[----:B------:R-:W-:Y:S02]  /*101a0*/  ISETP.GE.AND P0, PT, R241, c[0x0][0x3c8], PT ;  /* 0x0000f200f1007a0c */ /* 0x000fe40003f06270 */
[----:B------:R-:W-:-:S11]  /*101b0*/  SHF.R.S32.HI R4, RZ, 0x1f, R241 ;  /* 0x0000001fff047819 */ /* 0x000fd600000114f1 */
[----:B---3--:R-:W-:-:S04]  /*101c0*/  @!P0 LEA R2, P1, R241, R0, 0x1 ;  /* 0x00000000f1028211 */ /* 0x008fc800078208ff */
[----:B--2---:R-:W-:-:S05]  /*101d0*/  @!P0 LEA.HI.X R3, R241, R7, R4, 0x1, P1 ;  /* 0x00000007f1038211 */ /* 0x004fca00008f0c04 */
        /* <DEDUP_REMOVED lines=8> */
.L_x_1384:
        /* <DEDUP_REMOVED lines=33> */
.L_x_1482:
[----:B------:R-:W-:Y:S05]  /*10470*/  BRA.DIV ~URZ, `(.L_x_1399) ;  /* 0x000057327f007947 */ /* 0x000fea000b800000 */
[----:B------:R3:W4:Y:S02]  /*10480*/  SHFL.IDX PT, R0, R12, RZ, 0x1c1f ;  /* 0x001c1fff0c007589 */ /* 0x00072400000e0000 */
.L_x_1483:
        /* <DEDUP_REMOVED lines=98> */
.L_x_1401:
[----:B------:R-:W-:Y:S05]  /*10ab0*/  BSYNC B0 ;  /* 0x0000000000007941 */ /* 0x000fea0003800000 */
.L_x_1400:
[----:B------:R-:W-:Y:S05]  /*10ac0*/  BRA.DIV ~URZ, `(.L_x_1402) ;  /* 0x000051527f007947 */ /* 0x000fea000b800000 */
[----:B--2---:R2:W1:Y:S04]  /*10ad0*/  SHFL.IDX PT, R4, R5, 0x1, 0x1c1f ;  /* 0x003c1f0005047f89 */ /* 0x00446800000e0000 */
[----:B----4-:R2:W4:Y:S02]  /*10ae0*/  SHFL.IDX PT, R0, R12, 0x1, 0x1c1f ;  /* 0x003c1f000c007f89 */ /* 0x01052400000e0000 */
.L_x_1484:
        /* <DEDUP_REMOVED lines=99> */
.L_x_1382:
[----:B------:R-:W2:Y:S04]  /*11120*/  LDL.LU R4, [R1+0x60] ;  /* 0x0000600001047983 */ /* 0x000ea80000300800 */
[----:B------:R-:W3:Y:S01]  /*11130*/  LDL.LU R6, [R1+0x64] ;  /* 0x0000640001067983 */ /* 0x000ee20000300800 */
[----:B------:R-:W-:Y:S02]  /*11140*/  ISETP.NE.U32.AND P1, PT, RZ, c[0x0][0x508], PT ;  /* 0x00014200ff007a0c */ /* 0x000fe40003f25070 */
[----:B------:R-:W-:Y:S01]  /*11150*/  ISETP.NE.U32.AND P3, PT, RZ, c[0x0][0x500], PT ;  /* 0x00014000ff007a0c */ /* 0x000fe20003f65070 */
[----:B------:R-:W4:Y:S01]  /*11160*/  LDL.LU R0, [R1+0x68] ;  /* 0x0000680001007983 */ /* 0x000f220000300800 */
[----:B------:R-:W-:Y:S01]  /*11170*/  ISETP.NE.AND.EX P1, PT, RZ, c[0x0][0x50c], PT, P1 ;  /* 0x00014300ff007a0c */ /* 0x000fe20003f25310 */
[----:B------:R-:W-:Y:S01]  /*11180*/  IMAD.MOV.U32 R8, RZ, RZ, RZ ;  /* 0x000000ffff087224 */ /* 0x000fe200078e00ff */
[----:B------:R-:W-:Y:S01]  /*11190*/  ISETP.NE.AND.EX P3, PT, RZ, c[0x0][0x504], PT, P3 ;  /* 0x00014100ff007a0c */ /* 0x000fe20003f65330 */
[----:B------:R-:W-:Y:S01]  /*111a0*/  IMAD.MOV.U32 R20, RZ, RZ, c[0x0][0x388] ;  /* 0x0000e200ff147624 */ /* 0x000fe200078e00ff */
[----:B--2---:R-:W-:-:S09]  /*111b0*/  IADD3 R2, P2, R4, c[0x0][0x500], RZ ;  /* 0x0001400004027a10 */ /* 0x004fd20007f5e0ff */
[----:B------:R-:W-:Y:S02]  /*111c0*/  @P1 IADD3 R4, P0, R4, c[0x0][0x508], RZ ;  /* 0x0001420004041a10 */ /* 0x000fe40007f1e0ff */
        /* <DEDUP_REMOVED lines=11> */
.L_x_1403:
[----:B-1----:R-:W2:Y:S04]  /*11280*/  LDL.LU R4, [R1+0x50] ;  /* 0x0000500001047983 */ /* 0x002ea80000300800 */
[----:B------:R-:W3:Y:S04]  /*11290*/  LDL.LU R2, [R1+0x5c] ;  /* 0x00005c0001027983 */ /* 0x000ee80000300800 */
        /* <DEDUP_REMOVED lines=58> */
.L_x_1405:
[----:B------:R-:W-:Y:S05]  /*11640*/  BSYNC B0 ;  /* 0x0000000000007941 */ /* 0x000fea0003800000 */
.L_x_1404:
[----:B------:R-:W-:-:S13]  /*11650*/  ISETP.GT.AND P0, PT, R19, 0x1, PT ;  /* 0x000000011300780c */ /* 0x000fda0003f04270 */
[----:B------:R-:W-:Y:S05]  /*11660*/  @P0 BRA `(.L_x_1397) ;  /* 0x000006e000000947 */ /* 0x000fea0003800000 */
[----:B-1----:R-:W2:Y:S04]  /*11670*/  LDL R5, [R1+0x40] ;  /* 0x0000400001057983 */ /* 0x002ea80000100800 */
[----:B------:R-:W2:Y:S01]  /*11680*/  LDL R4, [R1+0x4] ;  /* 0x0000040001047983 */ /* 0x000ea20000100800 */
[----:B------:R-:W-:Y:S01]  /*11690*/  MOV R2, c[0x0][0x4e8] ;  /* 0x00013a0000027a02 */ /* 0x000fe20000000f00 */
[----:B------:R-:W-:-:S03]  /*116a0*/  IMAD R0, R18, c[0x0][0x3a0], RZ ;  /* 0x0000e80012007a24 */ /* 0x000fc600078e02ff */
[----:B------:R-:W-:Y:S01]  /*116b0*/  ISETP.NE.AND P0, PT, R2, 0x1, PT ;  /* 0x000000010200780c */ /* 0x000fe20003f05270 */
[----:B------:R-:W-:-:S04]  /*116c0*/  IMAD.WIDE.U32 R2, R8, c[0x0][0x3a0], RZ ;  /* 0x0000e80008027a25 */ /* 0x000fc800078e00ff */
[----:B------:R-:W-:-:S05]  /*116d0*/  IMAD R8, R8, c[0x0][0x3a4], R0 ;  /* 0x0000e90008087a24 */ /* 0x000fca00078e0200 */
[----:B------:R-:W-:-:S05]  /*116e0*/  IADD3 R3, R3, R8, RZ ;  /* 0x0000000803037210 */ /* 0x000fca0007ffe0ff */
[----:B------:R-:W-:-:S04]  /*116f0*/  IMAD.WIDE.U32 R2, R9, c[0x0][0x3e8], R2 ;  /* 0x0000fa0009027a25 */ /* 0x000fc800078e0002 */
[----:B------:R-:W-:-:S04]  /*11700*/  IMAD R3, R9, c[0x0][0x3ec], R3 ;  /* 0x0000fb0009037a24 */ /* 0x000fc800078e0203 */
[----:B------:R-:W-:Y:S01]  /*11710*/  IMAD.WIDE.U32 R2, R15, c[0x0][0x3f0], R2 ;  /* 0x0000fc000f027a25 */ /* 0x000fe200078e0002 */
[----:B--2---:R-:W-:-:S03]  /*11720*/  IADD3 R4, R4, R5, RZ ;  /* 0x0000000504047210 */ /* 0x004fc60007ffe0ff */
[----:B------:R-:W-:Y:S01]  /*11730*/  IMAD R5, R21, c[0x0][0x3f0], RZ ;  /* 0x0000fc0015057a24 */ /* 0x000fe200078e02ff */
[----:B------:R-:W-:Y:S01]  /*11740*/  MOV R0, R4 ;  /* 0x0000000400007202 */ /* 0x000fe20000000f00 */
[----:B------:R-:W-:-:S04]  /*11750*/  @P0 IMAD.HI.U32 R6, R4, c[0x0][0x4ec], RZ ;  /* 0x00013b0004060a27 */ /* 0x000fc800078e00ff */
[----:B------:R-:W-:Y:S01]  /*11760*/  IMAD R7, R15, c[0x0][0x3f4], R5 ;  /* 0x0000fd000f077a24 */ /* 0x000fe200078e0205 */
[----:B------:R-:W-:-:S04]  /*11770*/  @P0 SHF.R.U32.HI R0, RZ, c[0x0][0x4f0], R6 ;  /* 0x00013c00ff000a19 */ /* 0x000fc80000011606 */
        /* <DEDUP_REMOVED lines=17> */
.L_x_1485:
[----:B------:R-:W-:Y:S05]  /*11890*/  BRA.DIV ~URZ, `(.L_x_1407) ;  /* 0x000044c27f007947 */ /* 0x000fea000b800000 */
[----:B------:R3:W4:Y:S02]  /*118a0*/  SHFL.IDX PT, R0, R10, RZ, 0x181f ;  /* 0x00181fff0a007589 */ /* 0x00072400000e0000 */
.L_x_1486:
[----:B------:R-:W5:Y:S04]  /*118b0*/  LDL.LU R3, [R1+0x40] ;  /* 0x0000400001037983 */ /* 0x000f680000300800 */
[----:B------:R-:W1:Y:S01]  /*118c0*/  S2R R4, SR_TID.X ;  /* 0x0000000000047919 */ /* 0x000e620000002100 */
[----:B------:R-:W-:Y:S01]  /*118d0*/  IMAD R8, R20, c[0x0][0x4e8], RZ ;  /* 0x00013a0014087a24 */ /* 0x000fe200078e02ff */
        /* <DEDUP_REMOVED lines=17> */
.L_x_1409:
[----:B------:R-:W-:Y:S05]  /*119f0*/  BSYNC B0 ;  /* 0x0000000000007941 */ /* 0x000fea0003800000 */
.L_x_1408:
[----:B------:R-:W-:Y:S05]  /*11a00*/  BRA.DIV ~URZ, `(.L_x_1410) ;  /* 0x000043c27f007947 */ /* 0x000fea000b800000 */
[----:B--2---:R2:W1:Y:S04]  /*11a10*/  SHFL.IDX PT, R9, R7, 0x1, 0x181f ;  /* 0x00381f0007097f89 */ /* 0x00446800000e0000 */
[----:B----4-:R2:W4:Y:S02]  /*11a20*/  SHFL.IDX PT, R0, R10, 0x1, 0x181f ;  /* 0x00381f000a007f89 */ /* 0x01052400000e0000 */
.L_x_1487:
        /* <DEDUP_REMOVED lines=12> */
[----:B------:R1:W-:Y:S04]  /*11af0*/  @!P1 ST.E.128 [R4.64], RZ ;  /* 0x000000ff04009985 */ /* 0x0003e8000c101d06 */
[----:B------:R1:W-:Y:S02]  /*11b00*/  @!P0 ST.E.128 [R2.64], RZ ;  /* 0x000000ff02008985 */ /* 0x0003e4000c101d06 */
.L_x_1412:
[----:B------:R-:W-:Y:S05]  /*11b10*/  BSYNC B0 ;  /* 0x0000000000007941 */ /* 0x000fea0003800000 */
.L_x_1411:
[----:B------:R-:W-:Y:S05]  /*11b20*/  BRA.DIV ~URZ, `(.L_x_1413) ;  /* 0x000043727f007947 */ /* 0x000fea000b800000 */
[----:B------:R1:W2:Y:S02]  /*11b30*/  SHFL.IDX PT, R9, R7, 0x2, 0x181f ;  /* 0x00581f0007097f89 */ /* 0x0002a400000e0000 */
.L_x_1488:
[----:B------:R-:W-:Y:S05]  /*11b40*/  BRA.DIV ~URZ, `(.L_x_1414) ;  /* 0x000043c27f007947 */ /* 0x000fea000b800000 */
[----:B----4-:R4:W1:Y:S02]  /*11b50*/  SHFL.IDX PT, R0, R10, 0x2, 0x181f ;  /* 0x00581f000a007f89 */ /* 0x01086400000e0000 */
.L_x_1489:
        /* <DEDUP_REMOVED lines=12> */
[----:B------:R1:W-:Y:S04]  /*11c20*/  @!P1 ST.E.128 [R4.64], RZ ;  /* 0x000000ff04009985 */ /* 0x0003e8000c101d06 */
[----:B------:R1:W-:Y:S02]  /*11c30*/  @!P0 ST.E.128 [R2.64], RZ ;  /* 0x000000ff02008985 */ /* 0x0003e4000c101d06 */
.L_x_1416:
[----:B------:R-:W-:Y:S05]  /*11c40*/  BSYNC B0 ;  /* 0x0000000000007941 */ /* 0x000fea0003800000 */
.L_x_1415:
[----:B------:R-:W-:Y:S05]  /*11c50*/  BRA.DIV ~URZ, `(.L_x_1417) ;  /* 0x000043227f007947 */ /* 0x000fea000b800000 */
[----:B--2---:R-:W2:Y:S04]  /*11c60*/  SHFL.IDX PT, R7, R7, 0x3, 0x181f ;  /* 0x00781f0007077f89 */ /* 0x004ea800000e0000 */
[----:B------:R1:W3:Y:S02]  /*11c70*/  SHFL.IDX PT, R0, R10, 0x3, 0x181f ;  /* 0x00781f000a007f89 */ /* 0x0002e400000e0000 */
.L_x_1490:
[----:B------:R-:W-:-:S04]  /*11c80*/  IADD3 R6, R6, 0x60, RZ ;  /* 0x0000006006067810 */ /* 0x000fc80007ffe0ff */
[----:B------:R-:W-:-:S13]  /*11c90*/  ISETP.GE.AND P0, PT, R6, R8, PT ;  /* 0x000000080600720c */ /* 0x000fda0003f06270 */
[----:B------:R-:W-:Y:S05]  /*11ca0*/  @P0 BRA `(.L_x_1397) ;  /* 0x000000a000000947 */ /* 0x000fea0003800000 */
[----:B------:R-:W-:Y:S02]  /*11cb0*/  ISETP.GE.AND P1, PT, R241, c[0x0][0x3c8], PT ;  /* 0x0000f200f1007a0c */ /* 0x000fe40003f26270 */
[----:B------:R-:W-:Y:S02]  /*11cc0*/  ISETP.GE.AND P0, PT, R251, c[0x0][0x3c8], PT ;  /* 0x0000f200fb007a0c */ /* 0x000fe40003f06270 */
[----:B-1-34-:R-:W-:Y:S02]  /*11cd0*/  SHF.R.S32.HI R10, RZ, 0x1f, R241 ;  /* 0x0000001fff0a7819 */ /* 0x01afe400000114f1 */
[----:B------:R-:W-:-:S07]  /*11ce0*/  SHF.R.S32.HI R9, RZ, 0x1f, R251 ;  /* 0x0000001fff097819 */ /* 0x000fce00000114fb */
[-C--:B------:R-:W-:Y:S02]  /*11cf0*/  @!P1 LEA R4, P3, R241, R0.reuse, 0x1 ;  /* 0x00000000f1049211 */ /* 0x080fe400078608ff */
[----:B------:R-:W-:Y:S02]  /*11d00*/  @!P0 LEA R2, P2, R251, R0, 0x1 ;  /* 0x00000000fb028211 */ /* 0x000fe400078408ff */
[-C--:B--2---:R-:W-:Y:S02]  /*11d10*/  @!P1 LEA.HI.X R5, R241, R7.reuse, R10, 0x1, P3 ;  /* 0x00000007f1059211 */ /* 0x084fe400018f0c0a */
[----:B------:R-:W-:-:S03]  /*11d20*/  @!P0 LEA.HI.X R3, R251, R7, R9, 0x1, P2 ;  /* 0x00000007fb038211 */ /* 0x000fc600010f0c09 */
[----:B------:R1:W-:Y:S04]  /*11d30*/  @!P1 ST.E.128 [R4.64], RZ ;  /* 0x000000ff04009985 */ /* 0x0003e8000c101d06 */
[----:B------:R1:W-:Y:S02]  /*11d40*/  @!P0 ST.E.128 [R2.64], RZ ;  /* 0x000000ff02008985 */ /* 0x0003e4000c101d06 */
.L_x_1397:
[----:B------:R-:W-:Y:S05]  /*11d50*/  BSYNC B1 ;  /* 0x0000000000017941 */ /* 0x000fea0003800000 */
.L_x_1381:
        /* <DEDUP_REMOVED lines=15> */
.L_x_1491:
[----:B------:R-:W-:Y:S05]  /*11e50*/  BRA.DIV ~URZ, `(.L_x_1420) ;  /* 0x000042627f007947 */ /* 0x000fea000b800000 */
[----:B------:R3:W4:Y:S02]  /*11e60*/  SHFL.IDX PT, R8, R62, 0x1, 0x1f ;  /* 0x00201f003e087f89 */ /* 0x00072400000e0000 */
.L_x_1492:
        /* <DEDUP_REMOVED lines=19> */
.L_x_1493:
        /* <DEDUP_REMOVED lines=16> */
.L_x_1494:
[----:B---3--:R-:W-:Y:S01]  /*120a0*/  IMAD R0, R0, c[0x0][0x538], RZ ;  /* 0x00014e0000007a24 */ /* 0x008fe200078e02ff */
[----:B------:R-:W-:Y:S04]  /*120b0*/  BSSY B1, `(.L_x_1423) ;  /* 0x00000cf000017945 */ /* 0x000fe80003800000 */
[----:B----4-:R-:W-:-:S04]  /*120c0*/  IADD3 R8, R0, R8, RZ ;  /* 0x0000000800087210 */ /* 0x010fc80007ffe0ff */
[----:B--2---:R-:W-:-:S13]  /*120d0*/  ISETP.GT.AND P6, PT, R8, R9, PT ;  /* 0x000000090800720c */ /* 0x004fda0003fc4270 */
[----:B------:R-:W-:Y:S05]  /*120e0*/  @P6 BRA `(.L_x_1424) ;  /* 0x0000025000006947 */ /* 0x000fea0003800000 */
.L_x_1428:
[----:B------:R-:W2:Y:S02]  /*120f0*/  LDL.LU R0, [R1+0x54] ;  /* 0x0000540001007983 */ /* 0x000ea40000300800 */
[----:B--2---:R-:W-:-:S04]  /*12100*/  IADD3 R0, R0, 0x1f, RZ ;  /* 0x0000001f00007810 */ /* 0x004fc80007ffe0ff */
[----:B------:R-:W-:-:S13]  /*12110*/  ISETP.GE.AND P6, PT, R0, c[0x0][0x53c], PT ;  /* 0x00014f0000007a0c */ /* 0x000fda0003fc6270 */
[----:B------:R-:W-:Y:S05]  /*12120*/  @P6 BRA `(.L_x_1425) ;  /* 0x00000c2000006947 */ /* 0x000fea0003800000 */
[----:B------:R2:W-:Y:S01]  /*12130*/  STL [R1+0x54], R0 ;  /* 0x0000540001007387 */ /* 0x0005e20000100800 */
[----:B------:R-:W-:Y:S01]  /*12140*/  CS2R R6, SRZ ;  /* 0x0000000000067805 */ /* 0x000fe2000001ff00 */
[----:B--2---:R-:W-:-:S04]  /*12150*/  IADD3 R0, R0, R12, RZ ;  /* 0x0000000c00007210 */ /* 0x004fc80007ffe0ff */
        /* <DEDUP_REMOVED lines=10> */
.L_x_1495:
        /* <DEDUP_REMOVED lines=16> */
.L_x_1496:
[----:B--2---:R-:W-:-:S05]  /*12300*/  IMAD R0, R0, c[0x0][0x538], RZ ;  /* 0x00014e0000007a24 */ /* 0x004fca00078e02ff */
[----:B------:R-:W-:-:S04]  /*12310*/  IADD3 R8, R0, R8, RZ ;  /* 0x0000000800087210 */ /* 0x000fc80007ffe0ff */
[----:B------:R-:W-:-:S13]  /*12320*/  ISETP.GT.AND P6, PT, R8, R9, PT ;  /* 0x000000090800720c */ /* 0x000fda0003fc4270 */
[----:B-1----:R-:W-:Y:S05]  /*12330*/  @!P6 BRA `(.L_x_1428) ;  /* 0xfffffdb00000e947 */ /* 0x002fea000383ffff */
.L_x_1424:
[----:B------:R-:W-:-:S05]  /*12340*/  IADD3 R8, -R0, R8, RZ ;  /* 0x0000000800087210 */ /* 0x000fca0007ffe1ff */
[----:B------:R-:W-:-:S05]  /*12350*/  IMAD R0, R4, c[0x0][0x538], R8 ;  /* 0x00014e0004007a24 */ /* 0x000fca00078e0208 */
[----:B------:R-:W-:Y:S01]  /*12360*/  ISETP.GT.AND P0, PT, R0, R9, PT ;  /* 0x000000090000720c */ /* 0x000fe20003f04270 */
[----:B------:R-:W-:-:S12]  /*12370*/  BRA.DIV ~URZ, `(.L_x_1429) ;  /* 0x000041a27f007947 */ /* 0x000fd8000b800000 */
[----:B------:R-:W-:-:S03]  /*12380*/  VOTE.ANY R5, PT, !P0 ;  /* 0x0000000000057806 */ /* 0x000fc600040e0100 */
.L_x_1497:
[----:B------:R-:W2:Y:S01]  /*12390*/  LDL.LU R2, [R1+0x54] ;  /* 0x0000540001027983 */ /* 0x000ea20000300800 */
[----:B------:R-:W2:Y:S02]  /*123a0*/  POPC R0, R5 ;  /* 0x0000000500007309 */ /* 0x000ea40000000000 */
[----:B--2---:R-:W-:-:S05]  /*123b0*/  IADD3 R2, R0, R2, RZ ;  /* 0x0000000200027210 */ /* 0x004fca0007ffe0ff */
[----:B------:R2:W-:Y:S01]  /*123c0*/  STL [R1+0x54], R2 ;  /* 0x0000540201007387 */ /* 0x0005e20000100800 */
[----:B------:R-:W-:Y:S05]  /*123d0*/  BRA.DIV ~URZ, `(.L_x_1430) ;  /* 0x000041927f007947 */ /* 0x000fea000b800000 */
[----:B------:R3:W4:Y:S04]  /*123e0*/  SHFL.IDX PT, R10, R6, R0, 0x1f ;  /* 0x00001f00060a7589 */ /* 0x00072800000e0000 */
[----:B------:R3:W1:Y:S02]  /*123f0*/  SHFL.IDX PT, R7, R7, R0, 0x1f ;  /* 0x00001f0007077589 */ /* 0x00066400000e0000 */
.L_x_1498:
[----:B------:R-:W-:Y:S01]  /*12400*/  ISETP.NE.AND P0, PT, R5, RZ, PT ;  /* 0x000000ff0500720c */ /* 0x000fe20003f05270 */
[----:B------:R-:W-:-:S12]  /*12410*/  BSSY B0, `(.L_x_1431) ;  /* 0x0000005000007945 */ /* 0x000fd80003800000 */
[----:B------:R-:W-:Y:S05]  /*12420*/  @!P0 BRA `(.L_x_1432) ;  /* 0x0000003000008947 */ /* 0x000fea0003800000 */
[----:B---3--:R-:W-:Y:S01]  /*12430*/  IADD3 R0, R0, -0x1, RZ ;  /* 0xffffffff00007810 */ /* 0x008fe20007ffe0ff */
[----:B------:R-:W-:Y:S05]  /*12440*/  BRA.DIV ~URZ, `(.L_x_1433) ;  /* 0x000041f27f007947 */ /* 0x000fea000b800000 */
[----:B------:R3:W2:Y:S02]  /*12450*/  SHFL.IDX PT, R11, R4, R0, 0x1f ;  /* 0x00001f00040b7589 */ /* 0x0006a400000e0000 */
.L_x_1432:
[----:B------:R-:W-:Y:S05]  /*12460*/  BSYNC B0 ;  /* 0x0000000000007941 */ /* 0x000fea0003800000 */
.L_x_1431:
[----:B--23--:R-:W-:Y:S01]  /*12470*/  IMAD R0, R11, c[0x0][0x538], R8 ;  /* 0x00014e000b007a24 */ /* 0x00cfe200078e0208 */
        /* <DEDUP_REMOVED lines=67> */
.L_x_1435:
[----:B-1----:R-:W2:Y:S01]  /*128b0*/  LDL R0, [R1+0x54] ;  /* 0x0000540001007983 */ /* 0x002ea20000100800 */
[----:B------:R-:W-:-:S04]  /*128c0*/  IMAD.MOV.U32 R2, RZ, RZ, 0x4 ;  /* 0x00000004ff027424 */ /* 0x000fc800078e00ff */
        /* <DEDUP_REMOVED lines=14> */
[----:B------:R-:W-:Y:S01]  /*129b0*/  MOV R2, RZ ;  /* 0x000000ff00027202 */ /* 0x000fe20000000f00 */
[----:B------:R-:W-:-:S04]  /*129c0*/  IMAD.MOV.U32 R6, RZ, RZ, R0 ;  /* 0x000000ffff067224 */ /* 0x000fc800078e0000 */
        /* <DEDUP_REMOVED lines=11> */
[----:B------:R-:W-:-:S05]  /*12a80*/  @P2 IADD3 R0, R0, 0x1, RZ ;  /* 0x0000000100002810 */ /* 0x000fca0007ffe0ff */
[----:B------:R-:W-:-:S05]  /*12a90*/  IMAD.MOV.U32 R2, RZ, RZ, R0 ;  /* 0x000000ffff027224 */ /* 0x000fca00078e0000 */
[----:B------:R-:W-:Y:S02]  /*12aa0*/  @!P0 IADD3 R2, -R2, RZ, RZ ;  /* 0x000000ff02028210 */ /* 0x000fe40007ffe1ff */
        /* <DEDUP_REMOVED lines=15> */
[----:B------:R-:W-:Y:S01]  /*12ba0*/  IMAD R7, R6, R4, RZ ;  /* 0x0000000406077224 */ /* 0x000fe200078e02ff */
[----:B------:R-:W-:Y:S01]  /*12bb0*/  MOV R6, R2 ;  /* 0x0000000200067202 */ /* 0x000fe20000000f00 */
[----:B------:R-:W-:-:S04]  /*12bc0*/  IMAD.MOV.U32 R2, RZ, RZ, RZ ;  /* 0x000000ffff027224 */ /* 0x000fc800078e00ff */
[----:B------:R-:W-:-:S04]  /*12bd0*/  IMAD.HI.U32 R7, R3, R7, R2 ;  /* 0x0000000703077227 */ /* 0x000fc800078e0002 */
[----:B------:R-:W-:-:S04]  /*12be0*/  IMAD.MOV R2, RZ, RZ, -R8 ;  /* 0x000000ffff027224 */ /* 0x000fc800078e0a08 */
        /* <DEDUP_REMOVED lines=17> */
.L_x_1436:
[----:B------:R-:W-:Y:S05]  /*12d00*/  BSYNC B0 ;  /* 0x0000000000007941 */ /* 0x000fea0003800000 */
.L_x_1434:
[----:B------:R-:W-:-:S04]  /*12d10*/  LOP3.LUT R2, RZ, R2, RZ, 0x33, !PT ;  /* 0x00000002ff027212 */ /* 0x000fc800078e33ff */
[----:B-1----:R-:W-:-:S05]  /*12d20*/  IADD3 R0, R2, R10, RZ ;  /* 0x0000000a02007210 */ /* 0x002fca0007ffe0ff */
[----:B------:R1:W-:Y:S01]  /*12d30*/  STL [R1+0x4c], R0 ;  /* 0x00004c0001007387 */ /* 0x0003e20000100800 */
[----:B------:R-:W-:Y:S05]  /*12d40*/  BRA `(.L_x_1437) ;  /* 0x0000005000007947 */ /* 0x000fea0003800000 */
.L_x_1425:
[----:B------:R-:W-:Y:S01]  /*12d50*/  MOV R0, c[0x0][0x53c] ;  /* 0x00014f0000007a02 */ /* 0x000fe20000000f00 */
[----:B------:R2:W-:Y:S04]  /*12d60*/  STL [R1+0x48], R9 ;  /* 0x0000480901007387 */ /* 0x0005e80000100800 */
[----:B------:R2:W-:Y:S04]  /*12d70*/  STL [R1+0x4c], RZ ;  /* 0x00004cff01007387 */ /* 0x0005e80000100800 */
[----:B------:R2:W-:Y:S04]  /*12d80*/  STL [R1+0x50], RZ ;  /* 0x000050ff01007387 */ /* 0x0005e80000100800 */
[----:B------:R2:W-:Y:S02]  /*12d90*/  STL [R1+0x54], R0 ;  /* 0x0000540001007387 */ /* 0x0005e40000100800 */
.L_x_1437:
[----:B------:R-:W-:Y:S05]  /*12da0*/  BSYNC B1 ;  /* 0x0000000000017941 */ /* 0x000fea0003800000 */
.L_x_1423:
[----:B-1----:R-:W3:Y:S04]  /*12db0*/  LDL R4, [R1+0x48] ;  /* 0x0000480001047983 */ /* 0x002ee80000100800 */
[----:B------:R-:W3:Y:S04]  /*12dc0*/  LDL R5, [R1+0x4c] ;  /* 0x00004c0001057983 */ /* 0x000ee80000100800 */
[----:B------:R-:W3:Y:S04]  /*12dd0*/  LDL R6, [R1+0x50] ;  /* 0x0000500001067983 */ /* 0x000ee80000100800 */
[----:B------:R-:W3:Y:S01]  /*12de0*/  LDL R7, [R1+0x54] ;  /* 0x0000540001077983 */ /* 0x000ee20000100800 */
[----:B------:R-:W-:Y:S03]  /*12df0*/  WARPSYNC 0xffffffff ;  /* 0xffffffff00007948 */ /* 0x000fe60003800000 */
[----:B------:R-:W-:Y:S01]  /*12e00*/  BAR.SYNC.DEFER_BLOCKING 0x4, 0x100 ;  /* 0x0104000000007b1d */ /* 0x000fe20000010000 */
[----:B------:R-:W-:-:S13]  /*12e10*/  ISETP.NE.AND P0, PT, R12, RZ, PT ;  /* 0x000000ff0c00720c */ /* 0x000fda0003f05270 */
[----:B---3--:R1:W-:Y:S04]  /*12e20*/  @!P0 STS.128 [0xf100], R4 ;  /* 0x00f10004ff008388 */ /* 0x0083e80000000c00 */
[----:B------:R-:W-:Y:S06]  /*12e30*/  BAR.ARV 0x5, 0x100 ;  /* 0x0144000000007b1d */ /* 0x000fec0000002000 */
.L_x_1418:
[----:B--2---:R-:W2:Y:S02]  /*12e40*/  LDL R0, [R1+0x54] ;  /* 0x0000540001007983 */ /* 0x004ea40000100800 */
[----:B--2---:R-:W-:-:S13]  /*12e50*/  ISETP.GE.AND P0, PT, R0, c[0x0][0x53c], PT ;  /* 0x00014f0000007a0c */ /* 0x004fda0003f06270 */
[----:B-1----:R-:W-:Y:S01]  /*12e60*/  @P0 CALL.REL.NOINC `(.L_x_1438) ;  /* 0x0000001000000944 */ /* 0x002fe20003c00000 */
[----:B------:R-:W-:Y:S05]  /*12e70*/  BRA `(.L_x_1439) ;  /* 0xfffeee1000007947 */ /* 0x000fea000383ffff */
.L_x_1438:
[----:B------:R-:W-:Y:S05]  /*12e80*/  EXIT ;  /* 0x000000000000794d */ /* 0x000fea0003800000 */
.L_x_1307:
[----:B------:R-:W-:Y:S01]  /*12e90*/  IMAD.MOV.U32 R0, RZ, RZ, R5 ;  /* 0x000000ffff007224 */ /* 0x000fe200078e0005 */
[----:B------:R-:W-:Y:S02]  /*12ea0*/  MOV R2, 0x1 ;  /* 0x0000000100027802 */ /* 0x000fe40000000f00 */
[----:B------:R-:W-:Y:S02]  /*12eb0*/  MOV R3, 0x12ed0 ;  /* 0x00012ed000037802 */ /* 0x000fe40000000f00 */
[----:B------:R-:W-:Y:S05]  /*12ec0*/  CALL.REL.NOINC `($__internal_22_$__cuda_sm70_shflsync_up_p) ;  /* 0x000038a000007944 */ /* 0x000fea0003c00000 */
[----:B------:R-:W-:Y:S01]  /*12ed0*/  MOV R0, R4 ;  /* 0x0000000400007202 */ /* 0x000fe20000000f00 */
[----:B------:R-:W-:Y:S05]  /*12ee0*/  BRA `(.L_x_1440) ;  /* 0xfffed57000007947 */ /* 0x000fea000383ffff */
.L_x_1308:
[----:B------:R-:W-:Y:S01]  /*12ef0*/  IMAD.MOV.U32 R0, RZ, RZ, R5 ;  /* 0x000000ffff007224 */ /* 0x000fe200078e0005 */
[----:B------:R-:W-:Y:S02]  /*12f00*/  MOV R2, 0x2 ;  /* 0x0000000200027802 */ /* 0x000fe40000000f00 */
[----:B------:R-:W-:Y:S02]  /*12f10*/  MOV R3, 0x12f30 ;  /* 0x00012f3000037802 */ /* 0x000fe40000000f00 */
[----:B------:R-:W-:Y:S05]  /*12f20*/  CALL.REL.NOINC `($__internal_22_$__cuda_sm70_shflsync_up_p) ;  /* 0x0000384000007944 */ /* 0x000fea0003c00000 */
[----:B------:R-:W-:Y:S01]  /*12f30*/  SEL R0, R4, RZ, P4 ;  /* 0x000000ff04007207 */ /* 0x000fe20002000000 */
[----:B------:R-:W-:Y:S01]  /*12f40*/  IMAD.MOV.U32 R2, RZ, RZ, 0x4 ;  /* 0x00000004ff027424 */ /* 0x000fe200078e00ff */
[----:B------:R-:W-:-:S03]  /*12f50*/  MOV R3, 0x12f80 ;  /* 0x00012f8000037802 */ /* 0x000fc60000000f00 */
[----:B------:R-:W-:Y:S02]  /*12f60*/  IMAD.IADD R0, R5, 0x1, R0 ;  /* 0x0000000105007824 */ /* 0x000fe400078e0200 */
        /* <DEDUP_REMOVED lines=13> */
[----:B------:R-:W-:Y:S02]  /*13040*/  MOV R226, 0x1f ;  /* 0x0000001f00e27802 */ /* 0x000fe40000000f00 */
[----:B------:R-:W-:Y:S01]  /*13050*/  MOV R3, 0x13090 ;  /* 0x0001309000037802 */ /* 0x000fe20000000f00 */
[----:B------:R-:W-:-:S04]  /*13060*/  IMAD.IADD R4, R0, 0x1, R4 ;  /* 0x0000000100047824 */ /* 0x000fc800078e0204 */
[----:B------:R-:W-:Y:S02]  /*13070*/  IMAD.MOV.U32 R225, RZ, RZ, R4 ;  /* 0x000000ffffe17224 */ /* 0x000fe400078e0004 */
[----:B------:R-:W-:Y:S05]  /*13080*/  CALL.REL.NOINC `($__internal_21_$__cuda_sm70_shflsync_idx_p) ;  /* 0x0000368000007944 */ /* 0x000fea0003c00000 */
[----:B------:R-:W-:Y:S01]  /*13090*/  MOV R0, R226 ;  /* 0x000000e200007202 */ /* 0x000fe20000000f00 */
[----:B------:R-:W-:Y:S05]  /*130a0*/  BRA `(.L_x_1441) ;  /* 0xfffed4b000007947 */ /* 0x000fea000383ffff */
.L_x_1310:
[----:B------:R-:W-:Y:S02]  /*130b0*/  SEL R0, RZ, 0x1, P0 ;  /* 0x00000001ff007807 */ /* 0x000fe40000000000 */
[----:B------:R-:W-:Y:S02]  /*130c0*/  MOV R2, 0x130e0 ;  /* 0x000130e000027802 */ /* 0x000fe40000000f00 */
[----:B------:R-:W-:Y:S05]  /*130d0*/  CALL.REL.NOINC `($__internal_23_$__cuda_sm70_votesync_ballot) ;  /* 0x0000370000007944 */ /* 0x000fea0003c00000 */
[----:B------:R-:W-:Y:S01]  /*130e0*/  MOV R6, R0 ;  /* 0x0000000000067202 */ /* 0x000fe20000000f00 */
[----:B------:R-:W-:Y:S05]  /*130f0*/  BRA `(.L_x_1442) ;  /* 0xfffed4f000007947 */ /* 0x000fea000383ffff */
.L_x_1311:
[----:B------:R-:W-:Y:S01]  /*13100*/  IMAD.MOV.U32 R225, RZ, RZ, R9 ;  /* 0x000000ffffe17224 */ /* 0x000fe200078e0009 */
[----:B-1----:R-:W-:Y:S01]  /*13110*/  MOV R2, R0 ;  /* 0x0000000000027202 */ /* 0x002fe20000000f00 */
[----:B------:R-:W-:Y:S01]  /*13120*/  IMAD.MOV.U32 R226, RZ, RZ, 0x1f ;  /* 0x0000001fffe27424 */ /* 0x000fe200078e00ff */
[----:B------:R-:W-:Y:S02]  /*13130*/  MOV R3, 0x13150 ;  /* 0x0001315000037802 */ /* 0x000fe40000000f00 */
[----:B------:R-:W-:Y:S05]  /*13140*/  CALL.REL.NOINC `($__internal_21_$__cuda_sm70_shflsync_idx_p) ;  /* 0x000035c000007944 */ /* 0x000fea0003c00000 */
[----:B------:R-:W-:Y:S01]  /*13150*/  IMAD.MOV.U32 R12, RZ, RZ, R226 ;  /* 0x000000ffff0c7224 */ /* 0x000fe200078e00e2 */
[----:B------:R-:W-:Y:S01]  /*13160*/  MOV R225, R8 ;  /* 0x0000000800e17202 */ /* 0x000fe20000000f00 */
[----:B------:R-:W-:Y:S01]  /*13170*/  IMAD.MOV.U32 R5, RZ, RZ, RZ ;  /* 0x000000ffff057224 */ /* 0x000fe200078e00ff */
[----:B------:R-:W-:Y:S01]  /*13180*/  MOV R2, R0 ;  /* 0x0000000000027202 */ /* 0x000fe20000000f00 */
[----:B------:R-:W-:Y:S01]  /*13190*/  IMAD.MOV.U32 R226, RZ, RZ, 0x1f ;  /* 0x0000001fffe27424 */ /* 0x000fe200078e00ff */
[----:B------:R-:W-:-:S02]  /*131a0*/  MOV R3, 0x131c0 ;  /* 0x000131c000037802 */ /* 0x000fc40000000f00 */
[----:B------:R-:W-:Y:S05]  /*131b0*/  CALL.REL.NOINC `($__internal_21_$__cuda_sm70_shflsync_idx_p) ;  /* 0x0000355000007944 */ /* 0x000fea0003c00000 */
[----:B------:R-:W-:Y:S01]  /*131c0*/  MOV R9, R226 ;  /* 0x000000e200097202 */ /* 0x000fe20000000f00 */
[----:B------:R-:W-:Y:S05]  /*131d0*/  BRA `(.L_x_1443) ;  /* 0xfffed48000007947 */ /* 0x000fea000383ffff */
.L_x_1314:
[----:B------:R-:W-:Y:S01]  /*131e0*/  IMAD.MOV.U32 R225, RZ, RZ, R4 ;  /* 0x000000ffffe17224 */ /* 0x000fe200078e0004 */
[----:B-1----:R-:W-:Y:S01]  /*131f0*/  MOV R2, R0 ;  /* 0x0000000000027202 */ /* 0x002fe20000000f00 */
[----:B------:R-:W-:Y:S01]  /*13200*/  IMAD.MOV.U32 R226, RZ, RZ, 0x1f ;  /* 0x0000001fffe27424 */ /* 0x000fe200078e00ff */
[----:B------:R-:W-:-:S02]  /*13210*/  MOV R3, 0x13230 ;  /* 0x0001323000037802 */ /* 0x000fc40000000f00 */
[----:B---34-:R-:W-:Y:S05]  /*13220*/  CALL.REL.NOINC `($__internal_21_$__cuda_sm70_shflsync_idx_p) ;  /* 0x000034e000007944 */ /* 0x018fea0003c00000 */
[----:B------:R-:W-:Y:S01]  /*13230*/  MOV R5, R226 ;  /* 0x000000e200057202 */ /* 0x000fe20000000f00 */
[----:B------:R-:W-:Y:S05]  /*13240*/  BRA `(.L_x_1313) ;  /* 0xfffed47000007947 */ /* 0x000fea000383ffff */
.L_x_1327:
[----:B------:R-:W-:Y:S01]  /*13250*/  IMAD.MOV.U32 R225, RZ, RZ, R10 ;  /* 0x000000ffffe17224 */ /* 0x000fe200078e000a */
[----:B------:R-:W-:Y:S01]  /*13260*/  MOV R2, 0x3 ;  /* 0x0000000300027802 */ /* 0x000fe20000000f00 */
[----:B------:R-:W-:Y:S01]  /*13270*/  IMAD.MOV.U32 R226, RZ, RZ, 0x181f ;  /* 0x0000181fffe27424 */ /* 0x000fe200078e00ff */
[----:B------:R-:W-:-:S02]  /*13280*/  MOV R3, 0x132a0 ;  /* 0x000132a000037802 */ /* 0x000fc40000000f00 */
[----:B------:R-:W-:Y:S05]  /*13290*/  CALL.REL.NOINC `($__internal_21_$__cuda_sm70_shflsync_idx_p) ;  /* 0x0000347000007944 */ /* 0x000fea0003c00000 */
[----:B------:R-:W-:Y:S01]  /*132a0*/  IMAD.MOV.U32 R6, RZ, RZ, R226 ;  /* 0x000000ffff067224 */ /* 0x000fe200078e00e2 */
[----:B------:R-:W-:Y:S01]  /*132b0*/  MOV R2, 0x3 ;  /* 0x0000000300027802 */ /* 0x000fe20000000f00 */
[----:B------:R-:W-:Y:S01]  /*132c0*/  IMAD.MOV.U32 R225, RZ, RZ, R12 ;  /* 0x000000ffffe17224 */ /* 0x000fe200078e000c */
[----:B------:R-:W-:-:S02]  /*132d0*/  MOV R226, 0x181f ;  /* 0x0000181f00e27802 */ /* 0x000fc40000000f00 */
[----:B------:R-:W-:Y:S02]  /*132e0*/  MOV R3, 0x13300 ;  /* 0x0001330000037802 */ /* 0x000fe40000000f00 */
[----:B------:R-:W-:Y:S05]  /*132f0*/  CALL.REL.NOINC `($__internal_21_$__cuda_sm70_shflsync_idx_p) ;  /* 0x0000341000007944 */ /* 0x000fea0003c00000 */
[----:B------:R-:W-:Y:S01]  /*13300*/  MOV R2, R226 ;  /* 0x000000e200027202 */ /* 0x000fe20000000f00 */
[----:B------:R-:W-:Y:S05]  /*13310*/  BRA `(.L_x_1444) ;  /* 0xffff05a000007947 */ /* 0x000fea000383ffff */
.L_x_1330:
[----:B------:R-:W-:Y:S01]  /*13320*/  IMAD.MOV.U32 R225, RZ, RZ, R0 ;  /* 0x000000ffffe17224 */ /* 0x000fe200078e0000 */
[----:B------:R-:W-:Y:S01]  /*13330*/  MOV R2, RZ ;  /* 0x000000ff00027202 */ /* 0x000fe20000000f00 */
[----:B------:R-:W-:Y:S01]  /*13340*/  IMAD.MOV.U32 R226, RZ, RZ, 0x181f ;  /* 0x0000181fffe27424 */ /* 0x000fe200078e00ff */
[----:B------:R-:W-:Y:S02]  /*13350*/  MOV R3, 0x13370 ;  /* 0x0001337000037802 */ /* 0x000fe40000000f00 */
[----:B------:R-:W-:Y:S05]  /*13360*/  CALL.REL.NOINC `($__internal_21_$__cuda_sm70_shflsync_idx_p) ;  /* 0x000033a000007944 */ /* 0x000fea0003c00000 */
[----:B------:R-:W-:Y:S01]  /*13370*/  MOV R5, R226 ;  /* 0x000000e200057202 */ /* 0x000fe20000000f00 */
[----:B------:R-:W-:Y:S05]  /*13380*/  BRA `(.L_x_1445) ;  /* 0xffff137000007947 */ /* 0x000fea000383ffff */
.L_x_1331:
[----:B------:R-:W-:Y:S01]  /*13390*/  IMAD.MOV.U32 R225, RZ, RZ, R4 ;  /* 0x000000ffffe17224 */ /* 0x000fe200078e0004 */
[----:B------:R-:W-:Y:S01]  /*133a0*/  MOV R2, RZ ;  /* 0x000000ff00027202 */ /* 0x000fe20000000f00 */
[----:B------:R-:W-:Y:S01]  /*133b0*/  IMAD.MOV.U32 R226, RZ, RZ, 0x181f ;  /* 0x0000181fffe27424 */ /* 0x000fe200078e00ff */
[----:B------:R-:W-:Y:S02]  /*133c0*/  MOV R3, 0x133e0 ;  /* 0x000133e000037802 */ /* 0x000fe40000000f00 */
[----:B-12---:R-:W-:Y:S05]  /*133d0*/  CALL.REL.NOINC `($__internal_21_$__cuda_sm70_shflsync_idx_p) ;  /* 0x0000333000007944 */ /* 0x006fea0003c00000 */
[----:B------:R-:W-:Y:S01]  /*133e0*/  MOV R2, R226 ;  /* 0x000000e200027202 */ /* 0x000fe20000000f00 */
[----:B------:R-:W-:Y:S05]  /*133f0*/  BRA `(.L_x_1446) ;  /* 0xffff132000007947 */ /* 0x000fea000383ffff */
.L_x_1334:
[----:B------:R-:W-:Y:S01]  /*13400*/  IMAD.MOV.U32 R225, RZ, RZ, R0 ;  /* 0x000000ffffe17224 */ /* 0x000fe200078e0000 */
[----:B--2-4-:R-:W-:Y:S01]  /*13410*/  MOV R2, 0x1 ;  /* 0x0000000100027802 */ /* 0x014fe20000000f00 */
[----:B------:R-:W-:Y:S01]  /*13420*/  IMAD.MOV.U32 R226, RZ, RZ, 0x181f ;  /* 0x0000181fffe27424 */ /* 0x000fe200078e00ff */
[----:B------:R-:W-:-:S02]  /*13430*/  MOV R3, 0x13450 ;  /* 0x0001345000037802 */ /* 0x000fc40000000f00 */
[----:B-1-3--:R-:W-:Y:S05]  /*13440*/  CALL.REL.NOINC `($__internal_21_$__cuda_sm70_shflsync_idx_p) ;  /* 0x000032c000007944 */ /* 0x00afea0003c00000 */
        /* <DEDUP_REMOVED lines=8> */
.L_x_1337:
[----:B------:R-:W-:Y:S01]  /*134d0*/  IMAD.MOV.U32 R225, RZ, RZ, R0 ;  /* 0x000000ffffe17224 */ /* 0x000fe200078e0000 */
[----:B-1--4-:R-:W-:Y:S01]  /*134e0*/  MOV R2, 0x2 ;  /* 0x0000000200027802 */ /* 0x012fe20000000f00 */
[----:B------:R-:W-:Y:S01]  /*134f0*/  IMAD.MOV.U32 R226, RZ, RZ, 0x181f ;  /* 0x0000181fffe27424 */ /* 0x000fe200078e00ff */
[----:B------:R-:W-:Y:S02]  /*13500*/  MOV R3, 0x13520 ;  /* 0x0001352000037802 */ /* 0x000fe40000000f00 */
[----:B--23--:R-:W-:Y:S05]  /*13510*/  CALL.REL.NOINC `($__internal_21_$__cuda_sm70_shflsync_idx_p) ;  /* 0x000031f000007944 */ /* 0x00cfea0003c00000 */
[----:B------:R-:W-:Y:S01]  /*13520*/  MOV R5, R226 ;  /* 0x000000e200057202 */ /* 0x000fe20000000f00 */
[----:B------:R-:W-:Y:S05]  /*13530*/  BRA `(.L_x_1448) ;  /* 0xffff145000007947 */ /* 0x000fea000383ffff */
.L_x_1338:
[----:B------:R-:W-:Y:S01]  /*13540*/  IMAD.MOV.U32 R225, RZ, RZ, R4 ;  /* 0x000000ffffe17224 */ /* 0x000fe200078e0004 */
[----:B----4-:R-:W-:Y:S01]  /*13550*/  MOV R2, 0x2 ;  /* 0x0000000200027802 */ /* 0x010fe20000000f00 */
[----:B------:R-:W-:Y:S01]  /*13560*/  IMAD.MOV.U32 R226, RZ, RZ, 0x181f ;  /* 0x0000181fffe27424 */ /* 0x000fe200078e00ff */
[----:B------:R-:W-:Y:S02]  /*13570*/  MOV R3, 0x13590 ;  /* 0x0001359000037802 */ /* 0x000fe40000000f00 */
[----:B-123--:R-:W-:Y:S05]  /*13580*/  CALL.REL.NOINC `($__internal_21_$__cuda_sm70_shflsync_idx_p) ;  /* 0x0000318000007944 */ /* 0x00efea0003c00000 */
[----:B------:R-:W-:Y:S01]  /*13590*/  MOV R2, R226 ;  /* 0x000000e200027202 */ /* 0x000fe20000000f00 */
[----:B------:R-:W-:Y:S05]  /*135a0*/  BRA `(.L_x_1449) ;  /* 0xffff140000007947 */ /* 0x000fea000383ffff */
.L_x_1341:
[----:B------:R-:W-:Y:S01]  /*135b0*/  IMAD.MOV.U32 R225, RZ, RZ, R0 ;  /* 0x000000ffffe17224 */ /* 0x000fe200078e0000 */
[----:B-1----:R-:W-:Y:S01]  /*135c0*/  MOV R2, 0x3 ;  /* 0x0000000300027802 */ /* 0x002fe20000000f00 */
[----:B------:R-:W-:Y:S01]  /*135d0*/  IMAD.MOV.U32 R226, RZ, RZ, 0x181f ;  /* 0x0000181fffe27424 */ /* 0x000fe200078e00ff */
[----:B------:R-:W-:-:S02]  /*135e0*/  MOV R3, 0x13600 ;  /* 0x0001360000037802 */ /* 0x000fc40000000f00 */
[----:B--234-:R-:W-:Y:S05]  /*135f0*/  CALL.REL.NOINC `($__internal_21_$__cuda_sm70_shflsync_idx_p) ;  /* 0x0000311000007944 */ /* 0x01cfea0003c00000 */
        /* <DEDUP_REMOVED lines=8> */
.L_x_1342:
[----:B------:R-:W-:Y:S01]  /*13680*/  IMAD.MOV.U32 R225, RZ, RZ, R4 ;  /* 0x000000ffffe17224 */ /* 0x000fe200078e0004 */
[----:B------:R-:W-:Y:S01]  /*13690*/  MOV R2, RZ ;  /* 0x000000ff00027202 */ /* 0x000fe20000000f00 */
[----:B------:R-:W-:Y:S01]  /*136a0*/  IMAD.MOV.U32 R226, RZ, RZ, 0x1c1f ;  /* 0x00001c1fffe27424 */ /* 0x000fe200078e00ff */
[----:B------:R-:W-:Y:S02]  /*136b0*/  MOV R3, 0x136d0 ;  /* 0x000136d000037802 */ /* 0x000fe40000000f00 */
[----:B------:R-:W-:Y:S05]  /*136c0*/  CALL.REL.NOINC `($__internal_21_$__cuda_sm70_shflsync_idx_p) ;  /* 0x0000304000007944 */ /* 0x000fea0003c00000 */
[----:B------:R-:W-:Y:S01]  /*136d0*/  MOV R0, R226 ;  /* 0x000000e200007202 */ /* 0x000fe20000000f00 */
[----:B------:R-:W-:Y:S05]  /*136e0*/  BRA `(.L_x_1451) ;  /* 0xffff15e000007947 */ /* 0x000fea000383ffff */
.L_x_1343:
[----:B------:R-:W-:Y:S01]  /*136f0*/  IMAD.MOV.U32 R225, RZ, RZ, R4 ;  /* 0x000000ffffe17224 */ /* 0x000fe200078e0004 */
[----:B------:R-:W-:Y:S01]  /*13700*/  MOV R2, 0x1 ;  /* 0x0000000100027802 */ /* 0x000fe20000000f00 */
[----:B------:R-:W-:Y:S01]  /*13710*/  IMAD.MOV.U32 R226, RZ, RZ, 0x1c1f ;  /* 0x00001c1fffe27424 */ /* 0x000fe200078e00ff */
[----:B------:R-:W-:Y:S02]  /*13720*/  MOV R3, 0x13740 ;  /* 0x0001374000037802 */ /* 0x000fe40000000f00 */
[----:B-1----:R-:W-:Y:S05]  /*13730*/  CALL.REL.NOINC `($__internal_21_$__cuda_sm70_shflsync_idx_p) ;  /* 0x00002fd000007944 */ /* 0x002fea0003c00000 */
[----:B------:R-:W-:-:S05]  /*13740*/  IMAD.IADD R0, R5, 0x1, R226 ;  /* 0x0000000105007824 */ /* 0x000fca00078e02e2 */
        /* <DEDUP_REMOVED lines=98> */
[----:B------:R-:W-:Y:S02]  /*13d70*/  FSEL R145, R26, -INF , P6 ;  /* 0xff8000001a917808 */ /* 0x000fe40003000000 */
[----:B------:R-:W-:Y:S02]  /*13d80*/  FMNMX.FTZ R0, R126, R0, !PT ;  /* 0x000000007e007209 */ /* 0x000fe40007810000 */
[----:B------:R-:W-:Y:S02]  /*13d90*/  FMNMX.FTZ R4, R146, R3, !PT ;  /* 0x0000000392047209 */ /* 0x000fe40007810000 */
[----:B------:R-:W-:Y:S02]  /*13da0*/  FMNMX.FTZ R0, R129, R0, !PT ;  /* 0x0000000081007209 */ /* 0x000fe40007810000 */
[----:B------:R-:W-:-:S02]  /*13db0*/  FSEL R144, R27, -INF , P5 ;  /* 0xff8000001b907808 */ /* 0x000fc40002800000 */
[----:B------:R-:W-:Y:S02]  /*13dc0*/  FMNMX.FTZ R4, R145, R4, !PT ;  /* 0x0000000491047209 */ /* 0x000fe40007810000 */
[----:B------:R-:W-:Y:S02]  /*13dd0*/  FMNMX.FTZ R0, R128, R0, !PT ;  /* 0x0000000080007209 */ /* 0x000fe40007810000 */
[----:B------:R-:W-:Y:S02]  /*13de0*/  FSEL R143, R38, -INF , P4 ;  /* 0xff800000268f7808 */ /* 0x000fe40002000000 */
[----:B------:R-:W-:Y:S02]  /*13df0*/  FMNMX.FTZ R4, R144, R4, !PT ;  /* 0x0000000490047209 */ /* 0x000fe40007810000 */
[----:B------:R-:W-:Y:S01]  /*13e00*/  FMNMX.FTZ R70, R127, R0, !PT ;  /* 0x000000007f467209 */ /* 0x000fe20007810000 */
[----:B------:R-:W-:Y:S01]  /*13e10*/  IMAD.MOV.U32 R0, RZ, RZ, 0x2 ;  /* 0x00000002ff007424 */ /* 0x000fe200078e00ff */
[----:B------:R-:W-:-:S02]  /*13e20*/  FSEL R142, R39, -INF , P0 ;  /* 0xff800000278e7808 */ /* 0x000fc40000000000 */
[----:B------:R-:W-:Y:S01]  /*13e30*/  FMNMX.FTZ R4, R143, R4, !PT ;  /* 0x000000048f047209 */ /* 0x000fe20007810000 */
[----:B------:R-:W-:Y:S01]  /*13e40*/  IMAD.MOV.U32 R68, RZ, RZ, R70 ;  /* 0x000000ffff447224 */ /* 0x000fe200078e0046 */
[----:B------:R-:W-:Y:S02]  /*13e50*/  MOV R2, 0x13e80 ;  /* 0x00013e8000027802 */ /* 0x000fe40000000f00 */
[----:B------:R-:W-:Y:S02]  /*13e60*/  FMNMX.FTZ R4, R142, R4, !PT ;  /* 0x000000048e047209 */ /* 0x000fe40007810000 */
[----:B------:R-:W-:Y:S05]  /*13e70*/  CALL.REL.NOINC `($__internal_20_$__cuda_sm70_shflsync_bfly_p) ;  /* 0x0000283000007944 */ /* 0x000fea0003c00000 */
[----:B------:R-:W-:Y:S01]  /*13e80*/  FMNMX.FTZ R70, R70, R0, !PT ;  /* 0x0000000046467209 */ /* 0x000fe20007810000 */
[----:B------:R-:W-:Y:S01]  /*13e90*/  IMAD.MOV.U32 R0, RZ, RZ, 0x1 ;  /* 0x00000001ff007424 */ /* 0x000fe200078e00ff */
[----:B------:R-:W-:-:S03]  /*13ea0*/  MOV R2, 0x13ed0 ;  /* 0x00013ed000027802 */ /* 0x000fc60000000f00 */
[----:B------:R-:W-:Y:S02]  /*13eb0*/  IMAD.MOV.U32 R68, RZ, RZ, R70 ;  /* 0x000000ffff447224 */ /* 0x000fe400078e0046 */
[----:B------:R-:W-:Y:S05]  /*13ec0*/  CALL.REL.NOINC `($__internal_20_$__cuda_sm70_shflsync_bfly_p) ;  /* 0x000027e000007944 */ /* 0x000fea0003c00000 */
[----:B------:R-:W-:Y:S01]  /*13ed0*/  FMNMX.FTZ R70, R70, R0, !PT ;  /* 0x0000000046467209 */ /* 0x000fe20007810000 */
[----:B------:R-:W-:Y:S01]  /*13ee0*/  IMAD.MOV.U32 R68, RZ, RZ, R4 ;  /* 0x000000ffff447224 */ /* 0x000fe200078e0004 */
[----:B------:R-:W-:Y:S01]  /*13ef0*/  MOV R2, 0x13f20 ;  /* 0x00013f2000027802 */ /* 0x000fe20000000f00 */
[----:B------:R-:W-:Y:S02]  /*13f00*/  IMAD.MOV.U32 R0, RZ, RZ, 0x2 ;  /* 0x00000002ff007424 */ /* 0x000fe400078e00ff */
[----:B------:R-:W-:Y:S05]  /*13f10*/  CALL.REL.NOINC `($__internal_20_$__cuda_sm70_shflsync_bfly_p) ;  /* 0x0000279000007944 */ /* 0x000fea0003c00000 */
[----:B------:R-:W-:Y:S01]  /*13f20*/  FMNMX.FTZ R4, R4, R0, !PT ;  /* 0x0000000004047209 */ /* 0x000fe20007810000 */
[----:B------:R-:W-:Y:S01]  /*13f30*/  IMAD.MOV.U32 R0, RZ, RZ, 0x1 ;  /* 0x00000001ff007424 */ /* 0x000fe200078e00ff */
[----:B------:R-:W-:-:S03]  /*13f40*/  MOV R2, 0x13f70 ;  /* 0x00013f7000027802 */ /* 0x000fc60000000f00 */
[----:B------:R-:W-:Y:S02]  /*13f50*/  IMAD.MOV.U32 R68, RZ, RZ, R4 ;  /* 0x000000ffff447224 */ /* 0x000fe400078e0004 */
[----:B------:R-:W-:Y:S05]  /*13f60*/  CALL.REL.NOINC `($__internal_20_$__cuda_sm70_shflsync_bfly_p) ;  /* 0x0000274000007944 */ /* 0x000fea0003c00000 */
[----:B------:R-:W-:Y:S01]  /*13f70*/  MOV R5, R0 ;  /* 0x0000000000057202 */ /* 0x000fe20000000f00 */
[----:B------:R-:W-:Y:S05]  /*13f80*/  BRA `(.L_x_1452) ;  /* 0xffff187000007947 */ /* 0x000fea000383ffff */
.L_x_1347:
[----:B------:R-:W-:Y:S01]  /*13f90*/  MOV R2, RZ ;  /* 0x000000ff00027202 */ /* 0x000fe20000000f00 */
[----:B------:R-:W-:Y:S01]  /*13fa0*/  IMAD.MOV.U32 R225, RZ, RZ, R5 ;  /* 0x000000ffffe17224 */ /* 0x000fe200078e0005 */
[----:B------:R-:W-:Y:S01]  /*13fb0*/  MOV R3, 0x13fe0 ;  /* 0x00013fe000037802 */ /* 0x000fe20000000f00 */
[----:B------:R-:W-:Y:S02]  /*13fc0*/  IMAD.MOV.U32 R226, RZ, RZ, 0x181f ;  /* 0x0000181fffe27424 */ /* 0x000fe400078e00ff */
[----:B------:R-:W-:Y:S05]  /*13fd0*/  CALL.REL.NOINC `($__internal_21_$__cuda_sm70_shflsync_idx_p) ;  /* 0x0000273000007944 */ /* 0x000fea0003c00000 */
[----:B------:R-:W-:Y:S01]  /*13fe0*/  MOV R0, R226 ;  /* 0x000000e200007202 */ /* 0x000fe20000000f00 */
[----:B------:R-:W-:-:S05]  /*13ff0*/  BRA `(.L_x_1453) ;  /* 0xffff33e000007947 */ /* 0x000fca000383ffff */
.L_x_1348:
[----:B------:R-:W-:Y:S01]  /*14000*/  MOV R2, RZ ;  /* 0x000000ff00027202 */ /* 0x000fe20000000f00 */
[----:B------:R-:W-:Y:S01]  /*14010*/  IMAD.MOV.U32 R225, RZ, RZ, R6 ;  /* 0x000000ffffe17224 */ /* 0x000fe200078e0006 */
[----:B------:R-:W-:Y:S01]  /*14020*/  MOV R3, 0x14050 ;  /* 0x0001405000037802 */ /* 0x000fe20000000f00 */
[----:B------:R-:W-:Y:S02]  /*14030*/  IMAD.MOV.U32 R226, RZ, RZ, 0x181f ;  /* 0x0000181fffe27424 */ /* 0x000fe400078e00ff */
[----:B-12---:R-:W-:Y:S05]  /*14040*/  CALL.REL.NOINC `($__internal_21_$__cuda_sm70_shflsync_idx_p) ;  /* 0x000026c000007944 */ /* 0x006fea0003c00000 */
[C---:B------:R-:W-:Y:S01]  /*14050*/  ISETP.GE.AND P4, PT, R241.reuse, c[0x0][0x1d4], PT ;  /* 0x00007500f1007a0c */ /* 0x040fe20003f86270 */
[----:B------:R-:W-:Y:S01]  /*14060*/  IMAD.SHL.U32 R3, R241, 0x2, RZ ;  /* 0x00000002f1037824 */ /* 0x000fe200078e00ff */
[C---:B------:R-:W-:Y:S01]  /*14070*/  ISETP.GE.AND P0, PT, R251.reuse, c[0x0][0x1d4], PT ;  /* 0x00007500fb007a0c */ /* 0x040fe20003f06270 */
[----:B------:R-:W-:Y:S01]  /*14080*/  IMAD.SHL.U32 R2, R251, 0x2, RZ ;  /* 0x00000002fb027824 */ /* 0x000fe200078e00ff */
[----:B------:R-:W-:Y:S01]  /*14090*/  SEL R4, RZ, 0x10, P4 ;  /* 0x00000010ff047807 */ /* 0x000fe20002000000 */
[----:B------:R-:W-:Y:S01]  /*140a0*/  IMAD.MOV.U32 R225, RZ, RZ, R5 ;  /* 0x000000ffffe17224 */ /* 0x000fe200078e0005 */
[----:B------:R-:W-:Y:S05]  /*140b0*/  IADD3 R12, P5, R226, R3, RZ ;  /* 0x00000003e20c7210 */ /* 0x000fea0007fbe0ff */
[----:B------:R-:W-:Y:S01]  /*140c0*/  IMAD.X R13, R0, 0x1, R220, P5 ;  /* 0x00000001000d7824 */ /* 0x000fe200028e06dc */
[----:B------:R-:W-:Y:S01]  /*140d0*/  IADD3 R2, P5, R226, R2, RZ ;  /* 0x00000002e2027210 */ /* 0x000fe20007fbe0ff */
[----:B------:R-:W-:Y:S03]  /*140e0*/  IMAD.MOV.U32 R226, RZ, RZ, 0x181f ;  /* 0x0000181fffe27424 */ /* 0x000fe600078e00ff */
[----:B------:R-:W-:Y:S01]  /*140f0*/  @!PT LDS RZ, [RZ] ;  /* 0x00000000fffff984 */ /* 0x000fe20000000800 */
[----:B------:R-:W-:Y:S01]  /*14100*/  @!PT LDS RZ, [RZ] ;  /* 0x00000000fffff984 */ /* 0x000fe20000000800 */
[----:B------:R-:W-:Y:S01]  /*14110*/  @!PT LDS RZ, [RZ] ;  /* 0x00000000fffff984 */ /* 0x000fe20000000800 */
[----:B------:R1:W-:Y:S01]  /*14120*/  LDGSTS.E.BYPASS.LTC128B.128 [R219+0x100], [R12.64], !P4 ;  /* 0x001000000cdb7fae */ /* 0x0003e2000e101d46 */
[----:B------:R-:W-:Y:S01]  /*14130*/  IMAD.X R3, R0, 0x1, R221, P5 ;  /* 0x0000000100037824 */ /* 0x000fe200028e06dd */
[----:B------:R-:W-:Y:S04]  /*14140*/  SEL R0, RZ, 0x10, P0 ;  /* 0x00000010ff007807 */ /* 0x000fe80000000000 */
[----:B------:R2:W-:Y:S02]  /*14150*/  LDGSTS.E.BYPASS.LTC128B.128 [R219+0x3900], [R2.64], !P0 ;  /* 0x0390000002db7fae */ /* 0x0005e4000c101d46 */
[----:B--2---:R-:W-:Y:S01]  /*14160*/  MOV R3, 0x14190 ;  /* 0x0001419000037802 */ /* 0x004fe20000000f00 */
[----:B------:R-:W-:Y:S03]  /*14170*/  IMAD.MOV.U32 R2, RZ, RZ, 0x1 ;  /* 0x00000001ff027424 */ /* 0x000fe600078e00ff */
[----:B-1----:R-:W-:Y:S05]  /*14180*/  CALL.REL.NOINC `($__internal_21_$__cuda_sm70_shflsync_idx_p) ;  /* 0x0000258000007944 */ /* 0x002fea0003c00000 */
[----:B------:R-:W-:Y:S01]  /*14190*/  MOV R2, 0x1 ;  /* 0x0000000100027802 */ /* 0x000fe20000000f00 */
[----:B------:R-:W-:Y:S01]  /*141a0*/  IMAD.MOV.U32 R7, RZ, RZ, R226 ;  /* 0x000000ffff077224 */ /* 0x000fe200078e00e2 */
[----:B------:R-:W-:Y:S01]  /*141b0*/  MOV R226, 0x181f ;  /* 0x0000181f00e27802 */ /* 0x000fe20000000f00 */
[----:B------:R-:W-:Y:S01]  /*141c0*/  IMAD.MOV.U32 R225, RZ, RZ, R6 ;  /* 0x000000ffffe17224 */ /* 0x000fe200078e0006 */
[----:B------:R-:W-:Y:S02]  /*141d0*/  MOV R3, 0x141f0 ;  /* 0x000141f000037802 */ /* 0x000fe40000000f00 */
[----:B------:R-:W-:Y:S05]  /*141e0*/  CALL.REL.NOINC `($__internal_21_$__cuda_sm70_shflsync_idx_p) ;  /* 0x0000252000007944 */ /* 0x000fea0003c00000 */
[C---:B------:R-:W-:Y:S01]  /*141f0*/  IADD3 R2, -R4.reuse, 0x10, RZ ;  /* 0x0000001004027810 */ /* 0x040fe20007ffe1ff */
[----:B------:R-:W-:Y:S01]  /*14200*/  IMAD.SHL.U32 R3, R241, 0x2, RZ ;  /* 0x00000002f1037824 */ /* 0x000fe200078e00ff */
[----:B------:R-:W-:Y:S01]  /*14210*/  ISETP.NE.U32.AND P5, PT, R4, RZ, PT ;  /* 0x000000ff0400720c */ /* 0x000fe20003fa5070 */
[----:B------:R-:W-:Y:S01]  /*14220*/  IMAD.SHL.U32 R12, R251, 0x2, RZ ;  /* 0x00000002fb0c7824 */ /* 0x000fe200078e00ff */
[----:B------:R-:W-:Y:S01]  /*14230*/  LOP3.LUT R2, R2, 0xf, RZ, 0xc0, !PT ;  /* 0x0000000f02027812 */ /* 0x000fe200078ec0ff */
[----:B------:R-:W-:Y:S03]  /*14240*/  IMAD.MOV.U32 R225, RZ, RZ, R5 ;  /* 0x000000ffffe17224 */ /* 0x000fe600078e0005 */
        /* <DEDUP_REMOVED lines=15> */
[----:B------:R-:W-:Y:S05]  /*14340*/  CALL.REL.NOINC `($__internal_21_$__cuda_sm70_shflsync_idx_p) ;  /* 0x000023c000007944 */ /* 0x000fea0003c00000 */
[----:B------:R-:W-:Y:S01]  /*14350*/  MOV R2, 0x2 ;  /* 0x0000000200027802 */ /* 0x000fe20000000f00 */
[----:B------:R-:W-:Y:S01]  /*14360*/  IMAD.MOV.U32 R12, RZ, RZ, R226 ;  /* 0x000000ffff0c7224 */ /* 0x000fe200078e00e2 */
[----:B------:R-:W-:Y:S01]  /*14370*/  MOV R226, 0x181f ;  /* 0x0000181f00e27802 */ /* 0x000fe20000000f00 */
[----:B------:R-:W-:Y:S01]  /*14380*/  IMAD.MOV.U32 R225, RZ, RZ, R6 ;  /* 0x000000ffffe17224 */ /* 0x000fe200078e0006 */
[----:B------:R-:W-:Y:S02]  /*14390*/  MOV R3, 0x143b0 ;  /* 0x000143b000037802 */ /* 0x000fe40000000f00 */
[----:B------:R-:W-:Y:S05]  /*143a0*/  CALL.REL.NOINC `($__internal_21_$__cuda_sm70_shflsync_idx_p) ;  /* 0x0000236000007944 */ /* 0x000fea0003c00000 */
[----:B------:R-:W-:Y:S01]  /*143b0*/  MOV R7, R226 ;  /* 0x000000e200077202 */ /* 0x000fe20000000f00 */
[----:B------:R-:W-:-:S05]  /*143c0*/  BRA `(.L_x_1454) ;  /* 0xffff31a000007947 */ /* 0x000fca000383ffff */
.L_x_1349:
[----:B--2---:R-:W-:Y:S01]  /*143d0*/  MOV R2, 0x3 ;  /* 0x0000000300027802 */ /* 0x004fe20000000f00 */
[----:B------:R-:W-:Y:S01]  /*143e0*/  IMAD.MOV.U32 R225, RZ, RZ, R5 ;  /* 0x000000ffffe17224 */ /* 0x000fe200078e0005 */
[----:B------:R-:W-:Y:S01]  /*143f0*/  MOV R3, 0x14420 ;  /* 0x0001442000037802 */ /* 0x000fe20000000f00 */
[----:B------:R-:W-:Y:S02]  /*14400*/  IMAD.MOV.U32 R226, RZ, RZ, 0x181f ;  /* 0x0000181fffe27424 */ /* 0x000fe400078e00ff */
[----:B-1----:R-:W-:Y:S05]  /*14410*/  CALL.REL.NOINC `($__internal_21_$__cuda_sm70_shflsync_idx_p) ;  /* 0x000022f000007944 */ /* 0x002fea0003c00000 */
        /* <DEDUP_REMOVED lines=8> */
.L_x_1352:
[----:B------:R-:W-:Y:S01]  /*144a0*/  MOV R2, RZ ;  /* 0x000000ff00027202 */ /* 0x000fe20000000f00 */
[----:B------:R-:W-:Y:S01]  /*144b0*/  IMAD.MOV.U32 R225, RZ, RZ, R0 ;  /* 0x000000ffffe17224 */ /* 0x000fe200078e0000 */
[----:B------:R-:W-:Y:S01]  /*144c0*/  MOV R3, 0x144f0 ;  /* 0x000144f000037802 */ /* 0x000fe20000000f00 */
[----:B------:R-:W-:Y:S02]  /*144d0*/  IMAD.MOV.U32 R226, RZ, RZ, 0x181f ;  /* 0x0000181fffe27424 */ /* 0x000fe400078e00ff */
[----:B------:R-:W-:Y:S05]  /*144e0*/  CALL.REL.NOINC `($__internal_21_$__cuda_sm70_shflsync_idx_p) ;  /* 0x0000222000007944 */ /* 0x000fea0003c00000 */
[----:B------:R-:W-:Y:S01]  /*144f0*/  MOV R69, R226 ;  /* 0x000000e200457202 */ /* 0x000fe20000000f00 */
[----:B------:R-:W-:-:S05]  /*14500*/  BRA `(.L_x_1456) ;  /* 0xffff3f4000007947 */ /* 0x000fca000383ffff */
.L_x_1353:
[----:B------:R-:W-:Y:S01]  /*14510*/  MOV R2, RZ ;  /* 0x000000ff00027202 */ /* 0x000fe20000000f00 */
[----:B------:R-:W-:Y:S01]  /*14520*/  IMAD.MOV.U32 R225, RZ, RZ, R68 ;  /* 0x000000ffffe17224 */ /* 0x000fe200078e0044 */
[----:B------:R-:W-:Y:S01]  /*14530*/  MOV R3, 0x14560 ;  /* 0x0001456000037802 */ /* 0x000fe20000000f00 */
[----:B------:R-:W-:Y:S02]  /*14540*/  IMAD.MOV.U32 R226, RZ, RZ, 0x181f ;  /* 0x0000181fffe27424 */ /* 0x000fe400078e00ff */
[----:B-12---:R-:W-:Y:S05]  /*14550*/  CALL.REL.NOINC `($__internal_21_$__cuda_sm70_shflsync_idx_p) ;  /* 0x000021b000007944 */ /* 0x006fea0003c00000 */
[----:B------:R-:W-:Y:S01]  /*14560*/  MOV R2, R226 ;  /* 0x000000e200027202 */ /* 0x000fe20000000f00 */
[----:B------:R-:W-:-:S05]  /*14570*/  BRA `(.L_x_1457) ;  /* 0xffff3ef000007947 */ /* 0x000fca000383ffff */
.L_x_1354:
[----:B--2---:R-:W-:Y:S01]  /*14580*/  MOV R2, 0x1 ;  /* 0x0000000100027802 */ /* 0x004fe20000000f00 */
[----:B------:R-:W-:Y:S01]  /*14590*/  IMAD.MOV.U32 R225, RZ, RZ, R0 ;  /* 0x000000ffffe17224 */ /* 0x000fe200078e0000 */
[----:B------:R-:W-:Y:S01]  /*145a0*/  MOV R3, 0x145d0 ;  /* 0x000145d000037802 */ /* 0x000fe20000000f00 */
[----:B------:R-:W-:Y:S02]  /*145b0*/  IMAD.MOV.U32 R226, RZ, RZ, 0x181f ;  /* 0x0000181fffe27424 */ /* 0x000fe400078e00ff */
[----:B-1-3--:R-:W-:Y:S05]  /*145c0*/  CALL.REL.NOINC `($__internal_21_$__cuda_sm70_shflsync_idx_p) ;  /* 0x0000214000007944 */ /* 0x00afea0003c00000 */
        /* <DEDUP_REMOVED lines=8> */
.L_x_1355:
[----:B-1----:R-:W-:Y:S01]  /*14650*/  MOV R2, 0x2 ;  /* 0x0000000200027802 */ /* 0x002fe20000000f00 */
[----:B------:R-:W-:Y:S01]  /*14660*/  IMAD.MOV.U32 R225, RZ, RZ, R0 ;  /* 0x000000ffffe17224 */ /* 0x000fe200078e0000 */
[----:B------:R-:W-:Y:S01]  /*14670*/  MOV R3, 0x146a0 ;  /* 0x000146a000037802 */ /* 0x000fe20000000f00 */
[----:B------:R-:W-:Y:S02]  /*14680*/  IMAD.MOV.U32 R226, RZ, RZ, 0x181f ;  /* 0x0000181fffe27424 */ /* 0x000fe400078e00ff */
[----:B---34-:R-:W-:Y:S05]  /*14690*/  CALL.REL.NOINC `($__internal_21_$__cuda_sm70_shflsync_idx_p) ;  /* 0x0000207000007944 */ /* 0x018fea0003c00000 */
[----:B------:R-:W-:Y:S01]  /*146a0*/  MOV R69, R226 ;  /* 0x000000e200457202 */ /* 0x000fe20000000f00 */
[----:B------:R-:W-:-:S05]  /*146b0*/  BRA `(.L_x_1459) ;  /* 0xffff3fc000007947 */ /* 0x000fca000383ffff */
.L_x_1356:
[----:B-1----:R-:W-:Y:S01]  /*146c0*/  MOV R2, 0x2 ;  /* 0x0000000200027802 */ /* 0x002fe20000000f00 */
[----:B------:R-:W-:Y:S01]  /*146d0*/  IMAD.MOV.U32 R225, RZ, RZ, R68 ;  /* 0x000000ffffe17224 */ /* 0x000fe200078e0044 */
[----:B------:R-:W-:Y:S01]  /*146e0*/  MOV R3, 0x14710 ;  /* 0x0001471000037802 */ /* 0x000fe20000000f00 */
[----:B------:R-:W-:Y:S02]  /*146f0*/  IMAD.MOV.U32 R226, RZ, RZ, 0x181f ;  /* 0x0000181fffe27424 */ /* 0x000fe400078e00ff */
[----:B--234-:R-:W-:Y:S05]  /*14700*/  CALL.REL.NOINC `($__internal_21_$__cuda_sm70_shflsync_idx_p) ;  /* 0x0000200000007944 */ /* 0x01cfea0003c00000 */
[----:B------:R-:W-:Y:S01]  /*14710*/  MOV R2, R226 ;  /* 0x000000e200027202 */ /* 0x000fe20000000f00 */
[----:B------:R-:W-:-:S05]  /*14720*/  BRA `(.L_x_1460) ;  /* 0xffff3f7000007947 */ /* 0x000fca000383ffff */
.L_x_1357:
[----:B--2---:R-:W-:Y:S01]  /*14730*/  MOV R2, 0x3 ;  /* 0x0000000300027802 */ /* 0x004fe20000000f00 */
[----:B------:R-:W-:Y:S01]  /*14740*/  IMAD.MOV.U32 R225, RZ, RZ, R0 ;  /* 0x000000ffffe17224 */ /* 0x000fe200078e0000 */
[----:B------:R-:W-:Y:S01]  /*14750*/  MOV R3, 0x14780 ;  /* 0x0001478000037802 */ /* 0x000fe20000000f00 */
[----:B------:R-:W-:Y:S02]  /*14760*/  IMAD.MOV.U32 R226, RZ, RZ, 0x181f ;  /* 0x0000181fffe27424 */ /* 0x000fe400078e00ff */
[----:B-1-34-:R-:W-:Y:S05]  /*14770*/  CALL.REL.NOINC `($__internal_21_$__cuda_sm70_shflsync_idx_p) ;  /* 0x00001f9000007944 */ /* 0x01afea0003c00000 */
        /* <DEDUP_REMOVED lines=8> */
.L_x_1358:
[----:B------:R-:W-:Y:S01]  /*14800*/  MOV R2, RZ ;  /* 0x000000ff00027202 */ /* 0x000fe20000000f00 */
[----:B------:R-:W-:Y:S01]  /*14810*/  IMAD.MOV.U32 R225, RZ, RZ, R68 ;  /* 0x000000ffffe17224 */ /* 0x000fe200078e0044 */
[----:B------:R-:W-:Y:S01]  /*14820*/  MOV R3, 0x14850 ;  /* 0x0001485000037802 */ /* 0x000fe20000000f00 */
[----:B------:R-:W-:Y:S02]  /*14830*/  IMAD.MOV.U32 R226, RZ, RZ, 0x1c1f ;  /* 0x00001c1fffe27424 */ /* 0x000fe400078e00ff */
[----:B------:R-:W-:Y:S05]  /*14840*/  CALL.REL.NOINC `($__internal_21_$__cuda_sm70_shflsync_idx_p) ;  /* 0x00001ec000007944 */ /* 0x000fea0003c00000 */
[----:B------:R-:W-:Y:S01]  /*14850*/  MOV R0, R226 ;  /* 0x000000e200007202 */ /* 0x000fe20000000f00 */
[----:B------:R-:W-:-:S05]  /*14860*/  BRA `(.L_x_1462) ;  /* 0xffff411000007947 */ /* 0x000fca000383ffff */
.L_x_1359:
[----:B------:R-:W-:Y:S01]  /*14870*/  MOV R2, 0x1 ;  /* 0x0000000100027802 */ /* 0x000fe20000000f00 */
[----:B------:R-:W-:Y:S01]  /*14880*/  IMAD.MOV.U32 R225, RZ, RZ, R68 ;  /* 0x000000ffffe17224 */ /* 0x000fe200078e0044 */
[----:B------:R-:W-:Y:S01]  /*14890*/  MOV R3, 0x148c0 ;  /* 0x000148c000037802 */ /* 0x000fe20000000f00 */
[----:B------:R-:W-:Y:S02]  /*148a0*/  IMAD.MOV.U32 R226, RZ, RZ, 0x1c1f ;  /* 0x00001c1fffe27424 */ /* 0x000fe400078e00ff */
[----:B-1----:R-:W-:Y:S05]  /*148b0*/  CALL.REL.NOINC `($__internal_21_$__cuda_sm70_shflsync_idx_p) ;  /* 0x00001e5000007944 */ /* 0x002fea0003c00000 */
        /* <DEDUP_REMOVED lines=115> */
[----:B------:R-:W-:Y:S05]  /*14ff0*/  CALL.REL.NOINC `($__internal_20_$__cuda_sm70_shflsync_bfly_p) ;  /* 0x000016b000007944 */ /* 0x000fea0003c00000 */
[----:B------:R-:W-:Y:S01]  /*15000*/  FMNMX.FTZ R68, R68, R0, !PT ;  /* 0x0000000044447209 */ /* 0x000fe20007810000 */
[----:B------:R-:W-:Y:S01]  /*15010*/  IMAD.MOV.U32 R0, RZ, RZ, 0x1 ;  /* 0x00000001ff007424 */ /* 0x000fe200078e00ff */
[----:B------:R-:W-:Y:S02]  /*15020*/  MOV R2, 0x15040 ;  /* 0x0001504000027802 */ /* 0x000fe40000000f00 */
        /* <DEDUP_REMOVED lines=8> */
[----:B------:R-:W-:Y:S02]  /*150b0*/  MOV R2, 0x150d0 ;  /* 0x000150d000027802 */ /* 0x000fe40000000f00 */
[----:B------:R-:W-:Y:S05]  /*150c0*/  CALL.REL.NOINC `($__internal_20_$__cuda_sm70_shflsync_bfly_p) ;  /* 0x000015e000007944 */ /* 0x000fea0003c00000 */
[----:B------:R-:W-:-:S05]  /*150d0*/  BRA `(.L_x_1463) ;  /* 0xffff43d000007947 */ /* 0x000fca000383ffff */
.L_x_1362:
[----:B-1--4-:R-:W-:Y:S01]  /*150e0*/  MOV R2, RZ ;  /* 0x000000ff00027202 */ /* 0x012fe20000000f00 */
[----:B------:R-:W-:Y:S01]  /*150f0*/  IMAD.MOV.U32 R225, RZ, RZ, R0 ;  /* 0x000000ffffe17224 */ /* 0x000fe200078e0000 */
[----:B------:R-:W-:Y:S01]  /*15100*/  MOV R3, 0x15130 ;  /* 0x0001513000037802 */ /* 0x000fe20000000f00 */
[----:B------:R-:W-:Y:S02]  /*15110*/  IMAD.MOV.U32 R226, RZ, RZ, 0x181f ;  /* 0x0000181fffe27424 */ /* 0x000fe400078e00ff */
[----:B------:R-:W-:Y:S05]  /*15120*/  CALL.REL.NOINC `($__internal_21_$__cuda_sm70_shflsync_idx_p) ;  /* 0x000015e000007944 */ /* 0x000fea0003c00000 */
[----:B------:R-:W-:Y:S01]  /*15130*/  MOV R6, R226 ;  /* 0x000000e200067202 */ /* 0x000fe20000000f00 */
[----:B------:R-:W-:-:S05]  /*15140*/  BRA `(.L_x_1464) ;  /* 0xffff621000007947 */ /* 0x000fca000383ffff */
.L_x_1365:
[----:B------:R-:W-:Y:S01]  /*15150*/  MOV R2, 0x3 ;  /* 0x0000000300027802 */ /* 0x000fe20000000f00 */
        /* <DEDUP_REMOVED lines=12> */
.L_x_1368:
[----:B------:R-:W-:Y:S01]  /*15220*/  MOV R2, RZ ;  /* 0x000000ff00027202 */ /* 0x000fe20000000f00 */
[----:B------:R-:W-:Y:S01]  /*15230*/  IMAD.MOV.U32 R225, RZ, RZ, R0 ;  /* 0x000000ffffe17224 */ /* 0x000fe200078e0000 */
[----:B------:R-:W-:Y:S01]  /*15240*/  MOV R3, 0x15270 ;  /* 0x0001527000037802 */ /* 0x000fe20000000f00 */
[----:B------:R-:W-:Y:S02]  /*15250*/  IMAD.MOV.U32 R226, RZ, RZ, 0x181f ;  /* 0x0000181fffe27424 */ /* 0x000fe400078e00ff */
[----:B------:R-:W-:Y:S05]  /*15260*/  CALL.REL.NOINC `($__internal_21_$__cuda_sm70_shflsync_idx_p) ;  /* 0x000014a000007944 */ /* 0x000fea0003c00000 */
[----:B------:R-:W-:Y:S01]  /*15270*/  MOV R73, R226 ;  /* 0x000000e200497202 */ /* 0x000fe20000000f00 */
[----:B------:R-:W-:-:S05]  /*15280*/  BRA `(.L_x_1466) ;  /* 0xffff711000007947 */ /* 0x000fca000383ffff */
.L_x_1369:
[----:B------:R-:W-:Y:S01]  /*15290*/  MOV R2, RZ ;  /* 0x000000ff00027202 */ /* 0x000fe20000000f00 */
[----:B------:R-:W-:Y:S01]  /*152a0*/  IMAD.MOV.U32 R225, RZ, RZ, R68 ;  /* 0x000000ffffe17224 */ /* 0x000fe200078e0044 */
[----:B------:R-:W-:Y:S01]  /*152b0*/  MOV R3, 0x152e0 ;  /* 0x000152e000037802 */ /* 0x000fe20000000f00 */
[----:B------:R-:W-:Y:S02]  /*152c0*/  IMAD.MOV.U32 R226, RZ, RZ, 0x181f ;  /* 0x0000181fffe27424 */ /* 0x000fe400078e00ff */
[----:B-12---:R-:W-:Y:S05]  /*152d0*/  CALL.REL.NOINC `($__internal_21_$__cuda_sm70_shflsync_idx_p) ;  /* 0x0000143000007944 */ /* 0x006fea0003c00000 */
[----:B------:R-:W-:Y:S01]  /*152e0*/  MOV R72, R226 ;  /* 0x000000e200487202 */ /* 0x000fe20000000f00 */
[----:B------:R-:W-:-:S05]  /*152f0*/  BRA `(.L_x_1467) ;  /* 0xffff70c000007947 */ /* 0x000fca000383ffff */
.L_x_1370:
        /* <DEDUP_REMOVED lines=13> */
.L_x_1371:
[----:B-1----:R-:W-:Y:S01]  /*153d0*/  MOV R2, 0x2 ;  /* 0x0000000200027802 */ /* 0x002fe20000000f00 */
[----:B------:R-:W-:Y:S01]  /*153e0*/  IMAD.MOV.U32 R225, RZ, RZ, R0 ;  /* 0x000000ffffe17224 */ /* 0x000fe200078e0000 */
[----:B------:R-:W-:Y:S01]  /*153f0*/  MOV R3, 0x15420 ;  /* 0x0001542000037802 */ /* 0x000fe20000000f00 */
[----:B------:R-:W-:Y:S02]  /*15400*/  IMAD.MOV.U32 R226, RZ, RZ, 0x181f ;  /* 0x0000181fffe27424 */ /* 0x000fe400078e00ff */
[----:B---34-:R-:W-:Y:S05]  /*15410*/  CALL.REL.NOINC `($__internal_21_$__cuda_sm70_shflsync_idx_p) ;  /* 0x000012f000007944 */ /* 0x018fea0003c00000 */
[----:B------:R-:W-:Y:S01]  /*15420*/  MOV R73, R226 ;  /* 0x000000e200497202 */ /* 0x000fe20000000f00 */
[----:B------:R-:W-:-:S05]  /*15430*/  BRA `(.L_x_1469) ;  /* 0xffff721000007947 */ /* 0x000fca000383ffff */
.L_x_1372:
[----:B-1----:R-:W-:Y:S01]  /*15440*/  MOV R2, 0x2 ;  /* 0x0000000200027802 */ /* 0x002fe20000000f00 */
[----:B------:R-:W-:Y:S01]  /*15450*/  IMAD.MOV.U32 R225, RZ, RZ, R68 ;  /* 0x000000ffffe17224 */ /* 0x000fe200078e0044 */
[----:B------:R-:W-:Y:S01]  /*15460*/  MOV R3, 0x15490 ;  /* 0x0001549000037802 */ /* 0x000fe20000000f00 */
[----:B------:R-:W-:Y:S02]  /*15470*/  IMAD.MOV.U32 R226, RZ, RZ, 0x181f ;  /* 0x0000181fffe27424 */ /* 0x000fe400078e00ff */
[----:B--234-:R-:W-:Y:S05]  /*15480*/  CALL.REL.NOINC `($__internal_21_$__cuda_sm70_shflsync_idx_p) ;  /* 0x0000128000007944 */ /* 0x01cfea0003c00000 */
[----:B------:R-:W-:Y:S01]  /*15490*/  MOV R72, R226 ;  /* 0x000000e200487202 */ /* 0x000fe20000000f00 */
[----:B------:R-:W-:-:S05]  /*154a0*/  BRA `(.L_x_1470) ;  /* 0xffff71c000007947 */ /* 0x000fca000383ffff */
.L_x_1373:
[----:B-1----:R-:W-:Y:S01]  /*154b0*/  MOV R2, 0x3 ;  /* 0x0000000300027802 */ /* 0x002fe20000000f00 */
[----:B------:R-:W-:Y:S01]  /*154c0*/  IMAD.MOV.U32 R225, RZ, RZ, R0 ;  /* 0x000000ffffe17224 */ /* 0x000fe200078e0000 */
[----:B------:R-:W-:Y:S01]  /*154d0*/  MOV R3, 0x15500 ;  /* 0x0001550000037802 */ /* 0x000fe20000000f00 */
[----:B------:R-:W-:Y:S02]  /*154e0*/  IMAD.MOV.U32 R226, RZ, RZ, 0x181f ;  /* 0x0000181fffe27424 */ /* 0x000fe400078e00ff */
[----:B--2-4-:R-:W-:Y:S05]  /*154f0*/  CALL.REL.NOINC `($__internal_21_$__cuda_sm70_shflsync_idx_p) ;  /* 0x0000121000007944 */ /* 0x014fea0003c00000 */
        /* <DEDUP_REMOVED lines=8> */
.L_x_1374:
[----:B------:R-:W-:Y:S02]  /*15580*/  MOV R0, 0x2 ;  /* 0x0000000200007802 */ /* 0x000fe40000000f00 */
[----:B------:R-:W-:Y:S02]  /*15590*/  MOV R2, 0x155b0 ;  /* 0x000155b000027802 */ /* 0x000fe40000000f00 */
[----:B------:R-:W-:Y:S05]  /*155a0*/  CALL.REL.NOINC `($__internal_20_$__cuda_sm70_shflsync_bfly_p) ;  /* 0x0000110000007944 */ /* 0x000fea0003c00000 */
[----:B------:R-:W-:-:S05]  /*155b0*/  BRA `(.L_x_1472) ;  /* 0xffff76e000007947 */ /* 0x000fca000383ffff */
.L_x_1375:
[----:B------:R-:W-:Y:S02]  /*155c0*/  MOV R0, 0x1 ;  /* 0x0000000100007802 */ /* 0x000fe40000000f00 */
        /* <DEDUP_REMOVED lines=12> */
.L_x_1377:
[----:B------:R-:W-:Y:S01]  /*15690*/  IMAD.MOV.U32 R68, RZ, RZ, R238 ;  /* 0x000000ffff447224 */ /* 0x000fe200078e00ee */
[----:B------:R-:W-:-:S02]  /*156a0*/  MOV R0, 0x2 ;  /* 0x0000000200007802 */ /* 0x000fc40000000f00 */
[----:B------:R-:W-:Y:S02]  /*156b0*/  MOV R2, 0x156d0 ;  /* 0x000156d000027802 */ /* 0x000fe40000000f00 */
[----:B------:R-:W-:Y:S05]  /*156c0*/  CALL.REL.NOINC `($__internal_20_$__cuda_sm70_shflsync_bfly_p) ;  /* 0x00000fe000007944 */ /* 0x000fea0003c00000 */
[----:B------:R-:W-:Y:S05]  /*156d0*/  BRA `(.L_x_1474) ;  /* 0xffff922000007947 */ /* 0x000fea000383ffff */
.L_x_1378:
[----:B------:R-:W-:Y:S01]  /*156e0*/  IMAD.MOV.U32 R68, RZ, RZ, R4 ;  /* 0x000000ffff447224 */ /* 0x000fe200078e0004 */
[----:B------:R-:W-:Y:S02]  /*156f0*/  MOV R0, 0x1 ;  /* 0x0000000100007802 */ /* 0x000fe40000000f00 */
[----:B------:R-:W-:Y:S02]  /*15700*/  MOV R2, 0x15720 ;  /* 0x0001572000027802 */ /* 0x000fe40000000f00 */
[----:B-1----:R-:W-:Y:S05]  /*15710*/  CALL.REL.NOINC `($__internal_20_$__cuda_sm70_shflsync_bfly_p) ;  /* 0x00000f9000007944 */ /* 0x002fea0003c00000 */
[----:B------:R-:W-:Y:S01]  /*15720*/  FADD.FTZ R4, R4, R0 ;  /* 0x0000000004047221 */ /* 0x000fe20000010000 */
[----:B------:R-:W-:Y:S02]  /*15730*/  MOV R68, R250 ;  /* 0x000000fa00447202 */ /* 0x000fe40000000f00 */
[----:B------:R-:W-:Y:S02]  /*15740*/  MOV R0, 0x2 ;  /* 0x0000000200007802 */ /* 0x000fe40000000f00 */
[----:B------:R-:W-:Y:S02]  /*15750*/  MOV R2, 0x15770 ;  /* 0x0001577000027802 */ /* 0x000fe40000000f00 */
[----:B------:R-:W-:Y:S05]  /*15760*/  CALL.REL.NOINC `($__internal_20_$__cuda_sm70_shflsync_bfly_p) ;  /* 0x00000f4000007944 */ /* 0x000fea0003c00000 */
[----:B------:R-:W-:Y:S01]  /*15770*/  FADD.FTZ R5, R250, R0 ;  /* 0x00000000fa057221 */ /* 0x000fe20000010000 */
[----:B------:R-:W-:Y:S02]  /*15780*/  MOV R0, 0x1 ;  /* 0x0000000100007802 */ /* 0x000fe40000000f00 */
[----:B------:R-:W-:-:S02]  /*15790*/  MOV R2, 0x157c0 ;  /* 0x000157c000027802 */ /* 0x000fc40000000f00 */
[----:B------:R-:W-:Y:S02]  /*157a0*/  MOV R68, R5 ;  /* 0x0000000500447202 */ /* 0x000fe40000000f00 */
[----:B------:R-:W-:Y:S05]  /*157b0*/  CALL.REL.NOINC `($__internal_20_$__cuda_sm70_shflsync_bfly_p) ;  /* 0x00000ef000007944 */ /* 0x000fea0003c00000 */
[----:B------:R-:W-:Y:S01]  /*157c0*/  MOV R3, R0 ;  /* 0x0000000000037202 */ /* 0x000fe20000000f00 */
[----:B------:R-:W-:Y:S05]  /*157d0*/  BRA `(.L_x_1475) ;  /* 0xffff919000007947 */ /* 0x000fea000383ffff */
.L_x_1385:
[----:B-1234-:R-:W-:Y:S01]  /*157e0*/  IMAD.MOV.U32 R225, RZ, RZ, R7 ;  /* 0x000000ffffe17224 */ /* 0x01efe200078e0007 */
[----:B------:R-:W-:Y:S01]  /*157f0*/  MOV R2, RZ ;  /* 0x000000ff00027202 */ /* 0x000fe20000000f00 */
[----:B------:R-:W-:Y:S01]  /*15800*/  IMAD.MOV.U32 R226, RZ, RZ, 0x181f ;  /* 0x0000181fffe27424 */ /* 0x000fe200078e00ff */
[----:B------:R-:W-:Y:S02]  /*15810*/  MOV R3, 0x15830 ;  /* 0x0001583000037802 */ /* 0x000fe40000000f00 */
[----:B------:R-:W-:Y:S05]  /*15820*/  CALL.REL.NOINC `($__internal_21_$__cuda_sm70_shflsync_idx_p) ;  /* 0x00000ee000007944 */ /* 0x000fea0003c00000 */
[----:B------:R-:W-:Y:S01]  /*15830*/  MOV R10, R226 ;  /* 0x000000e2000a7202 */ /* 0x000fe20000000f00 */
[----:B------:R-:W-:Y:S05]  /*15840*/  BRA `(.L_x_1476) ;  /* 0xffffa54000007947 */ /* 0x000fea000383ffff */
.L_x_1386:
[----:B------:R-:W-:Y:S01]  /*15850*/  IMAD.MOV.U32 R225, RZ, RZ, R8 ;  /* 0x000000ffffe17224 */ /* 0x000fe200078e0008 */
[----:B------:R-:W-:Y:S01]  /*15860*/  MOV R2, RZ ;  /* 0x000000ff00027202 */ /* 0x000fe20000000f00 */
[----:B------:R-:W-:Y:S01]  /*15870*/  IMAD.MOV.U32 R226, RZ, RZ, 0x181f ;  /* 0x0000181fffe27424 */ /* 0x000fe200078e00ff */
[----:B------:R-:W-:Y:S02]  /*15880*/  MOV R3, 0x158a0 ;  /* 0x000158a000037802 */ /* 0x000fe40000000f00 */
[----:B-12---:R-:W-:Y:S05]  /*15890*/  CALL.REL.NOINC `($__internal_21_$__cuda_sm70_shflsync_idx_p) ;  /* 0x00000e7000007944 */ /* 0x006fea0003c00000 */
[----:B------:R-:W-:Y:S01]  /*158a0*/  MOV R0, R226 ;  /* 0x000000e200007202 */ /* 0x000fe20000000f00 */
[----:B------:R-:W-:Y:S05]  /*158b0*/  BRA `(.L_x_1477) ;  /* 0xffffa4f000007947 */ /* 0x000fea000383ffff */
.L_x_1389:
        /* <DEDUP_REMOVED lines=13> */
.L_x_1392:
[----:B------:R-:W-:Y:S01]  /*15990*/  IMAD.MOV.U32 R225, RZ, RZ, R7 ;  /* 0x000000ffffe17224 */ /* 0x000fe200078e0007 */
[----:B-1----:R-:W-:Y:S01]  /*159a0*/  MOV R2, 0x2 ;  /* 0x0000000200027802 */ /* 0x002fe20000000f00 */
[----:B------:R-:W-:Y:S01]  /*159b0*/  IMAD.MOV.U32 R226, RZ, RZ, 0x181f ;  /* 0x0000181fffe27424 */ /* 0x000fe200078e00ff */
[----:B------:R-:W-:Y:S02]  /*159c0*/  MOV R3, 0x159e0 ;  /* 0x000159e000037802 */ /* 0x000fe40000000f00 */
[----:B--234-:R-:W-:Y:S05]  /*159d0*/  CALL.REL.NOINC `($__internal_21_$__cuda_sm70_shflsync_idx_p) ;  /* 0x00000d3000007944 */ /* 0x01cfea0003c00000 */
[----:B------:R-:W-:Y:S01]  /*159e0*/  MOV R10, R226 ;  /* 0x000000e2000a7202 */ /* 0x000fe20000000f00 */
[----:B------:R-:W-:Y:S05]  /*159f0*/  BRA `(.L_x_1479) ;  /* 0xffffa63000007947 */ /* 0x000fea000383ffff */
.L_x_1393:
[----:B------:R-:W-:Y:S01]  /*15a00*/  IMAD.MOV.U32 R225, RZ, RZ, R8 ;  /* 0x000000ffffe17224 */ /* 0x000fe200078e0008 */
[----:B-1----:R-:W-:Y:S01]  /*15a10*/  MOV R2, 0x2 ;  /* 0x0000000200027802 */ /* 0x002fe20000000f00 */
[----:B------:R-:W-:Y:S01]  /*15a20*/  IMAD.MOV.U32 R226, RZ, RZ, 0x181f ;  /* 0x0000181fffe27424 */ /* 0x000fe200078e00ff */
[----:B------:R-:W-:Y:S02]  /*15a30*/  MOV R3, 0x15a50 ;  /* 0x00015a5000037802 */ /* 0x000fe40000000f00 */
[----:B--234-:R-:W-:Y:S05]  /*15a40*/  CALL.REL.NOINC `($__internal_21_$__cuda_sm70_shflsync_idx_p) ;  /* 0x00000cc000007944 */ /* 0x01cfea0003c00000 */
[----:B------:R-:W-:Y:S01]  /*15a50*/  MOV R0, R226 ;  /* 0x000000e200007202 */ /* 0x000fe20000000f00 */
[----:B------:R-:W-:Y:S05]  /*15a60*/  BRA `(.L_x_1480) ;  /* 0xffffa5e000007947 */ /* 0x000fea000383ffff */
.L_x_1396:
        /* <DEDUP_REMOVED lines=13> */
.L_x_1398:
[----:B------:R-:W-:Y:S01]  /*15b40*/  IMAD.MOV.U32 R225, RZ, RZ, R5 ;  /* 0x000000ffffe17224 */ /* 0x000fe200078e0005 */
[----:B------:R-:W-:Y:S01]  /*15b50*/  MOV R2, RZ ;  /* 0x000000ff00027202 */ /* 0x000fe20000000f00 */
[----:B------:R-:W-:Y:S01]  /*15b60*/  IMAD.MOV.U32 R226, RZ, RZ, 0x1c1f ;  /* 0x00001c1fffe27424 */ /* 0x000fe200078e00ff */
[----:B------:R-:W-:Y:S02]  /*15b70*/  MOV R3, 0x15b90 ;  /* 0x00015b9000037802 */ /* 0x000fe40000000f00 */
[----:B------:R-:W-:Y:S05]  /*15b80*/  CALL.REL.NOINC `($__internal_21_$__cuda_sm70_shflsync_idx_p) ;  /* 0x00000b8000007944 */ /* 0x000fea0003c00000 */
[----:B------:R-:W-:Y:S01]  /*15b90*/  MOV R4, R226 ;  /* 0x000000e200047202 */ /* 0x000fe20000000f00 */
[----:B------:R-:W-:Y:S05]  /*15ba0*/  BRA `(.L_x_1482) ;  /* 0xffffa8c000007947 */ /* 0x000fea000383ffff */
.L_x_1399:
[----:B------:R-:W-:Y:S01]  /*15bb0*/  IMAD.MOV.U32 R225, RZ, RZ, R12 ;  /* 0x000000ffffe17224 */ /* 0x000fe200078e000c */
[----:B------:R-:W-:Y:S01]  /*15bc0*/  MOV R2, RZ ;  /* 0x000000ff00027202 */ /* 0x000fe20000000f00 */
[----:B------:R-:W-:Y:S01]  /*15bd0*/  IMAD.MOV.U32 R226, RZ, RZ, 0x1c1f ;  /* 0x00001c1fffe27424 */ /* 0x000fe200078e00ff */
[----:B------:R-:W-:Y:S02]  /*15be0*/  MOV R3, 0x15c00 ;  /* 0x00015c0000037802 */ /* 0x000fe40000000f00 */
[----:B-12---:R-:W-:Y:S05]  /*15bf0*/  CALL.REL.NOINC `($__internal_21_$__cuda_sm70_shflsync_idx_p) ;  /* 0x00000b1000007944 */ /* 0x006fea0003c00000 */
[----:B------:R-:W-:Y:S01]  /*15c00*/  MOV R0, R226 ;  /* 0x000000e200007202 */ /* 0x000fe20000000f00 */
[----:B------:R-:W-:Y:S05]  /*15c10*/  BRA `(.L_x_1483) ;  /* 0xffffa87000007947 */ /* 0x000fea000383ffff */
.L_x_1402:
[----:B------:R-:W-:Y:S01]  /*15c20*/  IMAD.MOV.U32 R225, RZ, RZ, R5 ;  /* 0x000000ffffe17224 */ /* 0x000fe200078e0005 */
[----:B--2---:R-:W-:Y:S01]  /*15c30*/  MOV R2, 0x1 ;  /* 0x0000000100027802 */ /* 0x004fe20000000f00 */
[----:B------:R-:W-:Y:S01]  /*15c40*/  IMAD.MOV.U32 R226, RZ, RZ, 0x1c1f ;  /* 0x00001c1fffe27424 */ /* 0x000fe200078e00ff */
[----:B------:R-:W-:-:S02]  /*15c50*/  MOV R3, 0x15c70 ;  /* 0x00015c7000037802 */ /* 0x000fc40000000f00 */
[----:B-1-34-:R-:W-:Y:S05]  /*15c60*/  CALL.REL.NOINC `($__internal_21_$__cuda_sm70_shflsync_idx_p) ;  /* 0x00000aa000007944 */ /* 0x01afea0003c00000 */
        /* <DEDUP_REMOVED lines=8> */
.L_x_1406:
[----:B------:R-:W-:Y:S01]  /*15cf0*/  IMAD.MOV.U32 R225, RZ, RZ, R7 ;  /* 0x000000ffffe17224 */ /* 0x000fe200078e0007 */
[----:B------:R-:W-:Y:S01]  /*15d00*/  MOV R2, RZ ;  /* 0x000000ff00027202 */ /* 0x000fe20000000f00 */
[----:B------:R-:W-:Y:S01]  /*15d10*/  IMAD.MOV.U32 R226, RZ, RZ, 0x181f ;  /* 0x0000181fffe27424 */ /* 0x000fe200078e00ff */
[----:B------:R-:W-:Y:S02]  /*15d20*/  MOV R3, 0x15d40 ;  /* 0x00015d4000037802 */ /* 0x000fe40000000f00 */
[----:B------:R-:W-:Y:S05]  /*15d30*/  CALL.REL.NOINC `($__internal_21_$__cuda_sm70_shflsync_idx_p) ;  /* 0x000009d000007944 */ /* 0x000fea0003c00000 */
[----:B------:R-:W-:Y:S01]  /*15d40*/  MOV R9, R226 ;  /* 0x000000e200097202 */ /* 0x000fe20000000f00 */
[----:B------:R-:W-:Y:S05]  /*15d50*/  BRA `(.L_x_1485) ;  /* 0xffffbb3000007947 */ /* 0x000fea000383ffff */
.L_x_1407:
[----:B------:R-:W-:Y:S01]  /*15d60*/  IMAD.MOV.U32 R225, RZ, RZ, R10 ;  /* 0x000000ffffe17224 */ /* 0x000fe200078e000a */
[----:B------:R-:W-:Y:S01]  /*15d70*/  MOV R2, RZ ;  /* 0x000000ff00027202 */ /* 0x000fe20000000f00 */
[----:B------:R-:W-:Y:S01]  /*15d80*/  IMAD.MOV.U32 R226, RZ, RZ, 0x181f ;  /* 0x0000181fffe27424 */ /* 0x000fe200078e00ff */
[----:B------:R-:W-:Y:S02]  /*15d90*/  MOV R3, 0x15db0 ;  /* 0x00015db000037802 */ /* 0x000fe40000000f00 */
[----:B-12---:R-:W-:Y:S05]  /*15da0*/  CALL.REL.NOINC `($__internal_21_$__cuda_sm70_shflsync_idx_p) ;  /* 0x0000096000007944 */ /* 0x006fea0003c00000 */
[----:B------:R-:W-:Y:S01]  /*15db0*/  MOV R0, R226 ;  /* 0x000000e200007202 */ /* 0x000fe20000000f00 */
[----:B------:R-:W-:Y:S05]  /*15dc0*/  BRA `(.L_x_1486) ;  /* 0xffffbae000007947 */ /* 0x000fea000383ffff */
.L_x_1410:
        /* <DEDUP_REMOVED lines=13> */
.L_x_1413:
[----:B------:R-:W-:Y:S01]  /*15ea0*/  IMAD.MOV.U32 R225, RZ, RZ, R7 ;  /* 0x000000ffffe17224 */ /* 0x000fe200078e0007 */
[----:B-1----:R-:W-:Y:S01]  /*15eb0*/  MOV R2, 0x2 ;  /* 0x0000000200027802 */ /* 0x002fe20000000f00 */
[----:B------:R-:W-:Y:S01]  /*15ec0*/  IMAD.MOV.U32 R226, RZ, RZ, 0x181f ;  /* 0x0000181fffe27424 */ /* 0x000fe200078e00ff */
[----:B------:R-:W-:Y:S02]  /*15ed0*/  MOV R3, 0x15ef0 ;  /* 0x00015ef000037802 */ /* 0x000fe40000000f00 */
[----:B--234-:R-:W-:Y:S05]  /*15ee0*/  CALL.REL.NOINC `($__internal_21_$__cuda_sm70_shflsync_idx_p) ;  /* 0x0000082000007944 */ /* 0x01cfea0003c00000 */
[----:B------:R-:W-:Y:S01]  /*15ef0*/  MOV R9, R226 ;  /* 0x000000e200097202 */ /* 0x000fe20000000f00 */
[----:B------:R-:W-:Y:S05]  /*15f00*/  BRA `(.L_x_1488) ;  /* 0xffffbc3000007947 */ /* 0x000fea000383ffff */
.L_x_1414:
[----:B------:R-:W-:Y:S01]  /*15f10*/  IMAD.MOV.U32 R225, RZ, RZ, R10 ;  /* 0x000000ffffe17224 */ /* 0x000fe200078e000a */
[----:B-1----:R-:W-:Y:S01]  /*15f20*/  MOV R2, 0x2 ;  /* 0x0000000200027802 */ /* 0x002fe20000000f00 */
[----:B------:R-:W-:Y:S01]  /*15f30*/  IMAD.MOV.U32 R226, RZ, RZ, 0x181f ;  /* 0x0000181fffe27424 */ /* 0x000fe200078e00ff */
[----:B------:R-:W-:Y:S02]  /*15f40*/  MOV R3, 0x15f60 ;  /* 0x00015f6000037802 */ /* 0x000fe40000000f00 */
[----:B--234-:R-:W-:Y:S05]  /*15f50*/  CALL.REL.NOINC `($__internal_21_$__cuda_sm70_shflsync_idx_p) ;  /* 0x000007b000007944 */ /* 0x01cfea0003c00000 */
[----:B------:R-:W-:Y:S01]  /*15f60*/  MOV R0, R226 ;  /* 0x000000e200007202 */ /* 0x000fe20000000f00 */
[----:B------:R-:W-:Y:S05]  /*15f70*/  BRA `(.L_x_1489) ;  /* 0xffffbbe000007947 */ /* 0x000fea000383ffff */
.L_x_1417:
        /* <DEDUP_REMOVED lines=13> */
.L_x_1419:
[----:B------:R-:W-:Y:S01]  /*16050*/  IMAD.MOV.U32 R225, RZ, RZ, R62 ;  /* 0x000000ffffe17224 */ /* 0x000fe200078e003e */
[----:B------:R-:W-:Y:S01]  /*16060*/  MOV R2, RZ ;  /* 0x000000ff00027202 */ /* 0x000fe20000000f00 */
[----:B------:R-:W-:Y:S01]  /*16070*/  IMAD.MOV.U32 R226, RZ, RZ, 0x1f ;  /* 0x0000001fffe27424 */ /* 0x000fe200078e00ff */
[----:B------:R-:W-:Y:S02]  /*16080*/  MOV R3, 0x160a0 ;  /* 0x000160a000037802 */ /* 0x000fe40000000f00 */
[----:B------:R-:W-:Y:S05]  /*16090*/  CALL.REL.NOINC `($__internal_21_$__cuda_sm70_shflsync_idx_p) ;  /* 0x0000067000007944 */ /* 0x000fea0003c00000 */
[----:B------:R-:W-:Y:S01]  /*160a0*/  MOV R9, R226 ;  /* 0x000000e200097202 */ /* 0x000fe20000000f00 */
[----:B------:R-:W-:Y:S05]  /*160b0*/  BRA `(.L_x_1491) ;  /* 0xffffbd9000007947 */ /* 0x000fea000383ffff */
.L_x_1420:
[----:B------:R-:W-:Y:S01]  /*160c0*/  IMAD.MOV.U32 R225, RZ, RZ, R62 ;  /* 0x000000ffffe17224 */ /* 0x000fe200078e003e */
[----:B------:R-:W-:Y:S01]  /*160d0*/  MOV R2, 0x1 ;  /* 0x0000000100027802 */ /* 0x000fe20000000f00 */
[----:B------:R-:W-:Y:S01]  /*160e0*/  IMAD.MOV.U32 R226, RZ, RZ, 0x1f ;  /* 0x0000001fffe27424 */ /* 0x000fe200078e00ff */
[----:B------:R-:W-:Y:S02]  /*160f0*/  MOV R3, 0x16110 ;  /* 0x0001611000037802 */ /* 0x000fe40000000f00 */
[----:B-12---:R-:W-:Y:S05]  /*16100*/  CALL.REL.NOINC `($__internal_21_$__cuda_sm70_shflsync_idx_p) ;  /* 0x0000060000007944 */ /* 0x006fea0003c00000 */
[----:B------:R-:W-:Y:S01]  /*16110*/  MOV R8, R226 ;  /* 0x000000e200087202 */ /* 0x000fe20000000f00 */
[----:B------:R-:W-:Y:S05]  /*16120*/  BRA `(.L_x_1492) ;  /* 0xffffbd4000007947 */ /* 0x000fea000383ffff */
.L_x_1421:
[----:B------:R-:W-:Y:S02]  /*16130*/  MOV R2, 0x1 ;  /* 0x0000000100027802 */ /* 0x000fe40000000f00 */
[----:B------:R-:W-:-:S02]  /*16140*/  MOV R3, 0x16160 ;  /* 0x0001616000037802 */ /* 0x000fc40000000f00 */
[----:B-1234-:R-:W-:Y:S05]  /*16150*/  CALL.REL.NOINC `($__internal_22_$__cuda_sm70_shflsync_up_p) ;  /* 0x0000061000007944 */ /* 0x01efea0003c00000 */
[----:B------:R-:W-:Y:S05]  /*16160*/  BRA `(.L_x_1493) ;  /* 0xffffbe3000007947 */ /* 0x000fea000383ffff */
.L_x_1422:
[----:B------:R-:W-:Y:S02]  /*16170*/  MOV R2, 0x2 ;  /* 0x0000000200027802 */ /* 0x000fe40000000f00 */
[----:B------:R-:W-:-:S02]  /*16180*/  MOV R3, 0x161a0 ;  /* 0x000161a000037802 */ /* 0x000fc40000000f00 */
[----:B--2-4-:R-:W-:Y:S05]  /*16190*/  CALL.REL.NOINC `($__internal_22_$__cuda_sm70_shflsync_up_p) ;  /* 0x000005d000007944 */ /* 0x014fea0003c00000 */
        /* <DEDUP_REMOVED lines=24> */
.L_x_1426:
[----:B------:R-:W-:Y:S02]  /*16320*/  MOV R2, 0x1 ;  /* 0x0000000100027802 */ /* 0x000fe40000000f00 */
[----:B------:R-:W-:Y:S02]  /*16330*/  MOV R3, 0x16350 ;  /* 0x0001635000037802 */ /* 0x000fe40000000f00 */
[----:B------:R-:W-:Y:S05]  /*16340*/  CALL.REL.NOINC `($__internal_22_$__cuda_sm70_shflsync_up_p) ;  /* 0x0000042000007944 */ /* 0x000fea0003c00000 */
[----:B------:R-:W-:Y:S01]  /*16350*/  MOV R2, R4 ;  /* 0x0000000400027202 */ /* 0x000fe20000000f00 */
[----:B------:R-:W-:Y:S05]  /*16360*/  BRA `(.L_x_1495) ;  /* 0xffffbe9000007947 */ /* 0x000fea000383ffff */
.L_x_1427:
        /* <DEDUP_REMOVED lines=27> */
.L_x_1429:
[----:B------:R-:W-:Y:S02]  /*16520*/  SEL R0, RZ, 0x1, P0 ;  /* 0x00000001ff007807 */ /* 0x000fe40000000000 */
[----:B------:R-:W-:Y:S02]  /*16530*/  MOV R2, 0x16550 ;  /* 0x0001655000027802 */ /* 0x000fe40000000f00 */
[----:B-1----:R-:W-:Y:S05]  /*16540*/  CALL.REL.NOINC `($__internal_23_$__cuda_sm70_votesync_ballot) ;  /* 0x0000029000007944 */ /* 0x002fea0003c00000 */
[----:B------:R-:W-:Y:S01]  /*16550*/  MOV R5, R0 ;  /* 0x0000000000057202 */ /* 0x000fe20000000f00 */
[----:B------:R-:W-:Y:S05]  /*16560*/  BRA `(.L_x_1497) ;  /* 0xffffbe2000007947 */ /* 0x000fea000383ffff */
.L_x_1430:
[----:B------:R-:W-:Y:S01]  /*16570*/  IMAD.MOV.U32 R225, RZ, RZ, R6 ;  /* 0x000000ffffe17224 */ /* 0x000fe200078e0006 */
[----:B--2---:R-:W-:Y:S01]  /*16580*/  MOV R2, R0 ;  /* 0x0000000000027202 */ /* 0x004fe20000000f00 */
[----:B------:R-:W-:Y:S01]  /*16590*/  IMAD.MOV.U32 R226, RZ, RZ, 0x1f ;  /* 0x0000001fffe27424 */ /* 0x000fe200078e00ff */
[----:B------:R-:W-:Y:S02]  /*165a0*/  MOV R3, 0x165c0 ;  /* 0x000165c000037802 */ /* 0x000fe40000000f00 */
[----:B-1----:R-:W-:Y:S05]  /*165b0*/  CALL.REL.NOINC `($__internal_21_$__cuda_sm70_shflsync_idx_p) ;  /* 0x0000015000007944 */ /* 0x002fea0003c00000 */
[----:B------:R-:W-:Y:S01]  /*165c0*/  IMAD.MOV.U32 R10, RZ, RZ, R226 ;  /* 0x000000ffff0a7224 */ /* 0x000fe200078e00e2 */
[----:B------:R-:W-:Y:S01]  /*165d0*/  MOV R2, R0 ;  /* 0x0000000000027202 */ /* 0x000fe20000000f00 */
[----:B------:R-:W-:Y:S01]  /*165e0*/  IMAD.MOV.U32 R225, RZ, RZ, R7 ;  /* 0x000000ffffe17224 */ /* 0x000fe200078e0007 */
[----:B------:R-:W-:-:S02]  /*165f0*/  MOV R226, 0x1f ;  /* 0x0000001f00e27802 */ /* 0x000fc40000000f00 */
[----:B------:R-:W-:Y:S02]  /*16600*/  MOV R3, 0x16620 ;  /* 0x0001662000037802 */ /* 0x000fe40000000f00 */
[----:B------:R-:W-:Y:S05]  /*16610*/  CALL.REL.NOINC `($__internal_21_$__cuda_sm70_shflsync_idx_p) ;  /* 0x000000f000007944 */ /* 0x000fea0003c00000 */
[----:B------:R-:W-:Y:S01]  /*16620*/  MOV R7, R226 ;  /* 0x000000e200077202 */ /* 0x000fe20000000f00 */
[----:B------:R-:W-:Y:S05]  /*16630*/  BRA `(.L_x_1498) ;  /* 0xffffbdc000007947 */ /* 0x000fea000383ffff */
.L_x_1433:
[----:B------:R-:W-:Y:S01]  /*16640*/  IMAD.MOV.U32 R225, RZ, RZ, R4 ;  /* 0x000000ffffe17224 */ /* 0x000fe200078e0004 */
[----:B--2---:R-:W-:Y:S01]  /*16650*/  MOV R2, R0 ;  /* 0x0000000000027202 */ /* 0x004fe20000000f00 */
[----:B------:R-:W-:Y:S01]  /*16660*/  IMAD.MOV.U32 R226, RZ, RZ, 0x1f ;  /* 0x0000001fffe27424 */ /* 0x000fe200078e00ff */
[----:B------:R-:W-:Y:S02]  /*16670*/  MOV R3, 0x16690 ;  /* 0x0001669000037802 */ /* 0x000fe40000000f00 */
[----:B-1--4-:R-:W-:Y:S05]  /*16680*/  CALL.REL.NOINC `($__internal_21_$__cuda_sm70_shflsync_idx_p) ;  /* 0x0000008000007944 */ /* 0x012fea0003c00000 */
[----:B------:R-:W-:Y:S01]  /*16690*/  MOV R11, R226 ;  /* 0x000000e2000b7202 */ /* 0x000fe20000000f00 */
[----:B------:R-:W-:Y:S05]  /*166a0*/  BRA `(.L_x_1432) ;  /* 0xffffbdb000007947 */ /* 0x000fea000383ffff */
        .weak           $__internal_20_$__cuda_sm70_shflsync_bfly_p
        .type           $__internal_20_$__cuda_sm70_shflsync_bfly_p,@function
        .size           $__internal_20_$__cuda_sm70_shflsync_bfly_p,($__internal_21_$__cuda_sm70_shflsync_idx_p - $__internal_20_$__cuda_sm70_shflsync_bfly_p)
$__internal_20_$__cuda_sm70_shflsync_bfly_p:
[----:B------:R-:W-:Y:S02]  /*166b0*/  MOV R160, 0xffffffff ;  /* 0xffffffff00a07802 */ /* 0x000fe40000000f00 */
[----:B------:R-:W-:Y:S02]  /*166c0*/  MOV R3, 0x1f ;  /* 0x0000001f00037802 */ /* 0x000fe40000000f00 */
[----:B------:R-:W-:Y:S04]  /*166d0*/  WARPSYNC R160 ;  /* 0x000000a000007348 */ /* 0x000fe80003800000 */
[----:B------:R1:W2:Y:S02]  /*166e0*/  SHFL.BFLY PT, R0, R68, R0, R3 ;  /* 0x0c00000044007389 */ /* 0x0002a400000e0003 */
[----:B-1----:R-:W-:-:S04]  /*166f0*/  MOV R3, 0x0 ;  /* 0x0000000000037802 */ /* 0x002fc80000000f00 */
[----:B--2---:R-:W-:Y:S05]  /*16700*/  RET.REL.NODEC R2 `(_ZN7cutlass13device_kernelIN5flash19enable_sm80_to_sm89INS1_16FlashAttnFwdSm80INS1_25CollectiveMainloopFwdSm80ILi8ELi1ELb1EN4cute5tupleIJNS5_1CILi128EEENS7_ILi112EEES8_EEELi128ENS_10bfloat16_tEfNS_4arch4Sm80ELb1ELb0ELb0ELb1ELb1ELb0ELb1ELb1EEENS1_21CollectiveEpilogueFwdINS6_IJS8_S8_S9_EEENS6_IJNS7_ILi1EEESH_SH_EEESB_SD_Li256ELb1ELb1ELb1ELb0EEENS1_36VarlenDynamicPersistentTileSchedulerILi128ELi112ELi256ELi256ELb1ELb1ELb0ELb1ELb1ELb1EEEEEEEEEvNT_6ParamsE) ;  /* 0xfffe98f002007950 */ /* 0x004fea0003c3ffff */
        .weak           $__internal_21_$__cuda_sm70_shflsync_idx_p
        .type           $__internal_21_$__cuda_sm70_shflsync_idx_p,@function
        .size           $__internal_21_$__cuda_sm70_shflsync_idx_p,($__internal_22_$__cuda_sm70_shflsync_up_p - $__internal_21_$__cuda_sm70_shflsync_idx_p)
$__internal_21_$__cuda_sm70_shflsync_idx_p:
[----:B------:R-:W-:-:S04]  /*16710*/  MOV R227, 0xffffffff ;  /* 0xffffffff00e37802 */ /* 0x000fc80000000f00 */
[----:B------:R-:W-:Y:S04]  /*16720*/  WARPSYNC R227 ;  /* 0x000000e300007348 */ /* 0x000fe80003800000 */
[----:B------:R1:W2:Y:S02]  /*16730*/  SHFL.IDX PT, R226, R225, R2, R226 ;  /* 0x00000002e1e27389 */ /* 0x0002a400000e00e2 */
[----:B-1----:R-:W-:Y:S02]  /*16740*/  MOV R2, R3 ;  /* 0x0000000300027202 */ /* 0x002fe40000000f00 */
[----:B------:R-:W-:-:S04]  /*16750*/  MOV R3, 0x0 ;  /* 0x0000000000037802 */ /* 0x000fc80000000f00 */
[----:B--2---:R-:W-:Y:S05]  /*16760*/  RET.REL.NODEC R2 `(_ZN7cutlass13device_kernelIN5flash19enable_sm80_to_sm89INS1_16FlashAttnFwdSm80INS1_25CollectiveMainloopFwdSm80ILi8ELi1ELb1EN4cute5tupleIJNS5_1CILi128EEENS7_ILi112EEES8_EEELi128ENS_10bfloat16_tEfNS_4arch4Sm80ELb1ELb0ELb0ELb1ELb1ELb0ELb1ELb1EEENS1_21CollectiveEpilogueFwdINS6_IJS8_S8_S9_EEENS6_IJNS7_ILi1EEESH_SH_EEESB_SD_Li256ELb1ELb1ELb1ELb0EEENS1_36VarlenDynamicPersistentTileSchedulerILi128ELi112ELi256ELi256ELb1ELb1ELb0ELb1ELb1ELb1EEEEEEEEEvNT_6ParamsE) ;  /* 0xfffe989002007950 */ /* 0x004fea0003c3ffff */
        .weak           $__internal_22_$__cuda_sm70_shflsync_up_p
        .type           $__internal_22_$__cuda_sm70_shflsync_up_p,@function
        .size           $__internal_22_$__cuda_sm70_shflsync_up_p,($__internal_23_$__cuda_sm70_votesync_ballot - $__internal_22_$__cuda_sm70_shflsync_up_p)
$__internal_22_$__cuda_sm70_shflsync_up_p:
[----:B------:R-:W-:Y:S02]  /*16770*/  IMAD.MOV.U32 R4, RZ, RZ, RZ ;  /* 0x000000ffff047224 */ /* 0x000fe400078e00ff */
[----:B------:R-:W-:-:S04]  /*16780*/  IMAD.MOV.U32 R10, RZ, RZ, -0x1 ;  /* 0xffffffffff0a7424 */ /* 0x000fc800078e00ff */
[----:B------:R-:W-:Y:S04]  /*16790*/  WARPSYNC R10 ;  /* 0x0000000a00007348 */ /* 0x000fe80003800000 */
[----:B------:R1:W2:Y:S02]  /*167a0*/  SHFL.UP PT, R4, R0, R2, R4 ;  /* 0x0400000200047389 */ /* 0x0002a400000e0004 */
[----:B-1----:R-:W-:Y:S02]  /*167b0*/  MOV R2, R3 ;  /* 0x0000000300027202 */ /* 0x002fe40000000f00 */
[----:B------:R-:W-:-:S04]  /*167c0*/  MOV R3, 0x0 ;  /* 0x0000000000037802 */ /* 0x000fc80000000f00 */
[----:B--2---:R-:W-:Y:S05]  /*167d0*/  RET.REL.NODEC R2 `(_ZN7cutlass13device_kernelIN5flash19enable_sm80_to_sm89INS1_16FlashAttnFwdSm80INS1_25CollectiveMainloopFwdSm80ILi8ELi1ELb1EN4cute5tupleIJNS5_1CILi128EEENS7_ILi112EEES8_EEELi128ENS_10bfloat16_tEfNS_4arch4Sm80ELb1ELb0ELb0ELb1ELb1ELb0ELb1ELb1EEENS1_21CollectiveEpilogueFwdINS6_IJS8_S8_S9_EEENS6_IJNS7_ILi1EEESH_SH_EEESB_SD_Li256ELb1ELb1ELb1ELb0EEENS1_36VarlenDynamicPersistentTileSchedulerILi128ELi112ELi256ELi256ELb1ELb1ELb0ELb1ELb1ELb1EEEEEEEEEvNT_6ParamsE) ;  /* 0xfffe982002007950 */ /* 0x004fea0003c3ffff */
        .weak           $__internal_23_$__cuda_sm70_votesync_ballot
        .type           $__internal_23_$__cuda_sm70_votesync_ballot,@function
        .size           $__internal_23_$__cuda_sm70_votesync_ballot,(.L_x_1814 - $__internal_23_$__cuda_sm70_votesync_ballot)
$__internal_23_$__cuda_sm70_votesync_ballot:
[----:B------:R-:W-:Y:S01]  /*167e0*/  ISETP.NE.U32.AND P0, PT, R0, 0x1, PT ;  /* 0x000000010000780c */ /* 0x000fe20003f05070 */
[----:B------:R-:W-:-:S04]  /*167f0*/  IMAD.MOV.U32 R3, RZ, RZ, -0x1 ;  /* 0xffffffffff037424 */ /* 0x000fc800078e00ff */
[----:B------:R-:W-:Y:S08]  /*16800*/  WARPSYNC R3 ;  /* 0x0000000300007348 */ /* 0x000ff00003800000 */
[----:B------:R-:W-:-:S04]  /*16810*/  VOTE.ANY R0, PT, !P0 ;  /* 0x0000000000007806 */ /* 0x000fc800040e0100 */
[----:B------:R-:W-:Y:S01]  /*16820*/  LOP3.LUT R0, R0, R3, RZ, 0xc0, !PT ;  /* 0x0000000300007212 */ /* 0x000fe200078ec0ff */
[----:B------:R-:W-:-:S04]  /*16830*/  IMAD.MOV.U32 R3, RZ, RZ, 0x0 ;  /* 0x00000000ff037424 */ /* 0x000fc800078e00ff */
[----:B------:R-:W-:Y:S05]  /*16840*/  RET.REL.NODEC R2 `(_ZN7cutlass13device_kernelIN5flash19enable_sm80_to_sm89INS1_16FlashAttnFwdSm80INS1_25CollectiveMainloopFwdSm80ILi8ELi1ELb1EN4cute5tupleIJNS5_1CILi128EEENS7_ILi112EEES8_EEELi128ENS_10bfloat16_tEfNS_4arch4Sm80ELb1ELb0ELb0ELb1ELb1ELb0ELb1ELb1EEENS1_21CollectiveEpilogueFwdINS6_IJS8_S8_S9_EEENS6_IJNS7_ILi1EEESH_SH_EEESB_SD_Li256ELb1ELb1ELb1ELb0EEENS1_36VarlenDynamicPersistentTileSchedulerILi128ELi112ELi256ELi256ELb1ELb1ELb0ELb1ELb1ELb1EEEEEEEEEvNT_6ParamsE) ;  /* 0xfffe97b002007950 */ /* 0x000fea0003c3ffff */
.L_x_1499:
        /* <DEDUP_REMOVED lines=11> */
.L_x_1814:


//--------------------- .text._ZN7cutlass13device_kernelIN5flash19enable_sm80_to_sm89INS1_16FlashAttnFwdSm80INS1_25CollectiveMainloopFwdSm80ILi8ELi1ELb1EN4cute5tupleIJNS5_1CILi128EEENS7_ILi112EEES8_EEELi128ENS_10bfloat16_tEfNS_4arch4Sm80ELb1ELb0ELb0ELb1ELb1ELb1ELb1ELb1EEENS1_21CollectiveEpilogueFwdINS6_IJS8_S8_S9_EEENS6_IJNS7_ILi1EEESH_SH_EEESB_SD_Li256ELb1ELb1ELb1ELb0EEENS1_36VarlenDynamicPersistentTileSchedulerILi128ELi112ELi256ELi256ELb1ELb1ELb0ELb1ELb1ELb1EEEEEEEEEvNT_6ParamsE --------------------------
	.section	.text._ZN7cutlass13device_kernelIN5flash19enable_sm80_to_sm89INS1_16FlashAttnFwdSm80INS1_25CollectiveMainloopFwdSm80ILi8ELi1ELb1EN4cute5tupleIJNS5_1CILi128EEENS7_ILi112EEES8_EEELi128ENS_10bfloat16_tEfNS_4arch4Sm80ELb1ELb0ELb0ELb1ELb1ELb1ELb1ELb1EEENS1_21CollectiveEpilogueFwdINS6_IJS8_S8_S9_EEENS6_IJNS7_ILi1EEESH_SH_EEESB_SD_Li256ELb1ELb1ELb1ELb0EEENS1_36VarlenDynamicPersistentTileSchedulerILi128ELi112ELi256ELi256ELb1ELb1ELb0ELb1ELb1ELb1EEEEEEEEEvNT_6ParamsE,"ax",@progbits
	.sectioninfo	@"SHI_REGISTERS=255"
	.align	128
.text._ZN7cutlass13device_kernelIN5flash19enable_sm80_to_sm89INS1_16FlashAttnFwdSm80INS1_25CollectiveMainloopFwdSm80ILi8ELi1ELb1EN4cute5tupleIJNS5_1CILi128EEENS7_ILi112EEES8_EEELi128ENS_10bfloat16_tEfNS_4arch4Sm80ELb1ELb0ELb0ELb1ELb1ELb1ELb1ELb1EEENS1_21CollectiveEpilogueFwdINS6_IJS8_S8_S9_EEENS6_IJNS7_ILi1EEESH_SH_EEESB_SD_Li256ELb1ELb1ELb1ELb0EEENS1_36VarlenDynamicPersistentTileSchedulerILi128ELi112ELi256ELi256ELb1ELb1ELb0ELb1ELb1ELb1EEEEEEEEEvNT_6ParamsE:
        .type           _ZN7cutlass13device_kernelIN5flash19enable_sm80_to_sm89INS1_16FlashAttnFwdSm80INS1_25CollectiveMainloopFwdSm80ILi8ELi1ELb1EN4cute5tupleIJNS5_1CILi128EEENS7_ILi112EEES8_EEELi128ENS_10bfloat16_tEfNS_4arch4Sm80ELb1ELb0ELb0ELb1ELb1ELb1ELb1ELb1EEENS1_21CollectiveEpilogueFwdINS6_IJS8_S8_S9_EEENS6_IJNS7_ILi1EEESH_SH_EEESB_SD_Li256ELb1ELb1ELb1ELb0EEENS1_36VarlenDynamicPersistentTileSchedulerILi128ELi112ELi256ELi256ELb1ELb1ELb0ELb1ELb1ELb1EEEEEEEEEvNT_6ParamsE,@function
        .size           _ZN7cutlass13device_kernelIN5flash19enable_sm80_to_sm89INS1_16FlashAttnFwdSm80INS1_25CollectiveMainloopFwdSm80ILi8ELi1ELb1EN4cute5tupleIJNS5_1CILi128EEENS7_ILi112EEES8_EEELi128ENS_10bfloat16_tEfNS_4arch4Sm80ELb1ELb0ELb0ELb1ELb1ELb1ELb1ELb1EEENS1_21CollectiveEpilogueFwdINS6_IJS8_S8_S9_EEENS6_IJNS7_ILi1EEESH_SH_EEESB_SD_Li256ELb1ELb1ELb1ELb0EEENS1_36VarlenDynamicPersistentTileSchedulerILi128ELi112ELi256ELi256ELb1ELb1ELb0ELb1ELb1ELb1EEEEEEEEEvNT_6ParamsE,(.L_x_1819 - _ZN7cutlass13device_kernelIN5flash19enable_sm80_to_sm89INS1_16FlashAttnFwdSm80INS1_25CollectiveMainloopFwdSm80ILi8ELi1ELb1EN4cute5tupleIJNS5_1CILi128EEENS7_ILi112EEES8_EEELi128ENS_10bfloat16_tEfNS_4arch4Sm80ELb1ELb0ELb0ELb1ELb1ELb1ELb1ELb1EEENS1_21CollectiveEpilogueFwdINS6_IJS8_S8_S9_EEENS6_IJNS7_ILi1EEESH_SH_EEESB_SD_Li256ELb1ELb1ELb1ELb0EEENS1_36VarlenDynamicPersistentTileSchedulerILi128ELi112ELi256ELi256ELb1ELb1ELb0ELb1ELb1ELb1EEEEEEEEEvNT_6ParamsE)
        .other          _ZN7cutlass13device_kernelIN5flash19enable_sm80_to_sm89INS1_16FlashAttnFwdSm80INS1_25CollectiveMainloopFwdSm80ILi8ELi1ELb1EN4cute5tupleIJNS5_1CILi128EEENS7_ILi112EEES8_EEELi128ENS_10bfloat16_tEfNS_4arch4Sm80ELb1ELb0ELb0ELb1ELb1ELb1ELb1ELb1EEENS1_21CollectiveEpilogueFwdINS6_IJS8_S8_S9_EEENS6_IJNS7_ILi1EEESH_SH_EEESB_SD_Li256ELb1ELb1ELb1ELb0EEENS1_36VarlenDynamicPersistentTileSchedulerILi128ELi112ELi256ELi256ELb1ELb1ELb0ELb1ELb1ELb1EEEEEEEEEvNT_6ParamsE,@"STO_CUDA_ENTRY STV_DEFAULT"
_ZN7cutlass13device_kernelIN5flash19enable_sm80_to_sm89INS1_16FlashAttnFwdSm80INS1_25CollectiveMainloopFwdSm80ILi8ELi1ELb1EN4cute5tupleIJNS5_1CILi128EEENS7_ILi112EEES8_EEELi128ENS_10bfloat16_tEfNS_4arch4Sm80ELb1ELb0ELb0ELb1ELb1ELb1ELb1ELb1EEENS1_21CollectiveEpilogueFwdINS6_IJS8_S8_S9_EEENS6_IJNS7_ILi1EEESH_SH_EEESB_SD_Li256ELb1ELb1ELb1ELb0EEENS1_36VarlenDynamicPersistentTileSchedulerILi128ELi112ELi256ELi256ELb1ELb1ELb0ELb1ELb1ELb1EEEEEEEEEvNT_6ParamsE:
        /* <DEDUP_REMOVED lines=54> */
.L_x_1505:
        /* <DEDUP_REMOVED lines=16> */
.L_x_1724:
        /* <DEDUP_REMOVED lines=16> */
.L_x_1725:
[----:B--2---:R-:W-:-:S05]  /*0560*/  IMAD R0, R0, c[0x0][0x538], RZ ;  /* 0x00014e0000007a24 */ /* 0x004fca00078e02ff */
[----:B------:R-:W-:-:S04]  /*0570*/  IADD3 R7, R0, R7, RZ ;  /* 0x0000000700077210 */ /* 0x000fc80007ffe0ff */
[----:B------:R-:W-:-:S13]  /*0580*/  ISETP.GT.AND P0, PT, R7, UR4, PT ;  /* 0x0000000407007c0c */ /* 0x000fda000bf04270 */
[----:B-1----:R-:W-:Y:S05]  /*0590*/  @!P0 BRA `(.L_x_1505) ;  /* 0xfffffdc000008947 */ /* 0x002fea000383ffff */
.L_x_1501:
[----:B------:R-:W-:-:S05]  /*05a0*/  IADD3 R7, -R0, R7, RZ ;  /* 0x0000000700077210 */ /* 0x000fca0007ffe1ff */
[----:B------:R-:W-:-:S05]  /*05b0*/  IMAD R0, R4, c[0x0][0x538], R7 ;  /* 0x00014e0004007a24 */ /* 0x000fca00078e0207 */
[----:B------:R-:W-:Y:S01]  /*05c0*/  ISETP.GT.AND P0, PT, R0, UR4, PT ;  /* 0x0000000400007c0c */ /* 0x000fe2000bf04270 */
[----:B------:R-:W-:-:S12]  /*05d0*/  BRA.DIV ~URZ, `(.L_x_1506) ;  /* 0x0001f1527f007947 */ /* 0x000fd8000b800000 */
[----:B------:R-:W-:-:S04]  /*05e0*/  VOTE.ANY R15, PT, !P0 ;  /* 0x00000000000f7806 */ /* 0x000fc800040e0100 */
.L_x_1726:
[----:B------:R-:W1:Y:S02]  /*05f0*/  POPC R0, R15 ;  /* 0x0000000f00007309 */ /* 0x000e640000000000 */
[----:B-1----:R-:W-:-:S05]  /*0600*/  IADD3 R2, R0, R6, RZ ;  /* 0x0000000600027210 */ /* 0x002fca0007ffe0ff */
[----:B------:R1:W-:Y:S01]  /*0610*/  STL [R1+0x5c], R2 ;  /* 0x00005c0201007387 */ /* 0x0003e20000100800 */
[----:B------:R-:W-:Y:S05]  /*0620*/  BRA.DIV ~URZ, `(.L_x_1507) ;  /* 0x0001f1427f007947 */ /* 0x000fea000b800000 */
[----:B------:R2:W3:Y:S01]  /*0630*/  SHFL.IDX PT, R12, R9, R0, 0x1f ;  /* 0x00001f00090c7589 */ /* 0x0004e200000e0000 */
[----:B------:R-:W-:-:S03]  /*0640*/  MOV R5, RZ ;  /* 0x000000ff00057202 */ /* 0x000fc60000000f00 */
[----:B------:R2:W4:Y:S04]  /*0650*/  SHFL.IDX PT, R9, R8, R0, 0x1f ;  /* 0x00001f0008097589 */ /* 0x00052800000e0000 */
.L_x_1727:
[----:B------:R-:W-:Y:S01]  /*0660*/  ISETP.NE.AND P0, PT, R15, RZ, PT ;  /* 0x000000ff0f00720c */ /* 0x000fe20003f05270 */
[----:B------:R-:W-:-:S12]  /*0670*/  BSSY B0, `(.L_x_1508) ;  /* 0x0000005000007945 */ /* 0x000fd80003800000 */
[----:B------:R-:W-:Y:S05]  /*0680*/  @!P0 BRA `(.L_x_1509) ;  /* 0x0000003000008947 */ /* 0x000fea0003800000 */
[----:B--2---:R-:W-:Y:S01]  /*0690*/  IADD3 R0, R0, -0x1, RZ ;  /* 0xffffffff00007810 */ /* 0x004fe20007ffe0ff */
[----:B------:R-:W-:Y:S05]  /*06a0*/  BRA.DIV ~URZ, `(.L_x_1510) ;  /* 0x0001f1a27f007947 */ /* 0x000fea000b800000 */
[----:B------:R2:W1:Y:S02]  /*06b0*/  SHFL.IDX PT, R5, R4, R0, 0x1f ;  /* 0x00001f0004057589 */ /* 0x00046400000e0000 */
.L_x_1509:
[----:B------:R-:W-:Y:S05]  /*06c0*/  BSYNC B0 ;  /* 0x0000000000007941 */ /* 0x000fea0003800000 */
.L_x_1508:
        /* <DEDUP_REMOVED lines=69> */
.L_x_1512:
        /* <DEDUP_REMOVED lines=70> */
.L_x_1513:
[----:B------:R-:W-:Y:S05]  /*0f80*/  BSYNC B0 ;  /* 0x0000000000007941 */ /* 0x000fea0003800000 */
.L_x_1511:
[----:B------:R-:W-:-:S04]  /*0f90*/  LOP3.LUT R0, RZ, R0, RZ, 0x33, !PT ;  /* 0x00000000ff007212 */ /* 0x000fc800078e33ff */
[----:B------:R-:W-:-:S05]  /*0fa0*/  IADD3 R0, R0, R12, RZ ;  /* 0x0000000c00007210 */ /* 0x000fca0007ffe0ff */
[----:B------:R2:W-:Y:S01]  /*0fb0*/  STL [R1+0x54], R0 ;  /* 0x0000540001007387 */ /* 0x0005e20000100800 */
[----:B------:R-:W-:Y:S05]  /*0fc0*/  BRA `(.L_x_1514) ;  /* 0x0000006000007947 */ /* 0x000fea0003800000 */
.L_x_1502:
[----:B------:R-:W-:Y:S01]  /*0fd0*/  MOV R0, UR4 ;  /* 0x0000000400007c02 */ /* 0x000fe20008000f00 */
[----:B------:R-:W-:Y:S04]  /*0fe0*/  STL [R1+0x54], RZ ;  /* 0x000054ff01007387 */ /* 0x000fe80000100800 */
[----:B------:R-:W-:Y:S04]  /*0ff0*/  STL [R1+0x58], RZ ;  /* 0x000058ff01007387 */ /* 0x000fe80000100800 */
[----:B------:R1:W-:Y:S02]  /*1000*/  STL [R1+0x50], R0 ;  /* 0x0000500001007387 */ /* 0x0003e40000100800 */
[----:B-1----:R-:W-:-:S05]  /*1010*/  MOV R0, c[0x0][0x53c] ;  /* 0x00014f0000007a02 */ /* 0x002fca0000000f00 */
[----:B------:R1:W-:Y:S02]  /*1020*/  STL [R1+0x5c], R0 ;  /* 0x00005c0001007387 */ /* 0x0003e40000100800 */
.L_x_1514:
        /* <DEDUP_REMOVED lines=8> */
.L_x_1500:
[----:B-12---:R-:W2:Y:S02]  /*10b0*/  LDL R0, [R1+0x5c] ;  /* 0x00005c0001007983 */ /* 0x006ea40000100800 */
[----:B--2---:R-:W-:-:S13]  /*10c0*/  ISETP.GE.AND P0, PT, R0, c[0x0][0x53c], PT ;  /* 0x00014f0000007a0c */ /* 0x004fda0003f06270 */
[----:B------:R-:W-:Y:S05]  /*10d0*/  @P0 EXIT ;  /* 0x000000000000094d */ /* 0x000fea0003800000 */
[----:B------:R-:W1:Y:S01]  /*10e0*/  S2R R15, SR_TID.X ;  /* 0x00000000000f7919 */ /* 0x000e620000002100 */
[----:B------:R-:W-:Y:S01]  /*10f0*/  IMAD.MOV.U32 R19, RZ, RZ, 0x20 ;  /* 0x00000020ff137424 */ /* 0x000fe200078e00ff */
[----:B------:R-:W-:Y:S01]  /*1100*/  ULDC UR4, c[0x0][0x2ac] ;  /* 0x0000ab0000047ab9 */ /* 0x000fe20000000800 */
[----:B------:R-:W-:Y:S01]  /*1110*/  IMAD.MOV.U32 R18, RZ, RZ, 0x40 ;  /* 0x00000040ff127424 */ /* 0x000fe200078e00ff */
        /* <DEDUP_REMOVED lines=35> */
[C---:B------:R-:W-:Y:S01]  /*1350*/  IMAD.SHL.U32 R76, R83.reuse, 0x8, RZ ;  /* 0x00000008534c7824 */ /* 0x040fe200078e00ff */
        /* <DEDUP_REMOVED lines=33> */
[----:B------:R-:W-:Y:S01]  /*1570*/  IADD3 R22, R82, 0x40, RZ ;  /* 0x0000004052167810 */ /* 0x000fe20007ffe0ff */
[----:B------:R-:W-:Y:S01]  /*1580*/  IMAD R25, R10, 0x10, R4 ;  /* 0x000000100a197824 */ /* 0x000fe200078e0204 */
[----:B------:R-:W-:Y:S01]  /*1590*/  LOP3.LUT R7, R0, 0xfffffe00, RZ, 0xc0, !PT ;  /* 0xfffffe0000077812 */ /* 0x000fe200078ec0ff */
[C---:B------:R-:W-:Y:S01]  /*15a0*/  IMAD.SHL.U32 R0, R82.reuse, 0x40, RZ ;  /* 0x0000004052007824 */ /* 0x040fe200078e00ff */
[----:B------:R-:W-:Y:S01]  /*15b0*/  IADD3 R13, R82, 0x60, RZ ;  /* 0x00000060520d7810 */ /* 0x000fe20007ffe0ff */
[----:B------:R-:W-:Y:S01]  /*15c0*/  IMAD.SHL.U32 R4, R15, 0x40, RZ ;  /* 0x000000400f047824 */ /* 0x000fe200078e00ff */
[C---:B------:R-:W-:Y:S01]  /*15d0*/  LOP3.LUT P4, RZ, R9.reuse, 0x2, RZ, 0xc0, !PT ;  /* 0x0000000209ff7812 */ /* 0x040fe2000788c0ff */
[----:B------:R-:W-:Y:S01]  /*15e0*/  STL [R1+0x128], R25 ;  /* 0x0001281901007387 */ /* 0x000fe20000100800 */
[----:B------:R-:W-:Y:S02]  /*15f0*/  LOP3.LUT P3, RZ, R9, 0x4, RZ, 0xc0, !PT ;  /* 0x0000000409ff7812 */ /* 0x000fe4000786c0ff */
[----:B------:R-:W-:Y:S01]  /*1600*/  SHF.R.S32.HI R9, RZ, 0x1f, R15 ;  /* 0x0000001fff097819 */ /* 0x000fe2000001140f */
[----:B------:R-:W-:Y:S01]  /*1610*/  STL [R1+0xbc], R21 ;  /* 0x0000bc1501007387 */ /* 0x000fe20000100800 */
[----:B------:R-:W-:-:S02]  /*1620*/  IADD3 R3, R21, 0x80, RZ ;  /* 0x0000008015037810 */ /* 0x000fc40007ffe0ff */
[----:B------:R-:W-:Y:S02]  /*1630*/  SHF.R.S32.HI R8, RZ, 0x1f, R22 ;  /* 0x0000001fff087819 */ /* 0x000fe40000011416 */
[----:B------:R-:W-:Y:S02]  /*1640*/  SHF.R.S32.HI R10, RZ, 0x1f, R13 ;  /* 0x0000001fff0a7819 */ /* 0x000fe4000001140d */
[----:B------:R-:W-:Y:S01]  /*1650*/  LOP3.LUT R11, R0, 0x1c0, RZ, 0xc0, !PT ;  /* 0x000001c0000b7812 */ /* 0x000fe200078ec0ff */
[----:B------:R-:W-:Y:S01]  /*1660*/  IMAD R0, R83, 0x20, R82 ;  /* 0x0000002053007824 */ /* 0x000fe200078e0252 */
[----:B------:R-:W-:Y:S02]  /*1670*/  IADD3 R20, R21, 0x70, RZ ;  /* 0x0000007015147810 */ /* 0x000fe40007ffe0ff */
[----:B------:R-:W-:Y:S02]  /*1680*/  LEA.HI R9, R9, R15, RZ, 0x3 ;  /* 0x0000000f09097211 */ /* 0x000fe400078f18ff */
[----:B------:R-:W-:Y:S01]  /*1690*/  @P0 IADD3 R20, R3, 0x10, RZ ;  /* 0x0000001003140810 */ /* 0x000fe20007ffe0ff */
[----:B------:R-:W-:Y:S01]  /*16a0*/  IMAD.SHL.U32 R3, R22, 0x40, RZ ;  /* 0x0000004016037824 */ /* 0x000fe200078e00ff */
[----:B------:R-:W-:-:S02]  /*16b0*/  LOP3.LUT R15, R4, 0x1c0, RZ, 0xc0, !PT ;  /* 0x000001c0040f7812 */ /* 0x000fc400078ec0ff */
[----:B------:R-:W-:Y:S01]  /*16c0*/  SHF.R.S32.HI R2, RZ, 0x1f, R82 ;  /* 0x0000001fff027819 */ /* 0x000fe20000011452 */
[----:B------:R-:W-:Y:S01]  /*16d0*/  IMAD.SHL.U32 R2, R13, 0x40, RZ ;  /* 0x000000400d027824 */ /* 0x000fe200078e00ff */
[----:B------:R-:W-:Y:S01]  /*16e0*/  LEA.HI R8, R8, R22, RZ, 0x3 ;  /* 0x0000001608087211 */ /* 0x000fe200078f18ff */
[----:B------:R-:W-:Y:S01]  /*16f0*/  STL [R1+0xc0], R20 ;  /* 0x0000c01401007387 */ /* 0x000fe20000100800 */
[----:B------:R-:W-:Y:S02]  /*1700*/  LEA.HI R4, R10, R13, RZ, 0x3 ;  /* 0x0000000d0a047211 */ /* 0x000fe400078f18ff */
[----:B------:R-:W-:Y:S02]  /*1710*/  LOP3.LUT R10, R11, 0x38, R76, 0xf8, !PT ;  /* 0x000000380b0a7812 */ /* 0x000fe400078ef84c */
[----:B------:R-:W-:Y:S01]  /*1720*/  SHF.R.U32.HI R22, RZ, 0x3, R11 ;  /* 0x00000003ff167819 */ /* 0x000fe2000001160b */
[----:B------:R-:W-:Y:S01]  /*1730*/  IMAD.SHL.U32 R4, R4, 0x40, RZ ;  /* 0x0000004004047824 */ /* 0x000fe200078e00ff */
[----:B------:R-:W-:-:S02]  /*1740*/  IADD3 R81, R78, 0x20, RZ ;  /* 0x000000204e517810 */ /* 0x000fc40007ffe0ff */
[----:B------:R-:W-:Y:S02]  /*1750*/  LOP3.LUT R11, R12, 0x7ffffffc, RZ, 0xc0, !PT ;  /* 0x7ffffffc0c0b7812 */ /* 0x000fe400078ec0ff */
[----:B------:R-:W-:Y:S02]  /*1760*/  LOP3.LUT R26, R10, R22, RZ, 0x3c, !PT ;  /* 0x000000160a1a7212 */ /* 0x000fe400078e3cff */
[----:B------:R-:W-:Y:S01]  /*1770*/  LOP3.LUT R13, R2, 0x1c0, RZ, 0xc0, !PT ;  /* 0x000001c0020d7812 */ /* 0x000fe200078ec0ff */
[----:B------:R-:W-:Y:S01]  /*1780*/  IMAD.SHL.U32 R2, R9, 0x40, RZ ;  /* 0x0000004009027824 */ /* 0x000fe200078e00ff */
[----:B------:R-:W-:Y:S01]  /*1790*/  SHF.R.S32.HI R12, RZ, 0x1f, R81 ;  /* 0x0000001fff0c7819 */ /* 0x000fe20000011451 */
[----:B------:R-:W-:Y:S01]  /*17a0*/  STL [R1+0x124], R26 ;  /* 0x0001241a01007387 */ /* 0x000fe20000100800 */
[----:B------:R-:W-:Y:S01]  /*17b0*/  LOP3.LUT R14, R3, 0x1c0, RZ, 0xc0, !PT ;  /* 0x000001c0030e7812 */ /* 0x000fe200078ec0ff */
[----:B------:R-:W-:Y:S01]  /*17c0*/  IMAD.SHL.U32 R3, R8, 0x40, RZ ;  /* 0x0000004008037824 */ /* 0x000fe200078e00ff */
[--C-:B------:R-:W-:Y:S01]  /*17d0*/  LOP3.LUT R9, R15, 0x38, R76.reuse, 0xf8, !PT ;  /* 0x000000380f097812 */ /* 0x100fe200078ef84c */
[----:B------:R1:W-:Y:S01]  /*17e0*/  STL [R1+0xb8], R12 ;  /* 0x0000b80c01007387 */ /* 0x0003e20000100800 */
[----:B------:R-:W-:Y:S01]  /*17f0*/  SHF.R.U32.HI R24, RZ, 0x3, R15 ;  /* 0x00000003ff187819 */ /* 0x000fe2000001160f */
[----:B------:R-:W-:Y:S01]  /*1800*/  IMAD.IADD R11, R27, 0x1, -R11 ;  /* 0x000000011b0b7824 */ /* 0x000fe200078e0a0b */
[----:B------:R-:W-:-:S02]  /*1810*/  LOP3.LUT R15, R13, 0x38, R76, 0xf8, !PT ;  /* 0x000000380d0f7812 */ /* 0x000fc400078ef84c */
[----:B------:R-:W-:Y:S01]  /*1820*/  SHF.R.U32.HI R22, RZ, 0x3, R13 ;  /* 0x00000003ff167819 */ /* 0x000fe2000001160d */
[----:B------:R-:W-:Y:S01]  /*1830*/  IMAD.SHL.U32 R30, R11, 0x2, RZ ;  /* 0x000000020b1e7824 */ /* 0x000fe200078e00ff */
[----:B------:R-:W-:Y:S02]  /*1840*/  IADD3 R227, R76, 0x40, RZ ;  /* 0x000000404ce37810 */ /* 0x000fe40007ffe0ff */
[----:B------:R-:W-:Y:S02]  /*1850*/  LOP3.LUT R10, R14, 0x38, R76, 0xf8, !PT ;  /* 0x000000380e0a7812 */ /* 0x000fe400078ef84c */
[----:B------:R-:W-:Y:S02]  /*1860*/  SHF.R.U32.HI R23, RZ, 0x3, R14 ;  /* 0x00000003ff177819 */ /* 0x000fe4000001160e */
[----:B------:R-:W-:Y:S01]  /*1870*/  LOP3.LUT R13, R3, 0xfffffe00, RZ, 0xc0, !PT ;  /* 0xfffffe00030d7812 */ /* 0x000fe200078ec0ff */
[----:B------:R-:W-:Y:S01]  /*1880*/  IMAD R3, R17, 0x8, R25 ;  /* 0x0000000811037824 */ /* 0x000fe200078e0219 */
[----:B------:R-:W-:-:S02]  /*1890*/  LOP3.LUT R14, R4, 0xfffffe00, RZ, 0xc0, !PT ;  /* 0xfffffe00040e7812 */ /* 0x000fc400078ec0ff */
[----:B------:R-:W-:Y:S02]  /*18a0*/  SHF.R.S32.HI R8, RZ, 0x1f, R227 ;  /* 0x0000001fff087819 */ /* 0x000fe400000114e3 */
[----:B------:R-:W-:Y:S02]  /*18b0*/  LOP3.LUT R10, R13, R10, R23, 0xf6, !PT ;  /* 0x0000000a0d0a7212 */ /* 0x000fe400078ef617 */
[----:B------:R-:W-:Y:S01]  /*18c0*/  LEA R202, R6, 0x8100, 0x1 ;  /* 0x0000810006ca7811 */ /* 0x000fe200078e08ff */
[----:B------:R2:W-:Y:S01]  /*18d0*/  STL [R1+0x4], R8 ;  /* 0x0000040801007387 */ /* 0x0005e20000100800 */
[----:B------:R-:W-:Y:S02]  /*18e0*/  LEA R10, R10, 0x100, 0x1 ;  /* 0x000001000a0a7811 */ /* 0x000fe400078e08ff */
[----:B-1----:R-:W-:Y:S01]  /*18f0*/  LOP3.LUT R12, R2, 0xfffffe00, RZ, 0xc0, !PT ;  /* 0xfffffe00020c7812 */ /* 0x002fe200078ec0ff */
[----:B------:R1:W-:Y:S01]  /*1900*/  STL [R1+0x64], R3 ;  /* 0x0000640301007387 */ /* 0x0003e20000100800 */
[----:B------:R-:W-:-:S02]  /*1910*/  IADD3 R29, R30, 0x8, RZ ;  /* 0x000000081e1d7810 */ /* 0x000fc40007ffe0ff */
[----:B------:R-:W-:Y:S01]  /*1920*/  LOP3.LUT R11, R12, R9, R24, 0xf6, !PT ;  /* 0x000000090c0b7212 */ /* 0x000fe200078ef618 */
[----:B------:R-:W-:Y:S01]  /*1930*/  STL [R1+0x60], R30 ;  /* 0x0000601e01007387 */ /* 0x000fe20000100800 */
[----:B------:R-:W-:Y:S02]  /*1940*/  LOP3.LUT R9, R14, R15, R22, 0xf6, !PT ;  /* 0x0000000f0e097212 */ /* 0x000fe400078ef616 */
[----:B------:R-:W-:Y:S02]  /*1950*/  LEA R11, R11, 0x100, 0x1 ;  /* 0x000001000b0b7811 */ /* 0x000fe400078e08ff */
[----:B------:R-:W-:Y:S02]  /*1960*/  LEA R6, R9, 0x100, 0x1 ;  /* 0x0000010009067811 */ /* 0x000fe400078e08ff */
[----:B------:R-:W-:Y:S01]  /*1970*/  IADD3 R28, R30, 0x10, RZ ;  /* 0x000000101e1c7810 */ /* 0x000fe20007ffe0ff */
[----:B------:R3:W-:Y:S01]  /*1980*/  STL [R1+0x120], R11 ;  /* 0x0001200b01007387 */ /* 0x0007e20000100800 */
[----:B------:R-:W-:-:S02]  /*1990*/  LOP3.LUT R2, R26, R7, RZ, 0xfc, !PT ;  /* 0x000000071a027212 */ /* 0x000fc400078efcff */
[C---:B------:R-:W-:Y:S01]  /*19a0*/  IADD3 R27, R30.reuse, 0x18, RZ ;  /* 0x000000181e1b7810 */ /* 0x040fe20007ffe0ff */
[----:B------:R4:W-:Y:S01]  /*19b0*/  STL [R1+0x11c], R10 ;  /* 0x00011c0a01007387 */ /* 0x0009e20000100800 */
[----:B------:R-:W-:Y:S01]  /*19c0*/  IADD3 R26, R30, 0x20, RZ ;  /* 0x000000201e1a7810 */ /* 0x000fe20007ffe0ff */
[----:B------:R-:W-:Y:S01]  /*19d0*/  IMAD.SHL.U32 R229, R2, 0x2, RZ ;  /* 0x0000000202e57824 */ /* 0x000fe200078e00ff */
[C---:B------:R-:W-:Y:S01]  /*19e0*/  IADD3 R25, R30.reuse, 0x28, RZ ;  /* 0x000000281e197810 */ /* 0x040fe20007ffe0ff */
[----:B------:R5:W-:Y:S01]  /*19f0*/  STL [R1+0x118], R6 ;  /* 0x0001180601007387 */ /* 0x000be20000100800 */
[C---:B------:R-:W-:Y:S02]  /*1a00*/  IADD3 R24, R30.reuse, 0x30, RZ ;  /* 0x000000301e187810 */ /* 0x040fe40007ffe0ff */
[----:B------:R-:W-:Y:S01]  /*1a10*/  IADD3 R23, R30, 0x38, RZ ;  /* 0x000000381e177810 */ /* 0x000fe20007ffe0ff */
[----:B------:R-:W-:Y:S01]  /*1a20*/  STL [R1+0xb4], R29 ;  /* 0x0000b41d01007387 */ /* 0x000fe20000100800 */
[----:B--2---:R-:W-:-:S02]  /*1a30*/  SEL R8, R19, 0xffffffe0, !P1 ;  /* 0xffffffe013087807 */ /* 0x004fc40004800000 */
[----:B-1----:R-:W-:Y:S01]  /*1a40*/  SEL R3, R19, 0xffffffe0, !P4 ;  /* 0xffffffe013037807 */ /* 0x002fe20006000000 */
[----:B------:R1:W-:Y:S01]  /*1a50*/  STL [R1+0xb0], R28 ;  /* 0x0000b01c01007387 */ /* 0x0003e20000100800 */
[----:B------:R-:W-:Y:S02]  /*1a60*/  IADD3 R22, R30, 0x40, RZ ;  /* 0x000000401e167810 */ /* 0x000fe40007ffe0ff */
[C---:B------:R-:W-:Y:S01]  /*1a70*/  SEL R4, R18.reuse, 0xffffffc0, !P2 ;  /* 0xffffffc012047807 */ /* 0x040fe20005000000 */
[----:B------:R-:W-:Y:S01]  /*1a80*/  STL [R1+0xac], R27 ;  /* 0x0000ac1b01007387 */ /* 0x000fe20000100800 */
[----:B------:R-:W-:Y:S02]  /*1a90*/  SEL R2, R18, 0xffffffc0, !P3 ;  /* 0xffffffc012027807 */ /* 0x000fe40005800000 */
[C---:B------:R-:W-:Y:S01]  /*1aa0*/  IADD3 R19, R30.reuse, 0x48, RZ ;  /* 0x000000481e137810 */ /* 0x040fe20007ffe0ff */
[----:B------:R2:W-:Y:S01]  /*1ab0*/  STL [R1+0xa8], R26 ;  /* 0x0000a81a01007387 */ /* 0x0005e20000100800 */
[----:B------:R-:W-:-:S02]  /*1ac0*/  IADD3 R18, R30, 0x50, RZ ;  /* 0x000000501e127810 */ /* 0x000fc40007ffe0ff */
[C---:B------:R-:W-:Y:S01]  /*1ad0*/  IADD3 R17, R30.reuse, 0x58, RZ ;  /* 0x000000581e117810 */ /* 0x040fe20007ffe0ff */
[----:B------:R2:W-:Y:S01]  /*1ae0*/  STL [R1+0xa4], R25 ;  /* 0x0000a41901007387 */ /* 0x0005e20000100800 */
[C---:B------:R-:W-:Y:S02]  /*1af0*/  IADD3 R15, R30.reuse, 0x60, RZ ;  /* 0x000000601e0f7810 */ /* 0x040fe40007ffe0ff */
[C---:B---3--:R-:W-:Y:S01]  /*1b00*/  IADD3 R11, R30.reuse, 0x68, RZ ;  /* 0x000000681e0b7810 */ /* 0x048fe20007ffe0ff */
[----:B------:R-:W-:Y:S01]  /*1b10*/  STL [R1+0xa0], R24 ;  /* 0x0000a01801007387 */ /* 0x000fe20000100800 */
[----:B------:R-:W-:Y:S02]  /*1b20*/  SHF.R.S32.HI R9, RZ, 0x1f, R29 ;  /* 0x0000001fff097819 */ /* 0x000fe4000001141d */
[C---:B----4-:R-:W-:Y:S01]  /*1b30*/  IADD3 R10, R30.reuse, 0x70, RZ ;  /* 0x000000701e0a7810 */ /* 0x050fe20007ffe0ff */
[----:B------:R3:W-:Y:S01]  /*1b40*/  STL [R1+0x9c], R23 ;  /* 0x00009c1701007387 */ /* 0x0007e20000100800 */
[----:B-----5:R-:W-:-:S02]  /*1b50*/  IADD3 R6, R30, 0x78, RZ ;  /* 0x000000781e067810 */ /* 0x020fc40007ffe0ff */
[----:B------:R-:W-:Y:S01]  /*1b60*/  LEA R203, R5, 0x100, 0x1 ;  /* 0x0000010005cb7811 */ /* 0x000fe200078e08ff */
[----:B------:R4:W-:Y:S01]  /*1b70*/  STL [R1+0x98], R22 ;  /* 0x0000981601007387 */ /* 0x0009e20000100800 */
[----:B-1----:R-:W-:Y:S02]  /*1b80*/  SHF.R.S32.HI R28, RZ, 0x1f, R28 ;  /* 0x0000001fff1c7819 */ /* 0x002fe4000001141c */
[----:B------:R-:W-:Y:S01]  /*1b90*/  IADD3 R236, -R82, 0x70, RZ ;  /* 0x0000007052ec7810 */ /* 0x000fe20007ffe1ff */
[----:B------:R-:W-:Y:S01]  /*1ba0*/  STL [R1+0x94], R19 ;  /* 0x0000941301007387 */ /* 0x000fe20000100800 */
[--C-:B------:R-:W-:Y:S01]  /*1bb0*/  IMAD.IADD R204, R3, 0x1, R203.reuse ;  /* 0x0000000103cc7824 */ /* 0x100fe200078e02cb */
[----:B------:R-:W-:Y:S01]  /*1bc0*/  SHF.R.S32.HI R77, RZ, 0x1f, R76 ;  /* 0x0000001fff4d7819 */ /* 0x000fe2000001144c */
[C---:B------:R-:W-:Y:S01]  /*1bd0*/  IMAD.IADD R206, R2.reuse, 0x1, R203 ;  /* 0x0000000102ce7824 */ /* 0x040fe200078e02cb */
[----:B------:R1:W-:Y:S01]  /*1be0*/  STL [R1+0x90], R18 ;  /* 0x0000901201007387 */ /* 0x0003e20000100800 */
[----:B--2---:R-:W-:Y:S01]  /*1bf0*/  SHF.R.S32.HI R26, RZ, 0x1f, R26 ;  /* 0x0000001fff1a7819 */ /* 0x004fe2000001141a */
[----:B------:R-:W-:Y:S01]  /*1c00*/  IMAD.IADD R205, R2, 0x1, R204 ;  /* 0x0000000102cd7824 */ /* 0x000fe200078e02cc */
[----:B------:R-:W-:Y:S01]  /*1c10*/  SHF.R.S32.HI R79, RZ, 0x1f, R78 ;  /* 0x0000001fff4f7819 */ /* 0x000fe2000001144e */
[----:B------:R2:W-:Y:S01]  /*1c20*/  STL [R1+0x8c], R17 ;  /* 0x00008c1101007387 */ /* 0x0005e20000100800 */
[----:B------:R-:W-:-:S03]  /*1c30*/  SHF.R.S32.HI R25, RZ, 0x1f, R25 ;  /* 0x0000001fff197819 */ /* 0x000fc60000011419 */
[----:B------:R-:W-:Y:S04]  /*1c40*/  STL [R1+0x88], R15 ;  /* 0x0000880f01007387 */ /* 0x000fe80000100800 */
[----:B------:R5:W-:Y:S01]  /*1c50*/  STL [R1+0x84], R11 ;  /* 0x0000840b01007387 */ /* 0x000be20000100800 */
[----:B---3--:R-:W-:-:S03]  /*1c60*/  SHF.R.S32.HI R23, RZ, 0x1f, R23 ;  /* 0x0000001fff177819 */ /* 0x008fc60000011417 */
[----:B------:R3:W-:Y:S01]  /*1c70*/  STL [R1+0x114], R9 ;  /* 0x0001140901007387 */ /* 0x0007e20000100800 */
[----:B----4-:R-:W-:-:S03]  /*1c80*/  SHF.R.S32.HI R22, RZ, 0x1f, R22 ;  /* 0x0000001fff167819 */ /* 0x010fc60000011416 */
[----:B------:R4:W-:Y:S04]  /*1c90*/  STL [R1+0x80], R10 ;  /* 0x0000800a01007387 */ /* 0x0009e80000100800 */
[----:B------:R-:W-:Y:S01]  /*1ca0*/  STL [R1+0x110], R28 ;  /* 0x0001101c01007387 */ /* 0x000fe20000100800 */
[----:B-1----:R-:W-:-:S03]  /*1cb0*/  SHF.R.S32.HI R18, RZ, 0x1f, R18 ;  /* 0x0000001fff127819 */ /* 0x002fc60000011412 */
[----:B------:R-:W-:Y:S01]  /*1cc0*/  STL [R1+0x7c], R6 ;  /* 0x00007c0601007387 */ /* 0x000fe20000100800 */
[----:B--2---:R-:W-:Y:S02]  /*1cd0*/  SHF.R.S32.HI R17, RZ, 0x1f, R17 ;  /* 0x0000001fff117819 */ /* 0x004fe40000011411 */
[----:B-----5:R-:W-:Y:S02]  /*1ce0*/  SHF.R.S32.HI R11, RZ, 0x1f, R11 ;  /* 0x0000001fff0b7819 */ /* 0x020fe4000001140b */
[----:B---3--:R-:W-:Y:S02]  /*1cf0*/  SHF.R.S32.HI R9, RZ, 0x1f, R27 ;  /* 0x0000001fff097819 */ /* 0x008fe4000001141b */
[----:B----4-:R-:W-:-:S03]  /*1d00*/  SHF.R.S32.HI R10, RZ, 0x1f, R10 ;  /* 0x0000001fff0a7819 */ /* 0x010fc6000001140a */
        /* <DEDUP_REMOVED lines=25> */
[----:B------:R2:W-:Y:S01]  /*1ea0*/  STL [R1+0xd8], R10 ;  /* 0x0000d80a01007387 */ /* 0x0005e20000100800 */
[----:B------:R-:W-:-:S02]  /*1eb0*/  IMAD.IADD R224, R221, 0x1, R2 ;  /* 0x00000001dde07824 */ /* 0x000fc400078e0202 */
[----:B------:R-:W-:Y:S02]  /*1ec0*/  IMAD.IADD R223, R222, 0x1, R2 ;  /* 0x00000001dedf7824 */ /* 0x000fe400078e0202 */
[----:B-1----:R-:W-:Y:S02]  /*1ed0*/  IMAD.IADD R9, R4, 0x1, R9 ;  /* 0x0000000104097824 */ /* 0x002fe400078e0209 */
[----:B------:R-:W-:-:S03]  /*1ee0*/  IMAD.IADD R4, R8, 0x1, R4 ;  /* 0x0000000108047824 */ /* 0x000fc600078e0204 */
[----:B------:R2:W-:Y:S04]  /*1ef0*/  STL [R1+0xd4], R9 ;  /* 0x0000d40901007387 */ /* 0x0005e80000100800 */
[----:B------:R2:W-:Y:S04]  /*1f00*/  STL [R1+0xc4], R8 ;  /* 0x0000c40801007387 */ /* 0x0005e80000100800 */
[----:B------:R2:W-:Y:S04]  /*1f10*/  STL [R1+0xd0], R5 ;  /* 0x0000d00501007387 */ /* 0x0005e80000100800 */
[----:B------:R2:W-:Y:S02]  /*1f20*/  STL [R1+0xcc], R4 ;  /* 0x0000cc0401007387 */ /* 0x0005e40000100800 */
.L_x_1723:
[----:B------:R-:W3:Y:S01]  /*1f30*/  LDL R3, [R1+0x5c] ;  /* 0x00005c0001037983 */ /* 0x000ee20000100800 */
[----:B------:R-:W-:Y:S01]  /*1f40*/  IMAD.MOV.U32 R2, RZ, RZ, 0x4 ;  /* 0x00000004ff027424 */ /* 0x000fe200078e00ff */
[----:B------:R-:W-:-:S02]  /*1f50*/  ISETP.NE.U32.AND P0, PT, RZ, c[0x0][0x370], PT ;  /* 0x0000dc00ff007a0c */ /* 0x000fc40003f05070 */
[----:B------:R-:W-:Y:S02]  /*1f60*/  ISETP.NE.U32.AND P4, PT, RZ, c[0x0][0x360], PT ;  /* 0x0000d800ff007a0c */ /* 0x000fe40003f85070 */
[----:B------:R-:W-:Y:S01]  /*1f70*/  ISETP.NE.AND.EX P1, PT, RZ, c[0x0][0x374], PT, P0 ;  /* 0x0000dd00ff007a0c */ /* 0x000fe20003f25300 */
[----:B---3--:R-:W-:-:S05]  /*1f80*/  IMAD.WIDE R2, R3, R2, c[0x0][0x588] ;  /* 0x0001620003027625 */ /* 0x008fca00078e0202 */
[----:B------:R-:W3:Y:S01]  /*1f90*/  LDG.E R32, [R2.64] ;  /* 0x0000000802207981 */ /* 0x000ee2000c1e1900 */
[----:B------:R-:W-:Y:S01]  /*1fa0*/  ISETP.NE.AND.EX P4, PT, RZ, c[0x0][0x364], PT, P4 ;  /* 0x0000d900ff007a0c */ /* 0x000fe20003f85340 */
[----:B------:R-:W-:Y:S01]  /*1fb0*/  IMAD.MOV.U32 R11, RZ, RZ, RZ ;  /* 0x000000ffff0b7224 */ /* 0x000fe200078e00ff */
[----:B------:R-:W-:Y:S02]  /*1fc0*/  ISETP.NE.U32.AND P3, PT, RZ, c[0x0][0x348], PT ;  /* 0x0000d200ff007a0c */ /* 0x000fe40003f65070 */
[----:B------:R-:W-:Y:S02]  /*1fd0*/  ISETP.NE.U32.AND P5, PT, RZ, c[0x0][0x350], PT ;  /* 0x0000d400ff007a0c */ /* 0x000fe40003fa5070 */
[----:B------:R-:W-:Y:S02]  /*1fe0*/  ISETP.NE.U32.AND P6, PT, RZ, c[0x0][0x358], PT ;  /* 0x0000d600ff007a0c */ /* 0x000fe40003fc5070 */
[----:B------:R-:W-:Y:S02]  /*1ff0*/  ISETP.NE.AND.EX P3, PT, RZ, c[0x0][0x34c], PT, P3 ;  /* 0x0000d300ff007a0c */ /* 0x000fe40003f65330 */
[----:B------:R-:W-:-:S02]  /*2000*/  ISETP.NE.AND.EX P5, PT, RZ, c[0x0][0x354], PT, P5 ;  /* 0x0000d500ff007a0c */ /* 0x000fc40003fa5350 */
[----:B------:R-:W-:Y:S01]  /*2010*/  ISETP.NE.AND.EX P6, PT, RZ, c[0x0][0x35c], PT, P6 ;  /* 0x0000d700ff007a0c */ /* 0x000fe20003fc5360 */
[----:B------:R-:W-:Y:S01]  /*2020*/  IMAD.MOV.U32 R146, RZ, RZ, RZ ;  /* 0x000000ffff927224 */ /* 0x000fe200078e00ff */
[----:B------:R-:W-:Y:S01]  /*2030*/  CS2R R18, SRZ ;  /* 0x0000000000127805 */ /* 0x000fe2000001ff00 */
[----:B---3--:R-:W-:Y:S01]  /*2040*/  SHF.R.S32.HI R33, RZ, 0x1f, R32 ;  /* 0x0000001fff217819 */ /* 0x008fe20000011420 */
[C---:B------:R-:W-:Y:S01]  /*2050*/  IMAD.SHL.U32 R24, R32.reuse, 0x4, RZ ;  /* 0x0000000420187824 */ /* 0x040fe200078e00ff */
[C---:B--2---:R-:W-:Y:S01]  /*2060*/  @P1 LEA R4, P0, R32.reuse, c[0x0][0x370], 0x2 ;  /* 0x0000dc0020041a11 */ /* 0x044fe200078010ff */
[----:B------:R1:W-:Y:S01]  /*2070*/  STL [R1+0x70], R32 ;  /* 0x0000702001007387 */ /* 0x0003e20000100800 */
[C-C-:B------:R-:W-:Y:S02]  /*2080*/  SHF.L.U64.HI R23, R32.reuse, 0x2, R33.reuse ;  /* 0x0000000220177819 */ /* 0x140fe40000010221 */
[----:B------:R-:W-:Y:S01]  /*2090*/  @P1 LEA.HI.X R5, R32, c[0x0][0x374], R33, 0x2, P0 ;  /* 0x0000dd0020051a11 */ /* 0x000fe200000f1421 */
[----:B------:R1:W-:Y:S01]  /*20a0*/  STL [R1+0x74], R33 ;  /* 0x0000742101007387 */ /* 0x0003e20000100800 */
[----:B------:R-:W-:-:S03]  /*20b0*/  @P4 IADD3 R2, P0, R24, c[0x0][0x360], RZ ;  /* 0x0000d80018024a10 */ /* 0x000fc60007f1e0ff */
[----:B------:R2:W3:Y:S01]  /*20c0*/  @P1 LDG.E R11, [R4.64] ;  /* 0x00000008040b1981 */ /* 0x0004e2000c1e1900 */
[C---:B------:R-:W-:Y:S02]  /*20d0*/  @P4 IADD3.X R3, R23.reuse, c[0x0][0x364], RZ, P0, !PT ;  /* 0x0000d90017034a10 */ /* 0x040fe400007fe4ff */
[----:B------:R-:W-:Y:S01]  /*20e0*/  IADD3 R8, P2, R24, c[0x0][0x348], RZ ;  /* 0x0000d20018087a10 */ /* 0x000fe20007f5e0ff */
[----:B------:R1:W-:Y:S04]  /*20f0*/  STL [R1+0x68], R24 ;  /* 0x0000681801007387 */ /* 0x0003e80000100800 */
[----:B------:R4:W3:Y:S01]  /*2100*/  @P4 LDG.E R6, [R2.64] ;  /* 0x0000000802064981 */ /* 0x0008e2000c1e1900 */
        /* <DEDUP_REMOVED lines=10> */
[----:B---3--:R1:W-:Y:S04]  /*21b0*/  STL [R1+0x3c], R11 ;  /* 0x00003c0b01007387 */ /* 0x0083e80000100800 */
[----:B------:R1:W-:Y:S01]  /*21c0*/  @P4 STL [R1+0x44], R6 ;  /* 0x0000440601004387 */ /* 0x0003e20000100800 */
[----:B------:R-:W-:Y:S05]  /*21d0*/  @P4 BRA `(.L_x_1515) ;  /* 0x0000007000004947 */ /* 0x000fea0003800000 */
[----:B-1----:R-:W-:-:S05]  /*21e0*/  MOV R6, c[0x0][0x168] ;  /* 0x00005a0000067a02 */ /* 0x002fca0000000f00 */
[----:B------:R1:W-:Y:S01]  /*21f0*/  STL [R1+0x44], R6 ;  /* 0x0000440601007387 */ /* 0x0003e20000100800 */
[----:B------:R-:W-:Y:S05]  /*2200*/  @!P3 BRA `(.L_x_1515) ;  /* 0x000000400000b947 */ /* 0x000fea0003800000 */
[----:B------:R-:W2:Y:S04]  /*2210*/  LDG.E R10, [R8.64] ;  /* 0x00000008080a7981 */ /* 0x000ea8000c1e1900 */
[----:B-1----:R-:W2:Y:S02]  /*2220*/  LDG.E R6, [R8.64+0x4] ;  /* 0x0000040808067981 */ /* 0x002ea4000c1e1900 */
[----:B--2---:R-:W-:-:S05]  /*2230*/  IADD3 R6, -R10, R6, RZ ;  /* 0x000000060a067210 */ /* 0x004fca0007ffe1ff */
[----:B------:R1:W-:Y:S02]  /*2240*/  STL [R1+0x44], R6 ;  /* 0x0000440601007387 */ /* 0x0003e40000100800 */
.L_x_1515:
[----:B------:R-:W-:-:S04]  /*2250*/  ISETP.NE.U32.AND P0, PT, RZ, c[0x0][0x368], PT ;  /* 0x0000da00ff007a0c */ /* 0x000fc80003f05070 */
[----:B------:R-:W-:-:S13]  /*2260*/  ISETP.NE.AND.EX P0, PT, RZ, c[0x0][0x36c], PT, P0 ;  /* 0x0000db00ff007a0c */ /* 0x000fda0003f05300 */
[----:B------:R-:W-:Y:S05]  /*2270*/  @!P0 BRA `(.L_x_1516) ;  /* 0x0000004000008947 */ /* 0x000fea0003800000 */
[----:B-1----:R-:W-:-:S04]  /*2280*/  IADD3 R4, P0, R24, c[0x0][0x368], RZ ;  /* 0x0000da0018047a10 */ /* 0x002fc80007f1e0ff */
[----:B------:R-:W-:-:S05]  /*2290*/  IADD3.X R5, R23, c[0x0][0x36c], RZ, P0, !PT ;  /* 0x0000db0017057a10 */ /* 0x000fca00007fe4ff */
[----:B------:R1:W5:Y:S01]  /*22a0*/  LDG.E R17, [R4.64] ;  /* 0x0000000804117981 */ /* 0x000362000c1e1900 */
[----:B------:R-:W-:Y:S05]  /*22b0*/  BRA `(.L_x_1517) ;  /* 0x0000005000007947 */ /* 0x000fea0003800000 */
.L_x_1516:
[----:B------:R-:W-:Y:S01]  /*22c0*/  MOV R17, UR6 ;  /* 0x0000000600117c02 */ /* 0x000fe20008000f00 */
[----:B------:R-:W-:Y:S05]  /*22d0*/  @!P5 BRA `(.L_x_1517) ;  /* 0x000000300000d947 */ /* 0x000fea0003800000 */
[----:B-1----:R1:W2:Y:S04]  /*22e0*/  LDG.E R6, [R4.64] ;  /* 0x0000000804067981 */ /* 0x0022a8000c1e1900 */
[----:B-1----:R-:W2:Y:S02]  /*22f0*/  LDG.E R4, [R4.64+0x4] ;  /* 0x0000040804047981 */ /* 0x002ea4000c1e1900 */
[----:B--2---:R-:W-:Y:S02]  /*2300*/  IADD3 R17, -R6, R4, RZ ;  /* 0x0000000406117210 */ /* 0x004fe40007ffe1ff */
.L_x_1517:
[----:B-1----:R-:W2:Y:S04]  /*2310*/  LDL R4, [R1+0x44] ;  /* 0x0000440001047983 */ /* 0x002ea80000100800 */
[----:B------:R-:W3:Y:S04]  /*2320*/  LDL.LU R9, [R1+0x54] ;  /* 0x0000540001097983 */ /* 0x000ee80000300800 */
[----:B------:R1:W4:Y:S04]  /*2330*/  @P6 LDG.E R5, [R2.64] ;  /* 0x0000000802056981 */ /* 0x000328000c1e1900 */
[----:B------:R-:W3:Y:S04]  /*2340*/  LDL.LU R21, [R1+0x8] ;  /* 0x0000080001157983 */ /* 0x000ee80000300800 */
[----:B------:R-:W3:Y:S01]  /*2350*/  LDL R20, [R1+0x58] ;  /* 0x0000580001147983 */ /* 0x000ee20000100800 */
[----:B------:R-:W-:-:S04]  /*2360*/  ISETP.NE.U32.AND P0, PT, RZ, c[0x0][0x378], PT ;  /* 0x0000de00ff007a0c */ /* 0x000fc80003f05070 */
[----:B------:R-:W-:Y:S01]  /*2370*/  ISETP.NE.AND.EX P1, PT, RZ, c[0x0][0x37c], PT, P0 ;  /* 0x0000df00ff007a0c */ /* 0x000fe20003f25300 */
[----:B--2---:R-:W-:Y:S02]  /*2380*/  IMAD.MOV.U32 R6, RZ, RZ, R4 ;  /* 0x000000ffff067224 */ /* 0x004fe400078e0004 */
[----:B------:R1:W4:Y:S01]  /*2390*/  @P6 LDG.E R4, [R2.64+0x4] ;  /* 0x0000040802046981 */ /* 0x000322000c1e1900 */
[----:B-----5:R-:W-:Y:S02]  /*23a0*/  IMAD.MOV.U32 R137, RZ, RZ, R17 ;  /* 0x000000ffff897224 */ /* 0x020fe400078e0011 */
[----:B------:R-:W-:-:S05]  /*23b0*/  IMAD.MOV.U32 R10, RZ, RZ, c[0x0][0x2c4] ;  /* 0x0000b100ff0a7624 */ /* 0x000fca00078e00ff */
[----:B------:R-:W-:Y:S02]  /*23c0*/  ISETP.NE.AND P2, PT, R10, 0x1, PT ;  /* 0x000000010a00780c */ /* 0x000fe40003f45270 */
[----:B-1----:R-:W-:-:S04]  /*23d0*/  @P1 IADD3 R2, P0, R24, c[0x0][0x378], RZ ;  /* 0x0000de0018021a10 */ /* 0x002fc80007f1e0ff */
[----:B------:R-:W-:-:S05]  /*23e0*/  @P1 IADD3.X R3, R23, c[0x0][0x37c], RZ, P0, !PT ;  /* 0x0000df0017031a10 */ /* 0x000fca00007fe4ff */
[----:B------:R1:W5:Y:S01]  /*23f0*/  @P1 LDG.E R137, [R2.64] ;  /* 0x0000000802891981 */ /* 0x000362000c1e1900 */
[----:B------:R-:W-:Y:S01]  /*2400*/  IMAD.IADD R11, R17, 0x1, -R11 ;  /* 0x00000001110b7824 */ /* 0x000fe200078e0a0b */
[----:B---3--:R-:W-:Y:S01]  /*2410*/  LOP3.LUT R21, R21, 0xffffffdf, RZ, 0xc0, !PT ;  /* 0xffffffdf15157812 */ /* 0x008fe200078ec0ff */
[----:B------:R-:W-:-:S03]  /*2420*/  IMAD.MOV.U32 R8, RZ, RZ, RZ ;  /* 0x000000ffff087224 */ /* 0x000fc600078e00ff */
[----:B------:R-:W-:Y:S01]  /*2430*/  @P2 LOP3.LUT R21, R21, 0x20, RZ, 0xfc, !PT ;  /* 0x0000002015152812 */ /* 0x000fe200078efcff */
[----:B-1----:R-:W-:Y:S02]  /*2440*/  IMAD.SHL.U32 R3, R9, 0x80, RZ ;  /* 0x0000008009037824 */ /* 0x002fe400078e00ff */
[----:B------:R-:W-:-:S03]  /*2450*/  IMAD.MOV.U32 R2, RZ, RZ, c[0x0][0x228] ;  /* 0x00008a00ff027624 */ /* 0x000fc600078e00ff */
[----:B------:R1:W-:Y:S04]  /*2460*/  STL [R1+0x40], R3 ;  /* 0x0000400301007387 */ /* 0x0003e80000100800 */
[----:B------:R-:W-:Y:S01]  /*2470*/  STL [R1+0x8], R21 ;  /* 0x0000081501007387 */ /* 0x000fe20000100800 */
[----:B-1----:R-:W-:Y:S01]  /*2480*/  IADD3 R3, R3, 0x7f, RZ ;  /* 0x0000007f03037810 */ /* 0x002fe20007ffe0ff */
[----:B------:R-:W-:Y:S01]  /*2490*/  BSSY B0, `(.L_x_1518) ;  /* 0x000003b000007945 */ /* 0x000fe20003800000 */
[----:B----4-:R-:W-:-:S03]  /*24a0*/  @P6 IMAD.IADD R2, R4, 0x1, -R5 ;  /* 0x0000000104026824 */ /* 0x010fc600078e0a05 */
[----:B------:R-:W-:-:S04]  /*24b0*/  @P2 IMAD.HI.U32 R4, R3, c[0x0][0x2c8], RZ ;  /* 0x0000b20003042a27 */ /* 0x000fc800078e00ff */
[----:B------:R-:W-:Y:S01]  /*24c0*/  IMAD.IADD R5, R11, 0x1, R2 ;  /* 0x000000010b057824 */ /* 0x000fe200078e0202 */
[----:B------:R-:W-:-:S04]  /*24d0*/  @P2 SHF.R.U32.HI R3, RZ, c[0x0][0x2cc], R4 ;  /* 0x0000b300ff032a19 */ /* 0x000fc80000011604 */
[C---:B------:R-:W-:Y:S02]  /*24e0*/  IADD3 R152, R5.reuse, 0x70, -R6 ;  /* 0x0000007005987810 */ /* 0x040fe40007ffe806 */
[----:B------:R-:W-:Y:S01]  /*24f0*/  IADD3 R9, R5, 0x6f, RZ ;  /* 0x0000006f05097810 */ /* 0x000fe20007ffe0ff */
[----:B------:R1:W-:Y:S01]  /*2500*/  STL [R1+0x48], R5 ;  /* 0x0000480501007387 */ /* 0x0003e20000100800 */
[----:B------:R-:W-:-:S03]  /*2510*/  IMAD.MOV.U32 R4, RZ, RZ, RZ ;  /* 0x000000ffff047224 */ /* 0x000fc600078e00ff */
[----:B------:R-:W-:Y:S01]  /*2520*/  IMAD.HI R6, R9, -0x6db6db6d, R8 ;  /* 0x9249249309067827 */ /* 0x000fe200078e0208 */
[----:B------:R-:W-:-:S04]  /*2530*/  LOP3.LUT R8, R20, 0xff000000, RZ, 0xc0, !PT ;  /* 0xff00000014087812 */ /* 0x000fc800078ec0ff */
[----:B------:R-:W-:Y:S01]  /*2540*/  SHF.R.U32.HI R9, RZ, 0x1f, R6 ;  /* 0x0000001fff097819 */ /* 0x000fe20000011606 */
[----:B-1----:R-:W-:-:S04]  /*2550*/  IMAD.IADD R5, R152, 0x1, R3 ;  /* 0x0000000198057824 */ /* 0x002fc800078e0203 */
[----:B------:R-:W-:Y:S01]  /*2560*/  IMAD.HI R3, R5, -0x6db6db6d, R4 ;  /* 0x9249249305037827 */ /* 0x000fe200078e0204 */
[----:B------:R-:W-:Y:S02]  /*2570*/  LOP3.LUT R4, R20, 0xff0000, RZ, 0xc0, !PT ;  /* 0x00ff000014047812 */ /* 0x000fe400078ec0ff */
[----:B------:R-:W-:-:S04]  /*2580*/  SHF.R.U32.HI R5, RZ, 0x8, R8 ;  /* 0x00000008ff057819 */ /* 0x000fc80000011608 */
[----:B------:R-:W-:Y:S02]  /*2590*/  LEA.HI R4, R4, R5, RZ, 0x10 ;  /* 0x0000000504047211 */ /* 0x000fe400078f80ff */
[----:B------:R-:W-:Y:S02]  /*25a0*/  SHF.R.U32.HI R8, RZ, 0x1f, R3 ;  /* 0x0000001fff087819 */ /* 0x000fe40000011603 */
[----:B------:R-:W-:Y:S02]  /*25b0*/  SHF.R.U32.HI R10, RZ, 0x10, R4 ;  /* 0x00000010ff0a7819 */ /* 0x000fe40000011604 */
[----:B------:R-:W-:Y:S02]  /*25c0*/  LOP3.LUT R25, R4, 0xff, RZ, 0xc0, !PT ;  /* 0x000000ff04197812 */ /* 0x000fe400078ec0ff */
[----:B------:R-:W-:Y:S02]  /*25d0*/  LEA.HI.SX32 R151, R6, R9, 0x1a ;  /* 0x0000000906977211 */ /* 0x000fe400078fd2ff */
[----:B------:R-:W-:Y:S01]  /*25e0*/  LEA.HI.SX32 R3, R3, R8, 0x1a ;  /* 0x0000000803037211 */ /* 0x000fe200078fd2ff */
[----:B------:R1:W-:Y:S03]  /*25f0*/  STL [R1+0x54], R10 ;  /* 0x0000540a01007387 */ /* 0x0003e60000100800 */
[----:B------:R-:W-:Y:S01]  /*2600*/  IMNMX R6, R151, R3, PT ;  /* 0x0000000397067217 */ /* 0x000fe20003800200 */
[----:B------:R1:W-:Y:S03]  /*2610*/  STL [R1+0x78], R25 ;  /* 0x0000781901007387 */ /* 0x0003e60000100800 */
[----:B------:R-:W-:-:S02]  /*2620*/  ISETP.GE.AND P0, PT, R6, 0x1, PT ;  /* 0x000000010600780c */ /* 0x000fc40003f06270 */
[----:B------:R-:W-:Y:S01]  /*2630*/  ISETP.NE.AND P1, PT, R10, RZ, PT ;  /* 0x000000ff0a00720c */ /* 0x000fe20003f25270 */
[----:B------:R-:W-:-:S03]  /*2640*/  IMAD.MOV.U32 R3, RZ, RZ, RZ ;  /* 0x000000ffff037224 */ /* 0x000fc600078e00ff */
[----:B------:R-:W-:-:S07]  /*2650*/  SEL R136, R10, c[0x0][0x338], P1 ;  /* 0x0000ce000a887a07 */ /* 0x000fce0000800000 */
[----:B------:R-:W-:Y:S05]  /*2660*/  @!P0 BRA `(.L_x_1519) ;  /* 0x000001d000008947 */ /* 0x000fea0003800000 */
[----:B------:R-:W-:Y:S01]  /*2670*/  IABS R3, R136 ;  /* 0x0000008800037213 */ /* 0x000fe20000000000 */
[----:B------:R-:W-:Y:S01]  /*2680*/  IMAD.MOV.U32 R8, RZ, RZ, RZ ;  /* 0x000000ffff087224 */ /* 0x000fe200078e00ff */
[----:B-1----:R-:W-:-:S03]  /*2690*/  IADD3 R10, R136, -0x1, R6 ;  /* 0xffffffff880a7810 */ /* 0x002fc60007ffe006 */
[----:B------:R-:W-:Y:S01]  /*26a0*/  IMAD.MOV.U32 R4, RZ, RZ, R3 ;  /* 0x000000ffff047224 */ /* 0x000fe200078e0003 */
[----:B------:R-:W-:-:S03]  /*26b0*/  IABS R16, R10 ;  /* 0x0000000a00107213 */ /* 0x000fc60000000000 */
[----:B------:R-:W1:Y:S08]  /*26c0*/  I2F.RP R3, R4 ;  /* 0x0000000400037306 */ /* 0x000e700000209400 */
        /* <DEDUP_REMOVED lines=23> */
.L_x_1519:
[----:B------:R-:W-:Y:S05]  /*2840*/  BSYNC B0 ;  /* 0x0000000000007941 */ /* 0x000fea0003800000 */
.L_x_1518:
[----:B-1----:R-:W2:Y:S01]  /*2850*/  LDL R10, [R1+0x124] ;  /* 0x00012400010a7983 */ /* 0x002ea20000100800 */
        /* <DEDUP_REMOVED lines=9> */
[----:B------:R-:W-:-:S04]  /*28f0*/  IMAD.WIDE.U32 R8, R4, 0x24924925, RZ ;  /* 0x2492492504087825 */ /* 0x000fc800078e00ff */
        /* <DEDUP_REMOVED lines=11> */
[----:B------:R-:W-:Y:S02]  /*29b0*/  ISETP.NE.U32.AND P0, PT, RZ, c[0x0][0x340], PT ;  /* 0x0000d000ff007a0c */ /* 0x000fe40003f05070 */
[----:B------:R-:W-:Y:S02]  /*29c0*/  SHF.R.S32.HI R16, RZ, 0x1f, R82 ;  /* 0x0000001fff107819 */ /* 0x000fe40000011452 */
[----:B------:R-:W-:Y:S02]  /*29d0*/  ISETP.NE.AND.EX P3, PT, RZ, c[0x0][0x344], PT, P0 ;  /* 0x0000d100ff007a0c */ /* 0x000fe40003f65300 */
[----:B------:R-:W-:-:S11]  /*29e0*/  MOV R31, R21 ;  /* 0x00000015001f7202 */ /* 0x000fd60000000f00 */
[----:B------:R-:W-:-:S04]  /*29f0*/  @P3 IADD3 R4, P0, R24, c[0x0][0x340], RZ ;  /* 0x0000d00018043a10 */ /* 0x000fc80007f1e0ff */
[----:B------:R-:W-:-:S05]  /*2a00*/  @P3 IADD3.X R5, R23, c[0x0][0x344], RZ, P0, !PT ;  /* 0x0000d10017053a10 */ /* 0x000fca00007fe4ff */
[----:B------:R1:W2:Y:S01]  /*2a10*/  @P3 LDG.E R26, [R4.64] ;  /* 0x00000008041a3981 */ /* 0x0002a2000c1e1900 */
[----:B------:R-:W-:Y:S01]  /*2a20*/  IADD3 R116, P0, R82, R18, RZ ;  /* 0x0000001252747210 */ /* 0x000fe20007f1e0ff */
[----:B------:R-:W-:Y:S01]  /*2a30*/  IMAD.MOV.U32 R30, RZ, RZ, c[0x0][0x238] ;  /* 0x00008e00ff1e7624 */ /* 0x000fe200078e00ff */
[----:B------:R-:W-:Y:S01]  /*2a40*/  IADD3 R39, R3, -0x1, RZ ;  /* 0xffffffff03277810 */ /* 0x000fe20007ffe0ff */
[----:B------:R-:W-:Y:S01]  /*2a50*/  IMAD R11, R16, c[0x0][0x280], RZ ;  /* 0x0000a000100b7a24 */ /* 0x000fe200078e02ff */
[----:B------:R-:W-:Y:S01]  /*2a60*/  LEA.HI.X.SX32 R117, R18, R16, 0x1, P0 ;  /* 0x0000001012757211 */ /* 0x000fe200000f0eff */
[----:B------:R-:W-:Y:S01]  /*2a70*/  ULDC UR5, c[0x0][0x23c] ;  /* 0x00008f0000057ab9 */ /* 0x000fe20000000800 */
[----:B------:R-:W-:Y:S01]  /*2a80*/  LOP3.LUT R29, R20, 0xffff, RZ, 0xc0, !PT ;  /* 0x0000ffff141d7812 */ /* 0x000fe200078ec0ff */
[----:B------:R-:W-:Y:S01]  /*2a90*/  IMAD.WIDE.U32 R20, R30, 0x40, RZ ;  /* 0x000000401e147825 */ /* 0x000fe200078e00ff */
[----:B------:R-:W-:Y:S01]  /*2aa0*/  SEL R27, R33, RZ, !P6 ;  /* 0x000000ff211b7207 */ /* 0x000fe20007000000 */
[----:B------:R-:W-:Y:S01]  /*2ab0*/  USHF.L.U32 UR12, UR5, 0x6, URZ ;  /* 0x00000006050c7899 */ /* 0x000fe2000800063f */
[----:B------:R-:W-:Y:S01]  /*2ac0*/  MOV R140, 0x70 ;  /* 0x00000070008c7802 */ /* 0x000fe20000000f00 */
[----:B------:R-:W-:Y:S01]  /*2ad0*/  IMAD R6, R117, c[0x0][0x238], RZ ;  /* 0x00008e0075067a24 */ /* 0x000fe200078e02ff */
[----:B------:R-:W-:Y:S01]  /*2ae0*/  SEL R28, R32, RZ, !P6 ;  /* 0x000000ff201c7207 */ /* 0x000fe20007000000 */
[----:B------:R-:W-:Y:S01]  /*2af0*/  IMAD R3, R27, c[0x0][0x248], RZ ;  /* 0x000092001b037a24 */ /* 0x000fe200078e02ff */
[----:B------:R-:W-:Y:S01]  /*2b00*/  ISETP.GE.AND P5, PT, R76, c[0x0][0x1d4], PT ;  /* 0x000075004c007a0c */ /* 0x000fe20003fa6270 */
[----:B------:R-:W-:Y:S01]  /*2b10*/  IMAD R6, R116, c[0x0][0x23c], R6 ;  /* 0x00008f0074067a24 */ /* 0x000fe200078e0206 */
[----:B------:R-:W-:Y:S01]  /*2b20*/  ISETP.GE.AND P4, PT, R227, c[0x0][0x1d4], PT ;  /* 0x00007500e3007a0c */ /* 0x000fe20003f86270 */
[C---:B------:R-:W-:Y:S01]  /*2b30*/  IMAD R153, R140.reuse, c[0x0][0x23c], RZ ;  /* 0x00008f008c997a24 */ /* 0x040fe200078e02ff */
[----:B------:R-:W-:Y:S01]  /*2b40*/  MOV R150, 0x5 ;  /* 0x0000000500967802 */ /* 0x000fe20000000f00 */
[----:B------:R-:W-:Y:S01]  /*2b50*/  IMAD.WIDE.U32 R138, R140, c[0x0][0x238], RZ ;  /* 0x00008e008c8a7a25 */ /* 0x000fe200078e00ff */
[C---:B------:R-:W-:Y:S01]  /*2b60*/  SHF.L.U32 R162, R30.reuse, 0x5, RZ ;  /* 0x000000051ea27819 */ /* 0x040fe200000006ff */
[----:B------:R-:W-:Y:S01]  /*2b70*/  UIMAD UR5, UR5, 0x60, URZ ;  /* 0x00000060050578a4 */ /* 0x000fe2000f8e023f */
[----:B------:R-:W-:Y:S01]  /*2b80*/  SHF.L.U64.HI R157, R30, R150, c[0x0][0x23c] ;  /* 0x00008f001e9d7619 */ /* 0x000fe20000010296 */
[----:B------:R-:W-:Y:S01]  /*2b90*/  IMAD.IADD R153, R139, 0x1, R153 ;  /* 0x000000018b997824 */ /* 0x000fe200078e0299 */
[----:B------:R-:W-:Y:S01]  /*2ba0*/  LOP3.LUT R31, R31, 0xfffffffb, RZ, 0xc0, !PT ;  /* 0xfffffffb1f1f7812 */ /* 0x000fe200078ec0ff */
[----:B-1----:R-:W-:Y:S01]  /*2bb0*/  IMAD.WIDE.U32 R4, R116, c[0x0][0x238], R76 ;  /* 0x00008e0074047a25 */ /* 0x002fe200078e004c */
[----:B------:R-:W-:-:S02]  /*2bc0*/  MOV R159, c[0x0][0x290] ;  /* 0x0000a400009f7a02 */ /* 0x000fc40000000f00 */
[----:B------:R-:W-:Y:S01]  /*2bd0*/  @P5 LOP3.LUT R31, R31, 0x4, RZ, 0xfc, !PT ;  /* 0x000000041f1f5812 */ /* 0x000fe200078efcff */
[----:B------:R-:W-:Y:S02]  /*2be0*/  IMAD.IADD R5, R5, 0x1, R6 ;  /* 0x0000000105057824 */ /* 0x000fe400078e0206 */
[----:B------:R-:W-:Y:S01]  /*2bf0*/  IMAD R6, R39, -0x70, R2 ;  /* 0xffffff9027067824 */ /* 0x000fe200078e0202 */
[----:B------:R-:W-:Y:S01]  /*2c00*/  LOP3.LUT R31, R31, 0xfffffffd, RZ, 0xc0, !PT ;  /* 0xfffffffd1f1f7812 */ /* 0x000fe200078ec0ff */
[----:B------:R-:W-:-:S03]  /*2c10*/  IMAD.WIDE.U32 R4, R29, c[0x0][0x240], R4 ;  /* 0x000090001d047a25 */ /* 0x000fc600078e0004 */
[----:B------:R-:W-:Y:S01]  /*2c20*/  IMNMX R8, R6, 0x70, PT ;  /* 0x0000007006087817 */ /* 0x000fe20003800200 */
[----:B------:R-:W-:Y:S01]  /*2c30*/  IMAD R5, R29, c[0x0][0x244], R5 ;  /* 0x000091001d057a24 */ /* 0x000fe200078e0205 */
[----:B------:R-:W-:Y:S01]  /*2c40*/  @P4 LOP3.LUT R31, R31, 0x2, RZ, 0xfc, !PT ;  /* 0x000000021f1f4812 */ /* 0x000fe200078efcff */
[----:B------:R-:W-:Y:S01]  /*2c50*/  IMAD R6, R28, c[0x0][0x24c], R3 ;  /* 0x000093001c067a24 */ /* 0x000fe200078e0203 */
[----:B------:R-:W-:Y:S01]  /*2c60*/  IADD3 R3, -R82, R8, RZ ;  /* 0x0000000852037210 */ /* 0x000fe20007ffe1ff */
[----:B------:R-:W-:Y:S01]  /*2c70*/  IMAD.WIDE.U32 R120, R28, c[0x0][0x248], R4 ;  /* 0x000092001c787a25 */ /* 0x000fe200078e0004 */
[----:B------:R-:W-:Y:S01]  /*2c80*/  SHF.R.S32.HI R5, RZ, 0x1f, R39 ;  /* 0x0000001fff057819 */ /* 0x000fe20000011427 */
[----:B------:R1:W-:Y:S01]  /*2c90*/  STL [R1+0x8], R31 ;  /* 0x0000081f01007387 */ /* 0x0003e20000100800 */
[----:B------:R-:W-:Y:S01]  /*2ca0*/  ISETP.GE.AND P0, PT, R3, 0x1, PT ;  /* 0x000000010300780c */ /* 0x000fe20003f06270 */
[----:B------:R-:W-:Y:S01]  /*2cb0*/  IMAD R4, R153, R39, RZ ;  /* 0x0000002799047224 */ /* 0x000fe200078e02ff */
[----:B------:R-:W-:Y:S01]  /*2cc0*/  MOV R118, R120 ;  /* 0x0000007800767202 */ /* 0x000fe20000000f00 */
[----:B------:R-:W-:Y:S01]  /*2cd0*/  IMAD.IADD R119, R121, 0x1, R6 ;  /* 0x0000000179777824 */ /* 0x000fe200078e0206 */
[----:B------:R-:W-:Y:S01]  /*2ce0*/  ISETP.GE.AND P2, PT, R3, 0x21, PT ;  /* 0x000000210300780c */ /* 0x000fe20003f46270 */
[----:B------:R-:W-:-:S02]  /*2cf0*/  IMAD R6, R5, R138, R4 ;  /* 0x0000008a05067224 */ /* 0x000fc400078e0204 */
[----:B------:R-:W-:-:S04]  /*2d00*/  IMAD.WIDE.U32 R4, R39, R138, R118 ;  /* 0x0000008a27047225 */ /* 0x000fc800078e0076 */
[----:B------:R-:W-:Y:S02]  /*2d10*/  IMAD.IADD R5, R5, 0x1, R6 ;  /* 0x0000000105057824 */ /* 0x000fe400078e0206 */
[----:B------:R-:W-:Y:S01]  /*2d20*/  @P0 LEA R8, P1, R4, c[0x0][0x220], 0x1 ;  /* 0x0000880004080a11 */ /* 0x000fe200078208ff */
[----:B------:R-:W-:Y:S02]  /*2d30*/  IMAD R15, R82, c[0x0][0x284], R11 ;  /* 0x0000a100520f7a24 */ /* 0x000fe400078e020b */
[----:B------:R-:W-:Y:S01]  /*2d40*/  IMAD.IADD R135, R17, 0x1, R19 ;  /* 0x0000000111877824 */ /* 0x000fe200078e0213 */
[----:B------:R-:W-:Y:S01]  /*2d50*/  @P0 LEA.HI.X R9, R4, c[0x0][0x224], R5, 0x1, P1 ;  /* 0x0000890004090a11 */ /* 0x000fe200008f0c05 */
[----:B------:R-:W-:Y:S01]  /*2d60*/  IMAD.WIDE.U32 R24, R82, c[0x0][0x290], R76 ;  /* 0x0000a40052187a25 */ /* 0x000fe200078e004c */
[----:B------:R-:W-:-:S03]  /*2d70*/  @P2 IADD3 R6, P1, R162, R4, RZ ;  /* 0x00000004a2062210 */ /* 0x000fc60007f3e0ff */
[----:B------:R-:W-:Y:S01]  /*2d80*/  @!PT LDS RZ, [RZ] ;  /* 0x00000000fffff984 */ /* 0x000fe20000000800 */
[----:B------:R-:W-:Y:S01]  /*2d90*/  @!PT LDS RZ, [RZ] ;  /* 0x00000000fffff984 */ /* 0x000fe20000000800 */
[----:B------:R-:W-:Y:S01]  /*2da0*/  @!PT LDS RZ, [RZ] ;  /* 0x00000000fffff984 */ /* 0x000fe20000000800 */
[----:B------:R3:W-:Y:S01]  /*2db0*/  @P0 LDGSTS.E.BYPASS.LTC128B.128 [R228+0x8100], [R8.64], !P5 ;  /* 0x0810000008e40fae */ /* 0x0007e2000e901d48 */
[----:B------:R-:W-:-:S03]  /*2dc0*/  IMAD.WIDE.U32 R18, R82, c[0x0][0x280], R76 ;  /* 0x0000a00052127a25 */ /* 0x000fc600078e004c */
[----:B------:R3:W-:Y:S01]  /*2dd0*/  @P0 LDGSTS.E.BYPASS.LTC128B.128 [R228+0xb900], [R8.64+0x80], !P4 ;  /* 0x0b90008008e40fae */ /* 0x0007e2000e101d48 */
[----:B------:R-:W-:Y:S01]  /*2de0*/  @P2 IMAD.X R10, R5, 0x1, R157, P1 ;  /* 0x00000001050a2824 */ /* 0x000fe200008e069d */
[----:B------:R-:W-:Y:S01]  /*2df0*/  ISETP.GE.AND P1, PT, R3, 0x41, PT ;  /* 0x000000410300780c */ /* 0x000fe20003f26270 */
[----:B------:R-:W-:Y:S01]  /*2e00*/  IMAD.WIDE.U32 R144, R30, 0x60, RZ ;  /* 0x000000601e907825 */ /* 0x000fe200078e00ff */
[----:B------:R-:W-:-:S03]  /*2e10*/  IADD3 R19, R15, R19, RZ ;  /* 0x000000130f137210 */ /* 0x000fc60007ffe0ff */
[----:B------:R-:W-:Y:S01]  /*2e20*/  IMAD.MOV.U32 R147, RZ, RZ, c[0x0][0x280] ;  /* 0x0000a000ff937624 */ /* 0x000fe200078e00ff */
[----:B------:R-:W-:Y:S01]  /*2e30*/  IADD3 R156, R145, UR5, RZ ;  /* 0x00000005919c7c10 */ /* 0x000fe2000fffe0ff */
[C---:B------:R-:W-:Y:S02]  /*2e40*/  IMAD R154, R140.reuse, c[0x0][0x284], RZ ;  /* 0x0000a1008c9a7a24 */ /* 0x040fe400078e02ff */
[C---:B------:R-:W-:Y:S01]  /*2e50*/  IMAD R155, R140.reuse, c[0x0][0x294], RZ ;  /* 0x0000a5008c9b7a24 */ /* 0x040fe200078e02ff */
[-C--:B------:R-:W-:Y:S01]  /*2e60*/  SHF.L.U64.HI R149, R147, R150.reuse, c[0x0][0x284] ;  /* 0x0000a10093957619 */ /* 0x080fe20000010296 */
[----:B------:R-:W-:Y:S01]  /*2e70*/  IMAD.WIDE.U32 R142, R140, c[0x0][0x280], RZ ;  /* 0x0000a0008c8e7a25 */ /* 0x000fe200078e00ff */
[----:B------:R-:W-:Y:S02]  /*2e80*/  SHF.L.U64.HI R150, R159, R150, c[0x0][0x294] ;  /* 0x0000a5009f967619 */ /* 0x000fe40000010296 */
[----:B------:R-:W-:Y:S01]  /*2e90*/  SHF.L.U32 R160, R147, 0x5, RZ ;  /* 0x0000000593a07819 */ /* 0x000fe200000006ff */
[----:B-----5:R-:W-:Y:S01]  /*2ea0*/  IMAD.WIDE.U32 R102, R137, c[0x0][0x280], R18 ;  /* 0x0000a00089667a25 */ /* 0x020fe200078e0012 */
[----:B------:R-:W-:-:S03]  /*2eb0*/  IADD3 R154, R143, R154, RZ ;  /* 0x0000009a8f9a7210 */ /* 0x000fc60007ffe0ff */
[----:B------:R-:W-:-:S04]  /*2ec0*/  IMAD.WIDE.U32 R140, R140, c[0x0][0x290], RZ ;  /* 0x0000a4008c8c7a25 */ /* 0x000fc800078e00ff */
[----:B------:R-:W-:Y:S01]  /*2ed0*/  IMAD.WIDE.U32 R126, R29, c[0x0][0x1e8], RZ ;  /* 0x00007a001d7e7a25 */ /* 0x000fe200078e00ff */
[----:B---3--:R-:W-:-:S03]  /*2ee0*/  @P2 LEA R8, P0, R6, c[0x0][0x220], 0x1 ;  /* 0x0000880006082a11 */ /* 0x008fc600078008ff */
[----:B------:R-:W-:Y:S01]  /*2ef0*/  IMAD.WIDE.U32 R124, R29, c[0x0][0x210], RZ ;  /* 0x000084001d7c7a25 */ /* 0x000fe200078e00ff */
[----:B------:R-:W-:Y:S02]  /*2f00*/  @P2 LEA.HI.X R9, R6, c[0x0][0x224], R10, 0x1, P0 ;  /* 0x0000890006092a11 */ /* 0x000fe400000f0c0a */
[----:B------:R-:W-:Y:S01]  /*2f10*/  ISETP.GT.AND P0, PT, R3, 0x60, PT ;  /* 0x000000600300780c */ /* 0x000fe20003f04270 */
[--C-:B------:R-:W-:Y:S02]  /*2f20*/  IMAD.WIDE.U32 R10, R82, c[0x0][0x280], R78.reuse ;  /* 0x0000a000520a7a25 */ /* 0x100fe400078e004e */
[----:B------:R3:W-:Y:S02]  /*2f30*/  @P2 LDGSTS.E.BYPASS.LTC128B.128 [R229+0x9100], [R8.64], !P5 ;  /* 0x0910000008e52fae */ /* 0x0007e4000e901d48 */
[----:B------:R-:W-:Y:S01]  /*2f40*/  IMAD R3, R16, c[0x0][0x290], RZ ;  /* 0x0000a40010037a24 */ /* 0x000fe200078e02ff */
[----:B------:R-:W-:Y:S01]  /*2f50*/  MOV R22, R10 ;  /* 0x0000000a00167202 */ /* 0x000fe20000000f00 */
[----:B------:R3:W-:Y:S01]  /*2f60*/  @P2 LDGSTS.E.BYPASS.LTC128B.128 [R229+0xc900], [R8.64+0x80], !P4 ;  /* 0x0c90008008e52fae */ /* 0x0007e2000e101d48 */
[----:B------:R-:W-:Y:S01]  /*2f70*/  @P1 IADD3 R6, P2, R4, R20, RZ ;  /* 0x0000001404061210 */ /* 0x000fe20007f5e0ff */
[----:B------:R-:W-:Y:S01]  /*2f80*/  IMAD.WIDE.U32 R16, R82, c[0x0][0x290], R78 ;  /* 0x0000a40052107a25 */ /* 0x000fe200078e004e */
[----:B------:R-:W-:-:S03]  /*2f90*/  IADD3 R23, R11, R15, RZ ;  /* 0x0000000f0b177210 */ /* 0x000fc60007ffe0ff */
[----:B------:R-:W-:Y:S01]  /*2fa0*/  IMAD R3, R82, c[0x0][0x294], R3 ;  /* 0x0000a50052037a24 */ /* 0x000fe200078e0203 */
[----:B------:R-:W-:Y:S01]  /*2fb0*/  MOV R20, R16 ;  /* 0x0000001000147202 */ /* 0x000fe20000000f00 */
[----:B------:R-:W-:Y:S02]  /*2fc0*/  IMAD.MOV.U32 R16, RZ, RZ, R24 ;  /* 0x000000ffff107224 */ /* 0x000fe400078e0018 */
[----:B------:R-:W-:-:S04]  /*2fd0*/  IMAD.WIDE.U32 R106, R137, c[0x0][0x280], R22 ;  /* 0x0000a000896a7a25 */ /* 0x000fc800078e0016 */
[----:B------:R-:W-:Y:S02]  /*2fe0*/  IMAD.SHL.U32 R161, R159, 0x20, RZ ;  /* 0x000000209fa17824 */ /* 0x000fe400078e00ff */
[----:B------:R-:W-:Y:S02]  /*2ff0*/  IMAD.IADD R155, R141, 0x1, R155 ;  /* 0x000000018d9b7824 */ /* 0x000fe400078e029b */
[C---:B------:R-:W-:Y:S02]  /*3000*/  IMAD R134, R29.reuse, c[0x0][0x1ec], R127 ;  /* 0x00007b001d867a24 */ /* 0x040fe400078e027f */
[----:B------:R-:W-:Y:S01]  /*3010*/  IMAD R133, R29, c[0x0][0x214], R125 ;  /* 0x000085001d857a24 */ /* 0x000fe200078e027d */
[----:B---3--:R-:W-:Y:S01]  /*3020*/  @P1 IADD3.X R8, R5, UR12, R21, P2, !PT ;  /* 0x0000000c05081c10 */ /* 0x008fe200097fe415 */
[----:B------:R-:W-:Y:S01]  /*3030*/  @P0 IMAD.WIDE.U32 R4, R30, 0x60, R4 ;  /* 0x000000601e040825 */ /* 0x000fe200078e0004 */
[----:B------:R-:W-:-:S03]  /*3040*/  @P1 LEA R10, P2, R6, c[0x0][0x220], 0x1 ;  /* 0x00008800060a1a11 */ /* 0x000fc600078408ff */
[----:B------:R-:W-:Y:S01]  /*3050*/  IMAD.IADD R21, R17, 0x1, R3 ;  /* 0x0000000111157824 */ /* 0x000fe200078e0203 */
[----:B------:R-:W-:Y:S01]  /*3060*/  @P1 LEA.HI.X R11, R6, c[0x0][0x224], R8, 0x1, P2 ;  /* 0x00008900060b1a11 */ /* 0x000fe200010f0c08 */
[----:B------:R-:W-:Y:S01]  /*3070*/  IMAD.IADD R17, R3, 0x1, R25 ;  /* 0x0000000103117824 */ /* 0x000fe200078e0219 */
[----:B------:R-:W-:Y:S01]  /*3080*/  @P0 IADD3 R3, R5, UR5, RZ ;  /* 0x0000000505030c10 */ /* 0x000fe2000fffe0ff */
[C---:B------:R-:W-:Y:S01]  /*3090*/  IMAD.WIDE.U32 R104, R137.reuse, c[0x0][0x290], R20 ;  /* 0x0000a40089687a25 */ /* 0x040fe200078e0014 */
[C---:B------:R-:W-:Y:S01]  /*30a0*/  @P0 LEA R8, P2, R4.reuse, c[0x0][0x220], 0x1 ;  /* 0x0000880004080a11 */ /* 0x040fe200078408ff */
[----:B------:R1:W-:Y:S02]  /*30b0*/  @P1 LDGSTS.E.BYPASS.LTC128B.128 [R229+0xa100], [R10.64], !P5 ;  /* 0x0a1000000ae51fae */ /* 0x0003e4000e901d48 */
[----:B------:R-:W-:Y:S01]  /*30c0*/  IMAD.WIDE.U32 R100, R137, c[0x0][0x290], R16 ;  /* 0x0000a40089647a25 */ /* 0x000fe200078e0010 */
[----:B------:R-:W-:Y:S01]  /*30d0*/  @P0 LEA.HI.X R9, R4, c[0x0][0x224], R3, 0x1, P2 ;  /* 0x0000890004090a11 */ /* 0x000fe200010f0c03 */
[----:B------:R1:W-:Y:S01]  /*30e0*/  @P1 LDGSTS.E.BYPASS.LTC128B.128 [R229+0xd900], [R10.64+0x80], !P4 ;  /* 0x0d9000800ae51fae */ /* 0x0003e2000e101d48 */
[----:B------:R-:W-:-:S02]  /*30f0*/  SHF.R.S32.HI R4, RZ, 0x1f, R137 ;  /* 0x0000001fff047819 */ /* 0x000fc40000011489 */
[----:B------:R-:W-:Y:S01]  /*3100*/  MOV R3, c[0x0][0x27c] ;  /* 0x00009f0000037a02 */ /* 0x000fe20000000f00 */
[----:B------:R1:W-:Y:S02]  /*3110*/  @P0 LDGSTS.E.BYPASS.LTC128B.128 [R229+0xb100], [R8.64], !P5 ;  /* 0x0b10000008e50fae */ /* 0x0003e4000e901d48 */
[C---:B------:R-:W-:Y:S02]  /*3120*/  IMAD R5, R4.reuse, c[0x0][0x290], RZ ;  /* 0x0000a40004057a24 */ /* 0x040fe400078e02ff */
[----:B------:R-:W-:Y:S01]  /*3130*/  IMAD.SHL.U32 R73, R3, 0x2, RZ ;  /* 0x0000000203497824 */ /* 0x000fe200078e00ff */
[----:B------:R1:W-:Y:S01]  /*3140*/  @P0 LDGSTS.E.BYPASS.LTC128B.128 [R229+0xe900], [R8.64+0x80], !P4 ;  /* 0x0e90008008e50fae */ /* 0x0003e2000e101d48 */
[----:B------:R-:W-:Y:S02]  /*3150*/  IMAD R3, R137, c[0x0][0x294], R5 ;  /* 0x0000a50089037a24 */ /* 0x000fe400078e0205 */
[----:B------:R-:W-:Y:S01]  /*3160*/  IMAD R6, R4, c[0x0][0x280], RZ ;  /* 0x0000a00004067a24 */ /* 0x000fe200078e02ff */
[----:B------:R-:W0:Y:S01]  /*3170*/  LDGDEPBAR ;  /* 0x00000000000079af */ /* 0x000e220000000000 */
[----:B------:R-:W-:Y:S01]  /*3180*/  WARPSYNC 0xffffffff ;  /* 0xffffffff00007948 */ /* 0x000fe20003800000 */
[----:B------:R-:W-:Y:S01]  /*3190*/  IMAD.IADD R111, R105, 0x1, R3 ;  /* 0x00000001696f7824 */ /* 0x000fe200078e0203 */
[----:B------:R-:W-:Y:S01]  /*31a0*/  IADD3 R109, R3, R101, RZ ;  /* 0x00000065036d7210 */ /* 0x000fe20007ffe0ff */
[----:B------:R-:W-:-:S05]  /*31b0*/  IMAD R4, R137, c[0x0][0x284], R6 ;  /* 0x0000a10089047a24 */ /* 0x000fca00078e0206 */
[----:B------:R-:W-:Y:S02]  /*31c0*/  IADD3 R112, R107, R4, RZ ;  /* 0x000000046b707210 */ /* 0x000fe40007ffe0ff */
[----:B------:R-:W-:Y:S02]  /*31d0*/  IADD3 R110, R4, R103, RZ ;  /* 0x00000067046e7210 */ /* 0x000fe40007ffe0ff */
[----:B--2---:R-:W-:Y:S01]  /*31e0*/  @P3 SHF.R.S32.HI R5, RZ, 0x1f, R26 ;  /* 0x0000001fff053819 */ /* 0x004fe2000001141a */
[----:B------:R-:W-:Y:S01]  /*31f0*/  @!P3 IMAD.MOV.U32 R26, RZ, RZ, R32 ;  /* 0x000000ffff1ab224 */ /* 0x000fe200078e0020 */
[----:B------:R-:W-:-:S03]  /*3200*/  @!P3 MOV R5, R33 ;  /* 0x000000210005b202 */ /* 0x000fc60000000f00 */
[----:B------:R-:W-:-:S04]  /*3210*/  IMAD.WIDE.U32 R122, R26, c[0x0][0x2b0], RZ ;  /* 0x0000ac001a7a7a25 */ /* 0x000fc800078e00ff */
[----:B------:R-:W-:-:S04]  /*3220*/  IMAD R5, R5, c[0x0][0x2b0], RZ ;  /* 0x0000ac0005057a24 */ /* 0x000fc800078e02ff */
[----:B------:R-:W-:-:S05]  /*3230*/  IMAD R5, R26, c[0x0][0x2b4], R5 ;  /* 0x0000ad001a057a24 */ /* 0x000fca00078e0205 */
[----:B------:R-:W-:Y:S02]  /*3240*/  IADD3 R132, R123, R5, RZ ;  /* 0x000000057b847210 */ /* 0x000fe40007ffe0ff */
[----:B-1----:R-:W-:Y:S01]  /*3250*/  ISETP.GE.AND P2, PT, R76, c[0x0][0x27c], PT ;  /* 0x00009f004c007a0c */ /* 0x002fe20003f46270 */
[C---:B------:R-:W-:Y:S01]  /*3260*/  IMAD.WIDE.U32 R4, R29.reuse, c[0x0][0x260], R76 ;  /* 0x000098001d047a25 */ /* 0x040fe200078e004c */
[C---:B------:R-:W-:Y:S01]  /*3270*/  IADD3 R11, R82.reuse, 0x20, RZ ;  /* 0x00000020520b7810 */ /* 0x040fe20007ffe0ff */
        /* <DEDUP_REMOVED lines=12> */
[----:B------:R-:W-:Y:S01]  /*3340*/  IMAD.MOV.U32 R165, RZ, RZ, c[0x0][0x2b8] ;  /* 0x0000ae00ffa57624 */ /* 0x000fe200078e00ff */
[----:B------:R-:W-:Y:S01]  /*3350*/  LOP3.LUT R11, R11, 0x1c0, RZ, 0xc0, !PT ;  /* 0x000001c00b0b7812 */ /* 0x000fe200078ec0ff */
[----:B------:R-:W-:Y:S01]  /*3360*/  IMAD.WIDE.U32 R98, R28, c[0x0][0x268], R8 ;  /* 0x00009a001c627a25 */ /* 0x000fe200078e0008 */
[CC--:B------:R-:W-:Y:S01]  /*3370*/  LEA.HI R10, R5.reuse, R3.reuse, RZ, 0x6 ;  /* 0x00000003050a7211 */ /* 0x0c0fe200078f30ff */
[----:B------:R-:W-:Y:S01]  /*3380*/  ULDC.64 UR4, c[0x0][0x280] ;  /* 0x0000a00000047ab9 */ /* 0x000fe20000000a00 */
[----:B------:R-:W-:Y:S01]  /*3390*/  LEA.HI R3, R5, R3, RZ, 0x3 ;  /* 0x0000000305037211 */ /* 0x000fe200078f18ff */
[----:B------:R-:W-:Y:S01]  /*33a0*/  IMAD.MOV.U32 R164, RZ, RZ, c[0x0][0x27c] ;  /* 0x00009f00ffa47624 */ /* 0x000fe200078e00ff */
[----:B------:R-:W-:Y:S01]  /*33b0*/  ISETP.NE.AND P1, PT, R165, 0x1, PT ;  /* 0x00000001a500780c */ /* 0x000fe20003f25270 */
[----:B------:R-:W-:Y:S01]  /*33c0*/  IMAD R6, R27, c[0x0][0x268], RZ ;  /* 0x00009a001b067a24 */ /* 0x000fe200078e02ff */
[--C-:B------:R-:W-:Y:S01]  /*33d0*/  LOP3.LUT R5, R22, 0x38, R3.reuse, 0xf8, !PT ;  /* 0x0000003816057812 */ /* 0x100fe200078ef803 */
[C---:B------:R-:W-:Y:S01]  /*33e0*/  IMAD.SHL.U32 R22, R82.reuse, 0x40, RZ ;  /* 0x0000004052167824 */ /* 0x040fe200078e00ff */
[----:B------:R-:W-:Y:S01]  /*33f0*/  LOP3.LUT R8, R11, 0x38, R3, 0xf8, !PT ;  /* 0x000000380b087812 */ /* 0x000fe200078ef803 */
[----:B------:R-:W-:Y:S01]  /*3400*/  IMAD.SHL.U32 R23, R23, 0x40, RZ ;  /* 0x0000004017177824 */ /* 0x000fe200078e00ff */
[----:B------:R-:W-:Y:S01]  /*3410*/  IADD3 R11, R82, 0x20, RZ ;  /* 0x00000020520b7810 */ /* 0x000fe20007ffe0ff */
[----:B------:R-:W-:Y:S01]  /*3420*/  IMAD R15, R28, c[0x0][0x26c], R6 ;  /* 0x00009b001c0f7a24 */ /* 0x000fe200078e0206 */
[----:B------:R-:W-:Y:S01]  /*3430*/  LOP3.LUT R22, R22, 0x1c0, RZ, 0xc0, !PT ;  /* 0x000001c016167812 */ /* 0x000fe200078ec0ff */
[----:B------:R-:W-:Y:S01]  /*3440*/  IMAD.MOV.U32 R148, RZ, RZ, 0x6 ;  /* 0x00000006ff947424 */ /* 0x000fe200078e00ff */
[----:B------:R-:W-:Y:S01]  /*3450*/  SHF.R.S32.HI R4, RZ, 0x6, R10 ;  /* 0x00000006ff047819 */ /* 0x000fe2000001140a */
[----:B------:R-:W-:Y:S01]  /*3460*/  IMAD.SHL.U32 R11, R11, 0x40, RZ ;  /* 0x000000400b0b7824 */ /* 0x000fe200078e00ff */
[----:B------:R-:W-:Y:S01]  /*3470*/  SHF.R.U32.HI R22, RZ, 0x3, R22 ;  /* 0x00000003ff167819 */ /* 0x000fe20000011616 */
[----:B------:R-:W-:Y:S01]  /*3480*/  UIMAD.WIDE.U32 UR10, UR4, 0x60, URZ ;  /* 0x00000060040a78a5 */ /* 0x000fe2000f8e003f */
[----:B------:R-:W-:Y:S01]  /*3490*/  ISETP.GE.AND P0, PT, R164, 0x1, PT ;  /* 0x00000001a400780c */ /* 0x000fe20003f06270 */
[C---:B------:R-:W-:Y:S01]  /*34a0*/  IMAD R10, R4.reuse, 0x1c00, R7 ;  /* 0x00001c00040a7824 */ /* 0x040fe200078e0207 */
[----:B------:R-:W-:Y:S01]  /*34b0*/  LOP3.LUT R11, R11, 0x1c0, RZ, 0xc0, !PT ;  /* 0x000001c00b0b7812 */ /* 0x000fe200078ec0ff */
[----:B------:R-:W-:Y:S01]  /*34c0*/  IMAD R6, R4, 0x1c00, R12 ;  /* 0x00001c0004067824 */ /* 0x000fe200078e020c */
[----:B------:R-:W-:Y:S01]  /*34d0*/  LOP3.LUT R9, R5, R22, RZ, 0x3c, !PT ;  /* 0x0000001605097212 */ /* 0x000fe200078e3cff */
[----:B------:R-:W-:Y:S01]  /*34e0*/  UIMAD UR13, UR12, UR5, URZ ;  /* 0x000000050c0d72a4 */ /* 0x000fe2000f8e023f */
[----:B------:R-:W-:Y:S01]  /*34f0*/  IADD3 R22, R82, 0x60, RZ ;  /* 0x0000006052167810 */ /* 0x000fe20007ffe0ff */
[----:B------:R-:W-:Y:S01]  /*3500*/  IMAD.SHL.U32 R158, R147, 0x40, RZ ;  /* 0x00000040939e7824 */ /* 0x000fe200078e00ff */
[----:B------:R-:W-:Y:S01]  /*3510*/  SHF.R.U32.HI R11, RZ, 0x3, R11 ;  /* 0x00000003ff0b7819 */ /* 0x000fe2000001160b */
[----:B------:R-:W-:Y:S01]  /*3520*/  ULDC.64 UR4, c[0x0][0x290] ;  /* 0x0000a40000047ab9 */ /* 0x000fe20000000a00 */
[----:B------:R-:W-:Y:S01]  /*3530*/  LOP3.LUT R23, R23, 0x1c0, RZ, 0xc0, !PT ;  /* 0x000001c017177812 */ /* 0x000fe200078ec0ff */
        /* <DEDUP_REMOVED lines=9> */
[----:B------:R-:W-:Y:S01]  /*35d0*/  IADD3 R23, R82, 0x40, RZ ;  /* 0x0000004052177810 */ /* 0x000fe20007ffe0ff */
[----:B------:R-:W-:Y:S01]  /*35e0*/  UIMAD UR5, UR12, UR5, URZ ;  /* 0x000000050c0572a4 */ /* 0x000fe2000f8e023f */
[----:B------:R-:W-:Y:S01]  /*35f0*/  @P1 LOP3.LUT R31, R31, 0x8, RZ, 0xfc, !PT ;  /* 0x000000081f1f1812 */ /* 0x000fe200078efcff */
[----:B------:R-:W-:Y:S01]  /*3600*/  ULDC UR4, c[0x0][0x238] ;  /* 0x00008e0000047ab9 */ /* 0x000fe20000000800 */
[----:B------:R-:W-:Y:S01]  /*3610*/  LOP3.LUT R6, R22, 0x38, R3, 0xf8, !PT ;  /* 0x0000003816067812 */ /* 0x000fe200078ef803 */
[----:B------:R-:W-:Y:S01]  /*3620*/  IMAD.SHL.U32 R23, R23, 0x40, RZ ;  /* 0x0000004017177824 */ /* 0x000fe200078e00ff */
[----:B------:R-:W-:Y:S01]  /*3630*/  IADD3 R22, R82, 0x60, RZ ;  /* 0x0000006052167810 */ /* 0x000fe20007ffe0ff */
[----:B------:R-:W-:Y:S01]  /*3640*/  UMOV UR12, 0x6 ;  /* 0x00000006000c7882 */ /* 0x000fe20000000000 */
[----:B------:R-:W-:Y:S01]  /*3650*/  @P0 LOP3.LUT R31, R31, 0x10, RZ, 0xfc, !PT ;  /* 0x000000101f1f0812 */ /* 0x000fe200078efcff */
[----:B------:R-:W-:Y:S01]  /*3660*/  ULDC UR15, c[0x0][0x23c] ;  /* 0x00008f00000f7ab9 */ /* 0x000fe20000000800 */
[----:B------:R-:W-:Y:S01]  /*3670*/  LOP3.LUT R23, R23, 0x1c0, RZ, 0xc0, !PT ;  /* 0x000001c017177812 */ /* 0x000fe200078ec0ff */
[----:B------:R-:W-:Y:S01]  /*3680*/  IMAD.SHL.U32 R22, R22, 0x40, RZ ;  /* 0x0000004016167824 */ /* 0x000fe200078e00ff */
[----:B------:R-:W-:Y:S01]  /*3690*/  LOP3.LUT R94, R3, 0xfffffff8, RZ, 0xc0, !PT ;  /* 0xfffffff8035e7812 */ /* 0x000fe200078ec0ff */
[----:B------:R1:W-:Y:S01]  /*36a0*/  STL [R1+0x8], R31 ;  /* 0x0000081f01007387 */ /* 0x0003e20000100800 */
[----:B------:R-:W-:Y:S01]  /*36b0*/  SHF.R.U32.HI R23, RZ, 0x3, R23 ;  /* 0x00000003ff177819 */ /* 0x000fe20000011617 */
[----:B------:R-:W-:Y:S01]  /*36c0*/  IMAD.SHL.U32 R163, R30, 0x40, RZ ;  /* 0x000000401ea37824 */ /* 0x000fe200078e00ff */
[----:B------:R-:W-:Y:S01]  /*36d0*/  LOP3.LUT R22, R22, 0x1c0, RZ, 0xc0, !PT ;  /* 0x000001c016167812 */ /* 0x000fe200078ec0ff */
[----:B------:R-:W-:Y:S01]  /*36e0*/  IMAD.IADD R97, R99, 0x1, R15 ;  /* 0x0000000163617824 */ /* 0x000fe200078e020f */
[----:B------:R-:W-:Y:S01]  /*36f0*/  LOP3.LUT R8, R5, R23, RZ, 0x3c, !PT ;  /* 0x0000001705087212 */ /* 0x000fe200078e3cff */
[----:B------:R-:W-:Y:S01]  /*3700*/  IMAD R5, R4, 0x1c00, R14 ;  /* 0x00001c0004057824 */ /* 0x000fe200078e020e */
[----:B------:R-:W-:Y:S01]  /*3710*/  SHF.R.U32.HI R22, RZ, 0x3, R22 ;  /* 0x00000003ff167819 */ /* 0x000fe20000011616 */
[----:B------:R-:W-:Y:S01]  /*3720*/  IMAD.SHL.U32 R131, R11, 0x2, RZ ;  /* 0x000000020b837824 */ /* 0x000fe200078e00ff */
[----:B------:R-:W-:Y:S01]  /*3730*/  SHF.L.U64.HI R147, R147, R148, c[0x0][0x284] ;  /* 0x0000a10093937619 */ /* 0x000fe20000010294 */
[----:B------:R-:W-:Y:S01]  /*3740*/  IMAD.SHL.U32 R130, R10, 0x2, RZ ;  /* 0x000000020a827824 */ /* 0x000fe200078e00ff */
[----:B------:R-:W-:Y:S01]  /*3750*/  LOP3.LUT R4, R6, R22, RZ, 0x3c, !PT ;  /* 0x0000001606047212 */ /* 0x000fe200078e3cff */
[----:B------:R-:W-:Y:S01]  /*3760*/  IMAD.IADD R6, R9, 0x1, R8 ;  /* 0x0000000109067824 */ /* 0x000fe200078e0208 */
[C---:B------:R-:W-:Y:S01]  /*3770*/  SHF.L.U64.HI R148, R159.reuse, R148, c[0x0][0x294] ;  /* 0x0000a5009f947619 */ /* 0x040fe20000010294 */
[----:B------:R-:W-:Y:S01]  /*3780*/  IMAD.SHL.U32 R159, R159, 0x40, RZ ;  /* 0x000000409f9f7824 */ /* 0x000fe200078e00ff */
[----:B------:R-:W-:Y:S01]  /*3790*/  ISETP.GE.AND P6, PT, R76, c[0x0][0x1d4], PT ;  /* 0x000075004c007a0c */ /* 0x000fe20003fc6270 */
[----:B------:R-:W-:Y:S01]  /*37a0*/  IMAD.IADD R4, R5, 0x1, R4 ;  /* 0x0000000105047824 */ /* 0x000fe200078e0204 */
[----:B------:R-:W-:Y:S01]  /*37b0*/  SHF.R.S32.HI R71, RZ, 0x3, R3 ;  /* 0x00000003ff477819 */ /* 0x000fe20000011403 */
[----:B------:R-:W-:Y:S01]  /*37c0*/  IMAD.SHL.U32 R129, R6, 0x2, RZ ;  /* 0x0000000206817824 */ /* 0x000fe200078e00ff */
[----:B------:R-:W-:Y:S01]  /*37d0*/  SHF.R.S32.HI R108, RZ, 0x1f, R94 ;  /* 0x0000001fff6c7819 */ /* 0x000fe2000001145e */
[----:B------:R-:W-:Y:S01]  /*37e0*/  IMAD.SHL.U32 R128, R4, 0x2, RZ ;  /* 0x0000000204807824 */ /* 0x000fe200078e00ff */
[----:B------:R-:W-:-:S02]  /*37f0*/  USHF.L.U64.HI UR15, UR4, UR12, UR15 ;  /* 0x0000000c040f7299 */ /* 0x000fc4000801020f */
[----:B------:R-:W-:Y:S02]  /*3800*/  UIADD3 UR13, UR11, UR13, URZ ;  /* 0x0000000d0b0d7290 */ /* 0x000fe4000fffe03f */
[----:B------:R-:W-:Y:S02]  /*3810*/  UIADD3 UR14, UR17, UR5, URZ ;  /* 0x00000005110e7290 */ /* 0x000fe4000fffe03f */
[----:B-1----:R-:W-:Y:S02]  /*3820*/  ULDC.U8 UR4, c[0x0][0x298] ;  /* 0x0000a60000047ab9 */ /* 0x002fe40000000000 */
.L_x_1569:
[----:B------:R-:W-:Y:S01]  /*3830*/  IMAD R3, R39, 0x70, R0 ;  /* 0x0000007027037824 */ /* 0x000fe200078e0200 */
[----:B------:R-:W-:Y:S01]  /*3840*/  ISETP.NE.AND P1, PT, R165, 0x1, PT ;  /* 0x00000001a500780c */ /* 0x000fe20003f25270 */
[----:B------:R-:W-:Y:S01]  /*3850*/  IMAD.MOV.U32 R95, RZ, RZ, RZ ;  /* 0x000000ffff5f7224 */ /* 0x000fe200078e00ff */
[----:B-1----:R1:W5:Y:S01]  /*3860*/  LDL R167, [R1+0x4] ;  /* 0x0000040001a77983 */ /* 0x0023620000100800 */
[----:B------:R-:W-:Y:S01]  /*3870*/  IMAD.IADD R4, R135, 0x1, R3 ;  /* 0x0000000187047824 */ /* 0x000fe200078e0203 */
[----:B------:R-:W-:Y:S01]  /*3880*/  ISETP.GE.AND P0, PT, R3, R2, PT ;  /* 0x000000020300720c */ /* 0x000fe20003f06270 */
[----:B------:R-:W-:Y:S04]  /*3890*/  DEPBAR.LE SB0, 0x0 ;  /* 0x000080000000791a */ /* 0x000fe80000000000 */
[--C-:B------:R-:W-:Y:S01]  /*38a0*/  IMAD.MOV.U32 R3, RZ, RZ, R4.reuse ;  /* 0x000000ffff037224 */ /* 0x100fe200078e0004 */
[----:B------:R-:W-:Y:S01]  /*38b0*/  ISETP.GT.OR P0, PT, R0, 0x6f, P0 ;  /* 0x0000006f0000780c */ /* 0x000fe20000704670 */
[----:B------:R1:W5:Y:S01]  /*38c0*/  LDL R166, [R1+0x8] ;  /* 0x0000080001a67983 */ /* 0x0003620000100800 */
[----:B------:R-:W-:Y:S01]  /*38d0*/  WARPSYNC 0xffffffff ;  /* 0xffffffff00007948 */ /* 0x000fe20003800000 */
[----:B----4-:R-:W-:Y:S01]  /*38e0*/  @P1 IMAD.HI.U32 R5, R4, c[0x0][0x2bc], RZ ;  /* 0x0000af0004051a27 */ /* 0x010fe200078e00ff */
[----:B------:R-:W-:Y:S01]  /*38f0*/  ISETP.GE.AND P3, PT, R164, 0x1, PT ;  /* 0x00000001a400780c */ /* 0x000fe20003f66270 */
[----:B------:R-:W-:Y:S03]  /*3900*/  BSSY B2, `(.L_x_1521) ;  /* 0x0000563000027945 */ /* 0x000fe60003800000 */
[----:B------:R-:W-:Y:S05]  /*3910*/  @P1 SHF.R.U32.HI R3, RZ, c[0x0][0x2c0], R5 ;  /* 0x0000b000ff031a19 */ /* 0x000fea0000011605 */
[C---:B------:R-:W-:Y:S04]  /*3920*/  @!P0 IADD3 R5, P1, R3.reuse, R122, RZ ;  /* 0x0000007a03058210 */ /* 0x040fe80007f3e0ff */
[----:B------:R-:W-:Y:S01]  /*3930*/  @!P0 LEA.HI.X.SX32 R6, R3, R132, 0x1, P1 ;  /* 0x0000008403068211 */ /* 0x000fe200008f0eff */
[----:B------:R-:W-:Y:S01]  /*3940*/  IMAD.MOV R3, RZ, RZ, -R3 ;  /* 0x000000ffff037224 */ /* 0x000fe200078e0a03 */
[----:B------:R-:W-:Y:S03]  /*3950*/  @!P0 LEA R8, P1, R5, c[0x0][0x2a0], 0x2 ;  /* 0x0000a80005088a11 */ /* 0x000fe600078210ff */
        /* <DEDUP_REMOVED lines=17> */
[----:B------:R-:W-:-:S05]  /*3a70*/  @!P3 BRA `(.L_x_1522) ;  /* 0x000050900000b947 */ /* 0x000fca0003800000 */
[-C--:B-1----:R-:W-:Y:S01]  /*3a80*/  IMAD R6, R154, R39.reuse, RZ ;  /* 0x000000279a067224 */ /* 0x082fe200078e02ff */
[----:B------:R-:W-:Y:S01]  /*3a90*/  ISETP.NE.AND P0, PT, RZ, UR4, PT ;  /* 0x00000004ff007c0c */ /* 0x000fe2000bf05270 */
[-C--:B------:R-:W-:Y:S01]  /*3aa0*/  IMAD R5, R155, R39.reuse, RZ ;  /* 0x000000279b057224 */ /* 0x080fe200078e02ff */
[----:B------:R-:W-:Y:S01]  /*3ab0*/  SHF.R.S32.HI R4, RZ, 0x1f, R39 ;  /* 0x0000001fff047819 */ /* 0x000fe20000011427 */
[----:B------:R-:W-:Y:S02]  /*3ac0*/  IMAD R3, R39, -0x70, R2 ;  /* 0xffffff9027037824 */ /* 0x000fe400078e0202 */
[-C--:B------:R-:W-:Y:S03]  /*3ad0*/  IMAD.WIDE.U32 R42, R142, R39.reuse, RZ ;  /* 0x000000278e2a7225 */ /* 0x080fe600078e00ff */
        /* <DEDUP_REMOVED lines=35> */
.L_x_1525:
[----:B------:R-:W-:Y:S05]  /*3d10*/  BSYNC B0 ;  /* 0x0000000000007941 */ /* 0x000fea0003800000 */
.L_x_1524:
        /* <DEDUP_REMOVED lines=19> */
[----:B------:R-:W-:Y:S03]  /*3e50*/  PRMT R38, R6, 0x5410, R3 ;  /* 0x0000541006267816 */ /* 0x000fe60000000003 */
[----:B------:R1:W-:Y:S01]  /*3e60*/  STL [R1+0x8], R166 ;  /* 0x000008a601007387 */ /* 0x0003e20000100800 */
        /* <DEDUP_REMOVED lines=21> */
.L_x_1527:
[----:B------:R-:W-:Y:S05]  /*3fc0*/  BSYNC B0 ;  /* 0x0000000000007941 */ /* 0x000fea0003800000 */
.L_x_1526:
[----:B--2---:R-:W-:Y:S01]  /*3fd0*/  IADD3 R10, R82, 0x40, RZ ;  /* 0x00000040520a7810 */ /* 0x004fe20007ffe0ff */
        /* <DEDUP_REMOVED lines=40> */
.L_x_1529:
[----:B------:R-:W-:Y:S05]  /*4260*/  BSYNC B0 ;  /* 0x0000000000007941 */ /* 0x000fea0003800000 */
.L_x_1528:
        /* <DEDUP_REMOVED lines=39> */
.L_x_1531:
[----:B------:R-:W-:Y:S05]  /*44e0*/  BSYNC B0 ;  /* 0x0000000000007941 */ /* 0x000fea0003800000 */
.L_x_1530:
[----:B-----5:R-:W-:Y:S01]  /*44f0*/  MOV R6, R26 ;  /* 0x0000001a00067202 */ /* 0x020fe20000000f00 */
[----:B------:R3:W4:Y:S01]  /*4500*/  SHFL.IDX PT, R69, R92, RZ, 0x181f ;  /* 0x00181fff5c457589 */ /* 0x00072200000e0000 */
[----:B--2---:R-:W-:Y:S01]  /*4510*/  IMAD.MOV.U32 R9, RZ, RZ, R30 ;  /* 0x000000ffff097224 */ /* 0x004fe200078e001e */
[----:B------:R-:W-:Y:S01]  /*4520*/  BSSY B1, `(.L_x_1532) ;  /* 0x000007f000017945 */ /* 0x000fe20003800000 */
[----:B------:R-:W-:Y:S02]  /*4530*/  IMAD.MOV.U32 R8, RZ, RZ, R31 ;  /* 0x000000ffff087224 */ /* 0x000fe400078e001f */
[----:B------:R-:W-:Y:S01]  /*4540*/  IMAD.MOV.U32 R3, RZ, RZ, R27 ;  /* 0x000000ffff037224 */ /* 0x000fe200078e001b */
[----:B------:R3:W2:Y:S02]  /*4550*/  SHFL.IDX PT, R68, R93, RZ, 0x181f ;  /* 0x00181fff5d447589 */ /* 0x0006a400000e0000 */
        /* <DEDUP_REMOVED lines=65> */
.L_x_1535:
[----:B------:R-:W-:Y:S05]  /*4970*/  BSYNC B0 ;  /* 0x0000000000007941 */ /* 0x000fea0003800000 */
.L_x_1534:
        /* <DEDUP_REMOVED lines=57> */
.L_x_1533:
[----:B------:R-:W-:Y:S05]  /*4d10*/  BSYNC B1 ;  /* 0x0000000000017941 */ /* 0x000fea0003800000 */
.L_x_1532:
[----:B--2---:R2:W1:Y:S01]  /*4d20*/  SHFL.IDX PT, R42, R92, 0x1, 0x181f ;  /* 0x00381f005c2a7f89 */ /* 0x00446200000e0000 */
[----:B------:R-:W-:Y:S01]  /*4d30*/  LOP3.LUT P0, RZ, R166, 0x1, RZ, 0xc0, !PT ;  /* 0x00000001a6ff7812 */ /* 0x000fe2000780c0ff */
[----:B------:R-:W-:Y:S02]  /*4d40*/  BSSY B1, `(.L_x_1536) ;  /* 0x0000075000017945 */ /* 0x000fe40003800000 */
[----:B------:R2:W3:Y:S10]  /*4d50*/  SHFL.IDX PT, R38, R93, 0x1, 0x181f ;  /* 0x00381f005d267f89 */ /* 0x0004f400000e0000 */
[----:B------:R-:W-:-:S05]  /*4d60*/  @P0 BRA `(.L_x_1537) ;  /* 0x0000072000000947 */ /* 0x000fca0003800000 */
[----:B------:R-:W-:Y:S01]  /*4d70*/  BSSY B0, `(.L_x_1538) ;  /* 0x0000038000007945 */ /* 0x000fe20003800000 */
[----:B------:R-:W-:-:S05]  /*4d80*/  @P6 BRA `(.L_x_1539) ;  /* 0x0000036000006947 */ /* 0x000fca0003800000 */
[C---:B---3--:R-:W-:Y:S01]  /*4d90*/  LEA R40, P0, R76.reuse, R38, 0x1 ;  /* 0x000000264c287211 */ /* 0x048fe200078008ff */
[----:B------:R-:W3:Y:S03]  /*4da0*/  LDS.128 R8, [R228+0x9100] ;  /* 0x00910000e4087984 */ /* 0x000ee60000000c00 */
        /* <DEDUP_REMOVED lines=15> */
[C---:B---3--:R-:W-:Y:S01]  /*4ea0*/  @!P0 IMAD.U32 R18, R8.reuse, 0x10000, RZ ;  /* 0x0001000008128824 */ /* 0x048fe200078e00ff */
        /* <DEDUP_REMOVED lines=36> */
.L_x_1539:
[----:B------:R-:W-:Y:S05]  /*50f0*/  BSYNC B0 ;  /* 0x0000000000007941 */ /* 0x000fea0003800000 */
.L_x_1538:
[----:B------:R-:W-:Y:S11]  /*5100*/  ISETP.GE.AND P0, PT, R227, c[0x0][0x1d4], PT ;  /* 0x00007500e3007a0c */ /* 0x000ff60003f06270 */
[----:B------:R-:W-:Y:S02]  /*5110*/  @!UPT UIADD3 URZ, URZ, URZ, URZ ;  /* 0x0000003f3f3ff290 */ /* 0x000fe4000fffe03f */
[----:B------:R-:W-:-:S05]  /*5120*/  @P0 BRA `(.L_x_1537) ;  /* 0x0000036000000947 */ /* 0x000fca0003800000 */
[C---:B-1-3--:R-:W-:Y:S01]  /*5130*/  LEA R40, P0, R227.reuse, R38, 0x1 ;  /* 0x00000026e3287211 */ /* 0x04afe200078008ff */
[----:B------:R-:W1:Y:S03]  /*5140*/  LDS.128 R8, [R228+0xc900] ;  /* 0x00c90000e4087984 */ /* 0x000e660000000c00 */
        /* <DEDUP_REMOVED lines=52> */
.L_x_1537:
[----:B------:R-:W-:Y:S05]  /*5490*/  BSYNC B1 ;  /* 0x0000000000017941 */ /* 0x000fea0003800000 */
.L_x_1536:
[----:B------:R2:W4:Y:S01]  /*54a0*/  SHFL.IDX PT, R33, R92, 0x2, 0x181f ;  /* 0x00581f005c217f89 */ /* 0x00052200000e0000 */
[----:B------:R-:W-:Y:S03]  /*54b0*/  BSSY B1, `(.L_x_1540) ;  /* 0x0000075000017945 */ /* 0x000fe60003800000 */
[----:B------:R2:W3:Y:S01]  /*54c0*/  SHFL.IDX PT, R32, R93, 0x2, 0x181f ;  /* 0x00581f005d207f89 */ /* 0x0004e200000e0000 */
[----:B------:R-:W-:-:S05]  /*54d0*/  @P4 BRA `(.L_x_1541) ;  /* 0x0000072000004947 */ /* 0x000fca0003800000 */
[----:B------:R-:W-:Y:S01]  /*54e0*/  BSSY B0, `(.L_x_1542) ;  /* 0x0000038000007945 */ /* 0x000fe20003800000 */
[----:B------:R-:W-:-:S05]  /*54f0*/  @P6 BRA `(.L_x_1543) ;  /* 0x0000036000006947 */ /* 0x000fca0003800000 */
[C---:B---3--:R-:W-:Y:S01]  /*5500*/  LEA R28, P0, R76.reuse, R32, 0x1 ;  /* 0x000000204c1c7211 */ /* 0x048fe200078008ff */
[----:B-1----:R-:W1:Y:S03]  /*5510*/  LDS.128 R8, [R228+0xa100] ;  /* 0x00a10000e4087984 */ /* 0x002e660000000c00 */
        /* <DEDUP_REMOVED lines=52> */
.L_x_1543:
[----:B------:R-:W-:Y:S05]  /*5860*/  BSYNC B0 ;  /* 0x0000000000007941 */ /* 0x000fea0003800000 */
.L_x_1542:
[----:B------:R-:W-:Y:S11]  /*5870*/  ISETP.GE.AND P0, PT, R227, c[0x0][0x1d4], PT ;  /* 0x00007500e3007a0c */ /* 0x000ff60003f06270 */
[----:B------:R-:W-:Y:S02]  /*5880*/  @!UPT UIADD3 URZ, URZ, URZ, URZ ;  /* 0x0000003f3f3ff290 */ /* 0x000fe4000fffe03f */
[----:B------:R-:W-:-:S05]  /*5890*/  @P0 BRA `(.L_x_1541) ;  /* 0x0000036000000947 */ /* 0x000fca0003800000 */
[C---:B-1-3--:R-:W-:Y:S01]  /*58a0*/  LEA R28, P0, R227.reuse, R32, 0x1 ;  /* 0x00000020e31c7211 */ /* 0x04afe200078008ff */
        /* <DEDUP_REMOVED lines=53> */
.L_x_1541:
[----:B------:R-:W-:Y:S05]  /*5c00*/  BSYNC B1 ;  /* 0x0000000000017941 */ /* 0x000fea0003800000 */
.L_x_1540:
[----:B-1----:R1:W2:Y:S04]  /*5c10*/  SHFL.IDX PT, R29, R92, 0x3, 0x181f ;  /* 0x00781f005c1d7f89 */ /* 0x0022a800000e0000 */
[----:B------:R1:W4:Y:S01]  /*5c20*/  SHFL.IDX PT, R28, R93, 0x3, 0x181f ;  /* 0x00781f005d1c7f89 */ /* 0x00032200000e0000 */
[----:B------:R-:W-:-:S05]  /*5c30*/  @P3 BRA `(.L_x_1544) ;  /* 0x000032f000003947 */ /* 0x000fca0003800000 */
[----:B------:R-:W-:Y:S01]  /*5c40*/  BSSY B0, `(.L_x_1545) ;  /* 0x0000038000007945 */ /* 0x000fe20003800000 */
[----:B------:R-:W-:-:S05]  /*5c50*/  @P6 BRA `(.L_x_1546) ;  /* 0x0000036000006947 */ /* 0x000fca0003800000 */
[C---:B----4-:R-:W-:Y:S01]  /*5c60*/  LEA R24, P0, R76.reuse, R28, 0x1 ;  /* 0x0000001c4c187211 */ /* 0x050fe200078008ff */
[----:B------:R-:W4:Y:S03]  /*5c70*/  LDS.128 R8, [R228+0xb100] ;  /* 0x00b10000e4087984 */ /* 0x000f260000000c00 */
        /* <DEDUP_REMOVED lines=52> */
.L_x_1546:
[----:B------:R-:W-:Y:S05]  /*5fc0*/  BSYNC B0 ;  /* 0x0000000000007941 */ /* 0x000fea0003800000 */
.L_x_1545:
[----:B------:R-:W-:Y:S11]  /*5fd0*/  ISETP.GE.AND P0, PT, R227, c[0x0][0x1d4], PT ;  /* 0x00007500e3007a0c */ /* 0x000ff60003f06270 */
[----:B------:R-:W-:Y:S02]  /*5fe0*/  @!UPT UIADD3 URZ, URZ, URZ, URZ ;  /* 0x0000003f3f3ff290 */ /* 0x000fe4000fffe03f */
[----:B------:R-:W-:-:S05]  /*5ff0*/  @P0 BRA `(.L_x_1544) ;  /* 0x00002f3000000947 */ /* 0x000fca0003800000 */
[C---:B----4-:R-:W-:Y:S01]  /*6000*/  LEA R26, P0, R227.reuse, R28, 0x1 ;  /* 0x0000001ce31a7211 */ /* 0x050fe200078008ff */
[----:B--2---:R-:W2:Y:S03]  /*6010*/  LDS.128 R8, [R228+0xe900] ;  /* 0x00e90000e4087984 */ /* 0x004ea60000000c00 */
        /* <DEDUP_REMOVED lines=53> */
.L_x_1523:
        /* <DEDUP_REMOVED lines=24> */
[----:B------:R-:W-:Y:S02]  /*64f0*/  @!P3 IADD3.X R10, R109, R68, R150, P1, P0 ;  /* 0x000000446d0ab210 */ /* 0x000fe40000fe0496 */
[----:B------:R-:W-:Y:S04]  /*6500*/  ISETP.GE.AND P1, PT, R169, R91, PT ;  /* 0x0000005ba900720c */ /* 0x000fe80003f26270 */
[----:B------:R-:W-:Y:S11]  /*6510*/  ISETP.GE.OR P1, PT, R76, c[0x0][0x27c], P1 ;  /* 0x00009f004c007a0c */ /* 0x000ff60000f26670 */
[----:B------:R-:W-:Y:S02]  /*6520*/  @!UPT UIADD3 URZ, URZ, URZ, URZ ;  /* 0x0000003f3f3ff290 */ /* 0x000fe4000fffe03f */
[----:B------:R-:W-:Y:S04]  /*6530*/  @!P1 IADD3 R6, P4, P0, R102, R158, R42 ;  /* 0x0000009e66069210 */ /* 0x000fe8000789e02a */
[----:B------:R-:W-:Y:S02]  /*6540*/  @!P1 IADD3.X R17, R110, R147, R44, P4, P0 ;  /* 0x000000936e119210 */ /* 0x000fe400027e042c */
[----:B------:R-:W-:Y:S04]  /*6550*/  @!P1 IADD3 R11, P4, P0, R100, R159, R36 ;  /* 0x0000009f640b9210 */ /* 0x000fe8000789e024 */
[C---:B------:R-:W-:Y:S02]  /*6560*/  @!P1 IADD3.X R18, R109.reuse, R148, R68, P4, P0 ;  /* 0x000000946d129210 */ /* 0x040fe400027e0444 */
        /* <DEDUP_REMOVED lines=101> */
[----:B------:R-:W-:Y:S01]  /*6bc0*/  IMAD.MOV.U32 R46, RZ, RZ, R41 ;  /* 0x000000ffff2e7224 */ /* 0x000fe200078e0029 */
[----:B------:R-:W-:Y:S01]  /*6bd0*/  @!P1 SHF.R.U64 R8, R10, 0x10, R11 ;  /* 0x000000100a089819 */ /* 0x000fe2000000120b */
[----:B------:R-:W-:Y:S01]  /*6be0*/  IMAD R3, R3, 0x1c00, R7 ;  /* 0x00001c0003037824 */ /* 0x000fe200078e0207 */
[----:B------:R-:W-:Y:S02]  /*6bf0*/  LOP3.LUT R4, R4, R45, RZ, 0x3c, !PT ;  /* 0x0000002d04047212 */ /* 0x000fe400078e3cff */
[--C-:B------:R-:W-:Y:S01]  /*6c00*/  @!P1 SHF.R.U64 R45, R40, 0x10, R41.reuse ;  /* 0x00000010282d9819 */ /* 0x100fe20000001229 */
[----:B------:R-:W-:Y:S01]  /*6c10*/  IMAD.MOV.U32 R40, RZ, RZ, R42 ;  /* 0x000000ffff287224 */ /* 0x000fe200078e002a */
[----:B------:R-:W-:Y:S01]  /*6c20*/  MOV R24, R11 ;  /* 0x0000000b00187202 */ /* 0x000fe20000000f00 */
[----:B------:R-:W-:Y:S01]  /*6c30*/  IMAD.IADD R3, R3, 0x1, R4 ;  /* 0x0000000103037824 */ /* 0x000fe200078e0204 */
[----:B------:R-:W-:Y:S01]  /*6c40*/  @!P1 SHF.R.U32.HI R41, RZ, 0x10, R41 ;  /* 0x00000010ff299819 */ /* 0x000fe20000011629 */
[----:B------:R-:W-:Y:S01]  /*6c50*/  IMAD.MOV.U32 R4, RZ, RZ, R10 ;  /* 0x000000ffff047224 */ /* 0x000fe200078e000a */
[--C-:B------:R-:W-:Y:S02]  /*6c60*/  @!P1 SHF.R.U64 R42, R42, 0x10, R43.reuse ;  /* 0x000000102a2a9819 */ /* 0x100fe4000000122b */
[----:B------:R-:W-:Y:S02]  /*6c70*/  SHF.L.U32 R3, R3, 0x1, RZ ;  /* 0x0000000103037819 */ /* 0x000fe400000006ff */
[----:B------:R-:W-:Y:S02]  /*6c80*/  @!P1 PRMT R47, R40, 0x5410, R42 ;  /* 0x00005410282f9816 */ /* 0x000fe4000000002a */
[----:B------:R-:W-:Y:S01]  /*6c90*/  @!P1 SHF.R.U32.HI R43, RZ, 0x10, R43 ;  /* 0x00000010ff2b9819 */ /* 0x000fe2000001162b */
[----:B------:R1:W2:Y:S03]  /*6ca0*/  LDS.128 R16, [R3+0x8100] ;  /* 0x0081000003107984 */ /* 0x0002a60000000c00 */
[----:B------:R-:W-:Y:S02]  /*6cb0*/  @!P1 PRMT R56, R56, 0x5410, R43 ;  /* 0x0000541038389816 */ /* 0x000fe4000000002b */
[----:B-1----:R-:W-:Y:S02]  /*6cc0*/  @!P1 SHF.R.U32.HI R3, RZ, 0x10, R9 ;  /* 0x00000010ff039819 */ /* 0x002fe40000011609 */
[----:B------:R-:W-:Y:S02]  /*6cd0*/  @!P1 SHF.R.U32.HI R9, RZ, 0x10, R11 ;  /* 0x00000010ff099819 */ /* 0x000fe4000001160b */
[----:B------:R-:W-:Y:S02]  /*6ce0*/  @!P1 PRMT R11, R44, 0x5410, R45 ;  /* 0x000054102c0b9816 */ /* 0x000fe4000000002d */
[----:B------:R-:W-:Y:S02]  /*6cf0*/  @!P1 PRMT R10, R15, 0x5410, R3 ;  /* 0x000054100f0a9816 */ /* 0x000fe40000000003 */
[----:B------:R-:W-:Y:S02]  /*6d00*/  @!P1 PRMT R24, R24, 0x5410, R9 ;  /* 0x0000541018189816 */ /* 0x000fe40000000009 */
[C---:B------:R-:W-:Y:S02]  /*6d10*/  @!P1 LOP3.LUT R40, R11.reuse, 0xffff0000, RZ, 0xc0, !PT ;  /* 0xffff00000b289812 */ /* 0x040fe400078ec0ff */
[----:B------:R-:W-:Y:S01]  /*6d20*/  @!P1 PRMT R15, R4, 0x5410, R8 ;  /* 0x00005410040f9816 */ /* 0x000fe20000000008 */
[----:B------:R-:W-:Y:S01]  /*6d30*/  @!P1 IMAD.U32 R8, R11, 0x10000, RZ ;  /* 0x000100000b089824 */ /* 0x000fe200078e00ff */
[----:B------:R-:W-:Y:S01]  /*6d40*/  @!P1 PRMT R44, R46, 0x5410, R41 ;  /* 0x000054102e2c9816 */ /* 0x000fe20000000029 */
[C---:B------:R-:W-:Y:S01]  /*6d50*/  @!P1 IMAD.U32 R4, R5.reuse, 0x10000, RZ ;  /* 0x0001000005049824 */ /* 0x040fe200078e00ff */
[----:B------:R-:W-:Y:S01]  /*6d60*/  @!P1 LOP3.LUT R5, R5, 0xffff0000, RZ, 0xc0, !PT ;  /* 0xffff000005059812 */ /* 0x000fe200078ec0ff */
[----:B--2---:R-:W-:Y:S01]  /*6d70*/  @!P1 IMAD.U32 R3, R16, 0x10000, RZ ;  /* 0x0001000010039824 */ /* 0x004fe200078e00ff */
[----:B------:R-:W-:Y:S01]  /*6d80*/  @!P1 SHF.L.U32 R9, R48, 0x10, RZ ;  /* 0x0000001030099819 */ /* 0x000fe200000006ff */
[----:B------:R-:W-:Y:S01]  /*6d90*/  @!P1 IMAD.U32 R42, R44, 0x10000, RZ ;  /* 0x000100002c2a9824 */ /* 0x000fe200078e00ff */
[----:B------:R-:W-:Y:S01]  /*6da0*/  @!P1 LOP3.LUT R6, R16, 0xffff0000, RZ, 0xc0, !PT ;  /* 0xffff000010069812 */ /* 0x000fe200078ec0ff */
[----:B------:R-:W-:Y:S01]  /*6db0*/  @!P1 FMUL.FTZ R41, R3, R8 ;  /* 0x0000000803299220 */ /* 0x000fe20000410000 */
[----:B------:R-:W-:Y:S01]  /*6dc0*/  @!P1 SHF.L.U32 R43, R49, 0x10, RZ ;  /* 0x00000010312b9819 */ /* 0x000fe200000006ff */
[-C--:B------:R-:W-:Y:S01]  /*6dd0*/  @!P1 FMUL.FTZ R3, R3, R4.reuse ;  /* 0x0000000403039220 */ /* 0x080fe20000410000 */
[----:B------:R-:W-:Y:S01]  /*6de0*/  @!P1 LOP3.LUT R45, R49, 0xffff0000, RZ, 0xc0, !PT ;  /* 0xffff0000312d9812 */ /* 0x000fe200078ec0ff */
[----:B------:R-:W-:Y:S01]  /*6df0*/  @!P1 FFMA.FTZ R90, R9, R4, -R41 ;  /* 0x00000004095a9223 */ /* 0x000fe20000010829 */
[----:B------:R-:W-:Y:S01]  /*6e00*/  @!P1 LOP3.LUT R41, R48, 0xffff0000, RZ, 0xc0, !PT ;  /* 0xffff000030299812 */ /* 0x000fe200078ec0ff */
[----:B------:R-:W-:Y:S01]  /*6e10*/  @!P1 FFMA.FTZ R3, R8, R9, R3 ;  /* 0x0000000908039223 */ /* 0x000fe20000010003 */
[----:B------:R-:W-:Y:S01]  /*6e20*/  @!P1 LOP3.LUT R44, R44, 0xffff0000, RZ, 0xc0, !PT ;  /* 0xffff00002c2c9812 */ /* 0x000fe200078ec0ff */
[C---:B------:R-:W-:Y:S02]  /*6e30*/  @!P1 FMUL.FTZ R9, R6.reuse, R40 ;  /* 0x0000002806099220 */ /* 0x040fe40000410000 */
[----:B------:R-:W-:Y:S02]  /*6e40*/  @!P1 IMAD.U32 R8, R17, 0x10000, RZ ;  /* 0x0001000011089824 */ /* 0x000fe400078e00ff */
        /* <DEDUP_REMOVED lines=8> */
[----:B------:R-:W-:Y:S02]  /*6ed0*/  @!P1 FFMA.FTZ R89, R43, R6, -R11 ;  /* 0x000000062b599223 */ /* 0x000fe4000001080b */
[----:B------:R-:W-:Y:S02]  /*6ee0*/  @!P1 FMUL.FTZ R10, R9, R44 ;  /* 0x0000002c090a9220 */ /* 0x000fe40000410000 */
[----:B------:R-:W-:Y:S02]  /*6ef0*/  @!P1 IMAD.U32 R46, R47, 0x10000, RZ ;  /* 0x000100002f2e9824 */ /* 0x000fe400078e00ff */
[----:B------:R-:W-:Y:S02]  /*6f00*/  @!P1 IMAD.U32 R11, R18, 0x10000, RZ ;  /* 0x00010000120b9824 */ /* 0x000fe400078e00ff */
[----:B------:R-:W-:Y:S01]  /*6f10*/  @!P1 FFMA.FTZ R4, R40, R41, R4 ;  /* 0x0000002928049223 */ /* 0x000fe20000010004 */
[----:B------:R-:W-:Y:S01]  /*6f20*/  @!P1 SHF.L.U32 R40, R50, 0x10, RZ ;  /* 0x0000001032289819 */ /* 0x000fe200000006ff */
[-C--:B------:R-:W-:Y:S01]  /*6f30*/  @!P1 FMUL.FTZ R6, R9, R8.reuse ;  /* 0x0000000809069220 */ /* 0x080fe20000410000 */
[----:B------:R-:W-:Y:S01]  /*6f40*/  @!P1 LOP3.LUT R41, R47, 0xffff0000, RZ, 0xc0, !PT ;  /* 0xffff00002f299812 */ /* 0x000fe200078ec0ff */
[----:B------:R-:W-:Y:S01]  /*6f50*/  @!P1 FFMA.FTZ R80, R45, R8, -R10 ;  /* 0x000000082d509223 */ /* 0x000fe2000001080a */
[----:B------:R-:W-:Y:S01]  /*6f60*/  @!P1 LOP3.LUT R10, R18, 0xffff0000, RZ, 0xc0, !PT ;  /* 0xffff0000120a9812 */ /* 0x000fe200078ec0ff */
[----:B------:R-:W-:Y:S01]  /*6f70*/  @!P1 IMAD.U32 R9, R15, 0x10000, RZ ;  /* 0x000100000f099824 */ /* 0x000fe200078e00ff */
[----:B------:R-:W-:Y:S01]  /*6f80*/  @!P1 LOP3.LUT R47, R50, 0xffff0000, RZ, 0xc0, !PT ;  /* 0xffff0000322f9812 */ /* 0x000fe200078ec0ff */
[C---:B------:R-:W-:Y:S02]  /*6f90*/  @!P1 FMUL.FTZ R74, R11.reuse, R46 ;  /* 0x0000002e0b4a9220 */ /* 0x040fe40000410000 */
[-C--:B------:R-:W-:Y:S02]  /*6fa0*/  @!P1 FMUL.FTZ R8, R11, R9.reuse ;  /* 0x000000090b089220 */ /* 0x080fe40000410000 */
[----:B------:R-:W-:Y:S01]  /*6fb0*/  @!P1 FFMA.FTZ R74, R40, R9, -R74 ;  /* 0x00000009284a9223 */ /* 0x000fe2000001084a */
[----:B------:R-:W-:Y:S01]  /*6fc0*/  @!P1 LOP3.LUT R9, R15, 0xffff0000, RZ, 0xc0, !PT ;  /* 0xffff00000f099812 */ /* 0x000fe200078ec0ff */
[----:B------:R-:W-:Y:S02]  /*6fd0*/  @!P1 FMUL.FTZ R11, R10, R41 ;  /* 0x000000290a0b9220 */ /* 0x000fe40000410000 */
[----:B------:R-:W-:Y:S02]  /*6fe0*/  @!P1 FFMA.FTZ R5, R42, R43, R5 ;  /* 0x0000002b2a059223 */ /* 0x000fe40000010005 */
[-C--:B------:R-:W-:Y:S02]  /*6ff0*/  @!P1 FFMA.FTZ R75, R47, R9.reuse, -R11 ;  /* 0x000000092f4b9223 */ /* 0x080fe4000001080b */
[----:B------:R-:W-:Y:S02]  /*7000*/  @!P1 IMAD.U32 R42, R56, 0x10000, RZ ;  /* 0x00010000382a9824 */ /* 0x000fe400078e00ff */
[----:B------:R-:W-:Y:S02]  /*7010*/  @!P1 IMAD.U32 R11, R19, 0x10000, RZ ;  /* 0x00010000130b9824 */ /* 0x000fe400078e00ff */
[----:B------:R-:W-:Y:S01]  /*7020*/  @!P1 FMUL.FTZ R9, R10, R9 ;  /* 0x000000090a099220 */ /* 0x000fe20000410000 */
[----:B------:R-:W-:Y:S01]  /*7030*/  @!P1 SHF.L.U32 R10, R24, 0x10, RZ ;  /* 0x00000010180a9819 */ /* 0x000fe200000006ff */
[----:B------:R-:W-:Y:S02]  /*7040*/  @!P1 IMAD.U32 R43, R51, 0x10000, RZ ;  /* 0x00010000332b9824 */ /* 0x000fe400078e00ff */
[----:B------:R-:W-:Y:S02]  /*7050*/  @!P1 FMUL.FTZ R15, R11, R42 ;  /* 0x0000002a0b0f9220 */ /* 0x000fe40000410000 */
[----:B------:R-:W-:Y:S01]  /*7060*/  @!P1 FFMA.FTZ R6, R44, R45, R6 ;  /* 0x0000002d2c069223 */ /* 0x000fe20000010006 */
[----:B------:R-:W-:Y:S01]  /*7070*/  @!P1 LOP3.LUT R45, R51, 0xffff0000, RZ, 0xc0, !PT ;  /* 0xffff0000332d9812 */ /* 0x000fe200078ec0ff */
[-C--:B------:R-:W-:Y:S01]  /*7080*/  @!P1 FFMA.FTZ R88, R43, R10.reuse, -R15 ;  /* 0x0000000a2b589223 */ /* 0x080fe2000001080f */
[----:B------:R-:W-:Y:S01]  /*7090*/  @!P1 LOP3.LUT R15, R19, 0xffff0000, RZ, 0xc0, !PT ;  /* 0xffff0000130f9812 */ /* 0x000fe200078ec0ff */
[----:B------:R-:W-:Y:S01]  /*70a0*/  @!P1 FMUL.FTZ R10, R11, R10 ;  /* 0x0000000a0b0a9220 */ /* 0x000fe20000410000 */
[----:B------:R-:W-:Y:S01]  /*70b0*/  @!P1 LOP3.LUT R44, R56, 0xffff0000, RZ, 0xc0, !PT ;  /* 0xffff0000382c9812 */ /* 0x000fe200078ec0ff */
[----:B------:R-:W-:Y:S01]  /*70c0*/  @!P1 FFMA.FTZ R8, R46, R40, R8 ;  /* 0x000000282e089223 */ /* 0x000fe20000010008 */
[----:B------:R-:W-:Y:S01]  /*70d0*/  @!P1 LOP3.LUT R11, R24, 0xffff0000, RZ, 0xc0, !PT ;  /* 0xffff0000180b9812 */ /* 0x000fe200078ec0ff */
[----:B------:R-:W-:Y:S01]  /*70e0*/  @!P1 FFMA.FTZ R9, R41, R47, R9 ;  /* 0x0000002f29099223 */ /* 0x000fe20000010009 */
[----:B------:R-:W-:Y:S01]  /*70f0*/  @!P1 F2FP.BF16.PACK_AB R56, R80, R89 ;  /* 0x000000595038923e */ /* 0x000fe200000010ff */
[----:B------:R-:W-:Y:S01]  /*7100*/  @!P1 FMUL.FTZ R24, R15, R44 ;  /* 0x0000002c0f189220 */ /* 0x000fe20000410000 */
[----:B------:R-:W-:Y:S01]  /*7110*/  @!P1 F2FP.BF16.PACK_AB R80, R75, R74 ;  /* 0x0000004a4b50923e */ /* 0x000fe200000010ff */
[----:B------:R-:W-:Y:S01]  /*7120*/  @!P1 FFMA.FTZ R10, R42, R43, R10 ;  /* 0x0000002b2a0a9223 */ /* 0x000fe2000001000a */
[----:B------:R-:W-:Y:S01]  /*7130*/  LEA R74, P0, R94, R84, 0x1 ;  /* 0x000000545e4a7211 */ /* 0x000fe200078008ff */
[----:B------:R-:W-:Y:S01]  /*7140*/  @!P1 FFMA.FTZ R24, R45, R11, -R24 ;  /* 0x0000000b2d189223 */ /* 0x000fe20000010818 */
[----:B------:R-:W-:Y:S01]  /*7150*/  @!P1 F2FP.BF16.PACK_AB R5, R6, R5 ;  /* 0x000000050605923e */ /* 0x000fe200000010ff */
[----:B------:R-:W-:Y:S01]  /*7160*/  @!P1 FMUL.FTZ R11, R15, R11 ;  /* 0x0000000b0f0b9220 */ /* 0x000fe20000410000 */
[----:B------:R-:W-:Y:S01]  /*7170*/  LEA.HI.X R75, R94, R85, R108, 0x1, P0 ;  /* 0x000000555e4b7211 */ /* 0x000fe200000f0c6c */
[----:B------:R-:W-:Y:S01]  /*7180*/  @!P1 IMAD.MOV.U32 R48, RZ, RZ, R86 ;  /* 0x000000ffff309224 */ /* 0x000fe200078e0056 */
[----:B------:R-:W-:Y:S01]  /*7190*/  ISETP.GE.AND P0, PT, R87, c[0x0][0x1d4], PT ;  /* 0x0000750057007a0c */ /* 0x000fe20003f06270 */
[----:B------:R-:W-:Y:S01]  /*71a0*/  @!P1 FFMA.FTZ R11, R44, R45, R11 ;  /* 0x0000002d2c0b9223 */ /* 0x000fe2000001000b */
[----:B------:R-:W-:Y:S01]  /*71b0*/  @!P1 F2FP.BF16.PACK_AB R24, R24, R88 ;  /* 0x000000581818923e */ /* 0x000fe200000010ff */
[----:B------:R-:W-:Y:S01]  /*71c0*/  @!P1 IMAD.MOV.U32 R49, RZ, RZ, R56 ;  /* 0x000000ffff319224 */ /* 0x000fe200078e0038 */
[----:B------:R-:W-:Y:S01]  /*71d0*/  @!P1 F2FP.BF16.PACK_AB R15, R4, R3 ;  /* 0x00000003040f923e */ /* 0x000fe200000010ff */
[----:B------:R-:W-:Y:S01]  /*71e0*/  @!P1 IMAD.MOV.U32 R50, RZ, RZ, R80 ;  /* 0x000000ffff329224 */ /* 0x000fe200078e0050 */
[----:B------:R-:W-:Y:S01]  /*71f0*/  @!P1 MOV R51, R24 ;  /* 0x0000001800339202 */ /* 0x000fe20000000f00 */
[----:B------:R-:W-:Y:S01]  /*7200*/  @!P1 IMAD.MOV.U32 R17, RZ, RZ, R5 ;  /* 0x000000ffff119224 */ /* 0x000fe200078e0005 */
[----:B------:R-:W-:Y:S01]  /*7210*/  @!P1 F2FP.BF16.PACK_AB R3, R11, R10 ;  /* 0x0000000a0b03923e */ /* 0x000fe200000010ff */
[----:B------:R-:W-:Y:S01]  /*7220*/  @!P1 IMAD.MOV.U32 R16, RZ, RZ, R15 ;  /* 0x000000ffff109224 */ /* 0x000fe200078e000f */
[----:B------:R-:W-:Y:S01]  /*7230*/  @!P1 F2FP.BF16.PACK_AB R4, R9, R8 ;  /* 0x000000080904923e */ /* 0x000fe200000010ff */
[----:B------:R1:W-:Y:S02]  /*7240*/  ST.E.128 [R74.64], R48 ;  /* 0x000000304a007985 */ /* 0x0003e4000c101d08 */
[----:B------:R-:W-:Y:S01]  /*7250*/  @!P0 IMAD.WIDE R84, R87, 0x2, R84 ;  /* 0x0000000257548825 */ /* 0x000fe200078e0254 */
[----:B------:R-:W-:Y:S03]  /*7260*/  @!P1 MOV R18, R4 ;  /* 0x0000000400129202 */ /* 0x000fe60000000f00 */
[----:B------:R-:W-:Y:S05]  /*7270*/  @!P1 IMAD.MOV.U32 R19, RZ, RZ, R3 ;  /* 0x000000ffff139224 */ /* 0x000fea00078e0003 */
[----:B------:R1:W-:Y:S02]  /*7280*/  @!P0 ST.E.128 [R84.64], R16 ;  /* 0x0000001054008985 */ /* 0x0003e4000c101d08 */
.L_x_1548:
[----:B-1----:R-:W-:Y:S05]  /*7290*/  BSYNC B0 ;  /* 0x0000000000007941 */ /* 0x002fea0003800000 */
.L_x_1547:
        /* <DEDUP_REMOVED lines=27> */
[----:B------:R-:W-:Y:S02]  /*7450*/  @!P1 SHF.R.U64 R5, R20, 0x10, R21 ;  /* 0x0000001014059819 */ /* 0x000fe40000001215 */
[----:B-----5:R-:W-:Y:S01]  /*7460*/  @!P1 SHF.R.U64 R11, R54, 0x10, R55 ;  /* 0x00000010360b9819 */ /* 0x020fe20000001237 */
[----:B------:R-:W-:Y:S01]  /*7470*/  IMAD.IADD R3, R3, 0x1, R4 ;  /* 0x0000000103037824 */ /* 0x000fe200078e0204 */
[----:B------:R-:W-:Y:S02]  /*7480*/  @!P1 PRMT R10, R25, 0x5432, R5 ;  /* 0x00005432190a9816 */ /* 0x000fe40000000005 */
[----:B------:R-:W-:Y:S01]  /*7490*/  @!P1 PRMT R42, R58, 0x5432, R11 ;  /* 0x000054323a2a9816 */ /* 0x000fe2000000000b */
[----:B------:R-:W-:Y:S01]  /*74a0*/  IMAD.SHL.U32 R3, R3, 0x2, RZ ;  /* 0x0000000203037824 */ /* 0x000fe200078e00ff */
[C---:B----4-:R-:W-:Y:S01]  /*74b0*/  @!P1 LOP3.LUT R47, R51.reuse, 0xffff0000, RZ, 0xc0, !PT ;  /* 0xffff0000332f9812 */ /* 0x050fe200078ec0ff */
[----:B------:R-:W-:Y:S01]  /*74c0*/  @!P1 IMAD.U32 R11, R48, 0x10000, RZ ;  /* 0x00010000300b9824 */ /* 0x000fe200078e00ff */
[----:B------:R-:W-:Y:S01]  /*74d0*/  @!P1 LOP3.LUT R43, R50, 0xffff0000, RZ, 0xc0, !PT ;  /* 0xffff0000322b9812 */ /* 0x000fe200078ec0ff */
[----:B------:R-:W-:Y:S01]  /*74e0*/  @!P0 IMAD.WIDE R84, R24, 0x2, R44 ;  /* 0x0000000218548825 */ /* 0x000fe200078e022c */
[----:B------:R2:W3:Y:S01]  /*74f0*/  LDS.128 R16, [R3+0x8100] ;  /* 0x0081000003107984 */ /* 0x0004e20000000c00 */
[----:B------:R-:W-:Y:S02]  /*7500*/  @!P1 SHF.L.U32 R45, R51, 0x10, RZ ;  /* 0x00000010332d9819 */ /* 0x000fe400000006ff */
[----:B------:R-:W-:Y:S01]  /*7510*/  @!P1 IMAD.U32 R24, R49, 0x10000, RZ ;  /* 0x0001000031189824 */ /* 0x000fe200078e00ff */
[--C-:B------:R-:W-:Y:S01]  /*7520*/  @!P1 SHF.R.U64 R8, R52, 0x10, R53.reuse ;  /* 0x0000001034089819 */ /* 0x100fe20000001235 */
[----:B------:R-:W-:Y:S01]  /*7530*/  @!P1 IMAD.U32 R41, R50, 0x10000, RZ ;  /* 0x0001000032299824 */ /* 0x000fe200078e00ff */
[----:B------:R-:W-:Y:S02]  /*7540*/  @!P1 SHF.R.U32.HI R9, RZ, 0x10, R53 ;  /* 0x00000010ff099819 */ /* 0x000fe40000011635 */
[----:B------:R-:W-:Y:S02]  /*7550*/  @!P1 SHF.R.U32.HI R15, RZ, 0x10, R55 ;  /* 0x00000010ff0f9819 */ /* 0x000fe40000011637 */
[----:B------:R-:W-:Y:S02]  /*7560*/  @!P1 SHF.R.U32.HI R6, RZ, 0x10, R23 ;  /* 0x00000010ff069819 */ /* 0x000fe40000011617 */
[----:B------:R-:W-:Y:S02]  /*7570*/  @!P1 PRMT R40, R58, 0x5410, R15 ;  /* 0x000054103a289816 */ /* 0x000fe4000000000f */
[----:B------:R-:W-:Y:S02]  /*7580*/  @!P1 PRMT R15, R26, 0x5410, R6 ;  /* 0x000054101a0f9816 */ /* 0x000fe40000000006 */
[C---:B------:R-:W-:Y:S01]  /*7590*/  @!P1 LOP3.LUT R46, R40.reuse, 0xffff0000, RZ, 0xc0, !PT ;  /* 0xffff0000282e9812 */ /* 0x040fe200078ec0ff */
[----:B------:R-:W-:Y:S01]  /*75a0*/  @!P1 IMAD.U32 R44, R40, 0x10000, RZ ;  /* 0x00010000282c9824 */ /* 0x000fe200078e00ff */
[----:B------:R-:W-:Y:S02]  /*75b0*/  @!P1 SHF.R.U32.HI R4, RZ, 0x10, R21 ;  /* 0x00000010ff049819 */ /* 0x000fe40000011615 */
[----:B------:R-:W-:Y:S02]  /*75c0*/  @!P1 PRMT R21, R57, 0x5432, R9 ;  /* 0x0000543239159816 */ /* 0x000fe40000000009 */
[----:B------:R-:W-:Y:S01]  /*75d0*/  @!P1 PRMT R9, R25, 0x5410, R4 ;  /* 0x0000541019099816 */ /* 0x000fe20000000004 */
[----:B------:R-:W-:Y:S01]  /*75e0*/  @!P1 IMAD.U32 R4, R10, 0x10000, RZ ;  /* 0x000100000a049824 */ /* 0x000fe200078e00ff */
[----:B--2---:R-:W-:Y:S01]  /*75f0*/  @!P1 SHF.R.U64 R3, R22, 0x10, R23 ;  /* 0x0000001016039819 */ /* 0x004fe20000001217 */
[----:B------:R-:W-:Y:S01]  /*7600*/  @!P1 IMAD.U32 R23, R21, 0x10000, RZ ;  /* 0x0001000015179824 */ /* 0x000fe200078e00ff */
[----:B------:R-:W-:Y:S01]  /*7610*/  @!P1 PRMT R22, R57, 0x5410, R8 ;  /* 0x0000541039169816 */ /* 0x000fe20000000008 */
[----:B------:R-:W-:Y:S01]  /*7620*/  @!P1 IMAD.U32 R6, R9, 0x10000, RZ ;  /* 0x0001000009069824 */ /* 0x000fe200078e00ff */
[----:B------:R-:W-:Y:S03]  /*7630*/  @!P1 PRMT R20, R26, 0x5432, R3 ;  /* 0x000054321a149816 */ /* 0x000fe60000000003 */
        /* <DEDUP_REMOVED lines=47> */
[----:B------:R-:W-:Y:S01]  /*7930*/  @!P1 FMUL.FTZ R9, R15, R20 ;  /* 0x000000140f099220 */ /* 0x000fe20000410000 */
        /* <DEDUP_REMOVED lines=23> */
.L_x_1550:
[----:B------:R-:W-:Y:S05]  /*7ab0*/  BSYNC B0 ;  /* 0x0000000000007941 */ /* 0x000fea0003800000 */
.L_x_1549:
        /* <DEDUP_REMOVED lines=38> */
[C---:B------:R-:W-:Y:S02]  /*7d20*/  @!P1 PRMT R22, R59.reuse, 0x5410, R8 ;  /* 0x000054103b169816 */ /* 0x040fe40000000008 */
        /* <DEDUP_REMOVED lines=90> */
.L_x_1552:
[----:B------:R-:W-:Y:S05]  /*82d0*/  BSYNC B0 ;  /* 0x0000000000007941 */ /* 0x000fea0003800000 */
.L_x_1551:
        /* <DEDUP_REMOVED lines=26> */
[----:B------:R-:W-:Y:S02]  /*8480*/  @!P1 SHF.R.U64 R5, R34, 0x10, R35 ;  /* 0x0000001022059819 */ /* 0x000fe40000001223 */
[----:B------:R-:W-:Y:S01]  /*8490*/  @!P1 PRMT R27, R70, 0x5410, R11 ;  /* 0x00005410461b9816 */ /* 0x000fe2000000000b */
[----:B------:R-:W-:Y:S01]  /*84a0*/  IMAD.IADD R3, R3, 0x1, R4 ;  /* 0x0000000103037824 */ /* 0x000fe200078e0204 */
[----:B------:R-:W-:Y:S02]  /*84b0*/  @!P1 SHF.R.U64 R8, R64, 0x10, R65 ;  /* 0x0000001040089819 */ /* 0x000fe40000001241 */
[----:B------:R-:W-:Y:S01]  /*84c0*/  @!P1 SHF.R.U32.HI R6, RZ, 0x10, R35 ;  /* 0x00000010ff069819 */ /* 0x000fe20000011623 */
[----:B------:R-:W-:Y:S01]  /*84d0*/  IMAD.SHL.U32 R3, R3, 0x2, RZ ;  /* 0x0000000203037824 */ /* 0x000fe200078e00ff */
[----:B-1----:R-:W-:Y:S01]  /*84e0*/  @!P1 LOP3.LUT R34, R43, 0xffff0000, RZ, 0xc0, !PT ;  /* 0xffff00002b229812 */ /* 0x002fe200078ec0ff */
[----:B------:R-:W-:Y:S01]  /*84f0*/  @!P1 IMAD.U32 R11, R40, 0x10000, RZ ;  /* 0x00010000280b9824 */ /* 0x000fe200078e00ff */
[C---:B------:R-:W-:Y:S01]  /*8500*/  @!P1 LOP3.LUT R30, R42.reuse, 0xffff0000, RZ, 0xc0, !PT ;  /* 0xffff00002a1e9812 */ /* 0x040fe200078ec0ff */
[----:B------:R-:W-:Y:S01]  /*8510*/  @!P1 IMAD.U32 R24, R41, 0x10000, RZ ;  /* 0x0001000029189824 */ /* 0x000fe200078e00ff */
[----:B------:R1:W2:Y:S01]  /*8520*/  LDS.128 R16, [R3+0x8100] ;  /* 0x0081000003107984 */ /* 0x0002a20000000c00 */
[----:B------:R-:W-:Y:S01]  /*8530*/  @!P1 IMAD.U32 R31, R27, 0x10000, RZ ;  /* 0x000100001b1f9824 */ /* 0x000fe200078e00ff */
[C---:B------:R-:W-:Y:S01]  /*8540*/  @!P1 PRMT R22, R69.reuse, 0x5410, R8 ;  /* 0x0000541045169816 */ /* 0x040fe20000000008 */
[----:B------:R-:W-:Y:S01]  /*8550*/  @!P1 IMAD.U32 R28, R42, 0x10000, RZ ;  /* 0x000100002a1c9824 */ /* 0x000fe200078e00ff */
[----:B------:R-:W-:Y:S02]  /*8560*/  @!P1 PRMT R15, R38, 0x5410, R6 ;  /* 0x00005410260f9816 */ /* 0x000fe40000000006 */
[----:B------:R-:W-:Y:S01]  /*8570*/  @!P1 SHF.R.U32.HI R9, RZ, 0x10, R65 ;  /* 0x00000010ff099819 */ /* 0x000fe20000011641 */
[----:B------:R-:W-:Y:S01]  /*8580*/  @!P1 IMAD.U32 R8, R22, 0x10000, RZ ;  /* 0x0001000016089824 */ /* 0x000fe200078e00ff */
[----:B------:R-:W-:Y:S02]  /*8590*/  @!P1 SHF.R.U32.HI R4, RZ, 0x10, R33 ;  /* 0x00000010ff049819 */ /* 0x000fe40000011621 */
[----:B------:R-:W-:Y:S02]  /*85a0*/  @!P1 PRMT R21, R69, 0x5432, R9 ;  /* 0x0000543245159816 */ /* 0x000fe40000000009 */
[----:B------:R-:W-:Y:S02]  /*85b0*/  @!P1 SHF.R.U64 R20, R66, 0x10, R67 ;  /* 0x0000001042149819 */ /* 0x000fe40000001243 */
[----:B------:R-:W-:Y:S01]  /*85c0*/  @!P1 PRMT R9, R37, 0x5410, R4 ;  /* 0x0000541025099816 */ /* 0x000fe20000000004 */
[----:B------:R-:W-:Y:S01]  /*85d0*/  @!P1 IMAD.U32 R23, R21, 0x10000, RZ ;  /* 0x0001000015179824 */ /* 0x000fe200078e00ff */
[----:B------:R-:W-:Y:S02]  /*85e0*/  @!P1 PRMT R29, R70, 0x5432, R20 ;  /* 0x00005432461d9816 */ /* 0x000fe40000000014 */
[----:B------:R-:W-:Y:S01]  /*85f0*/  @!P1 PRMT R20, R38, 0x5432, R5 ;  /* 0x0000543226149816 */ /* 0x000fe20000000005 */
[----:B------:R-:W-:Y:S01]  /*8600*/  @!P1 IMAD.U32 R6, R9, 0x10000, RZ ;  /* 0x0001000009069824 */ /* 0x000fe200078e00ff */
[----:B------:R-:W-:Y:S02]  /*8610*/  ISETP.GE.AND P0, PT, R36, c[0x0][0x1d4], PT ;  /* 0x0000750024007a0c */ /* 0x000fe40003f06270 */
[----:B-1----:R-:W-:Y:S02]  /*8620*/  @!P1 SHF.R.U64 R3, R32, 0x10, R33 ;  /* 0x0000001020039819 */ /* 0x002fe40000001221 */
[----:B------:R-:W-:Y:S02]  /*8630*/  @!P1 SHF.L.U32 R32, R43, 0x10, RZ ;  /* 0x000000102b209819 */ /* 0x000fe400000006ff */
[----:B------:R-:W-:Y:S02]  /*8640*/  @!P1 PRMT R10, R37, 0x5432, R3 ;  /* 0x00005432250a9816 */ /* 0x000fe40000000003 */
[----:B------:R-:W-:Y:S03]  /*8650*/  @!P1 LOP3.LUT R33, R27, 0xffff0000, RZ, 0xc0, !PT ;  /* 0xffff00001b219812 */ /* 0x000fe600078ec0ff */
        /* <DEDUP_REMOVED lines=19> */
[----:B------:R-:W-:Y:S01]  /*8790*/  @!P1 FFMA.FTZ R48, R22, R9, -R11 ;  /* 0x0000000916309223 */ /* 0x000fe2000001080b */
[C---:B------:R-:W-:Y:S01]  /*87a0*/  @!P1 LOP3.LUT R11, R19.reuse, 0xffff0000, RZ, 0xc0, !PT ;  /* 0xffff0000130b9812 */ /* 0x040fe200078ec0ff */
        /* <DEDUP_REMOVED lines=21> */
[-C--:B------:R-:W-:Y:S01]  /*8900*/  @!P1 FFMA.FTZ R46, R28, R9.reuse, -R35 ;  /* 0x000000091c2e9223 */ /* 0x080fe20000010823 */
[----:B------:R-:W-:Y:S01]  /*8910*/  @!P1 F2FP.BF16.PACK_AB R35, R49, R50 ;  /* 0x000000323123923e */ /* 0x000fe200000010ff */
[-C--:B------:R-:W-:Y:S02]  /*8920*/  @!P1 FFMA.FTZ R37, R30, R20.reuse, -R37 ;  /* 0x000000141e259223 */ /* 0x080fe40000010825 */
        /* <DEDUP_REMOVED lines=30> */
.L_x_1522:
[----:B-1----:R1:W2:Y:S01]  /*8b10*/  SHFL.IDX PT, R5, R92, RZ, 0x181f ;  /* 0x00181fff5c057589 */ /* 0x0022a200000e0000 */
        /* <DEDUP_REMOVED lines=14> */
[----:B-----5:R-:W-:Y:S01]  /*8c00*/  @!P0 LEA.HI.X R5, R227, R5, R167, 0x1, P1 ;  /* 0x00000005e3058211 */ /* 0x020fe200008f0ca7 */
[----:B-1----:R-:W-:Y:S04]  /*8c10*/  @!P6 ST.E.128 [R8.64], R16 ;  /* 0x000000100800e985 */ /* 0x002fe8000c101d08 */
[----:B------:R-:W1:Y:S04]  /*8c20*/  @!P0 LDS.128 R8, [R228+0xb900] ;  /* 0x00b90000e4088984 */ /* 0x000e680000000c00 */
[----:B-1----:R1:W-:Y:S02]  /*8c30*/  @!P0 ST.E.128 [R4.64], R8 ;  /* 0x0000000804008985 */ /* 0x0023e4000c101d08 */
.L_x_1554:
[----:B-12---:R-:W-:Y:S05]  /*8c40*/  BSYNC B0 ;  /* 0x0000000000007941 */ /* 0x006fea0003800000 */
.L_x_1553:
        /* <DEDUP_REMOVED lines=11> */
[----:B-----5:R-:W-:Y:S01]  /*8d00*/  @!P0 LEA.HI.X R5, R227, R5, R167, 0x1, P1 ;  /* 0x00000005e3058211 */ /* 0x020fe200008f0ca7 */
[----:B----4-:R-:W-:Y:S04]  /*8d10*/  @!P6 ST.E.128 [R8.64], R16 ;  /* 0x000000100800e985 */ /* 0x010fe8000c101d08 */
[----:B------:R-:W2:Y:S04]  /*8d20*/  @!P0 LDS.128 R8, [R228+0xc900] ;  /* 0x00c90000e4088984 */ /* 0x000ea80000000c00 */
[----:B--2---:R2:W-:Y:S02]  /*8d30*/  @!P0 ST.E.128 [R4.64], R8 ;  /* 0x0000000804008985 */ /* 0x0045e4000c101d08 */
.L_x_1556:
[----:B------:R-:W-:Y:S05]  /*8d40*/  BSYNC B0 ;  /* 0x0000000000007941 */ /* 0x000fea0003800000 */
.L_x_1555:
[----:B--2---:R2:W4:Y:S01]  /*8d50*/  SHFL.IDX PT, R5, R92, 0x2, 0x181f ;  /* 0x00581f005c057f89 */ /* 0x00452200000e0000 */
[----:B------:R-:W-:Y:S01]  /*8d60*/  ISETP.GE.AND P0, PT, R3, 0x41, PT ;  /* 0x000000410300780c */ /* 0x000fe20003f06270 */
[----:B------:R-:W-:Y:S02]  /*8d70*/  BSSY B0, `(.L_x_1557) ;  /* 0x000000d000007945 */ /* 0x000fe40003800000 */
[----:B---3--:R2:W3:Y:S10]  /*8d80*/  SHFL.IDX PT, R4, R93, 0x2, 0x181f ;  /* 0x00581f005d047f89 */ /* 0x0084f400000e0000 */
[----:B------:R-:W-:-:S05]  /*8d90*/  @!P0 BRA `(.L_x_1558) ;  /* 0x000000a000008947 */ /* 0x000fca0003800000 */
[----:B------:R-:W1:Y:S01]  /*8da0*/  @!P6 LDS.128 R16, [R228+0xa100] ;  /* 0x00a10000e410e984 */ /* 0x000e620000000c00 */
[CC--:B---3--:R-:W-:Y:S04]  /*8db0*/  @!P6 LEA R8, P0, R76.reuse, R4.reuse, 0x1 ;  /* 0x000000044c08e211 */ /* 0x0c8fe800078008ff */
[-C--:B----4-:R-:W-:Y:S02]  /*8dc0*/  @!P6 LEA.HI.X R9, R76, R5.reuse, R77, 0x1, P0 ;  /* 0x000000054c09e211 */ /* 0x090fe400000f0c4d */
[C---:B------:R-:W-:Y:S11]  /*8dd0*/  ISETP.GE.AND P0, PT, R227.reuse, c[0x0][0x1d4], PT ;  /* 0x00007500e3007a0c */ /* 0x040ff60003f06270 */
[----:B------:R-:W-:Y:S02]  /*8de0*/  @!UPT UIADD3 URZ, URZ, URZ, URZ ;  /* 0x0000003f3f3ff290 */ /* 0x000fe4000fffe03f */
[C---:B------:R-:W-:Y:S04]  /*8df0*/  @!P0 LEA R4, P1, R227.reuse, R4, 0x1 ;  /* 0x00000004e3048211 */ /* 0x040fe800078208ff */
[----:B-----5:R-:W-:Y:S01]  /*8e00*/  @!P0 LEA.HI.X R5, R227, R5, R167, 0x1, P1 ;  /* 0x00000005e3058211 */ /* 0x020fe200008f0ca7 */
[----:B-1----:R-:W-:Y:S04]  /*8e10*/  @!P6 ST.E.128 [R8.64], R16 ;  /* 0x000000100800e985 */ /* 0x002fe8000c101d08 */
[----:B------:R-:W1:Y:S04]  /*8e20*/  @!P0 LDS.128 R8, [R228+0xd900] ;  /* 0x00d90000e4088984 */ /* 0x000e680000000c00 */
[----:B-1----:R1:W-:Y:S02]  /*8e30*/  @!P0 ST.E.128 [R4.64], R8 ;  /* 0x0000000804008985 */ /* 0x0023e4000c101d08 */
.L_x_1558:
[----:B------:R-:W-:Y:S05]  /*8e40*/  BSYNC B0 ;  /* 0x0000000000007941 */ /* 0x000fea0003800000 */
.L_x_1557:
[----:B-1--4-:R1:W4:Y:S01]  /*8e50*/  SHFL.IDX PT, R5, R92, 0x3, 0x181f ;  /* 0x00781f005c057f89 */ /* 0x01232200000e0000 */
[----:B------:R-:W-:Y:S03]  /*8e60*/  ISETP.GE.AND P0, PT, R3, 0x61, PT ;  /* 0x000000610300780c */ /* 0x000fe60003f06270 */
        /* <DEDUP_REMOVED lines=12> */
.L_x_1544:
[----:B------:R-:W-:Y:S05]  /*8f30*/  BSYNC B2 ;  /* 0x0000000000027941 */ /* 0x000fea0003800000 */
.L_x_1521:
[----:B------:R-:W-:Y:S01]  /*8f40*/  IMAD.IADD R3, R91, 0x1, -R82 ;  /* 0x000000015b037824 */ /* 0x000fe200078e0a52 */
[----:B--2---:R-:W-:Y:S01]  /*8f50*/  P2R R24, PR, RZ, 0x4 ;  /* 0x00000004ff187803 */ /* 0x004fe20000000000 */
[----:B-1---5:R-:W-:Y:S01]  /*8f60*/  IMAD.WIDE R8, R39, 0x70, R116 ;  /* 0x0000007027087825 */ /* 0x022fe200078e0274 */
        /* <DEDUP_REMOVED lines=14> */
[----:B---3--:R-:W-:Y:S01]  /*9050*/  @P0 MOV R4, R98 ;  /* 0x0000006200040202 */ /* 0x008fe20000000f00 */
        /* <DEDUP_REMOVED lines=47> */
[----:B------:R1:W3:Y:S10]  /*9350*/  SHFL.IDX PT, R5, R6, RZ, 0x181f ;  /* 0x00181fff06057589 */ /* 0x0002f400000e0000 */
        /* <DEDUP_REMOVED lines=12> */
[----:B-123--:R-:W1:Y:S01]  /*9420*/  @!P6 LDS.128 R16, [R228+0x100] ;  /* 0x00010000e410e984 */ /* 0x00ee620000000c00 */
        /* <DEDUP_REMOVED lines=9> */
.L_x_1560:
[----:B-123--:R-:W-:Y:S05]  /*94c0*/  BSYNC B0 ;  /* 0x0000000000007941 */ /* 0x00efea0003800000 */
.L_x_1559:
[----:B------:R1:W2:Y:S01]  /*94d0*/  SHFL.IDX PT, R5, R6, 0x1, 0x181f ;  /* 0x00381f0006057f89 */ /* 0x0002a200000e0000 */
[----:B------:R-:W-:Y:S03]  /*94e0*/  BSSY B0, `(.L_x_1561) ;  /* 0x000000d000007945 */ /* 0x000fe60003800000 */
[----:B------:R1:W3:Y:S01]  /*94f0*/  SHFL.IDX PT, R3, R15, 0x1, 0x181f ;  /* 0x00381f000f037f89 */ /* 0x0002e200000e0000 */
[----:B------:R-:W-:-:S05]  /*9500*/  @!P1 BRA `(.L_x_1562) ;  /* 0x000000a000009947 */ /* 0x000fca0003800000 */
[----:B------:R-:W4:Y:S01]  /*9510*/  @!P6 LDS.128 R16, [R228+0x1100] ;  /* 0x00110000e410e984 */ /* 0x000f220000000c00 */
[C---:B---3--:R-:W-:Y:S04]  /*9520*/  @!P6 LEA R8, P0, R76.reuse, R3, 0x1 ;  /* 0x000000034c08e211 */ /* 0x048fe800078008ff */
[----:B--2---:R-:W-:Y:S02]  /*9530*/  @!P6 LEA.HI.X R9, R76, R5, R77, 0x1, P0 ;  /* 0x000000054c09e211 */ /* 0x004fe400000f0c4d */
[C---:B------:R-:W-:Y:S11]  /*9540*/  ISETP.GE.AND P0, PT, R227.reuse, c[0x0][0x1d4], PT ;  /* 0x00007500e3007a0c */ /* 0x040ff60003f06270 */
[----:B------:R-:W-:Y:S02]  /*9550*/  @!UPT UIADD3 URZ, URZ, URZ, URZ ;  /* 0x0000003f3f3ff290 */ /* 0x000fe4000fffe03f */
[C---:B------:R-:W-:Y:S04]  /*9560*/  @!P0 LEA R4, P1, R227.reuse, R3, 0x1 ;  /* 0x00000003e3048211 */ /* 0x040fe800078208ff */
[----:B------:R-:W-:Y:S01]  /*9570*/  @!P0 LEA.HI.X R5, R227, R5, R167, 0x1, P1 ;  /* 0x00000005e3058211 */ /* 0x000fe200008f0ca7 */
[----:B----4-:R-:W-:Y:S04]  /*9580*/  @!P6 ST.E.128 [R8.64], R16 ;  /* 0x000000100800e985 */ /* 0x010fe8000c101d08 */
[----:B------:R-:W2:Y:S04]  /*9590*/  @!P0 LDS.128 R8, [R228+0x4900] ;  /* 0x00490000e4088984 */ /* 0x000ea80000000c00 */
[----:B--2---:R2:W-:Y:S02]  /*95a0*/  @!P0 ST.E.128 [R4.64], R8 ;  /* 0x0000000804008985 */ /* 0x0045e4000c101d08 */
.L_x_1562:
[----:B------:R-:W-:Y:S05]  /*95b0*/  BSYNC B0 ;  /* 0x0000000000007941 */ /* 0x000fea0003800000 */
.L_x_1561:
[----:B--2---:R2:W4:Y:S01]  /*95c0*/  SHFL.IDX PT, R5, R6, 0x2, 0x181f ;  /* 0x00581f0006057f89 */ /* 0x00452200000e0000 */
[----:B------:R-:W-:Y:S03]  /*95d0*/  BSSY B0, `(.L_x_1563) ;  /* 0x000000d000007945 */ /* 0x000fe60003800000 */
[----:B---3--:R2:W3:Y:S01]  /*95e0*/  SHFL.IDX PT, R3, R15, 0x2, 0x181f ;  /* 0x00581f000f037f89 */ /* 0x0084e200000e0000 */
[----:B------:R-:W-:-:S05]  /*95f0*/  @!P3 BRA `(.L_x_1564) ;  /* 0x000000a00000b947 */ /* 0x000fca0003800000 */
[----:B------:R-:W5:Y:S01]  /*9600*/  @!P6 LDS.128 R16, [R228+0x2100] ;  /* 0x00210000e410e984 */ /* 0x000f620000000c00 */
[C---:B---3--:R-:W-:Y:S04]  /*9610*/  @!P6 LEA R8, P0, R76.reuse, R3, 0x1 ;  /* 0x000000034c08e211 */ /* 0x048fe800078008ff */
[----:B----4-:R-:W-:Y:S02]  /*9620*/  @!P6 LEA.HI.X R9, R76, R5, R77, 0x1, P0 ;  /* 0x000000054c09e211 */ /* 0x010fe400000f0c4d */
[C---:B------:R-:W-:Y:S11]  /*9630*/  ISETP.GE.AND P0, PT, R227.reuse, c[0x0][0x1d4], PT ;  /* 0x00007500e3007a0c */ /* 0x040ff60003f06270 */
[----:B------:R-:W-:Y:S02]  /*9640*/  @!UPT UIADD3 URZ, URZ, URZ, URZ ;  /* 0x0000003f3f3ff290 */ /* 0x000fe4000fffe03f */
[C---:B------:R-:W-:Y:S04]  /*9650*/  @!P0 LEA R4, P1, R227.reuse, R3, 0x1 ;  /* 0x00000003e3048211 */ /* 0x040fe800078208ff */
[----:B------:R-:W-:Y:S01]  /*9660*/  @!P0 LEA.HI.X R5, R227, R5, R167, 0x1, P1 ;  /* 0x00000005e3058211 */ /* 0x000fe200008f0ca7 */
[----:B-----5:R-:W-:Y:S04]  /*9670*/  @!P6 ST.E.128 [R8.64], R16 ;  /* 0x000000100800e985 */ /* 0x020fe8000c101d08 */
[----:B------:R-:W3:Y:S04]  /*9680*/  @!P0 LDS.128 R8, [R228+0x5900] ;  /* 0x00590000e4088984 */ /* 0x000ee80000000c00 */
[----:B---3--:R3:W-:Y:S02]  /*9690*/  @!P0 ST.E.128 [R4.64], R8 ;  /* 0x0000000804008985 */ /* 0x0087e4000c101d08 */
.L_x_1564:
[----:B------:R-:W-:Y:S05]  /*96a0*/  BSYNC B0 ;  /* 0x0000000000007941 */ /* 0x000fea0003800000 */
.L_x_1563:
[----:B---34-:R3:W4:Y:S01]  /*96b0*/  SHFL.IDX PT, R5, R6, 0x3, 0x181f ;  /* 0x00781f0006057f89 */ /* 0x01872200000e0000 */
[----:B------:R-:W-:Y:S03]  /*96c0*/  BSSY B0, `(.L_x_1565) ;  /* 0x000000d000007945 */ /* 0x000fe60003800000 */
[----:B------:R3:W1:Y:S01]  /*96d0*/  SHFL.IDX PT, R3, R15, 0x3, 0x181f ;  /* 0x00781f000f037f89 */ /* 0x00066200000e0000 */
[----:B------:R-:W-:-:S05]  /*96e0*/  @!P4 BRA `(.L_x_1566) ;  /* 0x000000a00000c947 */ /* 0x000fca0003800000 */
[----:B------:R-:W5:Y:S01]  /*96f0*/  @!P6 LDS.128 R16, [R228+0x3100] ;  /* 0x00310000e410e984 */ /* 0x000f620000000c00 */
[C---:B-1----:R-:W-:Y:S04]  /*9700*/  @!P6 LEA R8, P0, R76.reuse, R3, 0x1 ;  /* 0x000000034c08e211 */ /* 0x042fe800078008ff */
[----:B----4-:R-:W-:Y:S02]  /*9710*/  @!P6 LEA.HI.X R9, R76, R5, R77, 0x1, P0 ;  /* 0x000000054c09e211 */ /* 0x010fe400000f0c4d */
[C---:B------:R-:W-:Y:S11]  /*9720*/  ISETP.GE.AND P0, PT, R227.reuse, c[0x0][0x1d4], PT ;  /* 0x00007500e3007a0c */ /* 0x040ff60003f06270 */
[----:B------:R-:W-:Y:S02]  /*9730*/  @!UPT UIADD3 URZ, URZ, URZ, URZ ;  /* 0x0000003f3f3ff290 */ /* 0x000fe4000fffe03f */
[C---:B------:R-:W-:Y:S04]  /*9740*/  @!P0 LEA R4, P1, R227.reuse, R3, 0x1 ;  /* 0x00000003e3048211 */ /* 0x040fe800078208ff */
[----:B------:R-:W-:Y:S01]  /*9750*/  @!P0 LEA.HI.X R5, R227, R5, R167, 0x1, P1 ;  /* 0x00000005e3058211 */ /* 0x000fe200008f0ca7 */
[----:B-----5:R-:W-:Y:S04]  /*9760*/  @!P6 ST.E.128 [R8.64], R16 ;  /* 0x000000100800e985 */ /* 0x020fe8000c101d08 */
[----:B------:R-:W1:Y:S04]  /*9770*/  @!P0 LDS.128 R8, [R228+0x6900] ;  /* 0x00690000e4088984 */ /* 0x000e680000000c00 */
[----:B-1----:R1:W-:Y:S02]  /*9780*/  @!P0 ST.E.128 [R4.64], R8 ;  /* 0x0000000804008985 */ /* 0x0023e4000c101d08 */
.L_x_1566:
[----:B------:R-:W-:Y:S05]  /*9790*/  BSYNC B0 ;  /* 0x0000000000007941 */ /* 0x000fea0003800000 */
.L_x_1565:
[----:B------:R-:W-:Y:S01]  /*97a0*/  ISETP.GT.AND P0, PT, R39, R115, PT ;  /* 0x000000732700720c */ /* 0x000fe20003f04270 */
[----:B------:R-:W-:Y:S03]  /*97b0*/  BSSY B0, `(.L_x_1567) ;  /* 0x0000030000007945 */ /* 0x000fe60003800000 */
[----:B-123--:R-:W-:Y:S09]  /*97c0*/  P2R R15, PR, RZ, 0x1 ;  /* 0x00000001ff0f7803 */ /* 0x00eff20000000000 */
[----:B------:R-:W-:-:S05]  /*97d0*/  @!P0 BRA `(.L_x_1568) ;  /* 0x000002d000008947 */ /* 0x000fca0003800000 */
[----:B------:R-:W-:Y:S01]  /*97e0*/  IADD3 R3, R39, -0x1, RZ ;  /* 0xffffffff27037810 */ /* 0x000fe20007ffe0ff */
[----:B------:R-:W-:Y:S01]  /*97f0*/  IMAD.MOV.U32 R4, RZ, RZ, R120 ;  /* 0x000000ffff047224 */ /* 0x000fe200078e0078 */
[C---:B------:R-:W-:Y:S01]  /*9800*/  ISETP.GE.AND P3, PT, R236.reuse, 0x21, PT ;  /* 0x00000021ec00780c */ /* 0x040fe20003f66270 */
[----:B----4-:R-:W-:Y:S01]  /*9810*/  IMAD.MOV.U32 R5, RZ, RZ, R119 ;  /* 0x000000ffff057224 */ /* 0x010fe200078e0077 */
[----:B------:R-:W-:Y:S01]  /*9820*/  SHF.R.S32.HI R8, RZ, 0x1f, R3 ;  /* 0x0000001fff087819 */ /* 0x000fe20000011403 */
[----:B------:R-:W-:Y:S01]  /*9830*/  IMAD R6, R153, R3, RZ ;  /* 0x0000000399067224 */ /* 0x000fe200078e02ff */
[C---:B------:R-:W-:Y:S01]  /*9840*/  ISETP.GE.AND P1, PT, R236.reuse, 0x41, PT ;  /* 0x00000041ec00780c */ /* 0x040fe20003f26270 */
[-C--:B------:R-:W-:Y:S01]  /*9850*/  IMAD.WIDE.U32 R4, R3, R138.reuse, R4 ;  /* 0x0000008a03047225 */ /* 0x080fe200078e0004 */
[----:B------:R-:W-:Y:S02]  /*9860*/  ISETP.GE.AND P4, PT, R236, 0x1, PT ;  /* 0x00000001ec00780c */ /* 0x000fe40003f86270 */
[----:B------:R-:W-:Y:S01]  /*9870*/  P2R R18, PR, RZ, 0x4 ;  /* 0x00000004ff127803 */ /* 0x000fe20000000000 */
[----:B------:R-:W-:Y:S01]  /*9880*/  IMAD R3, R8, R138, R6 ;  /* 0x0000008a08037224 */ /* 0x000fe200078e0206 */
[----:B------:R-:W-:Y:S03]  /*9890*/  LOP3.LUT P2, RZ, R166, 0x4, RZ, 0xc0, !PT ;  /* 0x00000004a6ff7812 */ /* 0x000fe6000784c0ff */
[----:B------:R-:W-:Y:S01]  /*98a0*/  IMAD.IADD R3, R5, 0x1, R3 ;  /* 0x0000000105037824 */ /* 0x000fe200078e0203 */
[-C--:B------:R-:W-:Y:S05]  /*98b0*/  @P3 IADD3 R5, P0, R162, R4.reuse, RZ ;  /* 0x00000004a2053210 */ /* 0x080fea0007f1e0ff */
[----:B------:R-:W-:Y:S01]  /*98c0*/  @P3 IMAD.X R8, R3, 0x1, R157, P0 ;  /* 0x0000000103083824 */ /* 0x000fe200000e069d */
        /* <DEDUP_REMOVED lines=30> */
.L_x_1568:
[----:B------:R-:W-:Y:S05]  /*9ab0*/  BSYNC B0 ;  /* 0x0000000000007941 */ /* 0x000fea0003800000 */
.L_x_1567:
[----:B------:R-:W0:Y:S01]  /*9ac0*/  LDGDEPBAR ;  /* 0x00000000000079af */ /* 0x000e220000000000 */
[----:B------:R-:W-:Y:S02]  /*9ad0*/  ISETP.NE.AND P0, PT, R15, RZ, PT ;  /* 0x000000ff0f00720c */ /* 0x000fe40003f05270 */
[----:B------:R-:W-:Y:S11]  /*9ae0*/  IADD3 R39, R39, -0x1, RZ ;  /* 0xffffffff27277810 */ /* 0x000ff60007ffe0ff */
[----:B------:R-:W-:-:S05]  /*9af0*/  @P0 BRA `(.L_x_1569) ;  /* 0xffff9d3000000947 */ /* 0x000fca000383ffff */
[----:B------:R-:W-:Y:S01]  /*9b00*/  WARPSYNC 0xffffffff ;  /* 0xffffffff00007948 */ /* 0x000fe20003800000 */
[----:B------:R-:W-:Y:S06]  /*9b10*/  BAR.SYNC.DEFER_BLOCKING 0x0 ;  /* 0x0000000000007b1d */ /* 0x000fec0000010000 */
.L_x_1520:
[----:B------:R-:W2:Y:S01]  /*9b20*/  LDL R98, [R1+0x40] ;  /* 0x0000400001627983 */ /* 0x000ea20000100800 */
[----:B------:R-:W-:-:S05]  /*9b30*/  IMAD.MOV.U32 R74, RZ, RZ, c[0x0][0x2c4] ;  /* 0x0000b100ff4a7624 */ /* 0x000fca00078e00ff */
[----:B------:R-:W-:Y:S01]  /*9b40*/  ISETP.NE.AND P3, PT, R74, 0x1, PT ;  /* 0x000000014a00780c */ /* 0x000fe20003f65270 */
[----:B------:R-:W-:Y:S01]  /*9b50*/  BSSY B0, `(.L_x_1570) ;  /* 0x0000029000007945 */ /* 0x000fe20003800000 */
[----:B--2---:R-:W-:-:S11]  /*9b60*/  IADD3 R2, R98, 0x7f, RZ ;  /* 0x0000007f62027810 */ /* 0x004fd60007ffe0ff */
[----:B------:R-:W-:-:S05]  /*9b70*/  @P3 IMAD.HI.U32 R3, R2, c[0x0][0x2c8], RZ ;  /* 0x0000b20002033a27 */ /* 0x000fca00078e00ff */
[----:B------:R-:W-:-:S05]  /*9b80*/  @P3 SHF.R.U32.HI R2, RZ, c[0x0][0x2cc], R3 ;  /* 0x0000b300ff023a19 */ /* 0x000fca0000011603 */
[----:B------:R-:W-:Y:S02]  /*9b90*/  IMAD.IADD R3, R152, 0x1, R2 ;  /* 0x0000000198037824 */ /* 0x000fe400078e0202 */
[----:B------:R-:W-:-:S04]  /*9ba0*/  IMAD.MOV.U32 R2, RZ, RZ, RZ ;  /* 0x000000ffff027224 */ /* 0x000fc800078e00ff */
[----:B------:R-:W-:-:S05]  /*9bb0*/  IMAD.HI R2, R3, -0x6db6db6d, R2 ;  /* 0x9249249303027827 */ /* 0x000fca00078e0202 */
[----:B------:R-:W-:-:S04]  /*9bc0*/  SHF.R.U32.HI R3, RZ, 0x1f, R2 ;  /* 0x0000001fff037819 */ /* 0x000fc80000011602 */
[----:B------:R-:W-:-:S04]  /*9bd0*/  LEA.HI.SX32 R2, R2, R3, 0x1a ;  /* 0x0000000302027211 */ /* 0x000fc800078fd2ff */
[----:B------:R-:W-:-:S04]  /*9be0*/  IMNMX R6, R151, R2, PT ;  /* 0x0000000297067217 */ /* 0x000fc80003800200 */
[----:B------:R-:W-:Y:S01]  /*9bf0*/  ISETP.GE.AND P0, PT, R6, 0x1, PT ;  /* 0x000000010600780c */ /* 0x000fe20003f06270 */
[----:B------:R-:W-:-:S12]  /*9c00*/  IMAD.MOV.U32 R2, RZ, RZ, RZ ;  /* 0x000000ffff027224 */ /* 0x000fd800078e00ff */
[----:B------:R-:W-:Y:S05]  /*9c10*/  @!P0 BRA `(.L_x_1571) ;  /* 0x000001c000008947 */ /* 0x000fea0003800000 */
[----:B------:R-:W-:Y:S02]  /*9c20*/  IABS R3, R136 ;  /* 0x0000008800037213 */ /* 0x000fe40000000000 */
[----:B-1----:R-:W-:Y:S02]  /*9c30*/  IADD3 R8, R136, -0x1, R6 ;  /* 0xffffffff88087810 */ /* 0x002fe40007ffe006 */
[----:B------:R-:W1:Y:S02]  /*9c40*/  I2F.RP R2, R3 ;  /* 0x0000000300027306 */ /* 0x000e640000209400 */
[----:B------:R-:W-:-:S06]  /*9c50*/  IABS R11, R8 ;  /* 0x00000008000b7213 */ /* 0x000fcc0000000000 */
[----:B-1----:R-:W1:Y:S02]  /*9c60*/  MUFU.RCP R2, R2 ;  /* 0x0000000200027308 */ /* 0x002e640000001000 */
[----:B-1----:R-:W-:-:S06]  /*9c70*/  IADD3 R2, R2, 0xffffffe, RZ ;  /* 0x0ffffffe02027810 */ /* 0x002fcc0007ffe0ff */
[----:B----4-:R-:W1:Y:S02]  /*9c80*/  F2I.FTZ.U32.TRUNC.NTZ R5, R2 ;  /* 0x0000000200057305 */ /* 0x010e64000021f000 */
        /* <DEDUP_REMOVED lines=21> */
.L_x_1571:
[----:B------:R-:W-:Y:S05]  /*9de0*/  BSYNC B0 ;  /* 0x0000000000007941 */ /* 0x000fea0003800000 */
.L_x_1570:
        /* <DEDUP_REMOVED lines=34> */
[----:B-12---:R-:W-:-:S04]  /*a010*/  IMAD R4, R3, R2, RZ ;  /* 0x0000000203047224 */ /* 0x006fc800078e02ff */
[--C-:B------:R-:W-:Y:S01]  /*a020*/  IMAD.IADD R3, R4, 0x1, R2.reuse ;  /* 0x0000000104037824 */ /* 0x100fe200078e0202 */
[----:B------:R1:W-:Y:S01]  /*a030*/  STL [R1+0xc], R4 ;  /* 0x00000c0401007387 */ /* 0x0003e20000100800 */
[----:B------:R-:W-:-:S03]  /*a040*/  PRMT R2, RZ, 0x7610, R2 ;  /* 0x00007610ff027816 */ /* 0x000fc60000000002 */
[----:B------:R-:W-:-:S04]  /*a050*/  IMNMX R235, R6, R3, PT ;  /* 0x0000000306eb7217 */ /* 0x000fc80003800200 */
[----:B------:R-:W-:-:S13]  /*a060*/  ISETP.GT.AND P0, PT, R235, R4, PT ;  /* 0x00000004eb00720c */ /* 0x000fda0003f04270 */
[----:B------:R-:W-:Y:S05]  /*a070*/  @!P0 BRA `(.L_x_1572) ;  /* 0x0001159000008947 */ /* 0x000fea0003800000 */
[----:B----4-:R-:W2:Y:S04]  /*a080*/  LDL R5, [R1+0x68] ;  /* 0x0000680001057983 */ /* 0x010ea80000100800 */
[----:B-1----:R-:W3:Y:S01]  /*a090*/  LDL R4, [R1+0x6c] ;  /* 0x00006c0001047983 */ /* 0x002ee20000100800 */
[----:B------:R-:W-:-:S03]  /*a0a0*/  ISETP.NE.U32.AND P0, PT, RZ, c[0x0][0x340], PT ;  /* 0x0000d000ff007a0c */ /* 0x000fc60003f05070 */
[----:B------:R-:W4:Y:S01]  /*a0b0*/  LDL R8, [R1+0x58] ;  /* 0x0000580001087983 */ /* 0x000f220000100800 */
[----:B------:R-:W-:-:S03]  /*a0c0*/  ISETP.NE.AND.EX P1, PT, RZ, c[0x0][0x344], PT, P0 ;  /* 0x0000d100ff007a0c */ /* 0x000fc60003f25300 */
[----:B------:R-:W4:Y:S04]  /*a0d0*/  LDL R10, [R1+0x74] ;  /* 0x00007400010a7983 */ /* 0x000f280000100800 */
[----:B------:R-:W4:Y:S06]  /*a0e0*/  LDL R9, [R1+0x70] ;  /* 0x0000700001097983 */ /* 0x000f2c0000100800 */
[----:B--2---:R-:W-:-:S04]  /*a0f0*/  @P1 IADD3 R2, P0, R5, c[0x0][0x340], RZ ;  /* 0x0000d00005021a10 */ /* 0x004fc80007f1e0ff */
[----:B---3--:R-:W-:-:S05]  /*a100*/  @P1 IADD3.X R3, R4, c[0x0][0x344], RZ, P0, !PT ;  /* 0x0000d10004031a10 */ /* 0x008fca00007fe4ff */
[----:B------:R1:W5:Y:S01]  /*a110*/  @P1 LDG.E R2, [R2.64] ;  /* 0x0000000802021981 */ /* 0x000362000c1e1900 */
[----:B------:R-:W-:Y:S01]  /*a120*/  ISETP.NE.U32.AND P0, PT, RZ, c[0x0][0x348], PT ;  /* 0x0000d200ff007a0c */ /* 0x000fe20003f05070 */
[----:B------:R-:W-:Y:S01]  /*a130*/  IMAD.WIDE.U32 R4, R146, c[0x0][0x178], RZ ;  /* 0x00005e0092047a25 */ /* 0x000fe200078e00ff */
[----:B------:R-:W-:Y:S01]  /*a140*/  WARPSYNC 0xffffffff ;  /* 0xffffffff00007948 */ /* 0x000fe20003800000 */
[----:B----4-:R-:W-:Y:S02]  /*a150*/  LOP3.LUT R72, R8, 0xffff, RZ, 0xc0, !PT ;  /* 0x0000ffff08487812 */ /* 0x010fe400078ec0ff */
[----:B------:R-:W-:Y:S02]  /*a160*/  ISETP.NE.AND.EX P0, PT, RZ, c[0x0][0x34c], PT, P0 ;  /* 0x0000d300ff007a0c */ /* 0x000fe40003f05300 */
[----:B------:R-:W-:Y:S02]  /*a170*/  IADD3 R122, R235, -0x1, RZ ;  /* 0xffffffffeb7a7810 */ /* 0x000fe40007ffe0ff */
[----:B------:R-:W-:-:S02]  /*a180*/  SEL R11, R10, RZ, !P0 ;  /* 0x000000ff0a0b7207 */ /* 0x000fc40004000000 */
[----:B------:R-:W-:Y:S02]  /*a190*/  SEL R8, R9, RZ, !P0 ;  /* 0x000000ff09087207 */ /* 0x000fe40004000000 */
[----:B-1----:R-:W-:-:S05]  /*a1a0*/  SHF.R.S32.HI R3, RZ, 0x1f, R146 ;  /* 0x0000001fff037819 */ /* 0x002fca0000011492 */
[----:B------:R-:W-:-:S04]  /*a1b0*/  IMAD R3, R3, c[0x0][0x178], RZ ;  /* 0x00005e0003037a24 */ /* 0x000fc800078e02ff */
[----:B------:R-:W-:-:S04]  /*a1c0*/  IMAD R3, R146, c[0x0][0x17c], R3 ;  /* 0x00005f0092037a24 */ /* 0x000fc800078e0203 */
[----:B------:R-:W-:Y:S02]  /*a1d0*/  IMAD.IADD R10, R5, 0x1, R3 ;  /* 0x00000001050a7824 */ /* 0x000fe400078e0203 */
[----:B------:R-:W-:Y:S02]  /*a1e0*/  @!P1 IMAD.MOV.U32 R2, RZ, RZ, R9 ;  /* 0x000000ffff029224 */ /* 0x000fe400078e0009 */
[----:B------:R-:W2:Y:S04]  /*a1f0*/  LDL R15, [R1+0x4] ;  /* 0x00000400010f7983 */ /* 0x000ea80000100800 */
[----:B------:R-:W3:Y:S04]  /*a200*/  LDL.LU R9, [R1+0x8] ;  /* 0x0000080001097983 */ /* 0x000ee80000300800 */
[----:B------:R-:W4:Y:S04]  /*a210*/  LDL R75, [R1+0x48] ;  /* 0x00004800014b7983 */ /* 0x000f280000100800 */
[----:B------:R-:W2:Y:S01]  /*a220*/  LDL R6, [R1+0x3c] ;  /* 0x00003c0001067983 */ /* 0x000ea20000100800 */
[----:B------:R-:W-:-:S02]  /*a230*/  IMAD.MOV.U32 R3, RZ, RZ, c[0x0][0x2b8] ;  /* 0x0000ae00ff037624 */ /* 0x000fc400078e00ff */
[----:B------:R-:W-:-:S03]  /*a240*/  IMAD.MOV.U32 R121, RZ, RZ, 0x70 ;  /* 0x00000070ff797424 */ /* 0x000fc600078e00ff */
[----:B------:R-:W-:Y:S01]  /*a250*/  ISETP.NE.AND P1, PT, R3, 0x1, PT ;  /* 0x000000010300780c */ /* 0x000fe20003f25270 */
[----:B------:R-:W-:-:S04]  /*a260*/  IMAD R121, R235, R121, -0x70 ;  /* 0xffffff90eb797424 */ /* 0x000fc800078e0279 */
[----:B------:R-:W-:Y:S01]  /*a270*/  IMAD.IADD R3, R0, 0x1, R121 ;  /* 0x0000000100037824 */ /* 0x000fe200078e0279 */
[----:B-----5:R-:W-:Y:S01]  /*a280*/  SHF.R.S32.HI R5, RZ, 0x1f, R2 ;  /* 0x0000001fff057819 */ /* 0x020fe20000011402 */
[----:B------:R-:W-:-:S04]  /*a290*/  IMAD.WIDE.U32 R18, R2, c[0x0][0x2b0], RZ ;  /* 0x0000ac0002127a25 */ /* 0x000fc800078e00ff */
[----:B------:R-:W-:Y:S01]  /*a2a0*/  IMAD.MOV.U32 R234, RZ, RZ, RZ ;  /* 0x000000ffffea7224 */ /* 0x000fe200078e00ff */
[----:B------:R-:W-:Y:S01]  /*a2b0*/  BAR.SYNC.DEFER_BLOCKING 0x0 ;  /* 0x0000000000007b1d */ /* 0x000fe20000010000 */
[----:B---3--:R-:W-:-:S04]  /*a2c0*/  LOP3.LUT R9, R9, 0xfffffffd, RZ, 0xc0, !PT ;  /* 0xfffffffd09097812 */ /* 0x008fc800078ec0ff */
[----:B------:R-:W-:Y:S02]  /*a2d0*/  @P1 LOP3.LUT R9, R9, 0x2, RZ, 0xfc, !PT ;  /* 0x0000000209091812 */ /* 0x000fe400078efcff */
[----:B----4-:R-:W-:-:S03]  /*a2e0*/  ISETP.GE.AND P0, PT, R3, R75, PT ;  /* 0x0000004b0300720c */ /* 0x010fc60003f06270 */
[----:B------:R2:W-:Y:S01]  /*a2f0*/  STL [R1+0x8], R9 ;  /* 0x0000080901007387 */ /* 0x0005e20000100800 */
[----:B------:R-:W-:-:S03]  /*a300*/  ISETP.GT.OR P0, PT, R0, 0x6f, P0 ;  /* 0x0000006f0000780c */ /* 0x000fc60000704670 */
[----:B------:R-:W-:Y:S01]  /*a310*/  STL.64 [R1+0x30], R18 ;  /* 0x0000301201007387 */ /* 0x000fe20000100a00 */
        /* <DEDUP_REMOVED lines=8> */
[----:B------:R1:W-:Y:S01]  /*a3a0*/  STL [R1+0x38], R16 ;  /* 0x0000381001007387 */ /* 0x0003e20000100800 */
[----:B------:R-:W-:Y:S02]  /*a3b0*/  @!P0 LEA.HI.X.SX32 R5, R6, R16, 0x1, P1 ;  /* 0x0000001006058211 */ /* 0x000fe400008f0eff */
[----:B------:R-:W-:-:S04]  /*a3c0*/  @!P0 LEA R2, P1, R3, c[0x0][0x2a0], 0x2 ;  /* 0x0000a80003028a11 */ /* 0x000fc800078210ff */
[----:B------:R-:W-:-:S05]  /*a3d0*/  @!P0 LEA.HI.X R3, R3, c[0x0][0x2a4], R5, 0x2, P1 ;  /* 0x0000a90003038a11 */ /* 0x000fca00008f1405 */
[----:B------:R2:W3:Y:S04]  /*a3e0*/  @!P0 LDG.E R234, [R2.64] ;  /* 0x0000000802ea8981 */ /* 0x0004e8000c1e1900 */
[----:B-1----:R-:W4:Y:S01]  /*a3f0*/  LDL R16, [R1+0x44] ;  /* 0x0000440001107983 */ /* 0x002f220000100800 */
[----:B------:R-:W-:-:S04]  /*a400*/  IMAD.MOV.U32 R5, RZ, RZ, R10 ;  /* 0x000000ffff057224 */ /* 0x000fc800078e000a */
[----:B------:R-:W-:-:S04]  /*a410*/  IMAD.WIDE.U32 R4, R72, c[0x0][0x1b8], R4 ;  /* 0x00006e0048047a25 */ /* 0x000fc800078e0004 */
[----:B--2---:R-:W-:-:S04]  /*a420*/  IMAD.IADD R3, R0, 0x1, R98 ;  /* 0x0000000100037824 */ /* 0x004fc800078e0262 */
[----:B------:R-:W-:-:S04]  /*a430*/  @P3 IMAD.HI.U32 R10, R3, c[0x0][0x2c8], RZ ;  /* 0x0000b200030a3a27 */ /* 0x000fc800078e00ff */
        /* <DEDUP_REMOVED lines=8> */
[----:B------:R-:W-:Y:S02]  /*a4c0*/  IMAD R10, R10, c[0x0][0x1b0], RZ ;  /* 0x00006c000a0a7a24 */ /* 0x000fe400078e02ff */
[----:B------:R-:W-:Y:S02]  /*a4d0*/  IMAD.IADD R5, R5, 0x1, R11 ;  /* 0x0000000105057824 */ /* 0x000fe400078e020b */
[----:B------:R-:W-:Y:S02]  /*a4e0*/  IMAD R8, R8, c[0x0][0x2c4], R3 ;  /* 0x0000b10008087a24 */ /* 0x000fe400078e0203 */
[----:B------:R-:W-:-:S02]  /*a4f0*/  IMAD R10, R2, c[0x0][0x1b4], R10 ;  /* 0x00006d00020a7a24 */ /* 0x000fc400078e020a */
[----:B------:R-:W-:Y:S01]  /*a500*/  IMAD.WIDE.U32 R2, R2, c[0x0][0x1b0], R4 ;  /* 0x00006c0002027a25 */ /* 0x000fe200078e0004 */
[----:B------:R-:W-:-:S03]  /*a510*/  SHF.R.S32.HI R4, RZ, 0x1f, R8 ;  /* 0x0000001fff047819 */ /* 0x000fc60000011408 */
[----:B------:R-:W-:Y:S02]  /*a520*/  IMAD.IADD R3, R3, 0x1, R10 ;  /* 0x0000000103037824 */ /* 0x000fe400078e020a */
[----:B------:R-:W-:Y:S02]  /*a530*/  IMAD R5, R4, c[0x0][0x1a8], RZ ;  /* 0x00006a0004057a24 */ /* 0x000fe400078e02ff */
[----:B------:R-:W-:Y:S02]  /*a540*/  IMAD.MOV R4, RZ, RZ, -R6 ;  /* 0x000000ffff047224 */ /* 0x000fe400078e0a06 */
[C---:B------:R-:W-:Y:S02]  /*a550*/  IMAD R5, R8.reuse, c[0x0][0x1ac], R5 ;  /* 0x00006b0008057a24 */ /* 0x040fe400078e0205 */
[----:B------:R-:W-:-:S04]  /*a560*/  IMAD.WIDE.U32 R2, R8, c[0x0][0x1a8], R2 ;  /* 0x00006a0008027a25 */ /* 0x000fc800078e0002 */
[----:B------:R-:W-:Y:S02]  /*a570*/  IMAD R237, R4, c[0x0][0x2b8], R9 ;  /* 0x0000ae0004ed7a24 */ /* 0x000fe400078e0209 */
[----:B------:R-:W-:Y:S01]  /*a580*/  IMAD.IADD R4, R3, 0x1, R5 ;  /* 0x0000000103047824 */ /* 0x000fe200078e0205 */
[C---:B------:R-:W-:Y:S02]  /*a590*/  LEA R3, P0, R2.reuse, c[0x0][0x160], 0x1 ;  /* 0x0000580002037a11 */ /* 0x040fe400078008ff */
[----:B------:R-:W-:Y:S02]  /*a5a0*/  SHF.R.S32.HI R85, RZ, 0x1f, R237 ;  /* 0x0000001fff557819 */ /* 0x000fe400000114ed */
[----:B------:R-:W-:Y:S01]  /*a5b0*/  LEA.HI.X R2, R2, c[0x0][0x164], R4, 0x1, P0 ;  /* 0x0000590002027a11 */ /* 0x000fe200000f0c04 */
[----:B------:R-:W1:Y:S02]  /*a5c0*/  SHFL.IDX PT, R8, R3, RZ, 0x181f ;  /* 0x00181fff03087589 */ /* 0x000e6400000e0000 */
[----:B------:R-:W-:-:S02]  /*a5d0*/  IMAD R10, R85, c[0x0][0x1e0], RZ ;  /* 0x00007800550a7a24 */ /* 0x000fc400078e02ff */
[----:B------:R-:W2:Y:S01]  /*a5e0*/  SHFL.IDX PT, R9, R2, RZ, 0x181f ;  /* 0x00181fff02097589 */ /* 0x000ea200000e0000 */
[----:B------:R-:W-:Y:S02]  /*a5f0*/  IMAD.MOV.U32 R102, RZ, RZ, R15 ;  /* 0x000000ffff667224 */ /* 0x000fe400078e000f */
[----:B------:R-:W-:Y:S01]  /*a600*/  IMAD.IADD R15, R82, 0x1, R98 ;  /* 0x00000001520f7824 */ /* 0x000fe200078e0262 */
[----:B------:R-:W1:Y:S04]  /*a610*/  SHFL.IDX PT, R6, R3, 0x1, 0x181f ;  /* 0x00381f0003067f89 */ /* 0x000e6800000e0000 */
[----:B------:R-:W1:Y:S01]  /*a620*/  SHFL.IDX PT, R11, R2, 0x1, 0x181f ;  /* 0x00381f00020b7f89 */ /* 0x000e6200000e0000 */
[----:B------:R-:W-:-:S03]  /*a630*/  IADD3 R19, R15, 0x20, RZ ;  /* 0x000000200f137810 */ /* 0x000fc60007ffe0ff */
[----:B------:R-:W-:Y:S01]  /*a640*/  SHFL.IDX PT, R17, R2, 0x2, 0x181f ;  /* 0x00581f0002117f89 */ /* 0x000fe200000e0000 */
[----:B------:R-:W-:Y:S01]  /*a650*/  IADD3 R18, R15, 0x40, RZ ;  /* 0x000000400f127810 */ /* 0x000fe20007ffe0ff */
[----:B------:R-:W-:Y:S02]  /*a660*/  IMAD.WIDE.U32 R4, R237, c[0x0][0x1e0], RZ ;  /* 0x00007800ed047a25 */ /* 0x000fe400078e00ff */
[----:B------:R-:W-:Y:S02]  /*a670*/  SHFL.IDX PT, R29, R3, 0x3, 0x181f ;  /* 0x00781f00031d7f89 */ /* 0x000fe400000e0000 */
[----:B------:R-:W-:-:S04]  /*a680*/  IMAD.WIDE.U32 R32, R72, c[0x0][0x1e8], RZ ;  /* 0x00007a0048207a25 */ /* 0x000fc800078e00ff */
[----:B------:R-:W-:Y:S01]  /*a690*/  IMAD R31, R72, c[0x0][0x1ec], R33 ;  /* 0x00007b00481f7a24 */ /* 0x000fe200078e0221 */
[----:B------:R-:W-:Y:S01]  /*a6a0*/  IADD3 R30, R15, 0x60, RZ ;  /* 0x000000600f1e7810 */ /* 0x000fe20007ffe0ff */
[----:B------:R-:W-:Y:S02]  /*a6b0*/  IMAD R120, R122, -0x70, R75 ;  /* 0xffffff907a787824 */ /* 0x000fe400078e024b */
[----:B----4-:R-:W-:Y:S02]  /*a6c0*/  IMAD R60, R16, c[0x0][0x2c4], RZ ;  /* 0x0000b100103c7a24 */ /* 0x010fe400078e02ff */
[----:B------:R-:W-:Y:S02]  /*a6d0*/  IMAD R16, R237, c[0x0][0x1e4], R10 ;  /* 0x00007900ed107a24 */ /* 0x000fe400078e020a */
[----:B------:R-:W4:Y:S01]  /*a6e0*/  SHFL.IDX PT, R10, R3, 0x2, 0x181f ;  /* 0x00581f00030a7f89 */ /* 0x000f2200000e0000 */
[-C--:B------:R-:W-:Y:S02]  /*a6f0*/  ISETP.GE.AND P3, PT, R15, R60.reuse, PT ;  /* 0x0000003c0f00720c */ /* 0x080fe40003f66270 */
[----:B------:R-:W-:-:S02]  /*a700*/  ISETP.GE.AND P4, PT, R19, R60, PT ;  /* 0x0000003c1300720c */ /* 0x000fc40003f86270 */
[----:B------:R-:W-:Y:S01]  /*a710*/  ISETP.GE.AND P6, PT, R18, R60, PT ;  /* 0x0000003c1200720c */ /* 0x000fe20003fc6270 */
[----:B------:R-:W-:Y:S01]  /*a720*/  IMAD.IADD R5, R5, 0x1, R16 ;  /* 0x0000000105057824 */ /* 0x000fe200078e0210 */
[----:B---3--:R-:W-:-:S07]  /*a730*/  SHF.R.S32.HI R84, RZ, 0x1f, R234 ;  /* 0x0000001fff547819 */ /* 0x008fce00000114ea */
[CC--:B-1----:R-:W-:Y:S02]  /*a740*/  @!P3 LEA R26, P0, R76.reuse, R8.reuse, 0x1 ;  /* 0x000000084c1ab211 */ /* 0x0c2fe400078008ff */
[C---:B------:R-:W-:Y:S02]  /*a750*/  @!P3 LEA R24, P1, R227.reuse, R8, 0x1 ;  /* 0x00000008e318b211 */ /* 0x040fe400078208ff */
[CCC-:B--2---:R-:W-:Y:S02]  /*a760*/  @!P3 LEA.HI.X R27, R76.reuse, R9.reuse, R77.reuse, 0x1, P0 ;  /* 0x000000094c1bb211 */ /* 0x1c4fe400000f0c4d */
[----:B------:R-:W-:Y:S01]  /*a770*/  @!P4 LEA R22, P0, R76, R6, 0x1 ;  /* 0x000000064c16c211 */ /* 0x000fe200078008ff */
[----:B------:R1:W2:Y:S01]  /*a780*/  SHFL.IDX PT, R8, R2, 0x3, 0x181f ;  /* 0x00781f0002087f89 */ /* 0x0002a200000e0000 */
[----:B------:R-:W-:Y:S01]  /*a790*/  @!P3 LEA.HI.X R25, R227, R9, R102, 0x1, P1 ;  /* 0x00000009e319b211 */ /* 0x000fe200008f0c66 */
[----:B------:R-:W-:Y:S01]  /*a7a0*/  IMAD R28, R84, c[0x0][0x1f0], RZ ;  /* 0x00007c00541c7a24 */ /* 0x000fe200078e02ff */
[----:B------:R-:W-:-:S02]  /*a7b0*/  @!P4 LEA.HI.X R23, R76, R11, R77, 0x1, P0 ;  /* 0x0000000b4c17c211 */ /* 0x000fc400000f0c4d */
[CC--:B----4-:R-:W-:Y:S02]  /*a7c0*/  @!P6 LEA R18, P1, R76.reuse, R10.reuse, 0x1 ;  /* 0x0000000a4c12e211 */ /* 0x0d0fe400078208ff */
[C---:B------:R-:W-:Y:S02]  /*a7d0*/  @!P6 LEA R16, P0, R227.reuse, R10, 0x1 ;  /* 0x0000000ae310e211 */ /* 0x040fe400078008ff */
[-C--:B------:R-:W-:Y:S02]  /*a7e0*/  @!P6 LEA.HI.X R19, R76, R17.reuse, R77, 0x1, P1 ;  /* 0x000000114c13e211 */ /* 0x080fe400008f0c4d */
[----:B------:R-:W-:Y:S01]  /*a7f0*/  @!P6 LEA.HI.X R17, R227, R17, R102, 0x1, P0 ;  /* 0x00000011e311e211 */ /* 0x000fe200000f0c66 */
[----:B-1----:R-:W-:-:S04]  /*a800*/  IMAD.WIDE.U32 R2, R234, c[0x0][0x1f0], R4 ;  /* 0x00007c00ea027a25 */ /* 0x002fc800078e0004 */
[----:B------:R-:W-:Y:S01]  /*a810*/  IMAD R4, R234, c[0x0][0x1f4], R28 ;  /* 0x00007d00ea047a24 */ /* 0x000fe200078e021c */
[----:B------:R-:W-:-:S04]  /*a820*/  IADD3 R2, P0, R2, R32, RZ ;  /* 0x0000002002027210 */ /* 0x000fc80007f1e0ff */
[----:B------:R-:W-:Y:S02]  /*a830*/  IADD3.X R4, R31, R3, R4, P0, !PT ;  /* 0x000000031f047210 */ /* 0x000fe400007fe404 */
[----:B------:R-:W-:Y:S02]  /*a840*/  LEA R3, P0, R2, c[0x0][0x1c8], 0x1 ;  /* 0x0000720002037a11 */ /* 0x000fe400078008ff */
[----:B------:R-:W-:Y:S02]  /*a850*/  ISETP.GE.AND P5, PT, R30, R60, PT ;  /* 0x0000003c1e00720c */ /* 0x000fe40003fa6270 */
[----:B------:R-:W-:Y:S02]  /*a860*/  @!P4 LEA R20, P2, R227, R6, 0x1 ;  /* 0x00000006e314c211 */ /* 0x000fe400078408ff */
[----:B------:R-:W-:Y:S01]  /*a870*/  LEA.HI.X R30, R2, c[0x0][0x1cc], R4, 0x1, P0 ;  /* 0x00007300021e7a11 */ /* 0x000fe200000f0c04 */
[----:B------:R-:W1:Y:S01]  /*a880*/  SHFL.IDX PT, R6, R3, RZ, 0x181f ;  /* 0x00181fff03067589 */ /* 0x000e6200000e0000 */
[----:B------:R-:W-:-:S03]  /*a890*/  IMNMX R2, R120, 0x70, PT ;  /* 0x0000007078027817 */ /* 0x000fc60003800200 */
[----:B------:R-:W3:Y:S02]  /*a8a0*/  SHFL.IDX PT, R28, R30, RZ, 0x181f ;  /* 0x00181fff1e1c7589 */ /* 0x000ee400000e0000 */
[----:B------:R-:W-:Y:S01]  /*a8b0*/  IMAD.IADD R2, R2, 0x1, -R82 ;  /* 0x0000000102027824 */ /* 0x000fe200078e0a52 */
[----:B------:R-:W-:-:S04]  /*a8c0*/  @!P4 LEA.HI.X R21, R227, R11, R102, 0x1, P2 ;  /* 0x0000000be315c211 */ /* 0x000fc800010f0c66 */
[----:B------:R-:W-:Y:S02]  /*a8d0*/  ISETP.GE.AND P2, PT, R2, 0x1, PT ;  /* 0x000000010200780c */ /* 0x000fe40003f46270 */
[----:B------:R-:W-:-:S04]  /*a8e0*/  @!P5 LEA R4, P0, R76, R29, 0x1 ;  /* 0x0000001d4c04d211 */ /* 0x000fc800078008ff */
[----:B--2---:R-:W-:Y:S02]  /*a8f0*/  @!P5 LEA.HI.X R5, R76, R8, R77, 0x1, P0 ;  /* 0x000000084c05d211 */ /* 0x004fe400000f0c4d */
[----:B------:R-:W-:-:S04]  /*a900*/  @!P5 LEA R10, P0, R227, R29, 0x1 ;  /* 0x0000001de30ad211 */ /* 0x000fc800078008ff */
[C---:B------:R-:W-:Y:S02]  /*a910*/  @!P5 LEA.HI.X R11, R227.reuse, R8, R102, 0x1, P0 ;  /* 0x00000008e30bd211 */ /* 0x040fe400000f0c66 */
[C---:B-1----:R-:W-:Y:S02]  /*a920*/  @P2 LEA R8, P0, R76.reuse, R6, 0x1 ;  /* 0x000000064c082211 */ /* 0x042fe400078008ff */
[C---:B------:R-:W-:Y:S02]  /*a930*/  ISETP.GE.AND P1, PT, R76.reuse, c[0x0][0x198], PT ;  /* 0x000066004c007a0c */ /* 0x040fe40003f26270 */
[----:B---3--:R-:W-:Y:S02]  /*a940*/  @P2 LEA.HI.X R9, R76, R28, R77, 0x1, P0 ;  /* 0x0000001c4c092211 */ /* 0x008fe400000f0c4d */
[----:B------:R-:W-:-:S09]  /*a950*/  ISETP.GE.AND P0, PT, R227, c[0x0][0x198], PT ;  /* 0x00006600e3007a0c */ /* 0x000fd20003f06270 */
[----:B------:R1:W-:Y:S04]  /*a960*/  @!P3 LDGSTS.E.BYPASS.LTC128B.128 [R228+0x100], [R26.64], !P1 ;  /* 0x001000001ae4bfae */ /* 0x0003e8000c901d48 */
        /* <DEDUP_REMOVED lines=12> */
[----:B------:R-:W-:-:S07]  /*aa30*/  @P2 LEA.HI.X R5, R227, R28, R102, 0x1, P1 ;  /* 0x0000001ce3052211 */ /* 0x000fce00008f0c66 */
[----:B------:R2:W-:Y:S01]  /*aa40*/  @P2 LDGSTS.E.BYPASS.LTC128B.128 [R228+0xb900], [R4.64], !P0 ;  /* 0x0b90000004e42fae */ /* 0x0005e2000c101d48 */
[----:B------:R-:W-:-:S03]  /*aa50*/  ISETP.GE.AND P0, PT, R2, 0x21, PT ;  /* 0x000000210200780c */ /* 0x000fc60003f06270 */
[----:B--2---:R-:W3:Y:S04]  /*aa60*/  SHFL.IDX PT, R4, R3, 0x1, 0x181f ;  /* 0x00381f0003047f89 */ /* 0x004ee800000e0000 */
[----:B------:R-:W2:Y:S06]  /*aa70*/  SHFL.IDX PT, R5, R30, 0x1, 0x181f ;  /* 0x00381f001e057f89 */ /* 0x000eac00000e0000 */
        /* <DEDUP_REMOVED lines=14> */
[C---:B------:R-:W-:Y:S02]  /*ab60*/  @P0 LEA.HI.X R5, R227.reuse, R5, R102, 0x1, P1 ;  /* 0x00000005e3050211 */ /* 0x040fe400008f0c66 */
[----:B------:R-:W-:Y:S01]  /*ab70*/  @P0 ISETP.GE.AND P1, PT, R76, c[0x0][0x1d4], PT ;  /* 0x000075004c000a0c */ /* 0x000fe20003f26270 */
[----:B------:R-:W2:Y:S04]  /*ab80*/  SHFL.IDX PT, R3, R3, 0x3, 0x181f ;  /* 0x00781f0003037f89 */ /* 0x000ea800000e0000 */
[----:B------:R-:W3:Y:S08]  /*ab90*/  SHFL.IDX PT, R6, R30, 0x3, 0x181f ;  /* 0x00781f001e067f89 */ /* 0x000ef000000e0000 */
[----:B------:R1:W-:Y:S01]  /*aba0*/  @P0 LDGSTS.E.BYPASS.LTC128B.128 [R229+0xa100], [R8.64], !P1 ;  /* 0x0a10000008e50fae */ /* 0x0003e2000c901d48 */
[----:B------:R-:W-:-:S13]  /*abb0*/  @P0 ISETP.GE.AND P1, PT, R227, c[0x0][0x1d4], PT ;  /* 0x00007500e3000a0c */ /* 0x000fda0003f26270 */
[----:B------:R2:W-:Y:S01]  /*abc0*/  @P0 LDGSTS.E.BYPASS.LTC128B.128 [R229+0xd900], [R4.64], !P1 ;  /* 0x0d90000004e50fae */ /* 0x0005e2000c901d48 */
[----:B------:R-:W-:-:S13]  /*abd0*/  ISETP.GE.AND P0, PT, R2, 0x61, PT ;  /* 0x000000610200780c */ /* 0x000fda0003f06270 */
[----:B--2---:R-:W-:-:S04]  /*abe0*/  @P0 LEA R4, P1, R76, R3, 0x1 ;  /* 0x000000034c040211 */ /* 0x004fc800078208ff */
[----:B---3--:R-:W-:Y:S02]  /*abf0*/  @P0 LEA.HI.X R5, R76, R6, R77, 0x1, P1 ;  /* 0x000000064c050211 */ /* 0x008fe400008f0c4d */
[----:B------:R-:W-:-:S04]  /*ac00*/  @P0 LEA R2, P1, R227, R3, 0x1 ;  /* 0x00000003e3020211 */ /* 0x000fc800078208ff */
[----:B------:R-:W-:Y:S02]  /*ac10*/  @P0 LEA.HI.X R3, R227, R6, R102, 0x1, P1 ;  /* 0x00000006e3030211 */ /* 0x000fe400008f0c66 */
[----:B------:R-:W-:Y:S01]  /*ac20*/  @P0 ISETP.GE.AND P1, PT, R76, c[0x0][0x1d4], PT ;  /* 0x000075004c000a0c */ /* 0x000fe20003f26270 */
[----:B------:R1:W-:-:S12]  /*ac30*/  STL.64 [R1+0x28], R32 ;  /* 0x0000282001007387 */ /* 0x0003d80000100a00 */
[----:B------:R1:W-:Y:S01]  /*ac40*/  @P0 LDGSTS.E.BYPASS.LTC128B.128 [R229+0xb100], [R4.64], !P1 ;  /* 0x0b10000004e50fae */ /* 0x0003e2000c901d48 */
[----:B------:R-:W-:-:S03]  /*ac50*/  @P0 ISETP.GE.AND P1, PT, R227, c[0x0][0x1d4], PT ;  /* 0x00007500e3000a0c */ /* 0x000fc60003f26270 */
[----:B------:R1:W-:Y:S10]  /*ac60*/  STL [R1+0x24], R31 ;  /* 0x0000241f01007387 */ /* 0x0003f40000100800 */
[----:B------:R1:W-:Y:S01]  /*ac70*/  @P0 LDGSTS.E.BYPASS.LTC128B.128 [R229+0xe900], [R2.64], !P1 ;  /* 0x0e90000002e50fae */ /* 0x0003e2000c901d48 */
[----:B------:R-:W-:-:S03]  /*ac80*/  ISETP.LT.AND P0, PT, RZ, c[0x0][0x27c], PT ;  /* 0x00009f00ff007a0c */ /* 0x000fc60003f01270 */
[----:B------:R-:W0:Y:S01]  /*ac90*/  LDGDEPBAR ;  /* 0x00000000000079af */ /* 0x000e220000000000 */
[----:B------:R-:W-:Y:S02]  /*aca0*/  P2R R46, PR, RZ, 0x20 ;  /* 0x00000020ff2e7803 */ /* 0x000fe40000000000 */
[----:B------:R-:W-:-:S07]  /*acb0*/  ISETP.GT.AND P5, PT, R0, 0x6f, PT ;  /* 0x0000006f0000780c */ /* 0x000fce0003fa4270 */
[----:B------:R-:W-:Y:S05]  /*acc0*/  @P0 BRA `(.L_x_1573) ;  /* 0x0000002000000947 */ /* 0x000fea0003800000 */
[----:B------:R-:W-:-:S04]  /*acd0*/  DEPBAR.LE SB0, 0x1 ;  /* 0x000080400000791a */ /* 0x000fc80000000000 */
[----:B------:R-:W-:Y:S05]  /*ace0*/  BRA `(.L_x_1574) ;  /* 0x00004d9000007947 */ /* 0x000fea0003800000 */
.L_x_1573:
        /* <DEDUP_REMOVED lines=8> */
[----:B------:R-:W-:Y:S01]  /*ad70*/  IMAD R6, R137, c[0x0][0x294], R2 ;  /* 0x0000a50089067a24 */ /* 0x000fe200078e0202 */
        /* <DEDUP_REMOVED lines=57> */
.L_x_1577:
[----:B--2---:R-:W-:Y:S05]  /*b110*/  BSYNC B0 ;  /* 0x0000000000007941 */ /* 0x004fea0003800000 */
.L_x_1576:
        /* <DEDUP_REMOVED lines=15> */
[----:B---3--:R2:W3:Y:S01]  /*b210*/  SHFL.IDX PT, R21, R28, 0x1, 0x181f ;  /* 0x00381f001c157f89 */ /* 0x0084e200000e0000 */
        /* <DEDUP_REMOVED lines=9> */
[----:B-1----:R-:W-:-:S05]  /*b2b0*/  @!P1 IADD3 R24, P0, R6, R2, RZ ;  /* 0x0000000206189210 */ /* 0x002fca0007f1e0ff */
[----:B----4-:R-:W-:Y:S01]  /*b2c0*/  @!P1 IMAD.X R25, R20, 0x1, R3, P0 ;  /* 0x0000000114199824 */ /* 0x010fe200000e0603 */
[----:B------:R-:W-:-:S05]  /*b2d0*/  @!P1 IADD3 R22, P0, R15, R2, RZ ;  /* 0x000000020f169210 */ /* 0x000fca0007f1e0ff */
[----:B---3--:R-:W-:Y:S01]  /*b2e0*/  @!P1 IMAD.X R23, R21, 0x1, R3, P0 ;  /* 0x0000000115179824 */ /* 0x008fe200000e0603 */
[----:B------:R-:W-:-:S13]  /*b2f0*/  ISETP.GE.AND P0, PT, R81, c[0x0][0x27c], PT ;  /* 0x00009f0051007a0c */ /* 0x000fda0003f06270 */
[C---:B------:R-:W-:Y:S01]  /*b300*/  @!P0 IMAD.SHL.U32 R4, R81.reuse, 0x2, RZ ;  /* 0x0000000251048824 */ /* 0x040fe200078e00ff */
[----:B------:R-:W-:-:S04]  /*b310*/  @!P0 SHF.L.U64.HI R5, R81, 0x1, R65 ;  /* 0x0000000151058819 */ /* 0x000fc80000010241 */
[----:B------:R-:W-:-:S05]  /*b320*/  @!P0 IADD3 R2, P2, R6, R4, RZ ;  /* 0x0000000406028210 */ /* 0x000fca0007f5e0ff */
[----:B------:R-:W-:Y:S01]  /*b330*/  @!P0 IMAD.X R3, R20, 0x1, R5, P2 ;  /* 0x0000000114038824 */ /* 0x000fe200010e0605 */
[----:B------:R-:W-:Y:S01]  /*b340*/  @!P0 IADD3 R20, P2, R15, R4, RZ ;  /* 0x000000040f148210 */ /* 0x000fe20007f5e0ff */
[----:B------:R-:W-:-:S03]  /*b350*/  CS2R R34, SRZ ;  /* 0x0000000000227805 */ /* 0x000fc6000001ff00 */
[----:B------:R1:W5:Y:S01]  /*b360*/  @!P0 LD.E.64 R40, [R2.64] ;  /* 0x0000000802288980 */ /* 0x000362000c101b00 */
[----:B------:R-:W-:Y:S02]  /*b370*/  @!P0 IMAD.X R21, R21, 0x1, R5, P2 ;  /* 0x0000000115158824 */ /* 0x000fe400010e0605 */
[----:B------:R-:W-:-:S03]  /*b380*/  CS2R R4, SRZ ;  /* 0x0000000000047805 */ /* 0x000fc6000001ff00 */
[----:B------:R3:W5:Y:S04]  /*b390*/  @!P0 LD.E.64 R34, [R20.64] ;  /* 0x0000000814228980 */ /* 0x000768000c101b00 */
[----:B------:R3:W5:Y:S01]  /*b3a0*/  @!P1 LD.E.64 R4, [R24.64] ;  /* 0x0000000818049980 */ /* 0x000762000c101b00 */
[----:B-1----:R-:W-:-:S06]  /*b3b0*/  CS2R R2, SRZ ;  /* 0x0000000000027805 */ /* 0x002fcc000001ff00 */
[----:B------:R3:W5:Y:S02]  /*b3c0*/  @!P1 LD.E.64 R2, [R22.64] ;  /* 0x0000000816029980 */ /* 0x000764000c101b00 */
.L_x_1579:
[----:B------:R-:W-:Y:S05]  /*b3d0*/  BSYNC B0 ;  /* 0x0000000000007941 */ /* 0x000fea0003800000 */
.L_x_1578:
[----:B-1-3-5:R-:W-:Y:S01]  /*b3e0*/  IMAD.MOV.U32 R24, RZ, RZ, R40 ;  /* 0x000000ffff187224 */ /* 0x02afe200078e0028 */
[----:B------:R-:W-:Y:S01]  /*b3f0*/  MOV R15, R4 ;  /* 0x00000004000f7202 */ /* 0x000fe20000000f00 */
[----:B------:R-:W-:Y:S01]  /*b400*/  IMAD.MOV.U32 R23, RZ, RZ, R41 ;  /* 0x000000ffff177224 */ /* 0x000fe200078e0029 */
[----:B------:R1:W3:Y:S01]  /*b410*/  SHFL.IDX PT, R21, R32, 0x2, 0x181f ;  /* 0x00581f0020157f89 */ /* 0x0002e200000e0000 */
        /* <DEDUP_REMOVED lines=8> */
[----:B------:R1:W2:Y:S01]  /*b4a0*/  SHFL.IDX PT, R22, R33, 0x2, 0x181f ;  /* 0x00581f0021167f89 */ /* 0x0002a200000e0000 */
[----:B------:R-:W-:Y:S01]  /*b4b0*/  MOV R6, R3 ;  /* 0x0000000300067202 */ /* 0x000fe20000000f00 */
[----:B------:R-:W-:Y:S01]  /*b4c0*/  CS2R R44, SRZ ;  /* 0x00000000002c7805 */ /* 0x000fe2000001ff00 */
[----:B------:R-:W-:Y:S01]  /*b4d0*/  PRMT R58, R23, 0x5410, R24 ;  /* 0x00005410173a7816 */ /* 0x000fe20000000018 */
[----:B------:R1:W4:Y:S01]  /*b4e0*/  SHFL.IDX PT, R30, R28, 0x2, 0x181f ;  /* 0x00581f001c1e7f89 */ /* 0x00032200000e0000 */
[----:B------:R-:W-:Y:S01]  /*b4f0*/  PRMT R56, R6, 0x5410, R15 ;  /* 0x0000541006387816 */ /* 0x000fe2000000000f */
[----:B------:R-:W-:Y:S01]  /*b500*/  CS2R R36, SRZ ;  /* 0x0000000000247805 */ /* 0x000fe2000001ff00 */
[----:B------:R-:W-:Y:S01]  /*b510*/  CS2R R42, SRZ ;  /* 0x00000000002a7805 */ /* 0x000fe2000001ff00 */
[----:B----4-:R1:W4:Y:S01]  /*b520*/  SHFL.IDX PT, R20, R31, 0x2, 0x181f ;  /* 0x00581f001f147f89 */ /* 0x01032200000e0000 */
[----:B------:R-:W-:Y:S01]  /*b530*/  CS2R R38, SRZ ;  /* 0x0000000000267805 */ /* 0x000fe2000001ff00 */
[----:B------:R-:W-:Y:S05]  /*b540*/  @P6 BRA `(.L_x_1581) ;  /* 0x0000016000006947 */ /* 0x000fea0003800000 */
[----:B------:R-:W-:Y:S01]  /*b550*/  ISETP.GE.AND P1, PT, R78, c[0x0][0x27c], PT ;  /* 0x00009f004e007a0c */ /* 0x000fe20003f26270 */
[----:B------:R-:W-:Y:S01]  /*b560*/  CS2R R44, SRZ ;  /* 0x00000000002c7805 */ /* 0x000fe2000001ff00 */
[----:B------:R-:W-:Y:S01]  /*b570*/  ISETP.GE.AND P0, PT, R81, c[0x0][0x27c], PT ;  /* 0x00009f0051007a0c */ /* 0x000fe20003f06270 */
[----:B------:R-:W-:-:S10]  /*b580*/  CS2R R36, SRZ ;  /* 0x0000000000247805 */ /* 0x000fd4000001ff00 */
[C---:B------:R-:W-:Y:S01]  /*b590*/  @!P1 IMAD.SHL.U32 R6, R78.reuse, 0x2, RZ ;  /* 0x000000024e069824 */ /* 0x040fe200078e00ff */
[----:B------:R-:W-:Y:S02]  /*b5a0*/  @!P1 SHF.L.U64.HI R15, R78, 0x1, R79 ;  /* 0x000000014e0f9819 */ /* 0x000fe4000001024f */
[----:B------:R-:W-:Y:S02]  /*b5b0*/  @!P0 SHF.L.U64.HI R29, R81, 0x1, R65 ;  /* 0x00000001511d8819 */ /* 0x000fe40000010241 */
[----:B--2---:R-:W-:-:S05]  /*b5c0*/  @!P1 IADD3 R26, P2, R22, R6, RZ ;  /* 0x00000006161a9210 */ /* 0x004fca0007f5e0ff */
[--C-:B---3--:R-:W-:Y:S01]  /*b5d0*/  @!P1 IMAD.X R27, R21, 0x1, R15.reuse, P2 ;  /* 0x00000001151b9824 */ /* 0x108fe200010e060f */
[----:B----4-:R-:W-:Y:S01]  /*b5e0*/  @!P1 IADD3 R24, P2, R20, R6, RZ ;  /* 0x0000000614189210 */ /* 0x010fe20007f5e0ff */
        /* <DEDUP_REMOVED lines=12> */
.L_x_1581:
[----:B------:R-:W-:Y:S05]  /*b6b0*/  BSYNC B0 ;  /* 0x0000000000007941 */ /* 0x000fea0003800000 */
.L_x_1580:
[----:B------:R-:W-:Y:S01]  /*b6c0*/  ISETP.NE.AND P0, PT, R46, RZ, PT ;  /* 0x000000ff2e00720c */ /* 0x000fe20003f05270 */
[----:B--2--5:R-:W-:Y:S01]  /*b6d0*/  IMAD.MOV.U32 R22, RZ, RZ, R44 ;  /* 0x000000ffff167224 */ /* 0x024fe200078e002c */
[----:B----4-:R-:W-:Y:S01]  /*b6e0*/  MOV R20, R36 ;  /* 0x0000002400147202 */ /* 0x010fe20000000f00 */
[----:B---3--:R-:W-:Y:S01]  /*b6f0*/  IMAD.MOV.U32 R21, RZ, RZ, R45 ;  /* 0x000000ffff157224 */ /* 0x008fe200078e002d */
[----:B------:R-:W2:Y:S01]  /*b700*/  SHFL.IDX PT, R30, R32, 0x3, 0x181f ;  /* 0x00781f00201e7f89 */ /* 0x000ea200000e0000 */
        /* <DEDUP_REMOVED lines=8> */
[----:B------:R3:W4:Y:S01]  /*b790*/  SHFL.IDX PT, R15, R33, 0x3, 0x181f ;  /* 0x00781f00210f7f89 */ /* 0x00072200000e0000 */
[----:B------:R-:W-:Y:S01]  /*b7a0*/  MOV R6, R39 ;  /* 0x0000002700067202 */ /* 0x000fe20000000f00 */
[----:B------:R-:W-:Y:S01]  /*b7b0*/  CS2R R46, SRZ ;  /* 0x00000000002e7805 */ /* 0x000fe2000001ff00 */
[----:B------:R-:W-:Y:S01]  /*b7c0*/  PRMT R63, R21, 0x5410, R22 ;  /* 0x00005410153f7816 */ /* 0x000fe20000000016 */
[----:B------:R1:W1:Y:S01]  /*b7d0*/  SHFL.IDX PT, R29, R28, 0x3, 0x181f ;  /* 0x00781f001c1d7f89 */ /* 0x00026200000e0000 */
[----:B------:R-:W-:-:S03]  /*b7e0*/  PRMT R61, R6, 0x5410, R20 ;  /* 0x00005410063d7816 */ /* 0x000fc60000000014 */
[----:B------:R1:W1:Y:S02]  /*b7f0*/  SHFL.IDX PT, R23, R31, 0x3, 0x181f ;  /* 0x00781f001f177f89 */ /* 0x00026400000e0000 */
[----:B-1-3--:R-:W-:Y:S01]  /*b800*/  CS2R R32, SRZ ;  /* 0x0000000000207805 */ /* 0x00afe2000001ff00 */
[----:B------:R-:W-:Y:S05]  /*b810*/  @P0 BRA `(.L_x_1583) ;  /* 0x0000016000000947 */ /* 0x000fea0003800000 */
[----:B--2-4-:R-:W-:Y:S01]  /*b820*/  ISETP.GE.AND P1, PT, R78, c[0x0][0x27c], PT ;  /* 0x00009f004e007a0c */ /* 0x014fe20003f26270 */
[----:B------:R-:W-:Y:S01]  /*b830*/  CS2R R50, SRZ ;  /* 0x0000000000327805 */ /* 0x000fe2000001ff00 */
[----:B------:R-:W-:Y:S01]  /*b840*/  ISETP.GE.AND P0, PT, R81, c[0x0][0x27c], PT ;  /* 0x00009f0051007a0c */ /* 0x000fe20003f06270 */
[----:B------:R-:W-:-:S10]  /*b850*/  CS2R R32, SRZ ;  /* 0x0000000000207805 */ /* 0x000fd4000001ff00 */
[C---:B------:R-:W-:Y:S01]  /*b860*/  @!P1 IMAD.SHL.U32 R6, R78.reuse, 0x2, RZ ;  /* 0x000000024e069824 */ /* 0x040fe200078e00ff */
[----:B------:R-:W-:Y:S01]  /*b870*/  @!P1 SHF.L.U64.HI R21, R78, 0x1, R79 ;  /* 0x000000014e159819 */ /* 0x000fe2000001024f */
[C---:B------:R-:W-:Y:S01]  /*b880*/  @!P0 IMAD.SHL.U32 R20, R81.reuse, 0x2, RZ ;  /* 0x0000000251148824 */ /* 0x040fe200078e00ff */
[----:B------:R-:W-:Y:S02]  /*b890*/  @!P0 SHF.L.U64.HI R28, R81, 0x1, R65 ;  /* 0x00000001511c8819 */ /* 0x000fe40000010241 */
[-C--:B------:R-:W-:Y:S02]  /*b8a0*/  @!P1 IADD3 R26, P2, R15, R6.reuse, RZ ;  /* 0x000000060f1a9210 */ /* 0x080fe40007f5e0ff */
[----:B------:R-:W-:Y:S02]  /*b8b0*/  @!P1 IADD3 R24, P4, R23, R6, RZ ;  /* 0x0000000617189210 */ /* 0x000fe40007f9e0ff */
[-C--:B------:R-:W-:Y:S01]  /*b8c0*/  @!P0 IADD3 R22, P3, R15, R20.reuse, RZ ;  /* 0x000000140f168210 */ /* 0x080fe20007f7e0ff */
[C-C-:B------:R-:W-:Y:S01]  /*b8d0*/  @!P1 IMAD.X R27, R30.reuse, 0x1, R21.reuse, P2 ;  /* 0x000000011e1b9824 */ /* 0x140fe200010e0615 */
[----:B------:R-:W-:Y:S01]  /*b8e0*/  @!P0 IADD3 R20, P2, R23, R20, RZ ;  /* 0x0000001417148210 */ /* 0x000fe20007f5e0ff */
[C---:B------:R-:W-:Y:S01]  /*b8f0*/  @!P1 IMAD.X R25, R29.reuse, 0x1, R21, P4 ;  /* 0x000000011d199824 */ /* 0x040fe200020e0615 */
[----:B------:R-:W-:Y:S01]  /*b900*/  CS2R R46, SRZ ;  /* 0x00000000002e7805 */ /* 0x000fe2000001ff00 */
[----:B------:R-:W-:Y:S01]  /*b910*/  CS2R R48, SRZ ;  /* 0x0000000000307805 */ /* 0x000fe2000001ff00 */
[--C-:B------:R-:W-:Y:S01]  /*b920*/  @!P0 IMAD.X R23, R30, 0x1, R28.reuse, P3 ;  /* 0x000000011e178824 */ /* 0x100fe200018e061c */
[----:B------:R1:W5:Y:S01]  /*b930*/  @!P1 LD.E.64 R32, [R26.64] ;  /* 0x000000081a209980 */ /* 0x000362000c101b00 */
[----:B------:R-:W-:-:S03]  /*b940*/  @!P0 IMAD.X R21, R29, 0x1, R28, P2 ;  /* 0x000000011d158824 */ /* 0x000fc600010e061c */
[----:B------:R1:W5:Y:S04]  /*b950*/  @!P0 LD.E.64 R50, [R22.64] ;  /* 0x0000000816328980 */ /* 0x000368000c101b00 */
[----:B------:R1:W5:Y:S04]  /*b960*/  @!P1 LD.E.64 R46, [R24.64] ;  /* 0x00000008182e9980 */ /* 0x000368000c101b00 */
[----:B------:R1:W5:Y:S02]  /*b970*/  @!P0 LD.E.64 R48, [R20.64] ;  /* 0x0000000814308980 */ /* 0x000364000c101b00 */
.L_x_1583:
[----:B--2-4-:R-:W-:Y:S05]  /*b980*/  BSYNC B0 ;  /* 0x0000000000007941 */ /* 0x014fea0003800000 */
.L_x_1582:
        /* <DEDUP_REMOVED lines=41> */
[C---:B------:R-:W-:Y:S01]  /*bc20*/  FMUL.FTZ R20, R22.reuse, R28 ;  /* 0x0000001c16147220 */ /* 0x040fe20000410000 */
[C---:B------:R-:W-:Y:S01]  /*bc30*/  SHF.L.U32 R9, R21.reuse, 0x10, RZ ;  /* 0x0000001015097819 */ /* 0x040fe200000006ff */
[-C--:B------:R-:W-:Y:S01]  /*bc40*/  FMUL.FTZ R22, R22, R23.reuse ;  /* 0x0000001716167220 */ /* 0x080fe20000410000 */
[----:B------:R-:W-:Y:S01]  /*bc50*/  LOP3.LUT R6, R21, 0xffff0000, RZ, 0xc0, !PT ;  /* 0xffff000015067812 */ /* 0x000fe200078ec0ff */
[----:B------:R-:W-:Y:S02]  /*bc60*/  FMUL.FTZ R17, R8, R30 ;  /* 0x0000001e08117220 */ /* 0x000fe40000410000 */
[C---:B------:R-:W-:Y:S02]  /*bc70*/  FFMA.FTZ R22, R27.reuse, R28, R22 ;  /* 0x0000001c1b167223 */ /* 0x040fe40000010016 */
[----:B------:R-:W-:Y:S01]  /*bc80*/  FFMA.FTZ R21, R27, R23, -R20 ;  /* 0x000000171b157223 */ /* 0x000fe20000010814 */
[C---:B------:R-:W-:Y:S01]  /*bc90*/  SHF.L.U32 R27, R25.reuse, 0x10, RZ ;  /* 0x00000010191b7819 */ /* 0x040fe200000006ff */
[C---:B------:R-:W-:Y:S01]  /*bca0*/  IMAD.U32 R28, R24.reuse, 0x10000, RZ ;  /* 0x00010000181c7824 */ /* 0x040fe200078e00ff */
[----:B------:R-:W-:Y:S01]  /*bcb0*/  LOP3.LUT R24, R24, 0xffff0000, RZ, 0xc0, !PT ;  /* 0xffff000018187812 */ /* 0x000fe200078ec0ff */
[-C--:B------:R-:W-:Y:S01]  /*bcc0*/  FMUL.FTZ R8, R8, R29.reuse ;  /* 0x0000001d08087220 */ /* 0x080fe20000410000 */
[----:B------:R-:W-:Y:S01]  /*bcd0*/  LOP3.LUT R25, R25, 0xffff0000, RZ, 0xc0, !PT ;  /* 0xffff000019197812 */ /* 0x000fe200078ec0ff */
[----:B------:R-:W-:Y:S01]  /*bce0*/  FFMA.FTZ R20, R26, R29, -R17 ;  /* 0x0000001d1a147223 */ /* 0x000fe20000010811 */
[----:B------:R-:W-:Y:S01]  /*bcf0*/  F2FP.BF16.PACK_AB R22, R22, R21 ;  /* 0x000000151616723e */ /* 0x000fe200000010ff */
[----:B------:R-:W-:-:S02]  /*bd00*/  FFMA.FTZ R23, R26, R30, R8 ;  /* 0x0000001e1a177223 */ /* 0x000fc40000010008 */
[----:B------:R-:W-:Y:S02]  /*bd10*/  FMUL.FTZ R17, R15, R28 ;  /* 0x0000001c0f117220 */ /* 0x000fe40000410000 */
[C---:B------:R-:W-:Y:S01]  /*bd20*/  FMUL.FTZ R8, R6.reuse, R24 ;  /* 0x0000001806087220 */ /* 0x040fe20000410000 */
[----:B------:R-:W-:Y:S01]  /*bd30*/  F2FP.BF16.PACK_AB R23, R23, R20 ;  /* 0x000000141717723e */ /* 0x000fe200000010ff */
[----:B------:R-:W-:Y:S02]  /*bd40*/  FMUL.FTZ R15, R15, R27 ;  /* 0x0000001b0f0f7220 */ /* 0x000fe40000410000 */
        /* <DEDUP_REMOVED lines=8> */
.L_x_1587:
[----:B------:R-:W-:Y:S05]  /*bdd0*/  BSYNC B0 ;  /* 0x0000000000007941 */ /* 0x000fea0003800000 */
.L_x_1586:
        /* <DEDUP_REMOVED lines=21> */
[C---:B------:R-:W-:Y:S01]  /*bf30*/  SHF.L.U32 R9, R21.reuse, 0x10, RZ ;  /* 0x0000001015097819 */ /* 0x040fe200000006ff */
[C---:B------:R-:W-:Y:S01]  /*bf40*/  FMUL.FTZ R20, R16.reuse, R23 ;  /* 0x0000001710147220 */ /* 0x040fe20000410000 */
[----:B------:R-:W-:Y:S01]  /*bf50*/  LOP3.LUT R6, R21, 0xffff0000, RZ, 0xc0, !PT ;  /* 0xffff000015067812 */ /* 0x000fe200078ec0ff */
[----:B------:R-:W-:-:S02]  /*bf60*/  FMUL.FTZ R16, R16, R22 ;  /* 0x0000001610107220 */ /* 0x000fc40000410000 */
[----:B------:R-:W-:Y:S02]  /*bf70*/  FMUL.FTZ R15, R8, R26 ;  /* 0x0000001a080f7220 */ /* 0x000fe40000410000 */
[C---:B------:R-:W-:Y:S02]  /*bf80*/  FFMA.FTZ R22, R24.reuse, R22, -R20 ;  /* 0x0000001618167223 */ /* 0x040fe40000010814 */
[----:B------:R-:W-:Y:S01]  /*bf90*/  FFMA.FTZ R21, R24, R23, R16 ;  /* 0x0000001718157223 */ /* 0x000fe20000010010 */
[----:B------:R-:W-:Y:S01]  /*bfa0*/  SHF.L.U32 R16, R18, 0x10, RZ ;  /* 0x0000001012107819 */ /* 0x000fe200000006ff */
        /* <DEDUP_REMOVED lines=13> */
[----:B------:R-:W-:Y:S01]  /*c080*/  FFMA.FTZ R15, R9, R18, -R8 ;  /* 0x00000012090f7223 */ /* 0x000fe20000010808 */
[----:B------:R-:W-:Y:S01]  /*c090*/  F2FP.BF16.PACK_AB R11, R19, R20 ;  /* 0x00000014130b723e */ /* 0x000fe200000010ff */
[----:B------:R-:W-:Y:S01]  /*c0a0*/  FFMA.FTZ R6, R9, R24, R6 ;  /* 0x0000001809067223 */ /* 0x000fe20000010006 */
[----:B------:R-:W-:-:S04]  /*c0b0*/  F2FP.BF16.PACK_AB R8, R16, R17 ;  /* 0x000000111008723e */ /* 0x000fc800000010ff */
[----:B------:R-:W-:-:S05]  /*c0c0*/  F2FP.BF16.PACK_AB R9, R6, R15 ;  /* 0x0000000f0609723e */ /* 0x000fca00000010ff */
[----:B------:R1:W-:Y:S02]  /*c0d0*/  STS.128 [R228+0x4100], R8 ;  /* 0x00410008e4007388 */ /* 0x0003e40000000c00 */
.L_x_1585:
[----:B------:R-:W-:Y:S05]  /*c0e0*/  BSYNC B1 ;  /* 0x0000000000017941 */ /* 0x000fea0003800000 */
.L_x_1584:
        /* <DEDUP_REMOVED lines=15> */
[C---:B------:R-:W-:Y:S01]  /*c1e0*/  IMAD.U32 R20, R15.reuse, 0x10000, RZ ;  /* 0x000100000f147824 */ /* 0x040fe200078e00ff */
        /* <DEDUP_REMOVED lines=13> */
[----:B------:R-:W-:Y:S01]  /*c2c0*/  FFMA.FTZ R15, R19, R20, -R11 ;  /* 0x00000014130f7223 */ /* 0x000fe2000001080b */
[----:B------:R-:W-:Y:S01]  /*c2d0*/  SHF.L.U32 R4, R9, 0x10, RZ ;  /* 0x0000001009047819 */ /* 0x000fe200000006ff */
[----:B------:R-:W-:Y:S02]  /*c2e0*/  FMUL.FTZ R8, R3, R23 ;  /* 0x0000001703087220 */ /* 0x000fe40000410000 */
[----:B------:R-:W-:Y:S01]  /*c2f0*/  FFMA.FTZ R10, R19, R21, R10 ;  /* 0x00000015130a7223 */ /* 0x000fe2000001000a */
[----:B------:R-:W-:Y:S01]  /*c300*/  SHF.L.U32 R19, R17, 0x10, RZ ;  /* 0x0000001011137819 */ /* 0x000fe200000006ff */
        /* <DEDUP_REMOVED lines=19> */
.L_x_1591:
[----:B------:R-:W-:Y:S05]  /*c440*/  BSYNC B0 ;  /* 0x0000000000007941 */ /* 0x000fea0003800000 */
.L_x_1590:
        /* <DEDUP_REMOVED lines=48> */
.L_x_1589:
[----:B------:R-:W-:Y:S05]  /*c750*/  BSYNC B1 ;  /* 0x0000000000017941 */ /* 0x000fea0003800000 */
.L_x_1588:
        /* <DEDUP_REMOVED lines=53> */
.L_x_1595:
[----:B------:R-:W-:Y:S05]  /*cab0*/  BSYNC B0 ;  /* 0x0000000000007941 */ /* 0x000fea0003800000 */
.L_x_1594:
        /* <DEDUP_REMOVED lines=48> */
.L_x_1593:
[----:B------:R-:W-:Y:S05]  /*cdc0*/  BSYNC B1 ;  /* 0x0000000000017941 */ /* 0x000fea0003800000 */
.L_x_1592:
        /* <DEDUP_REMOVED lines=52> */
.L_x_1598:
[----:B------:R-:W-:Y:S05]  /*d110*/  BSYNC B0 ;  /* 0x0000000000007941 */ /* 0x000fea0003800000 */
.L_x_1597:
        /* <DEDUP_REMOVED lines=49> */
.L_x_1575:
        /* <DEDUP_REMOVED lines=34> */
[----:B------:R1:W2:Y:S01]  /*d650*/  @!P0 LD.E.128 R20, [R4.64] ;  /* 0x0000000804148980 */ /* 0x0002a2000c101d00 */
[----:B------:R-:W-:Y:S03]  /*d660*/  BSSY B0, `(.L_x_1599) ;  /* 0x0000025000007945 */ /* 0x000fe60003800000 */
[----:B------:R4:W1:Y:S01]  /*d670*/  SHFL.IDX PT, R30, R29, 0x1, 0x181f ;  /* 0x00381f001d1e7f89 */ /* 0x00086200000e0000 */
[----:B------:R-:W-:-:S03]  /*d680*/  ISETP.GE.AND P2, PT, R76, c[0x0][0x27c], PT ;  /* 0x00009f004c007a0c */ /* 0x000fc60003f46270 */
[----:B------:R4:W1:Y:S01]  /*d690*/  SHFL.IDX PT, R31, R15, 0x1, 0x181f ;  /* 0x00381f000f1f7f89 */ /* 0x00086200000e0000 */
[----:B------:R-:W-:-:S03]  /*d6a0*/  CS2R R18, SRZ ;  /* 0x0000000000127805 */ /* 0x000fc6000001ff00 */
[----:B------:R4:W1:Y:S01]  /*d6b0*/  SHFL.IDX PT, R32, R28, 0x1, 0x181f ;  /* 0x00381f001c207f89 */ /* 0x00086200000e0000 */
[----:B------:R-:W-:-:S03]  /*d6c0*/  CS2R R16, SRZ ;  /* 0x0000000000107805 */ /* 0x000fc6000001ff00 */
[----:B------:R4:W1:Y:S01]  /*d6d0*/  SHFL.IDX PT, R33, R6, 0x1, 0x181f ;  /* 0x00381f0006217f89 */ /* 0x00086200000e0000 */
[----:B------:R-:W-:Y:S01]  /*d6e0*/  CS2R R10, SRZ ;  /* 0x00000000000a7805 */ /* 0x000fe2000001ff00 */
[----:B---3--:R-:W-:Y:S01]  /*d6f0*/  IMAD.MOV.U32 R8, RZ, RZ, R26 ;  /* 0x000000ffff087224 */ /* 0x008fe200078e001a */
[----:B-1----:R-:W-:Y:S01]  /*d700*/  MOV R4, R24 ;  /* 0x0000001800047202 */ /* 0x002fe20000000f00 */
[----:B------:R-:W-:-:S03]  /*d710*/  IMAD.MOV.U32 R3, RZ, RZ, R25 ;  /* 0x000000ffff037224 */ /* 0x000fc600078e0019 */
[----:B------:R-:W-:Y:S01]  /*d720*/  PRMT R42, R8, 0x7610, R42 ;  /* 0x00007610082a7816 */ /* 0x000fe2000000002a */
[----:B--2---:R-:W-:Y:S02]  /*d730*/  IMAD.MOV.U32 R2, RZ, RZ, R22 ;  /* 0x000000ffff027224 */ /* 0x004fe400078e0016 */
[----:B------:R-:W-:Y:S01]  /*d740*/  IMAD.MOV.U32 R8, RZ, RZ, R27 ;  /* 0x000000ffff087224 */ /* 0x000fe200078e001b */
[----:B------:R-:W-:Y:S01]  /*d750*/  PRMT R36, R4, 0x7610, R36 ;  /* 0x0000761004247816 */ /* 0x000fe20000000024 */
[----:B------:R-:W-:Y:S01]  /*d760*/  IMAD.MOV.U32 R4, RZ, RZ, R23 ;  /* 0x000000ffff047224 */ /* 0x000fe200078e0017 */
[----:B------:R-:W-:Y:S01]  /*d770*/  PRMT R38, R3, 0x5410, R2 ;  /* 0x0000541003267816 */ /* 0x000fe20000000002 */
[----:B------:R-:W-:Y:S01]  /*d780*/  IMAD.MOV.U32 R2, RZ, RZ, R21 ;  /* 0x000000ffff027224 */ /* 0x000fe200078e0015 */
[----:B------:R-:W-:Y:S02]  /*d790*/  PRMT R39, R39, 0x5410, R8 ;  /* 0x0000541027277816 */ /* 0x000fe40000000008 */
[----:B------:R-:W-:Y:S01]  /*d7a0*/  MOV R3, R20 ;  /* 0x0000001400037202 */ /* 0x000fe20000000f00 */
[----:B------:R-:W-:Y:S01]  /*d7b0*/  CS2R R8, SRZ ;  /* 0x0000000000087805 */ /* 0x000fe2000001ff00 */
[----:B------:R-:W-:-:S02]  /*d7c0*/  PRMT R39, R4, 0x7610, R39 ;  /* 0x0000761004277816 */ /* 0x000fc40000000027 */
[----:B------:R-:W-:Y:S01]  /*d7d0*/  PRMT R37, R2, 0x5410, R3 ;  /* 0x0000541002257816 */ /* 0x000fe20000000003 */
[----:B------:R-:W-:Y:S05]  /*d7e0*/  @P4 BRA `(.L_x_1600) ;  /* 0x000000c000004947 */ /* 0x000fea0003800000 */
[----:B----4-:R-:W-:Y:S01]  /*d7f0*/  CS2R R16, SRZ ;  /* 0x0000000000107805 */ /* 0x010fe2000001ff00 */
        /* <DEDUP_REMOVED lines=11> */
.L_x_1600:
[----:B----4-:R-:W-:Y:S05]  /*d8b0*/  BSYNC B0 ;  /* 0x0000000000007941 */ /* 0x010fea0003800000 */
.L_x_1599:
[----:B-1----:R-:W1:Y:S01]  /*d8c0*/  SHFL.IDX PT, R4, R29, 0x2, 0x181f ;  /* 0x00581f001d047f89 */ /* 0x002e6200000e0000 */
[----:B------:R-:W-:Y:S01]  /*d8d0*/  ISETP.GE.OR P0, PT, R76, c[0x0][0x27c], P6 ;  /* 0x00009f004c007a0c */ /* 0x000fe20003706670 */
[----:B------:R-:W-:Y:S01]  /*d8e0*/  CS2R R50, SRZ ;  /* 0x0000000000327805 */ /* 0x000fe2000001ff00 */
[----:B------:R-:W-:Y:S01]  /*d8f0*/  CS2R R48, SRZ ;  /* 0x0000000000307805 */ /* 0x000fe2000001ff00 */
[----:B------:R-:W2:Y:S01]  /*d900*/  SHFL.IDX PT, R5, R28, 0x2, 0x181f ;  /* 0x00581f001c057f89 */ /* 0x000ea200000e0000 */
[----:B------:R-:W-:-:S03]  /*d910*/  ISETP.NE.AND P3, PT, R46, RZ, PT ;  /* 0x000000ff2e00720c */ /* 0x000fc60003f65270 */
        /* <DEDUP_REMOVED lines=12> */
[----:B------:R-:W-:Y:S01]  /*d9e0*/  BSSY B0, `(.L_x_1601) ;  /* 0x000002e000007945 */ /* 0x000fe20003800000 */
[----:B------:R-:W-:Y:S01]  /*d9f0*/  CS2R R58, SRZ ;  /* 0x00000000003a7805 */ /* 0x000fe2000001ff00 */
[----:B------:R-:W-:Y:S01]  /*da00*/  CS2R R56, SRZ ;  /* 0x0000000000387805 */ /* 0x000fe2000001ff00 */
[----:B------:R-:W2:Y:S01]  /*da10*/  SHFL.IDX PT, R28, R28, 0x3, 0x181f ;  /* 0x00781f001c1c7f89 */ /* 0x000ea200000e0000 */
[----:B------:R-:W-:Y:S01]  /*da20*/  CS2R R54, SRZ ;  /* 0x0000000000367805 */ /* 0x000fe2000001ff00 */
[----:B------:R-:W-:Y:S02]  /*da30*/  CS2R R52, SRZ ;  /* 0x0000000000347805 */ /* 0x000fe4000001ff00 */
[----:B------:R-:W2:Y:S04]  /*da40*/  SHFL.IDX PT, R29, R29, 0x3, 0x181f ;  /* 0x00781f001d1d7f89 */ /* 0x000ea800000e0000 */
[----:B------:R-:W2:Y:S04]  /*da50*/  SHFL.IDX PT, R15, R15, 0x3, 0x181f ;  /* 0x00781f000f0f7f89 */ /* 0x000ea800000e0000 */
[----:B------:R-:W2:Y:S01]  /*da60*/  SHFL.IDX PT, R6, R6, 0x3, 0x181f ;  /* 0x00781f0006067f89 */ /* 0x000ea200000e0000 */
[----:B-1---5:R-:W-:Y:S01]  /*da70*/  IMAD.MOV.U32 R5, RZ, RZ, R18 ;  /* 0x000000ffff057224 */ /* 0x022fe200078e0012 */
[----:B------:R-:W-:-:S04]  /*da80*/  MOV R4, R19 ;  /* 0x0000001300047202 */ /* 0x000fc80000000f00 */
[----:B------:R-:W-:Y:S01]  /*da90*/  PRMT R67, R4, 0x5410, R5 ;  /* 0x0000541004437816 */ /* 0x000fe20000000005 */
[----:B------:R-:W-:Y:S01]  /*daa0*/  IMAD.MOV.U32 R5, RZ, RZ, R10 ;  /* 0x000000ffff057224 */ /* 0x000fe200078e000a */
[----:B------:R-:W-:Y:S01]  /*dab0*/  MOV R4, R11 ;  /* 0x0000000b00047202 */ /* 0x000fe20000000f00 */
[----:B---3--:R-:W-:Y:S02]  /*dac0*/  IMAD.MOV.U32 R3, RZ, RZ, R16 ;  /* 0x000000ffff037224 */ /* 0x008fe400078e0010 */
[----:B------:R-:W-:Y:S01]  /*dad0*/  IMAD.MOV.U32 R2, RZ, RZ, R17 ;  /* 0x000000ffff027224 */ /* 0x000fe200078e0011 */
[----:B------:R-:W-:-:S04]  /*dae0*/  PRMT R66, R4, 0x5410, R5 ;  /* 0x0000541004427816 */ /* 0x000fc80000000005 */
[----:B------:R-:W-:Y:S01]  /*daf0*/  PRMT R65, R2, 0x5410, R3 ;  /* 0x0000541002417816 */ /* 0x000fe20000000003 */
[----:B------:R-:W-:Y:S02]  /*db00*/  IMAD.MOV.U32 R3, RZ, RZ, R8 ;  /* 0x000000ffff037224 */ /* 0x000fe400078e0008 */
[----:B------:R-:W-:-:S05]  /*db10*/  IMAD.MOV.U32 R2, RZ, RZ, R9 ;  /* 0x000000ffff027224 */ /* 0x000fca00078e0009 */
[----:B------:R-:W-:Y:S01]  /*db20*/  PRMT R64, R2, 0x5410, R3 ;  /* 0x0000541002407816 */ /* 0x000fe20000000003 */
[----:B--2---:R-:W-:Y:S01]  /*db30*/  IMAD.MOV.U32 R5, RZ, RZ, R50 ;  /* 0x000000ffff057224 */ /* 0x004fe200078e0032 */
[----:B------:R-:W-:Y:S01]  /*db40*/  MOV R4, R51 ;  /* 0x0000003300047202 */ /* 0x000fe20000000f00 */
[----:B------:R-:W-:Y:S02]  /*db50*/  IMAD.MOV.U32 R3, RZ, RZ, R48 ;  /* 0x000000ffff037224 */ /* 0x000fe400078e0030 */
[----:B------:R-:W-:Y:S01]  /*db60*/  IMAD.MOV.U32 R2, RZ, RZ, R49 ;  /* 0x000000ffff027224 */ /* 0x000fe200078e0031 */
[----:B------:R-:W-:Y:S01]  /*db70*/  PRMT R71, R4, 0x5410, R5 ;  /* 0x0000541004477816 */ /* 0x000fe20000000005 */
[----:B----4-:R-:W-:-:S03]  /*db80*/  IMAD.MOV.U32 R5, RZ, RZ, R46 ;  /* 0x000000ffff057224 */ /* 0x010fc600078e002e */
[----:B------:R-:W-:Y:S01]  /*db90*/  PRMT R69, R2, 0x5410, R3 ;  /* 0x0000541002457816 */ /* 0x000fe20000000003 */
[----:B------:R-:W-:Y:S01]  /*dba0*/  IMAD.MOV.U32 R3, RZ, RZ, R44 ;  /* 0x000000ffff037224 */ /* 0x000fe200078e002c */
[----:B------:R-:W-:Y:S01]  /*dbb0*/  MOV R4, R47 ;  /* 0x0000002f00047202 */ /* 0x000fe20000000f00 */
[----:B------:R-:W-:-:S03]  /*dbc0*/  IMAD.MOV.U32 R2, RZ, RZ, R45 ;  /* 0x000000ffff027224 */ /* 0x000fc600078e002d */
[----:B------:R-:W-:Y:S02]  /*dbd0*/  PRMT R70, R4, 0x5410, R5 ;  /* 0x0000541004467816 */ /* 0x000fe40000000005 */
[----:B------:R-:W-:Y:S01]  /*dbe0*/  PRMT R68, R2, 0x5410, R3 ;  /* 0x0000541002447816 */ /* 0x000fe20000000003 */
[----:B------:R-:W-:Y:S05]  /*dbf0*/  @P3 BRA `(.L_x_1602) ;  /* 0x000000c000003947 */ /* 0x000fea0003800000 */
[----:B------:R-:W-:Y:S01]  /*dc00*/  CS2R R56, SRZ ;  /* 0x0000000000387805 */ /* 0x000fe2000001ff00 */
        /* <DEDUP_REMOVED lines=11> */
.L_x_1602:
[----:B------:R-:W-:Y:S05]  /*dcc0*/  BSYNC B0 ;  /* 0x0000000000007941 */ /* 0x000fea0003800000 */
.L_x_1601:
        /* <DEDUP_REMOVED lines=21> */
[----:B------:R-:W-:Y:S01]  /*de20*/  IMAD.SHL.U32 R6, R82, 0x40, RZ ;  /* 0x0000004052067824 */ /* 0x000fe200078e00ff */
        /* <DEDUP_REMOVED lines=16> */
[----:B------:R-:W-:Y:S02]  /*df30*/  SHF.R.U64 R15, R26, 0x10, R27 ;  /* 0x000000101a0f7819 */ /* 0x000fe4000000121b */
[----:B------:R-:W-:Y:S01]  /*df40*/  SHF.R.U64 R21, R22, 0x10, R23 ;  /* 0x0000001016157819 */ /* 0x000fe20000001217 */
[----:B------:R-:W-:Y:S01]  /*df50*/  IMAD.SHL.U32 R43, R2, 0x2, RZ ;  /* 0x00000002022b7824 */ /* 0x000fe200078e00ff */
[----:B------:R-:W-:-:S02]  /*df60*/  SHF.R.U32.HI R2, RZ, 0x10, R25 ;  /* 0x00000010ff027819 */ /* 0x000fc40000011619 */
[C---:B------:R-:W-:Y:S02]  /*df70*/  PRMT R26, R37.reuse, 0x5432, R20 ;  /* 0x00005432251a7816 */ /* 0x040fe40000000014 */
[----:B------:R-:W2:Y:S01]  /*df80*/  LDS.128 R28, [R43+0x100] ;  /* 0x000100002b1c7984 */ /* 0x000ea20000000c00 */
[----:B------:R-:W-:Y:S02]  /*df90*/  PRMT R36, R36, 0x5410, R6 ;  /* 0x0000541024247816 */ /* 0x000fe40000000006 */
[----:B------:R-:W-:Y:S01]  /*dfa0*/  PRMT R25, R37, 0x5410, R4 ;  /* 0x0000541025197816 */ /* 0x000fe20000000004 */
[----:B-1----:R-:W-:Y:S01]  /*dfb0*/  IMAD.U32 R22, R35, 0x10000, RZ ;  /* 0x0001000023167824 */ /* 0x002fe200078e00ff */
[----:B------:R-:W-:Y:S02]  /*dfc0*/  SHF.R.U32.HI R3, RZ, 0x10, R27 ;  /* 0x00000010ff037819 */ /* 0x000fe4000001161b */
[----:B------:R-:W-:Y:S01]  /*dfd0*/  SHF.R.U32.HI R5, RZ, 0x10, R23 ;  /* 0x00000010ff057819 */ /* 0x000fe20000011617 */
[----:B------:R-:W-:Y:S01]  /*dfe0*/  IMAD.U32 R23, R34, 0x10000, RZ ;  /* 0x0001000022177824 */ /* 0x000fe200078e00ff */
[----:B------:R-:W-:Y:S01]  /*dff0*/  SHF.L.U32 R37, R33, 0x10, RZ ;  /* 0x0000001021257819 */ /* 0x000fe200000006ff */
[----:B------:R-:W-:Y:S01]  /*e000*/  IMAD.U32 R63, R25, 0x10000, RZ ;  /* 0x00010000193f7824 */ /* 0x000fe200078e00ff */
[----:B------:R-:W-:-:S02]  /*e010*/  LOP3.LUT R24, R33, 0xffff0000, RZ, 0xc0, !PT ;  /* 0xffff000021187812 */ /* 0x000fc400078ec0ff */
[----:B------:R-:W-:Y:S02]  /*e020*/  PRMT R42, R42, 0x5410, R15 ;  /* 0x000054102a2a7816 */ /* 0x000fe4000000000f */
        /* <DEDUP_REMOVED lines=12> */
[----:B------:R-:W-:Y:S01]  /*e0f0*/  IMAD.U32 R21, R28, 0x10000, RZ ;  /* 0x000100001c157824 */ /* 0x000fe200078e00ff */
[----:B------:R-:W-:Y:S01]  /*e100*/  SHF.L.U32 R29, R36, 0x10, RZ ;  /* 0x00000010241d7819 */ /* 0x000fe200000006ff */
[----:B------:R-:W-:Y:S01]  /*e110*/  IMAD.U32 R3, R31, 0x10000, RZ ;  /* 0x000100001f037824 */ /* 0x000fe200078e00ff */
[----:B------:R-:W-:Y:S01]  /*e120*/  LOP3.LUT R20, R28, 0xffff0000, RZ, 0xc0, !PT ;  /* 0xffff00001c147812 */ /* 0x000fe200078ec0ff */
[----:B------:R-:W-:Y:S01]  /*e130*/  FMUL.FTZ R28, R21, R35 ;  /* 0x00000023151c7220 */ /* 0x000fe20000410000 */
        /* <DEDUP_REMOVED lines=13> */
[C---:B------:R-:W-:Y:S02]  /*e210*/  FFMA.FTZ R31, R37.reuse, R31, -R28 ;  /* 0x0000001f251f7223 */ /* 0x040fe4000001081c */
[----:B------:R-:W-:Y:S01]  /*e220*/  FFMA.FTZ R29, R37, R63, R21 ;  /* 0x0000003f251d7223 */ /* 0x000fe20000010015 */
[----:B------:R-:W-:Y:S01]  /*e230*/  LOP3.LUT R21, R36, 0xffff0000, RZ, 0xc0, !PT ;  /* 0xffff000024157812 */ /* 0x000fe200078ec0ff */
[C---:B------:R-:W-:Y:S01]  /*e240*/  FFMA.FTZ R30, R22.reuse, R30, -R15 ;  /* 0x0000001e161e7223 */ /* 0x040fe2000001080f */
[----:B------:R-:W-:Y:S01]  /*e250*/  LOP3.LUT R36, R25, 0xffff0000, RZ, 0xc0, !PT ;  /* 0xffff000019247812 */ /* 0x000fe200078ec0ff */
[----:B------:R-:W-:Y:S01]  /*e260*/  FFMA.FTZ R28, R22, R61, R3 ;  /* 0x0000003d161c7223 */ /* 0x000fe20000010003 */
[----:B------:R-:W-:Y:S01]  /*e270*/  LOP3.LUT R22, R27, 0xffff0000, RZ, 0xc0, !PT ;  /* 0xffff00001b167812 */ /* 0x000fe200078ec0ff */
[----:B------:R-:W-:-:S02]  /*e280*/  FMUL.FTZ R3, R20, R38 ;  /* 0x0000002614037220 */ /* 0x000fc40000410000 */
[----:B------:R-:W-:Y:S02]  /*e290*/  IMAD.U32 R37, R40, 0x10000, RZ ;  /* 0x0001000028257824 */ /* 0x000fe400078e00ff */
[-C--:B------:R-:W-:Y:S02]  /*e2a0*/  FMUL.FTZ R15, R20, R21.reuse ;  /* 0x00000015140f7220 */ /* 0x080fe40000410000 */
[----:B------:R-:W-:Y:S02]  /*e2b0*/  FFMA.FTZ R26, R32, R21, -R3 ;  /* 0x00000015201a7223 */ /* 0x000fe40000010803 */
[C---:B------:R-:W-:Y:S02]  /*e2c0*/  FMUL.FTZ R20, R6.reuse, R36 ;  /* 0x0000002406147220 */ /* 0x040fe40000410000 */
[----:B------:R-:W-:Y:S02]  /*e2d0*/  FMUL.FTZ R3, R6, R22 ;  /* 0x0000001606037220 */ /* 0x000fe40000410000 */
[----:B------:R-:W-:-:S02]  /*e2e0*/  IMAD.U32 R27, R42, 0x10000, RZ ;  /* 0x000100002a1b7824 */ /* 0x000fc400078e00ff */
[C---:B------:R-:W-:Y:S02]  /*e2f0*/  FMUL.FTZ R6, R5.reuse, R37 ;  /* 0x0000002505067220 */ /* 0x040fe40000410000 */
[----:B------:R-:W-:Y:S01]  /*e300*/  FFMA.FTZ R25, R32, R38, R15 ;  /* 0x0000002620197223 */ /* 0x000fe2000001000f */
[----:B------:R-:W-:Y:S01]  /*e310*/  LOP3.LUT R32, R40, 0xffff0000, RZ, 0xc0, !PT ;  /* 0xffff000028207812 */ /* 0x000fe200078ec0ff */
[C---:B------:R-:W-:Y:S02]  /*e320*/  FFMA.FTZ R21, R24.reuse, R36, R3 ;  /* 0x0000002418157223 */ /* 0x040fe40000010003 */
[-C--:B------:R-:W-:Y:S02]  /*e330*/  FMUL.FTZ R3, R5, R27.reuse ;  /* 0x0000001b05037220 */ /* 0x080fe40000410000 */
[----:B------:R-:W-:Y:S01]  /*e340*/  FFMA.FTZ R15, R23, R27, -R6 ;  /* 0x0000001b170f7223 */ /* 0x000fe20000010806 */
[----:B------:R-:W-:Y:S01]  /*e350*/  LOP3.LUT R27, R39, 0xffff0000, RZ, 0xc0, !PT ;  /* 0xffff0000271b7812 */ /* 0x000fe200078ec0ff */
[----:B------:R-:W-:Y:S01]  /*e360*/  FFMA.FTZ R22, R24, R22, -R20 ;  /* 0x0000001618167223 */ /* 0x000fe20000010814 */
[----:B------:R-:W-:Y:S01]  /*e370*/  LOP3.LUT R24, R42, 0xffff0000, RZ, 0xc0, !PT ;  /* 0xffff00002a187812 */ /* 0x000fe200078ec0ff */
[----:B------:R-:W-:Y:S01]  /*e380*/  FFMA.FTZ R6, R23, R37, R3 ;  /* 0x0000002517067223 */ /* 0x000fe20000010003 */
[----:B------:R-:W-:Y:S01]  /*e390*/  LOP3.LUT R20, R41, 0xffff0000, RZ, 0xc0, !PT ;  /* 0xffff000029147812 */ /* 0x000fe200078ec0ff */
[----:B------:R-:W-:Y:S01]  /*e3a0*/  FMUL.FTZ R5, R4, R32 ;  /* 0x0000002004057220 */ /* 0x000fe20000410000 */
[----:B------:R-:W-:Y:S01]  /*e3b0*/  F2FP.BF16.PACK_AB R21, R21, R29 ;  /* 0x0000001d1515723e */ /* 0x000fe200000010ff */
[----:B------:R-:W-:-:S02]  /*e3c0*/  FMUL.FTZ R3, R2, R27 ;  /* 0x0000001b02037220 */ /* 0x000fc40000410000 */
        /* <DEDUP_REMOVED lines=13> */
[----:B------:R1:W-:Y:S04]  /*e4a0*/  STS.128 [R228+0x100], R24 ;  /* 0x00010018e4007388 */ /* 0x0003e80000000c00 */
[----:B------:R1:W-:Y:S02]  /*e4b0*/  STS.128 [R43+0x100], R20 ;  /* 0x000100142b007388 */ /* 0x0003e40000000c00 */
.L_x_1604:
[----:B------:R-:W-:Y:S05]  /*e4c0*/  BSYNC B0 ;  /* 0x0000000000007941 */ /* 0x000fea0003800000 */
.L_x_1603:
        /* <DEDUP_REMOVED lines=23> */
[----:B------:R-:W-:Y:S02]  /*e640*/  PRMT R16, R64, 0x5432, R8 ;  /* 0x0000543240107816 */ /* 0x000fe40000000008 */
[----:B------:R-:W-:Y:S02]  /*e650*/  IADD3 R2, R3, R2, R12 ;  /* 0x0000000203027210 */ /* 0x000fe40007ffe00c */
[----:B------:R-:W-:Y:S01]  /*e660*/  SHF.R.U64 R15, R18, 0x10, R19 ;  /* 0x00000010120f7819 */ /* 0x000fe20000001213 */
[----:B------:R-:W-:Y:S01]  /*e670*/  IMAD.U32 R36, R16, 0x10000, RZ ;  /* 0x0001000010247824 */ /* 0x000fe200078e00ff */
[----:B------:R-:W-:Y:S01]  /*e680*/  SHF.R.U32.HI R4, RZ, 0x10, R9 ;  /* 0x00000010ff047819 */ /* 0x000fe20000011609 */
[----:B------:R-:W-:Y:S01]  /*e690*/  IMAD.SHL.U32 R35, R2, 0x2, RZ ;  /* 0x0000000202237824 */ /* 0x000fe200078e00ff */
[----:B------:R-:W-:-:S02]  /*e6a0*/  PRMT R18, R65, 0x5432, R6 ;  /* 0x0000543241127816 */ /* 0x000fc40000000006 */
[----:B------:R-:W-:Y:S02]  /*e6b0*/  SHF.R.U32.HI R2, RZ, 0x10, R17 ;  /* 0x00000010ff027819 */ /* 0x000fe40000011611 */
[----:B-1----:R-:W1:Y:S01]  /*e6c0*/  LDS.128 R20, [R35+0x100] ;  /* 0x0001000023147984 */ /* 0x002e620000000c00 */
[--C-:B------:R-:W-:Y:S02]  /*e6d0*/  SHF.R.U64 R9, R10, 0x10, R11.reuse ;  /* 0x000000100a097819 */ /* 0x100fe4000000120b */
[----:B------:R-:W-:Y:S02]  /*e6e0*/  SHF.R.U32.HI R5, RZ, 0x10, R11 ;  /* 0x00000010ff057819 */ /* 0x000fe4000001160b */
[----:B------:R-:W-:Y:S02]  /*e6f0*/  SHF.R.U32.HI R3, RZ, 0x10, R19 ;  /* 0x00000010ff037819 */ /* 0x000fe40000011613 */
[----:B------:R-:W-:Y:S02]  /*e700*/  PRMT R33, R67, 0x5432, R15 ;  /* 0x0000543243217816 */ /* 0x000fe4000000000f */
[----:B------:R-:W-:-:S02]  /*e710*/  PRMT R17, R65, 0x5410, R2 ;  /* 0x0000541041117816 */ /* 0x000fc40000000002 */
[----:B------:R-:W-:Y:S02]  /*e720*/  PRMT R15, R64, 0x5410, R4 ;  /* 0x00005410400f7816 */ /* 0x000fe40000000004 */
[C---:B------:R-:W-:Y:S02]  /*e730*/  PRMT R31, R66.reuse, 0x5432, R9 ;  /* 0x00005432421f7816 */ /* 0x040fe40000000009 */
[----:B------:R-:W-:Y:S01]  /*e740*/  PRMT R30, R66, 0x5410, R5 ;  /* 0x00005410421e7816 */ /* 0x000fe20000000005 */
[----:B------:R-:W-:Y:S01]  /*e750*/  IMAD.U32 R38, R15, 0x10000, RZ ;  /* 0x000100000f267824 */ /* 0x000fe200078e00ff */
[----:B------:R-:W-:-:S03]  /*e760*/  PRMT R32, R67, 0x5410, R3 ;  /* 0x0000541043207816 */ /* 0x000fc60000000003 */
[----:B------:R-:W-:Y:S02]  /*e770*/  IMAD.U32 R37, R30, 0x10000, RZ ;  /* 0x000100001e257824 */ /* 0x000fe400078e00ff */
[----:B-1----:R-:W-:Y:S01]  /*e780*/  IMAD.U32 R10, R20, 0x10000, RZ ;  /* 0x00010000140a7824 */ /* 0x002fe200078e00ff */
[C---:B------:R-:W-:Y:S01]  /*e790*/  SHF.L.U32 R8, R21.reuse, 0x10, RZ ;  /* 0x0000001015087819 */ /* 0x040fe200000006ff */
[----:B------:R-:W-:Y:S01]  /*e7a0*/  IMAD.U32 R5, R22, 0x10000, RZ ;  /* 0x0001000016057824 */ /* 0x000fe200078e00ff */
[----:B------:R-:W-:Y:S01]  /*e7b0*/  LOP3.LUT R6, R21, 0xffff0000, RZ, 0xc0, !PT ;  /* 0xffff000015067812 */ /* 0x000fe200078ec0ff */
[----:B------:R-:W-:Y:S01]  /*e7c0*/  IMAD.U32 R21, R18, 0x10000, RZ ;  /* 0x0001000012157824 */ /* 0x000fe200078e00ff */
[----:B------:R-:W-:Y:S01]  /*e7d0*/  LOP3.LUT R9, R20, 0xffff0000, RZ, 0xc0, !PT ;  /* 0xffff000014097812 */ /* 0x000fe200078ec0ff */
[----:B------:R-:W-:Y:S01]  /*e7e0*/  FMUL.FTZ R20, R10, R36 ;  /* 0x000000240a147220 */ /* 0x000fe20000410000 */
[----:B------:R-:W-:Y:S01]  /*e7f0*/  LOP3.LUT R4, R22, 0xffff0000, RZ, 0xc0, !PT ;  /* 0xffff000016047812 */ /* 0x000fe200078ec0ff */
[-C--:B------:R-:W-:Y:S01]  /*e800*/  FMUL.FTZ R10, R10, R21.reuse ;  /* 0x000000150a0a7220 */ /* 0x080fe20000410000 */
[----:B------:R-:W-:Y:S01]  /*e810*/  SHF.L.U32 R22, R17, 0x10, RZ ;  /* 0x0000001011167819 */ /* 0x000fe200000006ff */
[C---:B------:R-:W-:Y:S01]  /*e820*/  IMAD.U32 R3, R23.reuse, 0x10000, RZ ;  /* 0x0001000017037824 */ /* 0x040fe200078e00ff */
        /* <DEDUP_REMOVED lines=10> */
[----:B------:R-:W-:-:S02]  /*e8d0*/  FFMA.FTZ R27, R28, R21, -R20 ;  /* 0x000000151c1b7223 */ /* 0x000fc40000010814 */
[----:B------:R-:W-:Y:S02]  /*e8e0*/  IMAD.U32 R21, R32, 0x10000, RZ ;  /* 0x0001000020157824 */ /* 0x000fe400078e00ff */
[----:B------:R-:W-:Y:S01]  /*e8f0*/  FFMA.FTZ R23, R28, R36, R10 ;  /* 0x000000241c177223 */ /* 0x000fe2000001000a */
[----:B------:R-:W-:Y:S01]  /*e900*/  LOP3.LUT R36, R16, 0xffff0000, RZ, 0xc0, !PT ;  /* 0xffff000010247812 */ /* 0x000fe200078ec0ff */
[C---:B------:R-:W-:Y:S02]  /*e910*/  FMUL.FTZ R20, R8.reuse, R38 ;  /* 0x0000002608147220 */ /* 0x040fe40000410000 */
[----:B------:R-:W-:Y:S02]  /*e920*/  FMUL.FTZ R10, R8, R22 ;  /* 0x00000016080a7220 */ /* 0x000fe40000410000 */
[C---:B------:R-:W-:Y:S02]  /*e930*/  FMUL.FTZ R8, R3.reuse, R37 ;  /* 0x0000002503087220 */ /* 0x040fe40000410000 */
[----:B------:R-:W-:-:S02]  /*e940*/  FMUL.FTZ R3, R3, R21 ;  /* 0x0000001503037220 */ /* 0x000fc40000410000 */
[----:B------:R-:W-:Y:S02]  /*e950*/  FFMA.FTZ R22, R19, R22, -R20 ;  /* 0x0000001613167223 */ /* 0x000fe40000010814 */
[C---:B------:R-:W-:Y:S01]  /*e960*/  FFMA.FTZ R21, R11.reuse, R21, -R8 ;  /* 0x000000150b157223 */ /* 0x040fe20000010808 */
[----:B------:R-:W-:Y:S01]  /*e970*/  LOP3.LUT R8, R18, 0xffff0000, RZ, 0xc0, !PT ;  /* 0xffff000012087812 */ /* 0x000fe200078ec0ff */
[----:B------:R-:W-:Y:S01]  /*e980*/  FFMA.FTZ R20, R11, R37, R3 ;  /* 0x000000250b147223 */ /* 0x000fe20000010003 */
[----:B------:R-:W-:Y:S01]  /*e990*/  LOP3.LUT R11, R17, 0xffff0000, RZ, 0xc0, !PT ;  /* 0xffff0000110b7812 */ /* 0x000fe200078ec0ff */
[----:B------:R-:W-:Y:S01]  /*e9a0*/  FMUL.FTZ R3, R9, R36 ;  /* 0x0000002409037220 */ /* 0x000fe20000410000 */
[----:B------:R-:W-:Y:S01]  /*e9b0*/  LOP3.LUT R17, R15, 0xffff0000, RZ, 0xc0, !PT ;  /* 0xffff00000f117812 */ /* 0x000fe200078ec0ff */
[-C--:B------:R-:W-:Y:S01]  /*e9c0*/  FMUL.FTZ R9, R9, R8.reuse ;  /* 0x0000000809097220 */ /* 0x080fe20000410000 */
[----:B------:R-:W-:Y:S01]  /*e9d0*/  LOP3.LUT R18, R30, 0xffff0000, RZ, 0xc0, !PT ;  /* 0xffff00001e127812 */ /* 0x000fe200078ec0ff */
[----:B------:R-:W-:-:S02]  /*e9e0*/  FFMA.FTZ R16, R29, R8, -R3 ;  /* 0x000000081d107223 */ /* 0x000fc40000010803 */
[----:B------:R-:W-:Y:S02]  /*e9f0*/  FFMA.FTZ R19, R19, R38, R10 ;  /* 0x0000002613137223 */ /* 0x000fe4000001000a */
[----:B------:R-:W-:Y:S01]  /*ea00*/  IMAD.U32 R28, R31, 0x10000, RZ ;  /* 0x000100001f1c7824 */ /* 0x000fe200078e00ff */
[----:B------:R-:W-:Y:S01]  /*ea10*/  F2FP.BF16.PACK_AB R16, R16, R27 ;  /* 0x0000001b1010723e */ /* 0x000fe200000010ff */
[C---:B------:R-:W-:Y:S02]  /*ea20*/  FMUL.FTZ R8, R6.reuse, R17 ;  /* 0x0000001106087220 */ /* 0x040fe40000410000 */
[----:B------:R-:W-:Y:S02]  /*ea30*/  FMUL.FTZ R3, R6, R11 ;  /* 0x0000000b06037220 */ /* 0x000fe40000410000 */
[----:B------:R-:W-:Y:S02]  /*ea40*/  IMAD.U32 R10, R33, 0x10000, RZ ;  /* 0x00010000210a7824 */ /* 0x000fe400078e00ff */
[----:B------:R-:W-:-:S02]  /*ea50*/  FFMA.FTZ R15, R29, R36, R9 ;  /* 0x000000241d0f7223 */ /* 0x000fc40000010009 */
[----:B------:R-:W-:Y:S02]  /*ea60*/  FMUL.FTZ R6, R5, R28 ;  /* 0x0000001c05067220 */ /* 0x000fe40000410000 */
[----:B------:R-:W-:Y:S01]  /*ea70*/  FFMA.FTZ R11, R24, R11, -R8 ;  /* 0x0000000b180b7223 */ /* 0x000fe20000010808 */
        /* <DEDUP_REMOVED lines=10> */
[-C--:B------:R-:W-:Y:S02]  /*eb20*/  FMUL.FTZ R4, R4, R17.reuse ;  /* 0x0000001104047220 */ /* 0x080fe40000410000 */
        /* <DEDUP_REMOVED lines=11> */
[----:B------:R1:W-:Y:S04]  /*ebe0*/  STS.128 [R39], R16 ;  /* 0x0000001027007388 */ /* 0x0003e80000000c00 */
[----:B------:R1:W-:Y:S02]  /*ebf0*/  STS.128 [R35+0x100], R8 ;  /* 0x0001000823007388 */ /* 0x0003e40000000c00 */
.L_x_1606:
[----:B------:R-:W-:Y:S05]  /*ec00*/  BSYNC B0 ;  /* 0x0000000000007941 */ /* 0x000fea0003800000 */
.L_x_1605:
        /* <DEDUP_REMOVED lines=10> */
[----:B-1----:R-:W-:Y:S01]  /*ecb0*/  SHF.R.U32.HI R25, RZ, 0x10, R47 ;  /* 0x00000010ff197819 */ /* 0x002fe2000001162f */
        /* <DEDUP_REMOVED lines=16> */
[----:B------:R-:W-:Y:S01]  /*edc0*/  SHF.R.U64 R4, R50, 0x10, R51 ;  /* 0x0000001032047819 */ /* 0x000fe20000001233 */
[----:B------:R-:W-:Y:S01]  /*edd0*/  IMAD.SHL.U32 R34, R2, 0x2, RZ ;  /* 0x0000000202227824 */ /* 0x000fe200078e00ff */
[----:B------:R-:W-:-:S02]  /*ede0*/  SHF.R.U64 R2, R48, 0x10, R49 ;  /* 0x0000001030027819 */ /* 0x000fc40000001231 */
[----:B------:R-:W-:Y:S02]  /*edf0*/  SHF.R.U32.HI R5, RZ, 0x10, R51 ;  /* 0x00000010ff057819 */ /* 0x000fe40000011633 */
[----:B------:R-:W1:Y:S01]  /*ee00*/  LDS.128 R8, [R34+0x100] ;  /* 0x0001000022087984 */ /* 0x000e620000000c00 */
[----:B------:R-:W-:Y:S02]  /*ee10*/  PRMT R23, R69, 0x5432, R2 ;  /* 0x0000543245177816 */ /* 0x000fe40000000002 */
[C---:B------:R-:W-:Y:S02]  /*ee20*/  PRMT R29, R70.reuse, 0x5410, R25 ;  /* 0x00005410461d7816 */ /* 0x040fe40000000019 */
[----:B------:R-:W-:Y:S02]  /*ee30*/  SHF.R.U32.HI R15, RZ, 0x10, R45 ;  /* 0x00000010ff0f7819 */ /* 0x000fe4000001162d */
[----:B------:R-:W-:Y:S01]  /*ee40*/  PRMT R30, R70, 0x5432, R24 ;  /* 0x00005432461e7816 */ /* 0x000fe20000000018 */
[----:B------:R-:W-:Y:S01]  /*ee50*/  IMAD.U32 R37, R29, 0x10000, RZ ;  /* 0x000100001d257824 */ /* 0x000fe200078e00ff */
[----:B------:R-:W-:-:S02]  /*ee60*/  SHF.R.U32.HI R3, RZ, 0x10, R49 ;  /* 0x00000010ff037819 */ /* 0x000fc40000011631 */
[C---:B------:R-:W-:Y:S02]  /*ee70*/  PRMT R32, R71.reuse, 0x5432, R4 ;  /* 0x0000543247207816 */ /* 0x040fe40000000004 */
[----:B------:R-:W-:Y:S02]  /*ee80*/  PRMT R31, R71, 0x5410, R5 ;  /* 0x00005410471f7816 */ /* 0x000fe40000000005 */
[----:B------:R-:W-:Y:S02]  /*ee90*/  PRMT R20, R68, 0x5410, R15 ;  /* 0x0000541044147816 */ /* 0x000fe4000000000f */
[----:B------:R-:W-:Y:S01]  /*eea0*/  PRMT R22, R69, 0x5410, R3 ;  /* 0x0000541045167816 */ /* 0x000fe20000000003 */
[----:B------:R-:W-:Y:S01]  /*eeb0*/  IMAD.U32 R36, R31, 0x10000, RZ ;  /* 0x000100001f247824 */ /* 0x000fe200078e00ff */
[----:B------:R-:W-:Y:S01]  /*eec0*/  LOP3.LUT R39, R21, 0xffff0000, RZ, 0xc0, !PT ;  /* 0xffff000015277812 */ /* 0x000fe200078ec0ff */
[----:B------:R-:W-:Y:S02]  /*eed0*/  IMAD.U32 R38, R20, 0x10000, RZ ;  /* 0x0001000014267824 */ /* 0x000fe400078e00ff */
[C---:B-1----:R-:W-:Y:S01]  /*eee0*/  IMAD.U32 R5, R10.reuse, 0x10000, RZ ;  /* 0x000100000a057824 */ /* 0x042fe200078e00ff */
[----:B------:R-:W-:Y:S01]  /*eef0*/  LOP3.LUT R4, R10, 0xffff0000, RZ, 0xc0, !PT ;  /* 0xffff00000a047812 */ /* 0x000fe200078ec0ff */
[----:B------:R-:W-:Y:S01]  /*ef00*/  IMAD.U32 R3, R11, 0x10000, RZ ;  /* 0x000100000b037824 */ /* 0x000fe200078e00ff */
[----:B------:R-:W-:-:S02]  /*ef10*/  SHF.L.U32 R15, R9, 0x10, RZ ;  /* 0x00000010090f7819 */ /* 0x000fc400000006ff */
[----:B------:R-:W-:Y:S02]  /*ef20*/  LOP3.LUT R6, R9, 0xffff0000, RZ, 0xc0, !PT ;  /* 0xffff000009067812 */ /* 0x000fe400078ec0ff */
[----:B------:R-:W-:Y:S01]  /*ef30*/  LOP3.LUT R2, R11, 0xffff0000, RZ, 0xc0, !PT ;  /* 0xffff00000b027812 */ /* 0x000fe200078ec0ff */
[----:B------:R-:W-:Y:S01]  /*ef40*/  FMUL.FTZ R11, R15, R38 ;  /* 0x000000260f0b7220 */ /* 0x000fe20000410000 */
[----:B--2---:R-:W1:Y:S02]  /*ef50*/  LDS.128 R16, [R40] ;  /* 0x0000000028107984 */ /* 0x004e640000000c00 */
[C---:B-1----:R-:W-:Y:S01]  /*ef60*/  IMAD.U32 R25, R16.reuse, 0x10000, RZ ;  /* 0x0001000010197824 */ /* 0x042fe200078e00ff */
[----:B------:R-:W-:Y:S01]  /*ef70*/  LOP3.LUT R28, R16, 0xffff0000, RZ, 0xc0, !PT ;  /* 0xffff0000101c7812 */ /* 0x000fe200078ec0ff */
[----:B------:R-:W-:Y:S01]  /*ef80*/  IMAD.U32 R16, R8, 0x10000, RZ ;  /* 0x0001000008107824 */ /* 0x000fe200078e00ff */
[C---:B------:R-:W-:Y:S01]  /*ef90*/  LOP3.LUT R26, R17.reuse, 0xffff0000, RZ, 0xc0, !PT ;  /* 0xffff0000111a7812 */ /* 0x040fe200078ec0ff */
[----:B------:R-:W-:Y:S01]  /*efa0*/  IMAD.U32 R24, R17, 0x10000, RZ ;  /* 0x0001000011187824 */ /* 0x000fe200078e00ff */
[C---:B------:R-:W-:Y:S01]  /*efb0*/  LOP3.LUT R33, R18.reuse, 0xffff0000, RZ, 0xc0, !PT ;  /* 0xffff000012217812 */ /* 0x040fe200078ec0ff */
[----:B------:R-:W-:Y:S01]  /*efc0*/  IMAD.U32 R27, R18, 0x10000, RZ ;  /* 0x00010000121b7824 */ /* 0x000fe200078e00ff */
[C---:B------:R-:W-:Y:S01]  /*efd0*/  LOP3.LUT R18, R19.reuse, 0xffff0000, RZ, 0xc0, !PT ;  /* 0xffff000013127812 */ /* 0x040fe200078ec0ff */
[----:B------:R-:W-:Y:S01]  /*efe0*/  IMAD.U32 R17, R19, 0x10000, RZ ;  /* 0x0001000013117824 */ /* 0x000fe200078e00ff */
[----:B------:R-:W-:Y:S01]  /*eff0*/  LOP3.LUT R8, R8, 0xffff0000, RZ, 0xc0, !PT ;  /* 0xffff000008087812 */ /* 0x000fe200078ec0ff */
[----:B------:R-:W-:-:S02]  /*f000*/  IMAD.U32 R19, R23, 0x10000, RZ ;  /* 0x0001000017137824 */ /* 0x000fc400078e00ff */
[C---:B------:R-:W-:Y:S02]  /*f010*/  FMUL.FTZ R10, R16.reuse, R35 ;  /* 0x00000023100a7220 */ /* 0x040fe40000410000 */
[-C--:B------:R-:W-:Y:S02]  /*f020*/  FMUL.FTZ R9, R16, R19.reuse ;  /* 0x0000001310097220 */ /* 0x080fe40000410000 */
[C---:B------:R-:W-:Y:S01]  /*f030*/  FFMA.FTZ R16, R25.reuse, R19, -R10 ;  /* 0x0000001319107223 */ /* 0x040fe2000001080a */
[----:B------:R-:W-:Y:S01]  /*f040*/  SHF.L.U32 R19, R22, 0x10, RZ ;  /* 0x0000001016137819 */ /* 0x000fe200000006ff */
[----:B------:R-:W-:Y:S02]  /*f050*/  FFMA.FTZ R35, R25, R35, R9 ;  /* 0x0000002319237223 */ /* 0x000fe40000010009 */
[----:B------:R-:W-:Y:S02]  /*f060*/  FMUL.FTZ R9, R3, R37 ;  /* 0x0000002503097220 */ /* 0x000fe40000410000 */
[----:B------:R-:W-:-:S02]  /*f070*/  FMUL.FTZ R10, R15, R19 ;  /* 0x000000130f0a7220 */ /* 0x000fc40000410000 */
[----:B------:R-:W-:Y:S02]  /*f080*/  FMUL.FTZ R3, R3, R36 ;  /* 0x0000002403037220 */ /* 0x000fe40000410000 */
[----:B------:R-:W-:Y:S01]  /*f090*/  FFMA.FTZ R25, R24, R19, -R11 ;  /* 0x0000001318197223 */ /* 0x000fe2000001080b */
[----:B------:R-:W-:Y:S01]  /*f0a0*/  LOP3.LUT R11, R22, 0xffff0000, RZ, 0xc0, !PT ;  /* 0xffff0000160b7812 */ /* 0x000fe200078ec0ff */
[----:B------:R-:W-:Y:S01]  /*f0b0*/  FFMA.FTZ R19, R24, R38, R10 ;  /* 0x0000002618137223 */ /* 0x000fe2000001000a */
[----:B------:R-:W-:Y:S01]  /*f0c0*/  LOP3.LUT R22, R29, 0xffff0000, RZ, 0xc0, !PT ;  /* 0xffff00001d167812 */ /* 0x000fe200078ec0ff */
[----:B------:R-:W-:Y:S01]  /*f0d0*/  FFMA.FTZ R24, R17, R36, -R9 ;  /* 0x0000002411187223 */ /* 0x000fe20000010809 */
        /* <DEDUP_REMOVED lines=8> */
[----:B------:R-:W-:Y:S02]  /*f160*/  FMUL.FTZ R9, R6, R17 ;  /* 0x0000001106097220 */ /* 0x000fe40000410000 */
[----:B------:R-:W-:Y:S01]  /*f170*/  IMAD.U32 R36, R30, 0x10000, RZ ;  /* 0x000100001e247824 */ /* 0x000fe200078e00ff */
[----:B------:R-:W-:Y:S01]  /*f180*/  F2FP.BF16.PACK_AB R16, R15, R16 ;  /* 0x000000100f10723e */ /* 0x000fe200000010ff */
[-C--:B------:R-:W-:Y:S02]  /*f190*/  FMUL.FTZ R3, R6, R11.reuse ;  /* 0x0000000b06037220 */ /* 0x080fe40000410000 */
[----:B------:R-:W-:Y:S02]  /*f1a0*/  IMAD.U32 R10, R32, 0x10000, RZ ;  /* 0x00010000200a7824 */ /* 0x000fe400078e00ff */
[----:B------:R-:W-:Y:S02]  /*f1b0*/  FFMA.FTZ R11, R26, R11, -R9 ;  /* 0x0000000b1a0b7223 */ /* 0x000fe40000010809 */
[----:B------:R-:W-:-:S02]  /*f1c0*/  FMUL.FTZ R6, R5, R36 ;  /* 0x0000002405067220 */ /* 0x000fc40000410000 */
[----:B------:R-:W-:Y:S01]  /*f1d0*/  FFMA.FTZ R9, R26, R17, R3 ;  /* 0x000000111a097223 */ /* 0x000fe20000010003 */
[----:B------:R-:W-:Y:S01]  /*f1e0*/  LOP3.LUT R17, R31, 0xffff0000, RZ, 0xc0, !PT ;  /* 0xffff00001f117812 */ /* 0x000fe200078ec0ff */
[-C--:B------:R-:W-:Y:S02]  /*f1f0*/  FMUL.FTZ R3, R5, R10.reuse ;  /* 0x0000000a05037220 */ /* 0x080fe40000410000 */
[----:B------:R-:W-:Y:S01]  /*f200*/  FFMA.FTZ R10, R27, R10, -R6 ;  /* 0x0000000a1b0a7223 */ /* 0x000fe20000010806 */
[----:B------:R-:W-:Y:S01]  /*f210*/  F2FP.BF16.PACK_AB R9, R9, R19 ;  /* 0x000000130909723e */ /* 0x000fe200000010ff */
[----:B------:R-:W-:Y:S02]  /*f220*/  FFMA.FTZ R6, R27, R36, R3 ;  /* 0x000000241b067223 */ /* 0x000fe40000010003 */
[----:B------:R-:W-:Y:S02]  /*f230*/  FMUL.FTZ R5, R4, R23 ;  /* 0x0000001704057220 */ /* 0x000fe40000410000 */
[----:B------:R-:W-:-:S02]  /*f240*/  FMUL.FTZ R3, R2, R22 ;  /* 0x0000001602037220 */ /* 0x000fc40000410000 */
[-C--:B------:R-:W-:Y:S02]  /*f250*/  FMUL.FTZ R4, R4, R20.reuse ;  /* 0x0000001404047220 */ /* 0x080fe40000410000 */
[-C--:B------:R-:W-:Y:S02]  /*f260*/  FMUL.FTZ R2, R2, R17.reuse ;  /* 0x0000001102027220 */ /* 0x080fe40000410000 */
[----:B------:R-:W-:Y:S02]  /*f270*/  FFMA.FTZ R5, R33, R20, -R5 ;  /* 0x0000001421057223 */ /* 0x000fe40000010805 */
[----:B------:R-:W-:Y:S01]  /*f280*/  FFMA.FTZ R3, R18, R17, -R3 ;  /* 0x0000001112037223 */ /* 0x000fe20000010803 */
[----:B------:R-:W-:Y:S01]  /*f290*/  F2FP.BF16.PACK_AB R17, R11, R25 ;  /* 0x000000190b11723e */ /* 0x000fe200000010ff */
[----:B------:R-:W-:Y:S02]  /*f2a0*/  FFMA.FTZ R8, R28, R39, R8 ;  /* 0x000000271c087223 */ /* 0x000fe40000010008 */
[----:B------:R-:W-:Y:S01]  /*f2b0*/  FFMA.FTZ R4, R33, R23, R4 ;  /* 0x0000001721047223 */ /* 0x000fe20000010004 */
[----:B------:R-:W-:Y:S01]  /*f2c0*/  F2FP.BF16.PACK_AB R19, R3, R24 ;  /* 0x000000180313723e */ /* 0x000fe200000010ff */
[----:B------:R-:W-:Y:S01]  /*f2d0*/  FFMA.FTZ R2, R18, R22, R2 ;  /* 0x0000001612027223 */ /* 0x000fe20000010002 */
[----:B------:R-:W-:-:S02]  /*f2e0*/  F2FP.BF16.PACK_AB R18, R5, R10 ;  /* 0x0000000a0512723e */ /* 0x000fc400000010ff */
[----:B------:R-:W-:Y:S02]  /*f2f0*/  F2FP.BF16.PACK_AB R8, R8, R35 ;  /* 0x000000230808723e */ /* 0x000fe400000010ff */
[----:B------:R-:W-:Y:S01]  /*f300*/  F2FP.BF16.PACK_AB R10, R4, R6 ;  /* 0x00000006040a723e */ /* 0x000fe200000010ff */
[----:B------:R1:W-:Y:S01]  /*f310*/  STS.128 [R40], R16 ;  /* 0x0000001028007388 */ /* 0x0003e20000000c00 */
[----:B------:R-:W-:-:S05]  /*f320*/  F2FP.BF16.PACK_AB R11, R2, R21 ;  /* 0x00000015020b723e */ /* 0x000fca00000010ff */
[----:B------:R1:W-:Y:S02]  /*f330*/  STS.128 [R34+0x100], R8 ;  /* 0x0001000822007388 */ /* 0x0003e40000000c00 */
.L_x_1608:
[----:B------:R-:W-:Y:S05]  /*f340*/  BSYNC B0 ;  /* 0x0000000000007941 */ /* 0x000fea0003800000 */
.L_x_1607:
[----:B------:R-:W-:-:S04]  /*f350*/  IADD3 R2, R82, 0x60, RZ ;  /* 0x0000006052027810 */ /* 0x000fc80007ffe0ff */
        /* <DEDUP_REMOVED lines=8> */
[----:B------:R-:W-:Y:S01]  /*f3e0*/  SHF.R.U32.HI R25, RZ, 0x10, R55 ;  /* 0x00000010ff197819 */ /* 0x000fe20000011637 */
        /* <DEDUP_REMOVED lines=104> */
.L_x_1596:
[----:B------:R-:W-:Y:S05]  /*fa70*/  BSYNC B2 ;  /* 0x0000000000027941 */ /* 0x000fea0003800000 */
.L_x_1574:
[----:B------:R-:W-:Y:S01]  /*fa80*/  BAR.SYNC.DEFER_BLOCKING 0x0 ;  /* 0x0000000000007b1d */ /* 0x000fe20000010000 */
[----:B-1----:R-:W-:Y:S01]  /*fa90*/  IMAD R4, R85, c[0x0][0x208], RZ ;  /* 0x0000820055047a24 */ /* 0x002fe200078e02ff */
[----:B------:R-:W-:Y:S01]  /*faa0*/  ISETP.GE.AND P1, PT, R76, c[0x0][0x1d4], PT ;  /* 0x000075004c007a0c */ /* 0x000fe20003f26270 */
[C---:B------:R-:W-:Y:S01]  /*fab0*/  IMAD.WIDE.U32 R2, R237.reuse, c[0x0][0x208], RZ ;  /* 0x00008200ed027a25 */ /* 0x040fe200078e00ff */
[----:B------:R-:W-:Y:S02]  /*fac0*/  IADD3 R207, R202, 0x20, RZ ;  /* 0x00000020cacf7810 */ /* 0x000fe40007ffe0ff */
[----:B------:R-:W-:Y:S01]  /*fad0*/  SHF.L.U64.HI R231, R76, 0x1, R77 ;  /* 0x000000014ce77819 */ /* 0x000fe2000001024d */
[----:B------:R-:W-:Y:S01]  /*fae0*/  IMAD R4, R237, c[0x0][0x20c], R4 ;  /* 0x00008300ed047a24 */ /* 0x000fe200078e0204 */
[C---:B------:R-:W-:Y:S01]  /*faf0*/  ISETP.GE.AND P2, PT, R227.reuse, c[0x0][0x1d4], PT ;  /* 0x00007500e3007a0c */ /* 0x040fe20003f46270 */
[----:B------:R-:W-:Y:S01]  /*fb00*/  IMAD.WIDE.U32 R8, R72, c[0x0][0x210], RZ ;  /* 0x0000840048087a25 */ /* 0x000fe200078e00ff */
[----:B------:R-:W-:Y:S01]  /*fb10*/  SHF.L.U64.HI R232, R227, 0x1, R102 ;  /* 0x00000001e3e87819 */ /* 0x000fe20000010266 */
[----:B------:R-:W1:Y:S01]  /*fb20*/  S2R R15, SR_TID.X ;  /* 0x00000000000f7919 */ /* 0x000e620000002100 */
[----:B------:R-:W-:Y:S01]  /*fb30*/  BSSY B0, `(.L_x_1609) ;  /* 0x0000061000007945 */ /* 0x000fe20003800000 */
[----:B------:R-:W-:-:S02]  /*fb40*/  IMAD.IADD R3, R3, 0x1, R4 ;  /* 0x0000000103037824 */ /* 0x000fc400078e0204 */
[----:B------:R-:W-:Y:S01]  /*fb50*/  IMAD R4, R84, c[0x0][0x218], RZ ;  /* 0x0000860054047a24 */ /* 0x000fe200078e02ff */
[----:B------:R-:W-:Y:S01]  /*fb60*/  STL.64 [R1+0x18], R8 ;  /* 0x0000180801007387 */ /* 0x000fe20000100a00 */
        /* <DEDUP_REMOVED lines=23> */
[----:B------:R-:W-:Y:S01]  /*fce0*/  SHFL.IDX PT, R10, R5, 0x1, 0x181f ;  /* 0x00381f00050a7f89 */ /* 0x000fe200000e0000 */
[----:B------:R-:W-:-:S03]  /*fcf0*/  LOP3.LUT P0, RZ, R83, 0x2, RZ, 0xc0, !PT ;  /* 0x0000000253ff7812 */ /* 0x000fc6000780c0ff */
[----:B------:R-:W2:Y:S04]  /*fd00*/  SHFL.IDX PT, R2, R5, RZ, 0x181f ;  /* 0x00181fff05027589 */ /* 0x000ea800000e0000 */
[----:B------:R-:W3:Y:S04]  /*fd10*/  SHFL.IDX PT, R6, R3, RZ, 0x181f ;  /* 0x00181fff03067589 */ /* 0x000ee800000e0000 */
[----:B------:R-:W4:Y:S02]  /*fd20*/  SHFL.IDX PT, R11, R3, 0x1, 0x181f ;  /* 0x00381f00030b7f89 */ /* 0x000f2400000e0000 */
[----:B------:R-:W-:-:S02]  /*fd30*/  @P0 IADD3 R207, R202, -0x20, RZ ;  /* 0xffffffe0cacf0810 */ /* 0x000fc40007ffe0ff */
[----:B------:R-:W-:Y:S01]  /*fd40*/  ISETP.LT.OR P0, PT, R4, 0x1, P1 ;  /* 0x000000010400780c */ /* 0x000fe20000f01670 */
        /* <DEDUP_REMOVED lines=8> */
[----:B--2---:R-:W-:Y:S01]  /*fdd0*/  IADD3 R8, P3, R2, R230, RZ ;  /* 0x000000e602087210 */ /* 0x004fe20007f7e0ff */
[----:B------:R-:W-:Y:S01]  /*fde0*/  LDSM.16.M88.4 R48, [R202+0x1800] ;  /* 0x00180000ca30783b */ /* 0x000fe20000000200 */
[----:B------:R-:W-:-:S03]  /*fdf0*/  IADD3 R215, R207, 0x800, RZ ;  /* 0x00000800cfd77810 */ /* 0x000fc60007ffe0ff */
[----:B---3--:R-:W-:Y:S01]  /*fe00*/  IMAD.X R9, R6, 0x1, R231, P3 ;  /* 0x0000000106097824 */ /* 0x008fe200018e06e7 */
[----:B------:R-:W-:Y:S01]  /*fe10*/  LDSM.16.M88.4 R60, [R202+0x2000] ;  /* 0x00200000ca3c783b */ /* 0x000fe20000000200 */
[----:B------:R-:W-:-:S03]  /*fe20*/  ISETP.LT.OR P3, PT, R4, 0x21, P1 ;  /* 0x000000210400780c */ /* 0x000fc60000f61670 */
[----:B------:R-:W-:Y:S04]  /*fe30*/  LDSM.16.M88.4 R68, [R202+0x2800] ;  /* 0x00280000ca44783b */ /* 0x000fe80000000200 */
[----:B------:R-:W-:Y:S04]  /*fe40*/  LDSM.16.M88.4 R112, [R202+0x3000] ;  /* 0x00300000ca70783b */ /* 0x000fe80000000200 */
[----:B------:R-:W-:Y:S04]  /*fe50*/  LDSM.16.M88.4 R24, [R207] ;  /* 0x00000000cf18783b */ /* 0x000fe80000000200 */
[----:B------:R-:W-:Y:S04]  /*fe60*/  LDSM.16.M88.4 R96, [R207+0x800] ;  /* 0x00080000cf60783b */ /* 0x000fe80000000200 */
[----:B------:R-:W-:Y:S04]  /*fe70*/  LDSM.16.M88.4 R88, [R207+0x1000] ;  /* 0x00100000cf58783b */ /* 0x000fe80000000200 */
[----:B------:R-:W-:Y:S04]  /*fe80*/  LDSM.16.M88.4 R72, [R207+0x1800] ;  /* 0x00180000cf48783b */ /* 0x000fe80000000200 */
[----:B------:R-:W-:Y:S04]  /*fe90*/  LDSM.16.M88.4 R104, [R207+0x2000] ;  /* 0x00200000cf68783b */ /* 0x000fe80000000200 */
[----:B------:R-:W-:Y:S04]  /*fea0*/  LDSM.16.M88.4 R108, [R207+0x2800] ;  /* 0x00280000cf6c783b */ /* 0x000fe80000000200 */
[----:B------:R-:W-:Y:S04]  /*feb0*/  LDSM.16.M88.4 R116, [R207+0x3000] ;  /* 0x00300000cf74783b */ /* 0x000fe80000000200 */
[----:B------:R-:W-:Y:S01]  /*fec0*/  @!PT LDS RZ, [RZ] ;  /* 0x00000000fffff984 */ /* 0x000fe20000000800 */
[----:B------:R-:W-:Y:S01]  /*fed0*/  @!PT LDS RZ, [RZ] ;  /* 0x00000000fffff984 */ /* 0x000fe20000000800 */
[----:B------:R-:W-:Y:S01]  /*fee0*/  @!PT LDS RZ, [RZ] ;  /* 0x00000000fffff984 */ /* 0x000fe20000000800 */
[----:B------:R2:W-:Y:S02]  /*fef0*/  LDGSTS.E.BYPASS.LTC128B.128 [R228+0x100], [R8.64], !P0 ;  /* 0x0010000008e47fae */ /* 0x0005e4000c101d48 */
[----:B--2---:R-:W-:-:S02]  /*ff00*/  IADD3 R8, P0, R2, R233, RZ ;  /* 0x000000e902087210 */ /* 0x004fc40007f1e0ff */
[----:B------:R-:W2:Y:S03]  /*ff10*/  SHFL.IDX PT, R2, R5, 0x2, 0x181f ;  /* 0x00581f0005027f89 */ /* 0x000ea600000e0000 */
[----:B------:R-:W-:Y:S02]  /*ff20*/  IMAD.X R9, R6, 0x1, R232, P0 ;  /* 0x0000000106097824 */ /* 0x000fe400000e06e8 */
[----:B------:R-:W3:Y:S04]  /*ff30*/  SHFL.IDX PT, R6, R3, 0x2, 0x181f ;  /* 0x00581f0003067f89 */ /* 0x000ee800000e0000 */
[----:B------:R5:W-:Y:S01]  /*ff40*/  LDGSTS.E.BYPASS.LTC128B.128 [R228+0x3900], [R8.64], !P4 ;  /* 0x0390000008e47fae */ /* 0x000be2000e101d48 */
[----:B------:R-:W-:-:S02]  /*ff50*/  ISETP.LT.OR P4, PT, R4, 0x21, P2 ;  /* 0x000000210400780c */ /* 0x000fc40001781670 */
[----:B-----5:R-:W-:-:S05]  /*ff60*/  IADD3 R8, P0, R10, R230, RZ ;  /* 0x000000e60a087210 */ /* 0x020fca0007f1e0ff */
[----:B----4-:R-:W-:-:S05]  /*ff70*/  IMAD.X R9, R11, 0x1, R231, P0 ;  /* 0x000000010b097824 */ /* 0x010fca00000e06e7 */
[----:B------:R4:W-:Y:S02]  /*ff80*/  LDGSTS.E.BYPASS.LTC128B.128 [R228+0x1100], [R8.64], !P3 ;  /* 0x0110000008e47fae */ /* 0x0009e4000d901d48 */
[----:B----4-:R-:W-:Y:S02]  /*ff90*/  IADD3 R8, P0, R10, R233, RZ ;  /* 0x000000e90a087210 */ /* 0x010fe40007f1e0ff */
[----:B--2---:R-:W-:-:S03]  /*ffa0*/  IADD3 R10, P3, R2, R230, RZ ;  /* 0x000000e6020a7210 */ /* 0x004fc60007f7e0ff */
[----:B------:R-:W-:Y:S02]  /*ffb0*/  IMAD.X R9, R11, 0x1, R232, P0 ;  /* 0x000000010b097824 */ /* 0x000fe400000e06e8 */
[----:B---3--:R-:W-:Y:S01]  /*ffc0*/  IMAD.X R11, R6, 0x1, R231, P3 ;  /* 0x00000001060b7824 */ /* 0x008fe200018e06e7 */
[----:B------:R-:W-:Y:S02]  /*ffd0*/  ISETP.LT.OR P3, PT, R4, 0x41, P1 ;  /* 0x000000410400780c */ /* 0x000fe40000f61670 */
[----:B------:R2:W-:Y:S11]  /*ffe0*/  LDGSTS.E.BYPASS.LTC128B.128 [R228+0x4900], [R8.64], !P4 ;  /* 0x0490000008e47fae */ /* 0x0005f6000e101d48 */
[----:B------:R3:W-:Y:S01]  /*fff0*/  LDGSTS.E.BYPASS.LTC128B.128 [R228+0x2100], [R10.64], !P3 ;  /* 0x021000000ae47fae */ /* 0x0007e2000d901d48 */
[----:B--2---:R-:W-:-:S05]  /*10000*/  IADD3 R8, P0, R2, R233, RZ ;  /* 0x000000e902087210 */ /* 0x004fca0007f1e0ff */
[----:B------:R-:W-:Y:S01]  /*10010*/  IMAD.X R9, R6, 0x1, R232, P0 ;  /* 0x0000000106097824 */ /* 0x000fe200000e06e8 */
[----:B------:R-:W-:-:S13]  /*10020*/  ISETP.LT.OR P0, PT, R4, 0x41, P2 ;  /* 0x000000410400780c */ /* 0x000fda0001701670 */
[----:B------:R3:W-:Y:S01]  /*10030*/  LDGSTS.E.BYPASS.LTC128B.128 [R228+0x5900], [R8.64], !P0 ;  /* 0x0590000008e47fae */ /* 0x0007e2000c101d48 */
[----:B-1----:R-:W-:-:S13]  /*10040*/  ISETP.GT.AND P0, PT, R15, 0x7f, PT ;  /* 0x0000007f0f00780c */ /* 0x002fda0003f04270 */
[----:B------:R-:W-:Y:S05]  /*10050*/  @P0 BRA `(.L_x_1610) ;  /* 0x000000e000000947 */ /* 0x000fea0003800000 */
[----:B------:R-:W-:Y:S05]  /*10060*/  BRA.DIV ~URZ, `(.L_x_1611) ;  /* 0x0000f8527f007947 */ /* 0x000fea000b800000 */
[----:B------:R1:W2:Y:S04]  /*10070*/  SHFL.IDX PT, R6, R3, 0x3, 0x181f ;  /* 0x00781f0003067f89 */ /* 0x0002a800000e0000 */
[----:B------:R1:W4:Y:S02]  /*10080*/  SHFL.IDX PT, R2, R5, 0x3, 0x181f ;  /* 0x00781f0005027f89 */ /* 0x00032400000e0000 */
.L_x_1728:
[C---:B------:R-:W-:Y:S02]  /*10090*/  ISETP.LT.OR P3, PT, R4.reuse, 0x61, P1 ;  /* 0x000000610400780c */ /* 0x040fe40000f61670 */
[----:B------:R-:W-:Y:S02]  /*100a0*/  ISETP.LT.OR P2, PT, R4, 0x61, P2 ;  /* 0x000000610400780c */ /* 0x000fe40001741670 */
[C---:B----4-:R-:W-:Y:S02]  /*100b0*/  IADD3 R4, P1, R2.reuse, R230, RZ ;  /* 0x000000e602047210 */ /* 0x050fe40007f3e0ff */
[----:B------:R-:W-:-:S03]  /*100c0*/  IADD3 R2, P0, R2, R233, RZ ;  /* 0x000000e902027210 */ /* 0x000fc60007f1e0ff */
[C---:B-12---:R-:W-:Y:S02]  /*100d0*/  IMAD.X R5, R6.reuse, 0x1, R231, P1 ;  /* 0x0000000106057824 */ /* 0x046fe400008e06e7 */
[----:B------:R-:W-:-:S03]  /*100e0*/  IMAD.X R3, R6, 0x1, R232, P0 ;  /* 0x0000000106037824 */ /* 0x000fc600000e06e8 */
[----:B------:R-:W-:Y:S01]  /*100f0*/  @!PT LDS RZ, [RZ] ;  /* 0x00000000fffff984 */ /* 0x000fe20000000800 */
[----:B------:R-:W-:Y:S01]  /*10100*/  @!PT LDS RZ, [RZ] ;  /* 0x00000000fffff984 */ /* 0x000fe20000000800 */
[----:B------:R-:W-:Y:S01]  /*10110*/  @!PT LDS RZ, [RZ] ;  /* 0x00000000fffff984 */ /* 0x000fe20000000800 */
[----:B------:R1:W-:Y:S04]  /*10120*/  LDGSTS.E.BYPASS.LTC128B.128 [R229+0x3100], [R4.64], !P3 ;  /* 0x0310000004e57fae */ /* 0x0003e8000d901d48 */
[----:B------:R1:W-:Y:S02]  /*10130*/  LDGSTS.E.BYPASS.LTC128B.128 [R229+0x6900], [R2.64], !P2 ;  /* 0x0690000002e57fae */ /* 0x0003e4000d101d48 */
.L_x_1610:
[----:B------:R-:W-:Y:S05]  /*10140*/  BSYNC B0 ;  /* 0x0000000000007941 */ /* 0x000fea0003800000 */
.L_x_1609:
[----:B-1----:R-:W2:Y:S01]  /*10150*/  LDL R3, [R1+0xc] ;  /* 0x00000c0001037983 */ /* 0x002ea20000100800 */
[----:B------:R-:W-:Y:S01]  /*10160*/  IMAD.MOV.U32 R2, RZ, RZ, 0x40 ;  /* 0x00000040ff027424 */ /* 0x000fe200078e00ff */
[----:B------:R-:W-:Y:S02]  /*10170*/  LOP3.LUT P0, RZ, R83, 0x4, RZ, 0xc0, !PT ;  /* 0x0000000453ff7812 */ /* 0x000fe4000780c0ff */
[----:B------:R-:W0:Y:S01]  /*10180*/  LDGDEPBAR ;  /* 0x00000000000079af */ /* 0x000e220000000000 */
[----:B------:R-:W-:Y:S01]  /*10190*/  WARPSYNC 0xffffffff ;  /* 0xffffffff00007948 */ /* 0x000fe20003800000 */
[----:B---3--:R-:W-:Y:S01]  /*101a0*/  HMMA.16816.F32.BF16 R8, R140, R22, RZ ;  /* 0x000000168c08723c */ /* 0x008fe200000418ff */
[----:B------:R-:W-:Y:S01]  /*101b0*/  SEL R2, R2, 0xffffffc0, !P0 ;  /* 0xffffffc002027807 */ /* 0x000fe20004000000 */
[----:B------:R-:W-:Y:S01]  /*101c0*/  BSSY B1, `(.L_x_1612) ;  /* 0x0000111000017945 */ /* 0x000fe20003800000 */
[----:B------:R-:W-:-:S02]  /*101d0*/  IADD3 R214, R207, 0x3800, RZ ;  /* 0x00003800cfd67810 */ /* 0x000fc40007ffe0ff */
[C---:B------:R-:W-:Y:S01]  /*101e0*/  IADD3 R213, R207.reuse, 0x6800, RZ ;  /* 0x00006800cfd57810 */ /* 0x040fe20007ffe0ff */
[--C-:B------:R-:W-:Y:S01]  /*101f0*/  IMAD.IADD R201, R202, 0x1, R2.reuse ;  /* 0x00000001cac97824 */ /* 0x100fe200078e0202 */
[C---:B------:R-:W-:Y:S01]  /*10200*/  IADD3 R212, R207.reuse, 0x6000, RZ ;  /* 0x00006000cfd47810 */ /* 0x040fe20007ffe0ff */
[C---:B------:R-:W-:Y:S01]  /*10210*/  HMMA.16816.F32.BF16 R16, R140.reuse, R20, RZ ;  /* 0x000000148c10723c */ /* 0x040fe200000418ff */
[C---:B------:R-:W-:Y:S01]  /*10220*/  IMAD.IADD R200, R207.reuse, 0x1, R2 ;  /* 0x00000001cfc87824 */ /* 0x040fe200078e0202 */
[C---:B------:R-:W-:Y:S01]  /*10230*/  IADD3 R211, R207.reuse, 0x5800, RZ ;  /* 0x00005800cfd37810 */ /* 0x040fe20007ffe0ff */
[----:B------:R-:W-:Y:S01]  /*10240*/  LDSM.16.M88.4 R56, [R201] ;  /* 0x00000000c938783b */ /* 0x000fe20000000200 */
[C---:B------:R-:W-:Y:S02]  /*10250*/  IADD3 R210, R207.reuse, 0x5000, RZ ;  /* 0x00005000cfd27810 */ /* 0x040fe40007ffe0ff */
[C---:B------:R-:W-:Y:S02]  /*10260*/  IADD3 R209, R207.reuse, 0x4800, RZ ;  /* 0x00004800cfd17810 */ /* 0x040fe40007ffe0ff */
[----:B------:R-:W-:Y:S01]  /*10270*/  HMMA.16816.F32.BF16 R20, R140, R60, RZ ;  /* 0x0000003c8c14723c */ /* 0x000fe200000418ff */
[----:B------:R-:W-:-:S07]  /*10280*/  IADD3 R208, R207, 0x4000, RZ ;  /* 0x00004000cfd07810 */ /* 0x000fce0007ffe0ff */
[----:B------:R-:W-:Y:S08]  /*10290*/  HMMA.16816.F32.BF16 R52, R144, R26, R8 ;  /* 0x0000001a9034723c */ /* 0x000ff00000041808 */
[C---:B------:R-:W-:Y:S08]  /*102a0*/  HMMA.16816.F32.BF16 R8, R140.reuse, R68, RZ ;  /* 0x000000448c08723c */ /* 0x040ff000000418ff */
[----:B------:R-:W-:Y:S08]  /*102b0*/  HMMA.16816.F32.BF16 R44, R140, R40, RZ ;  /* 0x000000288c2c723c */ /* 0x000ff000000418ff */
[----:B------:R-:W-:Y:S08]  /*102c0*/  HMMA.16816.F32.BF16 R64, R144, R24, R16 ;  /* 0x000000189040723c */ /* 0x000ff00000041810 */
        /* <DEDUP_REMOVED lines=8> */
[C---:B------:R-:W-:Y:S08]  /*10350*/  HMMA.16816.F32.BF16 R20, R144.reuse, R108, R8 ;  /* 0x0000006c9014723c */ /* 0x040ff00000041808 */
[----:B------:R-:W-:Y:S08]  /*10360*/  HMMA.16816.F32.BF16 R100, R144, R96, R44 ;  /* 0x000000609064723c */ /* 0x000ff0000004182c */
[C---:B------:R-:W-:Y:S08]  /*10370*/  HMMA.16816.F32.BF16 R8, R140.reuse, R112, RZ ;  /* 0x000000708c08723c */ /* 0x040ff000000418ff */
[----:B------:R-:W-:Y:S08]  /*10380*/  HMMA.16816.F32.BF16 R44, R140, R114, RZ ;  /* 0x000000728c2c723c */ /* 0x000ff000000418ff */
[C---:B------:R-:W-:Y:S01]  /*10390*/  HMMA.16816.F32.BF16 R96, R144.reuse, R98, R40 ;  /* 0x000000629060723c */ /* 0x040fe20000041828 */
[----:B------:R-:W1:Y:S07]  /*103a0*/  LDSM.16.M88.4 R40, [R201+0x800] ;  /* 0x00080000c928783b */ /* 0x000e6e0000000200 */
[C---:B------:R-:W-:Y:S01]  /*103b0*/  HMMA.16816.F32.BF16 R84, R144.reuse, R72, R28 ;  /* 0x000000489054723c */ /* 0x040fe2000004181c */
[----:B------:R-:W-:Y:S07]  /*103c0*/  LDSM.16.M88.4 R28, [R201+0x2000] ;  /* 0x00200000c91c783b */ /* 0x000fee0000000200 */
[C---:B------:R-:W-:Y:S01]  /*103d0*/  HMMA.16816.F32.BF16 R92, R144.reuse, R88, R36 ;  /* 0x00000058905c723c */ /* 0x040fe20000041824 */
[----:B------:R-:W3:Y:S07]  /*103e0*/  LDSM.16.M88.4 R36, [R201+0x1000] ;  /* 0x00100000c924783b */ /* 0x000eee0000000200 */
[C---:B------:R-:W-:Y:S01]  /*103f0*/  HMMA.16816.F32.BF16 R72, R144.reuse, R74, R24 ;  /* 0x0000004a9048723c */ /* 0x040fe20000041818 */
[----:B------:R-:W4:Y:S07]  /*10400*/  LDSM.16.M88.4 R24, [R201+0x2800] ;  /* 0x00280000c918783b */ /* 0x000f2e0000000200 */
[C---:B------:R-:W-:Y:S08]  /*10410*/  HMMA.16816.F32.BF16 R60, R144.reuse, R106, R16 ;  /* 0x0000006a903c723c */ /* 0x040ff00000041810 */
[C---:B------:R-:W-:Y:S01]  /*10420*/  HMMA.16816.F32.BF16 R16, R144.reuse, R110, R48 ;  /* 0x0000006e9010723c */ /* 0x040fe20000041830 */
[----:B------:R-:W5:Y:S07]  /*10430*/  LDSM.16.M88.4 R48, [R201+0x3000] ;  /* 0x00300000c930783b */ /* 0x000f6e0000000200 */
[C---:B------:R-:W-:Y:S01]  /*10440*/  HMMA.16816.F32.BF16 R88, R144.reuse, R90, R32 ;  /* 0x0000005a9058723c */ /* 0x040fe20000041820 */
[----:B------:R-:W2:Y:S07]  /*10450*/  LDSM.16.M88.4 R32, [R201+0x1800] ;  /* 0x00180000c920783b */ /* 0x000eae0000000200 */
[C---:B------:R-:W-:Y:S08]  /*10460*/  HMMA.16816.F32.BF16 R8, R144.reuse, R116, R8 ;  /* 0x000000749008723c */ /* 0x040ff00000041808 */
[----:B------:R-:W-:Y:S08]  /*10470*/  HMMA.16816.F32.BF16 R44, R144, R118, R44 ;  /* 0x00000076902c723c */ /* 0x000ff0000004182c */
[C---:B-1----:R-:W-:Y:S08]  /*10480*/  HMMA.16816.F32.BF16 R100, R176.reuse, R40, R100 ;  /* 0x00000028b064723c */ /* 0x042ff00000041864 */
[C---:B------:R-:W-:Y:S08]  /*10490*/  HMMA.16816.F32.BF16 R96, R176.reuse, R42, R96 ;  /* 0x0000002ab060723c */ /* 0x040ff00000041860 */
[C---:B------:R-:W-:Y:S08]  /*104a0*/  HMMA.16816.F32.BF16 R108, R176.reuse, R56, R64 ;  /* 0x00000038b06c723c */ /* 0x040ff00000041840 */
[C---:B---3--:R-:W-:Y:S08]  /*104b0*/  HMMA.16816.F32.BF16 R92, R176.reuse, R36, R92 ;  /* 0x00000024b05c723c */ /* 0x048ff0000004185c */
[C---:B------:R-:W-:Y:S08]  /*104c0*/  HMMA.16816.F32.BF16 R88, R176.reuse, R38, R88 ;  /* 0x00000026b058723c */ /* 0x040ff00000041858 */
[C---:B----4-:R-:W-:Y:S01]  /*104d0*/  HMMA.16816.F32.BF16 R40, R176.reuse, R26, R16 ;  /* 0x0000001ab028723c */ /* 0x050fe20000041810 */
[----:B------:R-:W1:Y:S07]  /*104e0*/  LDSM.16.M88.4 R16, [R200+0x2000] ;  /* 0x00200000c810783b */ /* 0x000e6e0000000200 */
[C---:B------:R-:W-:Y:S08]  /*104f0*/  HMMA.16816.F32.BF16 R64, R176.reuse, R30, R60 ;  /* 0x0000001eb040723c */ /* 0x040ff0000004183c */
[C---:B-----5:R-:W-:Y:S01]  /*10500*/  HMMA.16816.F32.BF16 R36, R176.reuse, R48, R8 ;  /* 0x00000030b024723c */ /* 0x060fe20000041808 */
[----:B------:R-:W3:Y:S07]  /*10510*/  LDSM.16.M88.4 R8, [R200+0x2800] ;  /* 0x00280000c808783b */ /* 0x000eee0000000200 */
[----:B------:R-:W-:Y:S01]  /*10520*/  HMMA.16816.F32.BF16 R60, R176, R50, R44 ;  /* 0x00000032b03c723c */ /* 0x000fe2000004182c */
[----:B------:R-:W4:Y:S01]  /*10530*/  LDSM.16.M88.4 R48, [R200+0x3000] ;  /* 0x00300000c830783b */ /* 0x000f220000000200 */
[----:B--2---:R-:W-:-:S06]  /*10540*/  ISETP.GT.AND P0, PT, R122, R3, PT ;  /* 0x000000037a00720c */ /* 0x004fcc0003f04270 */
[C---:B------:R-:W-:Y:S08]  /*10550*/  HMMA.16816.F32.BF16 R104, R176.reuse, R58, R52 ;  /* 0x0000003ab068723c */ /* 0x040ff00000041834 */
[C---:B------:R-:W-:Y:S08]  /*10560*/  HMMA.16816.F32.BF16 R84, R176.reuse, R32, R84 ;  /* 0x00000020b054723c */ /* 0x040ff00000041854 */
[C---:B------:R-:W-:Y:S01]  /*10570*/  HMMA.16816.F32.BF16 R72, R176.reuse, R34, R72 ;  /* 0x00000022b048723c */ /* 0x040fe20000041848 */
[----:B------:R-:W2:Y:S07]  /*10580*/  LDSM.16.M88.4 R32, [R200] ;  /* 0x00000000c820783b */ /* 0x000eae0000000200 */
[C---:B------:R-:W-:Y:S01]  /*10590*/  HMMA.16816.F32.BF16 R68, R176.reuse, R28, R68 ;  /* 0x0000001cb044723c */ /* 0x040fe20000041844 */
[----:B------:R-:W5:Y:S07]  /*105a0*/  LDSM.16.M88.4 R28, [R200+0x800] ;  /* 0x00080000c81c783b */ /* 0x000f6e0000000200 */
[----:B------:R-:W-:Y:S01]  /*105b0*/  HMMA.16816.F32.BF16 R52, R176, R24, R20 ;  /* 0x00000018b034723c */ /* 0x000fe20000041814 */
[----:B------:R-:W2:Y:S04]  /*105c0*/  LDSM.16.M88.4 R24, [R200+0x1000] ;  /* 0x00100000c818783b */ /* 0x000ea80000000200 */
[----:B------:R-:W2:Y:S03]  /*105d0*/  LDSM.16.M88.4 R20, [R200+0x1800] ;  /* 0x00180000c814783b */ /* 0x000ea60000000200 */
[C---:B-1----:R-:W-:Y:S08]  /*105e0*/  HMMA.16816.F32.BF16 R64, R180.reuse, R18, R64 ;  /* 0x00000012b440723c */ /* 0x042ff00000041840 */
[C---:B------:R-:W-:Y:S01]  /*105f0*/  HMMA.16816.F32.BF16 R68, R180.reuse, R16, R68 ;  /* 0x00000010b444723c */ /* 0x040fe20000041844 */
[----:B------:R-:W1:Y:S07]  /*10600*/  LDSM.16.M88.4 R16, [R202+0x6000] ;  /* 0x00600000ca10783b */ /* 0x000e6e0000000200 */
[C---:B---3--:R-:W-:Y:S01]  /*10610*/  HMMA.16816.F32.BF16 R44, R180.reuse, R8, R52 ;  /* 0x00000008b42c723c */ /* 0x048fe20000041834 */
[----:B------:R-:W-:Y:S07]  /*10620*/  LDSM.16.M88.4 R52, [R201+0x6800] ;  /* 0x00680000c934783b */ /* 0x000fee0000000200 */
[C---:B------:R-:W-:Y:S08]  /*10630*/  HMMA.16816.F32.BF16 R40, R180.reuse, R10, R40 ;  /* 0x0000000ab428723c */ /* 0x040ff00000041828 */
[C---:B----4-:R-:W-:Y:S01]  /*10640*/  HMMA.16816.F32.BF16 R8, R180.reuse, R48, R36 ;  /* 0x00000030b408723c */ /* 0x050fe20000041824 */
[----:B------:R-:W3:Y:S07]  /*10650*/  LDSM.16.M88.4 R36, [R202+0x3800] ;  /* 0x00380000ca24783b */ /* 0x000eee0000000200 */
[C---:B--2---:R-:W-:Y:S08]  /*10660*/  HMMA.16816.F32.BF16 R56, R180.reuse, R32, R108 ;  /* 0x00000020b438723c */ /* 0x044ff0000004186c */
[C---:B------:R-:W-:Y:S01]  /*10670*/  HMMA.16816.F32.BF16 R104, R180.reuse, R34, R104 ;  /* 0x00000022b468723c */ /* 0x040fe20000041868 */
[----:B------:R-:W2:Y:S07]  /*10680*/  LDSM.16.M88.4 R32, [R202+0x4000] ;  /* 0x00400000ca20783b */ /* 0x000eae0000000200 */
[C---:B-----5:R-:W-:Y:S08]  /*10690*/  HMMA.16816.F32.BF16 R100, R180.reuse, R28, R100 ;  /* 0x0000001cb464723c */ /* 0x060ff00000041864 */
        /* <DEDUP_REMOVED lines=8> */
[----:B------:R-:W-:Y:S01]  /*10720*/  HMMA.16816.F32.BF16 R60, R180, R50, R60 ;  /* 0x00000032b43c723c */ /* 0x000fe2000004183c */
[----:B------:R-:W4:Y:S07]  /*10730*/  LDSM.16.M88.4 R48, [R202+0x6800] ;  /* 0x00680000ca30783b */ /* 0x000f2e0000000200 */
[C---:B-1----:R-:W-:Y:S08]  /*10740*/  HMMA.16816.F32.BF16 R44, R184.reuse, R16, R44 ;  /* 0x00000010b82c723c */ /* 0x042ff0000004182c */
[C---:B------:R-:W-:Y:S01]  /*10750*/  HMMA.16816.F32.BF16 R40, R184.reuse, R18, R40 ;  /* 0x00000012b828723c */ /* 0x040fe20000041828 */
[----:B------:R-:W1:Y:S07]  /*10760*/  LDSM.16.M88.4 R16, [R207+0x6000] ;  /* 0x00600000cf10783b */ /* 0x000e6e0000000200 */
[C---:B---3--:R-:W-:Y:S08]  /*10770*/  HMMA.16816.F32.BF16 R56, R184.reuse, R36, R56 ;  /* 0x00000024b838723c */ /* 0x048ff00000041838 */
[C---:B------:R-:W-:Y:S01]  /*10780*/  HMMA.16816.F32.BF16 R104, R184.reuse, R38, R104 ;  /* 0x00000026b868723c */ /* 0x040fe20000041868 */
[----:B------:R-:W3:Y:S07]  /*10790*/  LDSM.16.M88.4 R36, [R207+0x3800] ;  /* 0x00380000cf24783b */ /* 0x000eee0000000200 */
        /* <DEDUP_REMOVED lines=34> */
[----:B------:R-:W-:Y:S08]  /*109c0*/  HMMA.16816.F32.BF16 R60, R188, R50, R60 ;  /* 0x00000032bc3c723c */ /* 0x000ff0000004183c */
[C---:B-1----:R-:W-:Y:S01]  /*109d0*/  HMMA.16816.F32.BF16 R56, R192.reuse, R16, R44 ;  /* 0x00000010c038723c */ /* 0x042fe2000004182c */
[----:B------:R-:W1:Y:S07]  /*109e0*/  LDSM.16.M88.4 R44, [R200+0x3800] ;  /* 0x00380000c82c783b */ /* 0x000e6e0000000200 */
        /* <DEDUP_REMOVED lines=23> */
[C---:B------:R-:W-:Y:S08]  /*10b60*/  HMMA.16816.F32.BF16 R104, R196.reuse, R42, R96 ;  /* 0x0000002ac468723c */ /* 0x040ff00000041860 */
[C---:B---3--:R-:W-:Y:S08]  /*10b70*/  HMMA.16816.F32.BF16 R60, R196.reuse, R36, R92 ;  /* 0x00000024c43c723c */ /* 0x048ff0000004185c */
[C---:B------:R-:W-:Y:S08]  /*10b80*/  HMMA.16816.F32.BF16 R100, R196.reuse, R38, R88 ;  /* 0x00000026c464723c */ /* 0x040ff00000041858 */
[C---:B--2---:R-:W-:Y:S08]  /*10b90*/  HMMA.16816.F32.BF16 R96, R196.reuse, R32, R84 ;  /* 0x00000020c460723c */ /* 0x044ff00000041854 */
[C---:B------:R-:W-:Y:S08]  /*10ba0*/  HMMA.16816.F32.BF16 R92, R196.reuse, R34, R72 ;  /* 0x00000022c45c723c */ /* 0x040ff00000041848 */
[C---:B----4-:R-:W-:Y:S08]  /*10bb0*/  HMMA.16816.F32.BF16 R52, R196.reuse, R28, R68 ;  /* 0x0000001cc434723c */ /* 0x050ff00000041844 */
[C---:B------:R-:W-:Y:S08]  /*10bc0*/  HMMA.16816.F32.BF16 R88, R196.reuse, R30, R64 ;  /* 0x0000001ec458723c */ /* 0x040ff00000041840 */
[C---:B-----5:R-:W-:Y:S08]  /*10bd0*/  HMMA.16816.F32.BF16 R84, R196.reuse, R24, R56 ;  /* 0x00000018c454723c */ /* 0x060ff00000041838 */
[C---:B------:R-:W-:Y:S08]  /*10be0*/  HMMA.16816.F32.BF16 R32, R196.reuse, R26, R48 ;  /* 0x0000001ac420723c */ /* 0x040ff00000041830 */
[C---:B------:R-:W-:Y:S08]  /*10bf0*/  HMMA.16816.F32.BF16 R44, R196.reuse, R20, R16 ;  /* 0x00000014c42c723c */ /* 0x040ff00000041810 */
[----:B------:R-:W-:Y:S01]  /*10c00*/  HMMA.16816.F32.BF16 R28, R196, R22, R8 ;  /* 0x00000016c41c723c */ /* 0x000fe20000041808 */
[----:B------:R-:W-:Y:S06]  /*10c10*/  BAR.SYNC.DEFER_BLOCKING 0x0 ;  /* 0x0000000000007b1d */ /* 0x000fec0000010000 */
[----:B------:R-:W-:Y:S01]  /*10c20*/  @!UPT UIADD3 URZ, URZ, URZ, URZ ;  /* 0x0000003f3f3ff290 */ /* 0x000fe2000fffe03f */
[----:B------:R-:W-:Y:S11]  /*10c30*/  @!P0 BRA `(.L_x_1613) ;  /* 0x0000069000008947 */ /* 0x000ff60003800000 */
[----:B------:R-:W2:Y:S04]  /*10c40*/  LDL R3, [R1+0x3c] ;  /* 0x00003c0001037983 */ /* 0x000ea80000100800 */
[----:B------:R-:W3:Y:S01]  /*10c50*/  LDL.64 R124, [R1+0x30] ;  /* 0x00003000017c7983 */ /* 0x000ee20000100a00 */
[----:B------:R-:W-:-:S03]  /*10c60*/  IMAD.MOV.U32 R4, RZ, RZ, c[0x0][0x2b8] ;  /* 0x0000ae00ff047624 */ /* 0x000fc600078e00ff */
[----:B------:R-:W4:Y:S02]  /*10c70*/  LDL R6, [R1+0x38] ;  /* 0x0000380001067983 */ /* 0x000f240000100800 */
[----:B------:R-:W-:Y:S01]  /*10c80*/  ISETP.NE.AND P1, PT, R4, 0x1, PT ;  /* 0x000000010400780c */ /* 0x000fe20003f25270 */
[----:B------:R-:W-:Y:S01]  /*10c90*/  IMAD.MOV.U32 R234, RZ, RZ, RZ ;  /* 0x000000ffffea7224 */ /* 0x000fe200078e00ff */
        /* <DEDUP_REMOVED lines=29> */
.L_x_1729:
[----:B------:R-:W-:Y:S05]  /*10e70*/  BRA.DIV ~URZ, `(.L_x_1615) ;  /* 0x0000eb827f007947 */ /* 0x000fea000b800000 */
[----:B------:R3:W4:Y:S02]  /*10e80*/  SHFL.IDX PT, R2, R5, RZ, 0x181f ;  /* 0x00181fff05027589 */ /* 0x00072400000e0000 */
.L_x_1730:
[----:B------:R-:W-:Y:S01]  /*10e90*/  ISETP.GE.AND P0, PT, R236, 0x1, PT ;  /* 0x00000001ec00780c */ /* 0x000fe20003f06270 */
[----:B------:R-:W-:-:S12]  /*10ea0*/  BSSY B0, `(.L_x_1616) ;  /* 0x000000d000007945 */ /* 0x000fd80003800000 */
[----:B------:R-:W-:Y:S05]  /*10eb0*/  @!P0 BRA `(.L_x_1617) ;  /* 0x000000b000008947 */ /* 0x000fea0003800000 */
[----:B------:R-:W-:Y:S02]  /*10ec0*/  ISETP.GE.AND P1, PT, R76, c[0x0][0x1d4], PT ;  /* 0x000075004c007a0c */ /* 0x000fe40003f26270 */
        /* <DEDUP_REMOVED lines=10> */
.L_x_1617:
[----:B------:R-:W-:Y:S05]  /*10f70*/  BSYNC B0 ;  /* 0x0000000000007941 */ /* 0x000fea0003800000 */
.L_x_1616:
[----:B------:R-:W-:Y:S05]  /*10f80*/  BRA.DIV ~URZ, `(.L_x_1618) ;  /* 0x0000eae27f007947 */ /* 0x000fea000b800000 */
[----:B--2---:R2:W1:Y:S04]  /*10f90*/  SHFL.IDX PT, R6, R4, 0x1, 0x181f ;  /* 0x00381f0004067f89 */ /* 0x00446800000e0000 */
[----:B----4-:R2:W4:Y:S02]  /*10fa0*/  SHFL.IDX PT, R2, R5, 0x1, 0x181f ;  /* 0x00381f0005027f89 */ /* 0x01052400000e0000 */
.L_x_1731:
[----:B------:R-:W-:Y:S01]  /*10fb0*/  ISETP.GE.AND P0, PT, R236, 0x21, PT ;  /* 0x00000021ec00780c */ /* 0x000fe20003f06270 */
[----:B------:R-:W-:-:S12]  /*10fc0*/  BSSY B0, `(.L_x_1619) ;  /* 0x000000d000007945 */ /* 0x000fd80003800000 */
[----:B------:R-:W-:Y:S05]  /*10fd0*/  @!P0 BRA `(.L_x_1620) ;  /* 0x000000b000008947 */ /* 0x000fea0003800000 */
[----:B------:R-:W-:Y:S02]  /*10fe0*/  ISETP.GE.AND P1, PT, R76, c[0x0][0x1d4], PT ;  /* 0x000075004c007a0c */ /* 0x000fe40003f26270 */
        /* <DEDUP_REMOVED lines=10> */
.L_x_1620:
[----:B------:R-:W-:Y:S05]  /*11090*/  BSYNC B0 ;  /* 0x0000000000007941 */ /* 0x000fea0003800000 */
.L_x_1619:
[----:B------:R-:W-:Y:S05]  /*110a0*/  BRA.DIV ~URZ, `(.L_x_1621) ;  /* 0x0000ea927f007947 */ /* 0x000fea000b800000 */
[----:B-1----:R1:W2:Y:S02]  /*110b0*/  SHFL.IDX PT, R6, R4, 0x2, 0x181f ;  /* 0x00581f0004067f89 */ /* 0x0022a400000e0000 */
.L_x_1732:
[----:B------:R-:W-:Y:S05]  /*110c0*/  BRA.DIV ~URZ, `(.L_x_1622) ;  /* 0x0000eae27f007947 */ /* 0x000fea000b800000 */
[----:B----4-:R4:W1:Y:S02]  /*110d0*/  SHFL.IDX PT, R2, R5, 0x2, 0x181f ;  /* 0x00581f0005027f89 */ /* 0x01086400000e0000 */
.L_x_1733:
[----:B------:R-:W-:Y:S01]  /*110e0*/  ISETP.GE.AND P0, PT, R236, 0x41, PT ;  /* 0x00000041ec00780c */ /* 0x000fe20003f06270 */
[----:B------:R-:W-:-:S12]  /*110f0*/  BSSY B0, `(.L_x_1623) ;  /* 0x000000d000007945 */ /* 0x000fd80003800000 */
[----:B------:R-:W-:Y:S05]  /*11100*/  @!P0 BRA `(.L_x_1624) ;  /* 0x000000b000008947 */ /* 0x000fea0003800000 */
[----:B------:R-:W-:Y:S02]  /*11110*/  ISETP.GE.AND P1, PT, R76, c[0x0][0x1d4], PT ;  /* 0x000075004c007a0c */ /* 0x000fe40003f26270 */
        /* <DEDUP_REMOVED lines=10> */
.L_x_1624:
[----:B------:R-:W-:Y:S05]  /*111c0*/  BSYNC B0 ;  /* 0x0000000000007941 */ /* 0x000fea0003800000 */
.L_x_1623:
[----:B------:R-:W-:Y:S05]  /*111d0*/  BRA.DIV ~URZ, `(.L_x_1625) ;  /* 0x0000ea427f007947 */ /* 0x000fea000b800000 */
[----:B--2---:R2:W3:Y:S04]  /*111e0*/  SHFL.IDX PT, R6, R4, 0x3, 0x181f ;  /* 0x00781f0004067f89 */ /* 0x0044e800000e0000 */
[----:B-1----:R2:W1:Y:S02]  /*111f0*/  SHFL.IDX PT, R2, R5, 0x3, 0x181f ;  /* 0x00781f0005027f89 */ /* 0x00246400000e0000 */
.L_x_1734:
[----:B------:R-:W-:-:S13]  /*11200*/  ISETP.GE.AND P0, PT, R236, 0x61, PT ;  /* 0x00000061ec00780c */ /* 0x000fda0003f06270 */
[----:B------:R-:W-:Y:S05]  /*11210*/  @!P0 BRA `(.L_x_1613) ;  /* 0x000000b000008947 */ /* 0x000fea0003800000 */
[----:B------:R-:W-:Y:S02]  /*11220*/  ISETP.GE.AND P1, PT, R76, c[0x0][0x1d4], PT ;  /* 0x000075004c007a0c */ /* 0x000fe40003f26270 */
[----:B------:R-:W-:Y:S02]  /*11230*/  ISETP.GE.AND P0, PT, R227, c[0x0][0x1d4], PT ;  /* 0x00007500e3007a0c */ /* 0x000fe40003f06270 */
        /* <DEDUP_REMOVED lines=9> */
.L_x_1613:
[----:B------:R-:W-:Y:S05]  /*112d0*/  BSYNC B1 ;  /* 0x0000000000017941 */ /* 0x000fea0003800000 */
.L_x_1612:
[----:B-1----:R-:W5:Y:S01]  /*112e0*/  LDL R3, [R1+0x40] ;  /* 0x0000400001037983 */ /* 0x002f620000100800 */
[----:B--2---:R-:W-:-:S03]  /*112f0*/  IMAD.MOV.U32 R4, RZ, RZ, c[0x0][0x2c4] ;  /* 0x0000b100ff047624 */ /* 0x004fc600078e00ff */
[----:B------:R-:W5:Y:S04]  /*11300*/  LDL R2, [R1+0x64] ;  /* 0x0000640001027983 */ /* 0x000f680000100800 */
[----:B---3--:R-:W2:Y:S04]  /*11310*/  LDL R6, [R1+0x60] ;  /* 0x0000600001067983 */ /* 0x008ea80000100800 */
[----:B----4-:R-:W3:Y:S01]  /*11320*/  LDL R5, [R1+0x44] ;  /* 0x0000440001057983 */ /* 0x010ee20000100800 */
[----:B------:R-:W-:-:S03]  /*11330*/  ISETP.NE.AND P0, PT, R4, 0x1, PT ;  /* 0x000000010400780c */ /* 0x000fc60003f05270 */
[----:B------:R-:W0:Y:S01]  /*11340*/  LDGDEPBAR ;  /* 0x00000000000079af */ /* 0x000e220000000000 */
[----:B-----5:R-:W-:-:S09]  /*11350*/  IADD3 R2, R2, R3, RZ ;  /* 0x0000000302027210 */ /* 0x020fd20007ffe0ff */
[----:B------:R-:W-:-:S04]  /*11360*/  @P0 IMAD.HI.U32 R3, R2, c[0x0][0x2c8], RZ ;  /* 0x0000b20002030a27 */ /* 0x000fc800078e00ff */
[----:B------:R-:W-:Y:S01]  /*11370*/  IMAD.MOV.U32 R4, RZ, RZ, R2 ;  /* 0x000000ffff047224 */ /* 0x000fe200078e0002 */
[C---:B--2---:R-:W-:Y:S02]  /*11380*/  IADD3 R2, -R6.reuse, 0x1, R120 ;  /* 0x0000000106027810 */ /* 0x044fe40007ffe178 */
[----:B------:R-:W-:Y:S02]  /*11390*/  @P0 SHF.R.U32.HI R4, RZ, c[0x0][0x2cc], R3 ;  /* 0x0000b300ff040a19 */ /* 0x000fe40000011603 */
[----:B------:R-:W-:Y:S01]  /*113a0*/  IADD3 R6, -R6, R120, RZ ;  /* 0x0000007806067210 */ /* 0x000fe20007ffe1ff */
[----:B---3--:R-:W-:Y:S01]  /*113b0*/  IMAD.IADD R5, R2, 0x1, -R5 ;  /* 0x0000000102057824 */ /* 0x008fe200078e0a05 */
[----:B------:R-:W-:Y:S05]  /*113c0*/  BRA.DIV ~URZ, `(.L_x_1626) ;  /* 0x0000e9227f007947 */ /* 0x000fea000b800000 */
[----:B------:R1:W2:Y:S02]  /*113d0*/  SHFL.IDX PT, R2, R4, RZ, 0x1c1f ;  /* 0x001c1fff04027589 */ /* 0x0002a400000e0000 */
.L_x_1735:
[----:B--2---:R-:W-:-:S05]  /*113e0*/  IMAD.IADD R2, R5, 0x1, R2 ;  /* 0x0000000105027824 */ /* 0x004fca00078e0202 */
[----:B------:R-:W-:-:S04]  /*113f0*/  IMNMX R2, R6, R2, PT ;  /* 0x0000000206027217 */ /* 0x000fc80003800200 */
[C---:B------:R-:W-:Y:S02]  /*11400*/  ISETP.GT.AND P0, PT, R2.reuse, RZ, PT ;  /* 0x000000ff0200720c */ /* 0x040fe40003f04270 */
[----:B------:R-:W-:Y:S02]  /*11410*/  ISETP.GT.AND P1, PT, R2, 0x1, PT ;  /* 0x000000010200780c */ /* 0x000fe40003f24270 */
[----:B------:R-:W-:Y:S02]  /*11420*/  FSEL R9, R116, -INF , P0 ;  /* 0xff80000074097808 */ /* 0x000fe40000000000 */
[----:B------:R-:W-:Y:S02]  /*11430*/  ISETP.GT.AND P0, PT, R2, 0x10, PT ;  /* 0x000000100200780c */ /* 0x000fe40003f04270 */
[----:B------:R-:W-:Y:S02]  /*11440*/  FSEL R10, R117, -INF , P1 ;  /* 0xff800000750a7808 */ /* 0x000fe40000800000 */
[----:B------:R-:W-:-:S02]  /*11450*/  FSEL R21, R108, -INF , P0 ;  /* 0xff8000006c157808 */ /* 0x000fc40000000000 */
[C---:B------:R-:W-:Y:S02]  /*11460*/  ISETP.GT.AND P2, PT, R2.reuse, 0x8, PT ;  /* 0x000000080200780c */ /* 0x040fe40003f44270 */
[C---:B------:R-:W-:Y:S02]  /*11470*/  ISETP.GT.AND P3, PT, R2.reuse, 0x9, PT ;  /* 0x000000090200780c */ /* 0x040fe40003f64270 */
[C---:B------:R-:W-:Y:S02]  /*11480*/  ISETP.GT.AND P1, PT, R2.reuse, 0x11, PT ;  /* 0x000000110200780c */ /* 0x040fe40003f24270 */
[C---:B------:R-:W-:Y:S02]  /*11490*/  ISETP.GT.AND P4, PT, R2.reuse, 0x19, PT ;  /* 0x000000190200780c */ /* 0x040fe40003f84270 */
[----:B------:R-:W-:Y:S02]  /*114a0*/  ISETP.GT.AND P0, PT, R2, 0x20, PT ;  /* 0x000000200200780c */ /* 0x000fe40003f04270 */
[----:B------:R-:W-:-:S02]  /*114b0*/  FSEL R11, R112, -INF , P2 ;  /* 0xff800000700b7808 */ /* 0x000fc40001000000 */
[----:B------:R-:W-:Y:S02]  /*114c0*/  FSEL R20, R113, -INF , P3 ;  /* 0xff80000071147808 */ /* 0x000fe40001800000 */
[----:B------:R-:W-:Y:S02]  /*114d0*/  FSEL R22, R109, -INF , P1 ;  /* 0xff8000006d167808 */ /* 0x000fe40000800000 */
[----:B------:R-:W-:Y:S02]  /*114e0*/  FSEL R26, R105, -INF , P4 ;  /* 0xff800000691a7808 */ /* 0x000fe40002000000 */
[----:B------:R-:W-:Y:S02]  /*114f0*/  FSEL R39, R60, -INF , P0 ;  /* 0xff8000003c277808 */ /* 0x000fe40000000000 */
[C---:B------:R-:W-:Y:S02]  /*11500*/  ISETP.GT.AND P2, PT, R2.reuse, 0x18, PT ;  /* 0x000000180200780c */ /* 0x040fe40003f44270 */
[----:B------:R-:W-:-:S02]  /*11510*/  ISETP.GT.AND P1, PT, R2, 0x21, PT ;  /* 0x000000210200780c */ /* 0x000fc40003f24270 */
[C---:B------:R-:W-:Y:S02]  /*11520*/  ISETP.GT.AND P3, PT, R2.reuse, 0x28, PT ;  /* 0x000000280200780c */ /* 0x040fe40003f64270 */
[C---:B------:R-:W-:Y:S02]  /*11530*/  ISETP.GT.AND P4, PT, R2.reuse, 0x29, PT ;  /* 0x000000290200780c */ /* 0x040fe40003f84270 */
[----:B------:R-:W-:Y:S02]  /*11540*/  ISETP.GT.AND P0, PT, R2, 0x30, PT ;  /* 0x000000300200780c */ /* 0x000fe40003f04270 */
[----:B------:R-:W-:Y:S02]  /*11550*/  FSEL R23, R104, -INF , P2 ;  /* 0xff80000068177808 */ /* 0x000fe40001000000 */
        /* <DEDUP_REMOVED lines=8> */
[----:B------:R-:W-:Y:S02]  /*115e0*/  ISETP.GT.AND P0, PT, R2, 0x41, PT ;  /* 0x000000410200780c */ /* 0x000fe40003f04270 */
[----:B------:R-:W-:Y:S02]  /*115f0*/  FSEL R41, R97, -INF , P2 ;  /* 0xff80000061297808 */ /* 0x000fe40001000000 */
[----:B------:R-:W-:Y:S02]  /*11600*/  FSEL R42, R92, -INF , P3 ;  /* 0xff8000005c2a7808 */ /* 0x000fe40001800000 */
[----:B------:R-:W-:Y:S02]  /*11610*/  FSEL R43, R93, -INF , P4 ;  /* 0xff8000005d2b7808 */ /* 0x000fe40002000000 */
        /* <DEDUP_REMOVED lines=41> */
[----:B-1----:R-:W-:Y:S02]  /*118b0*/  FMNMX.FTZ R4, R8, R15, !PT ;  /* 0x0000000f08047209 */ /* 0x002fe40007810000 */
        /* <DEDUP_REMOVED lines=101> */
.L_x_1736:
[C---:B------:R-:W-:Y:S01]  /*11f10*/  FMUL.FTZ R3, R6.reuse, c[0x0][0x2d0] ;  /* 0x0000b40006037a20 */ /* 0x040fe20000410000 */
[----:B------:R-:W-:Y:S01]  /*11f20*/  FSETP.NEU.FTZ.AND P0, PT, R6, -INF , PT ;  /* 0xff8000000600780b */ /* 0x000fe20003f1d000 */
[----:B------:R-:W-:Y:S01]  /*11f30*/  WARPSYNC 0xffffffff ;  /* 0xffffffff00007948 */ /* 0x000fe20003800000 */
[----:B--23--:R-:W-:Y:S01]  /*11f40*/  FMNMX.FTZ R5, R4, R5, !PT ;  /* 0x0000000504057209 */ /* 0x00cfe20007810000 */
[----:B------:R-:W2:Y:S01]  /*11f50*/  LDL R149, [R1+0x40] ;  /* 0x0000400001957983 */ /* 0x000ea20000100800 */
[----:B------:R-:W-:Y:S02]  /*11f60*/  FSEL R3, R3, RZ, P0 ;  /* 0x000000ff03037208 */ /* 0x000fe40000000000 */
[----:B------:R-:W-:Y:S01]  /*11f70*/  FSETP.NEU.FTZ.AND P0, PT, R5, -INF , PT ;  /* 0xff8000000500780b */ /* 0x000fe20003f1d000 */
[----:B------:R-:W3:Y:S02]  /*11f80*/  LDL R148, [R1+0x44] ;  /* 0x0000440001947983 */ /* 0x000ee40000100800 */
        /* <DEDUP_REMOVED lines=11> */
[----:B------:R1:W5:Y:S01]  /*12040*/  MUFU.EX2 R86, R2 ;  /* 0x0000000200567308 */ /* 0x0003620000000800 */
[----:B----4-:R-:W-:-:S07]  /*12050*/  FFMA.FTZ R4, R26, c[0x0][0x2d0], -R3 ;  /* 0x0000b4001a047a23 */ /* 0x010fce0000010803 */
[----:B------:R-:W4:Y:S01]  /*12060*/  MUFU.EX2 R96, R4 ;  /* 0x0000000400607308 */ /* 0x000f220000000800 */
[----:B-1----:R-:W-:Y:S01]  /*12070*/  FFMA.FTZ R2, R11, c[0x0][0x2d0], -R3 ;  /* 0x0000b4000b027a23 */ /* 0x002fe20000010803 */
[----:B-----5:R-:W-:-:S06]  /*12080*/  F2FP.BF16.PACK_AB R32, R86, R87 ;  /* 0x000000575620723e */ /* 0x020fcc00000010ff */
[----:B------:R1:W-:Y:S01]  /*12090*/  MUFU.EX2 R89, R2 ;  /* 0x0000000200597308 */ /* 0x0003e20000000800 */
[----:B----4-:R-:W-:Y:S01]  /*120a0*/  F2FP.BF16.PACK_AB R30, R96, R94 ;  /* 0x0000005e601e723e */ /* 0x010fe200000010ff */
[----:B-1----:R-:W-:-:S06]  /*120b0*/  FFMA.FTZ R2, R20, c[0x0][0x2d0], -R3 ;  /* 0x0000b40014027a23 */ /* 0x002fcc0000010803 */
[----:B------:R1:W4:Y:S02]  /*120c0*/  MUFU.EX2 R88, R2 ;  /* 0x0000000200587308 */ /* 0x0003240000000800 */
[----:B-1----:R-:W-:Y:S01]  /*120d0*/  FFMA.FTZ R2, R21, c[0x0][0x2d0], -R3 ;  /* 0x0000b40015027a23 */ /* 0x002fe20000010803 */
[----:B----4-:R-:W-:-:S05]  /*120e0*/  F2FP.BF16.PACK_AB R34, R88, R89 ;  /* 0x000000595822723e */ /* 0x010fca00000010ff */
[----:B------:R1:W-:Y:S02]  /*120f0*/  MUFU.EX2 R91, R2 ;  /* 0x00000002005b7308 */ /* 0x0003e40000000800 */
[----:B-1----:R-:W-:Y:S02]  /*12100*/  FFMA.FTZ R2, R22, c[0x0][0x2d0], -R3 ;  /* 0x0000b40016027a23 */ /* 0x002fe40000010803 */
[----:B------:R-:W-:Y:S04]  /*12110*/  LDSM.16.MT88.4 R20, [R203+0x800] ;  /* 0x00080000cb14783b */ /* 0x000fe80000004200 */
[----:B------:R1:W4:Y:S02]  /*12120*/  MUFU.EX2 R92, R2 ;  /* 0x00000002005c7308 */ /* 0x0003240000000800 */
[----:B-1----:R-:W-:Y:S01]  /*12130*/  FMUL.FTZ R2, R5, c[0x0][0x2d0] ;  /* 0x0000b40005027a20 */ /* 0x002fe20000410000 */
[----:B----4-:R-:W-:-:S04]  /*12140*/  F2FP.BF16.PACK_AB R28, R92, R91 ;  /* 0x0000005b5c1c723e */ /* 0x010fc800000010ff */
[----:B------:R-:W-:-:S05]  /*12150*/  FSEL R2, R2, RZ, P0 ;  /* 0x000000ff02027208 */ /* 0x000fca0000000000 */
[--C-:B------:R-:W-:Y:S02]  /*12160*/  FFMA.FTZ R4, R8, c[0x0][0x2d0], -R2.reuse ;  /* 0x0000b40008047a23 */ /* 0x100fe40000010802 */
[----:B------:R-:W1:Y:S01]  /*12170*/  LDSM.16.MT88.4 R8, [R203] ;  /* 0x00000000cb08783b */ /* 0x000e620000004200 */
[--C-:B------:R-:W-:Y:S01]  /*12180*/  FFMA.FTZ R64, R64, c[0x0][0x2d0], -R2.reuse ;  /* 0x0000b40040407a23 */ /* 0x100fe20000010802 */
[----:B------:R4:W-:Y:S01]  /*12190*/  MUFU.EX2 R84, R4 ;  /* 0x0000000400547308 */ /* 0x0009e20000000800 */
[--C-:B------:R-:W-:Y:S02]  /*121a0*/  FFMA.FTZ R63, R63, c[0x0][0x2d0], -R2.reuse ;  /* 0x0000b4003f3f7a23 */ /* 0x100fe40000010802 */
[--C-:B------:R-:W-:Y:S02]  /*121b0*/  FFMA.FTZ R62, R62, c[0x0][0x2d0], -R2.reuse ;  /* 0x0000b4003e3e7a23 */ /* 0x100fe40000010802 */
[--C-:B------:R-:W-:Y:S02]  /*121c0*/  FFMA.FTZ R61, R61, c[0x0][0x2d0], -R2.reuse ;  /* 0x0000b4003d3d7a23 */ /* 0x100fe40000010802 */
[----:B------:R-:W-:-:S02]  /*121d0*/  FFMA.FTZ R60, R60, c[0x0][0x2d0], -R2 ;  /* 0x0000b4003c3c7a23 */ /* 0x000fc40000010802 */
[--C-:B------:R-:W-:Y:S02]  /*121e0*/  FFMA.FTZ R58, R58, c[0x0][0x2d0], -R2.reuse ;  /* 0x0000b4003a3a7a23 */ /* 0x100fe40000010802 */
[--C-:B------:R-:W-:Y:S02]  /*121f0*/  FFMA.FTZ R59, R59, c[0x0][0x2d0], -R2.reuse ;  /* 0x0000b4003b3b7a23 */ /* 0x100fe40000010802 */
[--C-:B------:R-:W-:Y:S02]  /*12200*/  FFMA.FTZ R57, R57, c[0x0][0x2d0], -R2.reuse ;  /* 0x0000b40039397a23 */ /* 0x100fe40000010802 */
[--C-:B------:R-:W-:Y:S02]  /*12210*/  FFMA.FTZ R56, R56, c[0x0][0x2d0], -R2.reuse ;  /* 0x0000b40038387a23 */ /* 0x100fe40000010802 */
[--C-:B----4-:R-:W-:Y:S02]  /*12220*/  FFMA.FTZ R4, R15, c[0x0][0x2d0], -R2.reuse ;  /* 0x0000b4000f047a23 */ /* 0x110fe40000010802 */
[----:B------:R-:W-:-:S02]  /*12230*/  FFMA.FTZ R55, R55, c[0x0][0x2d0], -R2 ;  /* 0x0000b40037377a23 */ /* 0x000fc40000010802 */
[----:B------:R4:W5:Y:S01]  /*12240*/  MUFU.EX2 R44, R4 ;  /* 0x00000004002c7308 */ /* 0x0009620000000800 */
[--C-:B------:R-:W-:Y:S02]  /*12250*/  FFMA.FTZ R54, R54, c[0x0][0x2d0], -R2.reuse ;  /* 0x0000b40036367a23 */ /* 0x100fe40000010802 */
[--C-:B------:R-:W-:Y:S02]  /*12260*/  FFMA.FTZ R53, R53, c[0x0][0x2d0], -R2.reuse ;  /* 0x0000b40035357a23 */ /* 0x100fe40000010802 */
[--C-:B------:R-:W-:Y:S02]  /*12270*/  FFMA.FTZ R52, R52, c[0x0][0x2d0], -R2.reuse ;  /* 0x0000b40034347a23 */ /* 0x100fe40000010802 */
[--C-:B------:R-:W-:Y:S02]  /*12280*/  FFMA.FTZ R51, R51, c[0x0][0x2d0], -R2.reuse ;  /* 0x0000b40033337a23 */ /* 0x100fe40000010802 */
[--C-:B------:R-:W-:Y:S02]  /*12290*/  FFMA.FTZ R50, R50, c[0x0][0x2d0], -R2.reuse ;  /* 0x0000b40032327a23 */ /* 0x100fe40000010802 */
[----:B------:R-:W-:-:S02]  /*122a0*/  FFMA.FTZ R49, R49, c[0x0][0x2d0], -R2 ;  /* 0x0000b40031317a23 */ /* 0x000fc40000010802 */
[--C-:B------:R-:W-:Y:S02]  /*122b0*/  FFMA.FTZ R48, R48, c[0x0][0x2d0], -R2.reuse ;  /* 0x0000b40030307a23 */ /* 0x100fe40000010802 */
[----:B----4-:R-:W-:Y:S01]  /*122c0*/  FFMA.FTZ R4, R19, c[0x0][0x2d0], -R2 ;  /* 0x0000b40013047a23 */ /* 0x010fe20000010802 */
[----:B-----5:R-:W-:-:S03]  /*122d0*/  F2FP.BF16.PACK_AB R33, R44, R84 ;  /* 0x000000542c21723e */ /* 0x020fc600000010ff */
[----:B------:R4:W-:Y:S02]  /*122e0*/  MUFU.EX2 R15, R4 ;  /* 0x00000004000f7308 */ /* 0x0009e40000000800 */
[----:B----4-:R-:W-:-:S06]  /*122f0*/  FFMA.FTZ R4, R18, c[0x0][0x2d0], -R2 ;  /* 0x0000b40012047a23 */ /* 0x010fcc0000010802 */
[----:B------:R4:W5:Y:S02]  /*12300*/  MUFU.EX2 R85, R4 ;  /* 0x0000000400557308 */ /* 0x0009640000000800 */
[----:B----4-:R-:W-:Y:S01]  /*12310*/  FFMA.FTZ R4, R17, c[0x0][0x2d0], -R2 ;  /* 0x0000b40011047a23 */ /* 0x010fe20000010802 */
[----:B-----5:R-:W-:-:S05]  /*12320*/  F2FP.BF16.PACK_AB R35, R85, R15 ;  /* 0x0000000f5523723e */ /* 0x020fca00000010ff */
[----:B------:R4:W-:Y:S02]  /*12330*/  MUFU.EX2 R90, R4 ;  /* 0x00000004005a7308 */ /* 0x0009e40000000800 */
[--C-:B----4-:R-:W-:Y:S02]  /*12340*/  FFMA.FTZ R4, R16, c[0x0][0x2d0], -R2.reuse ;  /* 0x0000b40010047a23 */ /* 0x110fe40000010802 */
[C---:B-1----:R-:W-:Y:S04]  /*12350*/  HMMA.16816.F32.BF16 R16, R32.reuse, R8, RZ ;  /* 0x000000082010723c */ /* 0x042fe800000418ff */
[----:B------:R1:W4:Y:S04]  /*12360*/  MUFU.EX2 R93, R4 ;  /* 0x00000004005d7308 */ /* 0x0003280000000800 */
[----:B------:R-:W-:Y:S01]  /*12370*/  HMMA.16816.F32.BF16 R8, R32, R10, RZ ;  /* 0x0000000a2008723c */ /* 0x000fe200000418ff */
[----:B-1----:R-:W-:Y:S01]  /*12380*/  FFMA.FTZ R4, R24, c[0x0][0x2d0], -R2 ;  /* 0x0000b40018047a23 */ /* 0x002fe20000010802 */
[----:B----4-:R-:W-:-:S03]  /*12390*/  F2FP.BF16.PACK_AB R29, R93, R90 ;  /* 0x0000005a5d1d723e */ /* 0x010fc600000010ff */
[----:B------:R1:W-:Y:S02]  /*123a0*/  MUFU.EX2 R95, R4 ;  /* 0x00000004005f7308 */ /* 0x0003e40000000800 */
[----:B-1----:R-:W-:Y:S02]  /*123b0*/  FFMA.FTZ R4, R25, c[0x0][0x2d0], -R2 ;  /* 0x0000b40019047a23 */ /* 0x002fe40000010802 */
[----:B------:R-:W1:Y:S04]  /*123c0*/  LDSM.16.MT88.4 R24, [R204] ;  /* 0x00000000cc18783b */ /* 0x000e680000004200 */
[----:B------:R-:W4:Y:S02]  /*123d0*/  MUFU.EX2 R97, R4 ;  /* 0x0000000400617308 */ /* 0x000f240000000800 */
[----:B----4-:R-:W-:Y:S01]  /*123e0*/  F2FP.BF16.PACK_AB R31, R97, R95 ;  /* 0x0000005f611f723e */ /* 0x010fe200000010ff */
[----:B------:R-:W-:-:S04]  /*123f0*/  FADD.FTZ R4, R87, R86 ;  /* 0x0000005657047221 */ /* 0x000fc80000010000 */
[----:B------:R-:W-:Y:S02]  /*12400*/  FADD.FTZ R4, R89, R4 ;  /* 0x0000000459047221 */ /* 0x000fe40000010000 */
[----:B------:R-:W-:Y:S02]  /*12410*/  HMMA.16816.F32.BF16 R136, R28, R20, R16 ;  /* 0x000000141c88723c */ /* 0x000fe40000041810 */
[----:B------:R-:W-:-:S04]  /*12420*/  FADD.FTZ R4, R88, R4 ;  /* 0x0000000458047221 */ /* 0x000fc80000010000 */
[----:B------:R-:W-:Y:S02]  /*12430*/  FADD.FTZ R4, R91, R4 ;  /* 0x000000045b047221 */ /* 0x000fe40000010000 */
[----:B------:R-:W-:Y:S01]  /*12440*/  HMMA.16816.F32.BF16 R132, R28, R22, R8 ;  /* 0x000000161c84723c */ /* 0x000fe20000041808 */
[----:B------:R-:W4:Y:S01]  /*12450*/  LDSM.16.MT88.4 R20, [R204+0x800] ;  /* 0x00080000cc14783b */ /* 0x000f220000004200 */
[----:B------:R-:W-:-:S06]  /*12460*/  FADD.FTZ R4, R92, R4 ;  /* 0x000000045c047221 */ /* 0x000fcc0000010000 */
[C---:B-1----:R-:W-:Y:S08]  /*12470*/  HMMA.16816.F32.BF16 R16, R32.reuse, R24, RZ ;  /* 0x000000182010723c */ /* 0x042ff000000418ff */
[----:B------:R-:W-:Y:S01]  /*12480*/  HMMA.16816.F32.BF16 R8, R32, R26, RZ ;  /* 0x0000001a2008723c */ /* 0x000fe200000418ff */
[----:B------:R-:W1:Y:S11]  /*12490*/  LDSM.16.MT88.4 R24, [R206] ;  /* 0x00000000ce18783b */ /* 0x000e760000004200 */
[----:B------:R-:W-:Y:S04]  /*124a0*/  @!UPT UIADD3 URZ, URZ, URZ, URZ ;  /* 0x0000003f3f3ff290 */ /* 0x000fe8000fffe03f */
[C---:B----4-:R-:W-:Y:S01]  /*124b0*/  HMMA.16816.F32.BF16 R128, R28.reuse, R20, R16 ;  /* 0x000000141c80723c */ /* 0x050fe20000041810 */
[----:B------:R-:W4:Y:S07]  /*124c0*/  LDSM.16.MT88.4 R16, [R206+0x800] ;  /* 0x00080000ce10783b */ /* 0x000f2e0000004200 */
[----:B------:R-:W-:Y:S01]  /*124d0*/  HMMA.16816.F32.BF16 R124, R28, R22, R8 ;  /* 0x000000161c7c723c */ /* 0x000fe20000041808 */
[----:B------:R-:W5:Y:S07]  /*124e0*/  LDSM.16.MT88.4 R20, [R205] ;  /* 0x00000000cd14783b */ /* 0x000f6e0000004200 */
[----:B-1----:R-:W-:Y:S07]  /*124f0*/  HMMA.16816.F32.BF16 R8, R32, R24, RZ ;  /* 0x000000182008723c */ /* 0x002fee00000418ff */
[----:B------:R-:W-:-:S02]  /*12500*/  FFMA.FTZ R25, R42, c[0x0][0x2d0], -R3 ;  /* 0x0000b4002a197a23 */ /* 0x000fc40000010803 */
[--C-:B------:R-:W-:Y:S02]  /*12510*/  FFMA.FTZ R24, R43, c[0x0][0x2d0], -R3.reuse ;  /* 0x0000b4002b187a23 */ /* 0x100fe40000010803 */
[--C-:B------:R-:W-:Y:S02]  /*12520*/  FFMA.FTZ R42, R68, c[0x0][0x2d0], -R3.reuse ;  /* 0x0000b400442a7a23 */ /* 0x100fe40000010803 */
[--C-:B------:R-:W-:Y:S01]  /*12530*/  FFMA.FTZ R43, R73, c[0x0][0x2d0], -R3.reuse ;  /* 0x0000b400492b7a23 */ /* 0x100fe20000010803 */
[----:B------:R-:W-:Y:S01]  /*12540*/  MUFU.EX2 R25, R25 ;  /* 0x0000001900197308 */ /* 0x000fe20000000800 */
[----:B------:R-:W-:Y:S02]  /*12550*/  FFMA.FTZ R68, R71, c[0x0][0x2d0], -R3 ;  /* 0x0000b40047447a23 */ /* 0x000fe40000010803 */
[----:B------:R-:W-:-:S07]  /*12560*/  FFMA.FTZ R71, R47, c[0x0][0x2d0], -R2 ;  /* 0x0000b4002f477a23 */ /* 0x000fce0000010802 */
[----:B----4-:R-:W-:Y:S07]  /*12570*/  HMMA.16816.F32.BF16 R120, R28, R16, R8 ;  /* 0x000000101c78723c */ /* 0x010fee0000041808 */
[----:B------:R-:W-:Y:S02]  /*12580*/  FADD.FTZ R8, R84, R44 ;  /* 0x0000002c54087221 */ /* 0x000fe40000010000 */
[----:B------:R-:W-:Y:S02]  /*12590*/  FFMA.FTZ R44, R80, c[0x0][0x2d0], -R3 ;  /* 0x0000b400502c7a23 */ /* 0x000fe40000010803 */
[----:B------:R-:W-:-:S02]  /*125a0*/  FADD.FTZ R15, R15, R8 ;  /* 0x000000080f0f7221 */ /* 0x000fc40000010000 */
[----:B------:R-:W-:Y:S01]  /*125b0*/  HMMA.16816.F32.BF16 R8, R32, R26, RZ ;  /* 0x0000001a2008723c */ /* 0x000fe200000418ff */
[----:B------:R-:W-:Y:S02]  /*125c0*/  FFMA.FTZ R80, R46, c[0x0][0x2d0], -R2 ;  /* 0x0000b4002e507a23 */ /* 0x000fe40000010802 */
[----:B------:R-:W-:-:S04]  /*125d0*/  FADD.FTZ R15, R85, R15 ;  /* 0x0000000f550f7221 */ /* 0x000fc80000010000 */
[--C-:B------:R-:W-:Y:S02]  /*125e0*/  FFMA.FTZ R27, R40, c[0x0][0x2d0], -R3.reuse ;  /* 0x0000b400281b7a23 */ /* 0x100fe40000010803 */
[--C-:B------:R-:W-:Y:S02]  /*125f0*/  FFMA.FTZ R26, R41, c[0x0][0x2d0], -R3.reuse ;  /* 0x0000b400291a7a23 */ /* 0x100fe40000010803 */
[--C-:B------:R-:W-:Y:S02]  /*12600*/  FFMA.FTZ R40, R66, c[0x0][0x2d0], -R3.reuse ;  /* 0x0000b40042287a23 */ /* 0x100fe40000010803 */
[--C-:B------:R-:W-:Y:S02]  /*12610*/  FFMA.FTZ R41, R67, c[0x0][0x2d0], -R3.reuse ;  /* 0x0000b40043297a23 */ /* 0x100fe40000010803 */
[--C-:B------:R-:W-:Y:S02]  /*12620*/  FFMA.FTZ R66, R74, c[0x0][0x2d0], -R3.reuse ;  /* 0x0000b4004a427a23 */ /* 0x100fe40000010803 */
[----:B------:R-:W-:-:S07]  /*12630*/  FFMA.FTZ R67, R72, c[0x0][0x2d0], -R3 ;  /* 0x0000b40048437a23 */ /* 0x000fce0000010803 */
[----:B------:R-:W-:Y:S01]  /*12640*/  HMMA.16816.F32.BF16 R116, R28, R18, R8 ;  /* 0x000000121c74723c */ /* 0x000fe20000041808 */
[----:B------:R-:W1:Y:S07]  /*12650*/  LDSM.16.MT88.4 R16, [R205+0x800] ;  /* 0x00080000cd10783b */ /* 0x000e6e0000004200 */
[----:B-----5:R-:W-:Y:S11]  /*12660*/  HMMA.16816.F32.BF16 R8, R32, R20, RZ ;  /* 0x000000142008723c */ /* 0x020ff600000418ff */
[----:B------:R-:W-:Y:S11]  /*12670*/  @!UPT UIADD3 URZ, URZ, URZ, URZ ;  /* 0x0000003f3f3ff290 */ /* 0x000ff6000fffe03f */
[----:B------:R-:W-:Y:S02]  /*12680*/  @!UPT UIADD3 URZ, URZ, URZ, URZ ;  /* 0x0000003f3f3ff290 */ /* 0x000fe4000fffe03f */
[----:B-1----:R-:W-:Y:S08]  /*12690*/  HMMA.16816.F32.BF16 R112, R28, R16, R8 ;  /* 0x000000101c70723c */ /* 0x002ff00000041808 */
[----:B------:R-:W-:Y:S01]  /*126a0*/  HMMA.16816.F32.BF16 R8, R32, R22, RZ ;  /* 0x000000162008723c */ /* 0x000fe200000418ff */
[----:B------:R-:W-:Y:S11]  /*126b0*/  LDSM.16.MT88.4 R20, [R203+0x4000] ;  /* 0x00400000cb14783b */ /* 0x000ff60000004200 */
[----:B------:R-:W-:Y:S11]  /*126c0*/  @!UPT UIADD3 URZ, URZ, URZ, URZ ;  /* 0x0000003f3f3ff290 */ /* 0x000ff6000fffe03f */
[----:B------:R-:W-:Y:S01]  /*126d0*/  @!UPT UIADD3 URZ, URZ, URZ, URZ ;  /* 0x0000003f3f3ff290 */ /* 0x000fe2000fffe03f */
[----:B------:R-:W-:Y:S01]  /*126e0*/  HMMA.16816.F32.BF16 R108, R28, R18, R8 ;  /* 0x000000121c6c723c */ /* 0x000fe20000041808 */
[----:B------:R-:W1:Y:S06]  /*126f0*/  LDSM.16.MT88.4 R16, [R203+0x3800] ;  /* 0x00380000cb10783b */ /* 0x000e6c0000004200 */
[----:B------:R-:W-:Y:S02]  /*12700*/  FADD.FTZ R8, R90, R15 ;  /* 0x0000000f5a087221 */ /* 0x000fe40000010000 */
[--C-:B------:R-:W-:Y:S02]  /*12710*/  FFMA.FTZ R15, R65, c[0x0][0x2d0], -R3.reuse ;  /* 0x0000b400410f7a23 */ /* 0x100fe40000010803 */
[----:B------:R-:W-:-:S02]  /*12720*/  FFMA.FTZ R65, R75, c[0x0][0x2d0], -R3 ;  /* 0x0000b4004b417a23 */ /* 0x000fc40000010803 */
[----:B------:R-:W-:Y:S02]  /*12730*/  FADD.FTZ R3, R94, R4 ;  /* 0x000000045e037221 */ /* 0x000fe40000010000 */
[----:B------:R-:W-:Y:S01]  /*12740*/  FADD.FTZ R4, R93, R8 ;  /* 0x000000085d047221 */ /* 0x000fe20000010000 */
[----:B------:R-:W-:Y:S01]  /*12750*/  MUFU.EX2 R15, R15 ;  /* 0x0000000f000f7308 */ /* 0x000fe20000000800 */
[----:B------:R-:W-:Y:S02]  /*12760*/  FFMA.FTZ R75, R45, c[0x0][0x2d0], -R2 ;  /* 0x0000b4002d4b7a23 */ /* 0x000fe40000010802 */
[----:B------:R-:W-:Y:S02]  /*12770*/  FADD.FTZ R2, R96, R3 ;  /* 0x0000000360027221 */ /* 0x000fe40000010000 */
[----:B------:R-:W-:-:S03]  /*12780*/  FADD.FTZ R3, R95, R4 ;  /* 0x000000045f037221 */ /* 0x000fc60000010000 */
[----:B------:R-:W-:Y:S01]  /*12790*/  MUFU.EX2 R4, R38 ;  /* 0x0000002600047308 */ /* 0x000fe20000000800 */
[----:B------:R-:W-:Y:S01]  /*127a0*/  FADD.FTZ R3, R97, R3 ;  /* 0x0000000361037221 */ /* 0x000fe20000010000 */
[----:B-1----:R-:W-:Y:S06]  /*127b0*/  HMMA.16816.F32.BF16 R8, R32, R16, RZ ;  /* 0x000000102008723c */ /* 0x002fec00000418ff */
[----:B------:R-:W1:Y:S08]  /*127c0*/  MUFU.EX2 R16, R39 ;  /* 0x0000002700107308 */ /* 0x000e700000000800 */
[----:B------:R-:W-:Y:S01]  /*127d0*/  MUFU.EX2 R17, R36 ;  /* 0x0000002400117308 */ /* 0x000fe20000000800 */
[----:B-1----:R-:W-:-:S04]  /*127e0*/  FADD.FTZ R2, R16, R2 ;  /* 0x0000000210027221 */ /* 0x002fc80000010000 */
[----:B------:R-:W-:-:S05]  /*127f0*/  FADD.FTZ R2, R4, R2 ;  /* 0x0000000204027221 */ /* 0x000fca0000010000 */
[----:B------:R-:W-:Y:S01]  /*12800*/  HMMA.16816.F32.BF16 R88, R28, R20, R8 ;  /* 0x000000141c58723c */ /* 0x000fe20000041808 */
[----:B------:R-:W-:Y:S07]  /*12810*/  MUFU.EX2 R20, R27 ;  /* 0x0000001b00147308 */ /* 0x000fee0000000800 */
[----:B------:R-:W-:Y:S01]  /*12820*/  HMMA.16816.F32.BF16 R8, R32, R18, RZ ;  /* 0x000000122008723c */ /* 0x000fe200000418ff */
[----:B------:R-:W1:Y:S08]  /*12830*/  MUFU.EX2 R18, R37 ;  /* 0x0000002500127308 */ /* 0x000e700000000800 */
[----:B------:R4:W5:Y:S08]  /*12840*/  MUFU.EX2 R21, R24 ;  /* 0x0000001800157308 */ /* 0x0009700000000800 */
[----:B------:R-:W2:Y:S01]  /*12850*/  MUFU.EX2 R19, R26 ;  /* 0x0000001a00137308 */ /* 0x000ea20000000800 */
[----:B-1----:R-:W-:-:S04]  /*12860*/  FADD.FTZ R2, R18, R2 ;  /* 0x0000000212027221 */ /* 0x002fc80000010000 */
[----:B------:R-:W-:Y:S02]  /*12870*/  FADD.FTZ R2, R17, R2 ;  /* 0x0000000211027221 */ /* 0x000fe40000010000 */
[----:B------:R-:W-:Y:S01]  /*12880*/  HMMA.16816.F32.BF16 R92, R28, R22, R8 ;  /* 0x000000161c5c723c */ /* 0x000fe20000041808 */
[----:B----4-:R-:W-:Y:S01]  /*12890*/  F2FP.BF16.PACK_AB R24, R4, R16 ;  /* 0x000000100418723e */ /* 0x010fe200000010ff */
[----:B------:R-:W-:Y:S01]  /*128a0*/  FADD.FTZ R2, R20, R2 ;  /* 0x0000000214027221 */ /* 0x000fe20000010000 */
[----:B------:R1:W-:Y:S04]  /*128b0*/  MUFU.EX2 R4, R44 ;  /* 0x0000002c00047308 */ /* 0x0003e80000000800 */
[----:B-----5:R-:W-:Y:S01]  /*128c0*/  F2FP.BF16.PACK_AB R22, R21, R25 ;  /* 0x000000191516723e */ /* 0x020fe200000010ff */
[----:B--2---:R-:W-:Y:S01]  /*128d0*/  FADD.FTZ R2, R19, R2 ;  /* 0x0000000213027221 */ /* 0x004fe20000010000 */
[----:B------:R-:W-:-:S02]  /*128e0*/  F2FP.BF16.PACK_AB R26, R17, R18 ;  /* 0x00000012111a723e */ /* 0x000fc400000010ff */
[----:B------:R-:W2:Y:S01]  /*128f0*/  MUFU.EX2 R11, R40 ;  /* 0x00000028000b7308 */ /* 0x000ea20000000800 */
[----:B------:R-:W-:Y:S01]  /*12900*/  F2FP.BF16.PACK_AB R20, R19, R20 ;  /* 0x000000141314723e */ /* 0x000fe200000010ff */
[----:B------:R-:W-:-:S04]  /*12910*/  FADD.FTZ R2, R25, R2 ;  /* 0x0000000219027221 */ /* 0x000fc80000010000 */
[----:B------:R-:W-:Y:S01]  /*12920*/  FADD.FTZ R2, R21, R2 ;  /* 0x0000000215027221 */ /* 0x000fe20000010000 */
[----:B-1----:R-:W1:Y:S01]  /*12930*/  LDSM.16.MT88.4 R44, [R204+0x3800] ;  /* 0x00380000cc2c783b */ /* 0x002e620000004200 */
[----:B------:R-:W4:Y:S02]  /*12940*/  MUFU.EX2 R10, R41 ;  /* 0x00000029000a7308 */ /* 0x000f240000000800 */
[----:B------:R-:W-:-:S04]  /*12950*/  FADD.FTZ R2, R15, R2 ;  /* 0x000000020f027221 */ /* 0x000fc80000010000 */
[C---:B--2---:R-:W-:Y:S02]  /*12960*/  FADD.FTZ R2, R11.reuse, R2 ;  /* 0x000000020b027221 */ /* 0x044fe40000010000 */
[----:B------:R-:W2:Y:S01]  /*12970*/  MUFU.EX2 R9, R42 ;  /* 0x0000002a00097308 */ /* 0x000ea20000000800 */
[----:B------:R-:W-:-:S07]  /*12980*/  F2FP.BF16.PACK_AB R16, R11, R15 ;  /* 0x0000000f0b10723e */ /* 0x000fce00000010ff */
[----:B------:R5:W3:Y:S01]  /*12990*/  MUFU.EX2 R8, R43 ;  /* 0x0000002b00087308 */ /* 0x000ae20000000800 */
[----:B----4-:R-:W-:-:S04]  /*129a0*/  FADD.FTZ R2, R10, R2 ;  /* 0x000000020a027221 */ /* 0x010fc80000010000 */
[C---:B--2---:R-:W-:Y:S01]  /*129b0*/  FADD.FTZ R2, R9.reuse, R2 ;  /* 0x0000000209027221 */ /* 0x044fe20000010000 */
[----:B------:R-:W-:Y:S02]  /*129c0*/  F2FP.BF16.PACK_AB R18, R9, R10 ;  /* 0x0000000a0912723e */ /* 0x000fe400000010ff */
[----:B------:R-:W-:Y:S01]  /*129d0*/  MUFU.EX2 R11, R67 ;  /* 0x00000043000b7308 */ /* 0x000fe20000000800 */
[----:B-----5:R-:W2:Y:S01]  /*129e0*/  LDSM.16.MT88.4 R40, [R204+0x4000] ;  /* 0x00400000cc28783b */ /* 0x020ea20000004200 */
[----:B---3--:R-:W-:-:S06]  /*129f0*/  FADD.FTZ R2, R8, R2 ;  /* 0x0000000208027221 */ /* 0x008fcc0000010000 */
[----:B------:R-:W3:Y:S01]  /*12a00*/  MUFU.EX2 R10, R65 ;  /* 0x00000041000a7308 */ /* 0x000ee20000000800 */
[C---:B------:R-:W-:Y:S01]  /*12a10*/  F2FP.BF16.PACK_AB R8, R4.reuse, R8 ;  /* 0x000000080408723e */ /* 0x040fe200000010ff */
[----:B------:R-:W-:Y:S01]  /*12a20*/  FADD.FTZ R2, R4, R2 ;  /* 0x0000000204027221 */ /* 0x000fe20000010000 */
[----:B-1----:R-:W-:Y:S05]  /*12a30*/  HMMA.16816.F32.BF16 R36, R32, R44, RZ ;  /* 0x0000002c2024723c */ /* 0x002fea00000418ff */
[----:B------:R-:W1:Y:S08]  /*12a40*/  MUFU.EX2 R4, R66 ;  /* 0x0000004200047308 */ /* 0x000e700000000800 */
[----:B------:R-:W4:Y:S01]  /*12a50*/  MUFU.EX2 R9, R69 ;  /* 0x0000004500097308 */ /* 0x000f220000000800 */
[----:B---3--:R-:W-:-:S07]  /*12a60*/  FADD.FTZ R2, R10, R2 ;  /* 0x000000020a027221 */ /* 0x008fce0000010000 */
[----:B------:R-:W3:Y:S01]  /*12a70*/  MUFU.EX2 R25, R64 ;  /* 0x0000004000197308 */ /* 0x000ee20000000800 */
[C---:B-1----:R-:W-:Y:S01]  /*12a80*/  FADD.FTZ R2, R4.reuse, R2 ;  /* 0x0000000204027221 */ /* 0x042fe20000010000 */
[----:B------:R-:W-:-:S03]  /*12a90*/  F2FP.BF16.PACK_AB R10, R4, R10 ;  /* 0x0000000a040a723e */ /* 0x000fc600000010ff */
[----:B------:R-:W-:-:S03]  /*12aa0*/  FADD.FTZ R2, R11, R2 ;  /* 0x000000020b027221 */ /* 0x000fc60000010000 */
[----:B------:R-:W1:Y:S01]  /*12ab0*/  MUFU.EX2 R19, R70 ;  /* 0x0000004600137308 */ /* 0x000e620000000800 */
[C---:B----4-:R-:W-:Y:S01]  /*12ac0*/  FADD.FTZ R2, R9.reuse, R2 ;  /* 0x0000000209027221 */ /* 0x050fe20000010000 */
[----:B------:R-:W-:Y:S01]  /*12ad0*/  F2FP.BF16.PACK_AB R72, R9, R11 ;  /* 0x0000000b0948723e */ /* 0x000fe200000010ff */
[----:B--2---:R-:W-:Y:S05]  /*12ae0*/  HMMA.16816.F32.BF16 R100, R28, R40, R36 ;  /* 0x000000281c64723c */ /* 0x004fea0000041824 */
[----:B------:R-:W2:Y:S01]  /*12af0*/  MUFU.EX2 R23, R63 ;  /* 0x0000003f00177308 */ /* 0x000ea20000000800 */
[----:B---3--:R-:W-:Y:S02]  /*12b00*/  FADD.FTZ R3, R25, R3 ;  /* 0x0000000319037221 */ /* 0x008fe40000010000 */
[----:B------:R-:W-:Y:S01]  /*12b10*/  HMMA.16816.F32.BF16 R36, R32, R46, RZ ;  /* 0x0000002e2024723c */ /* 0x000fe200000418ff */
[----:B------:R-:W3:Y:S04]  /*12b20*/  LDSM.16.MT88.4 R44, [R206+0x3800] ;  /* 0x00380000ce2c783b */ /* 0x000ee80000004200 */
[----:B------:R-:W4:Y:S01]  /*12b30*/  MUFU.EX2 R17, R68 ;  /* 0x0000004400117308 */ /* 0x000f220000000800 */
[----:B-1----:R-:W-:-:S07]  /*12b40*/  FADD.FTZ R2, R19, R2 ;  /* 0x0000000213027221 */ /* 0x002fce0000010000 */
[----:B------:R-:W1:Y:S01]  /*12b50*/  MUFU.EX2 R41, R62 ;  /* 0x0000003e00297308 */ /* 0x000e620000000800 */
[C---:B--2---:R-:W-:Y:S01]  /*12b60*/  FADD.FTZ R3, R23.reuse, R3 ;  /* 0x0000000317037221 */ /* 0x044fe20000010000 */
[----:B------:R-:W-:-:S06]  /*12b70*/  F2FP.BF16.PACK_AB R25, R23, R25 ;  /* 0x000000191719723e */ /* 0x000fcc00000010ff */
[----:B------:R-:W2:Y:S01]  /*12b80*/  MUFU.EX2 R27, R61 ;  /* 0x0000003d001b7308 */ /* 0x000ea20000000800 */
[C---:B----4-:R-:W-:Y:S01]  /*12b90*/  FADD.FTZ R240, R17.reuse, R2 ;  /* 0x0000000211f07221 */ /* 0x050fe20000010000 */
[----:B------:R-:W-:Y:S01]  /*12ba0*/  F2FP.BF16.PACK_AB R74, R17, R19 ;  /* 0x00000013114a723e */ /* 0x000fe200000010ff */
[----:B------:R-:W-:Y:S05]  /*12bb0*/  HMMA.16816.F32.BF16 R104, R28, R42, R36 ;  /* 0x0000002a1c68723c */ /* 0x000fea0000041824 */
[----:B------:R-:W4:Y:S01]  /*12bc0*/  MUFU.EX2 R40, R60 ;  /* 0x0000003c00287308 */ /* 0x000f220000000800 */
[----:B-1----:R-:W-:-:S07]  /*12bd0*/  FADD.FTZ R2, R41, R3 ;  /* 0x0000000329027221 */ /* 0x002fce0000010000 */
[----:B------:R-:W1:Y:S01]  /*12be0*/  MUFU.EX2 R21, R58 ;  /* 0x0000003a00157308 */ /* 0x000e620000000800 */
[C---:B--2---:R-:W-:Y:S01]  /*12bf0*/  FADD.FTZ R2, R27.reuse, R2 ;  /* 0x000000021b027221 */ /* 0x044fe20000010000 */
[----:B------:R-:W-:Y:S01]  /*12c00*/  F2FP.BF16.PACK_AB R27, R27, R41 ;  /* 0x000000291b1b723e */ /* 0x000fe200000010ff */
[----:B---3--:R-:W-:Y:S02]  /*12c10*/  HMMA.16816.F32.BF16 R36, R32, R44, RZ ;  /* 0x0000002c2024723c */ /* 0x008fe400000418ff */
[----:B----4-:R-:W-:-:S03]  /*12c20*/  FADD.FTZ R2, R40, R2 ;  /* 0x0000000228027221 */ /* 0x010fc60000010000 */
[----:B------:R-:W2:Y:S01]  /*12c30*/  MUFU.EX2 R15, R59 ;  /* 0x0000003b000f7308 */ /* 0x000ea20000000800 */
[C---:B-1----:R-:W-:Y:S01]  /*12c40*/  FADD.FTZ R2, R21.reuse, R2 ;  /* 0x0000000215027221 */ /* 0x042fe20000010000 */
[----:B------:R-:W-:-:S06]  /*12c50*/  F2FP.BF16.PACK_AB R21, R21, R40 ;  /* 0x000000281515723e */ /* 0x000fcc00000010ff */
[----:B------:R-:W1:Y:S01]  /*12c60*/  MUFU.EX2 R9, R57 ;  /* 0x0000003900097308 */ /* 0x000e620000000800 */
[----:B------:R-:W3:Y:S01]  /*12c70*/  LDSM.16.MT88.4 R40, [R206+0x4000] ;  /* 0x00400000ce28783b */ /* 0x000ee20000004200 */
[----:B--2---:R-:W-:-:S06]  /*12c80*/  FADD.FTZ R2, R15, R2 ;  /* 0x000000020f027221 */ /* 0x004fcc0000010000 */
[----:B------:R-:W2:Y:S08]  /*12c90*/  MUFU.EX2 R4, R56 ;  /* 0x0000003800047308 */ /* 0x000eb00000000800 */
[----:B------:R-:W4:Y:S01]  /*12ca0*/  MUFU.EX2 R3, R55 ;  /* 0x0000003700037308 */ /* 0x000f220000000800 */
[C---:B-1----:R-:W-:Y:S01]  /*12cb0*/  FADD.FTZ R2, R9.reuse, R2 ;  /* 0x0000000209027221 */ /* 0x042fe20000010000 */
[----:B------:R-:W-:-:S06]  /*12cc0*/  F2FP.BF16.PACK_AB R23, R9, R15 ;  /* 0x0000000f0917723e */ /* 0x000fcc00000010ff */
[----:B------:R-:W1:Y:S01]  /*12cd0*/  MUFU.EX2 R11, R54 ;  /* 0x00000036000b7308 */ /* 0x000e620000000800 */
[----:B--2---:R-:W-:-:S07]  /*12ce0*/  FADD.FTZ R2, R4, R2 ;  /* 0x0000000204027221 */ /* 0x004fce0000010000 */
[----:B------:R-:W2:Y:S01]  /*12cf0*/  MUFU.EX2 R9, R53 ;  /* 0x0000003500097308 */ /* 0x000ea20000000800 */
[C---:B----4-:R-:W-:Y:S01]  /*12d00*/  FADD.FTZ R2, R3.reuse, R2 ;  /* 0x0000000203027221 */ /* 0x050fe20000010000 */
[----:B------:R-:W-:-:S06]  /*12d10*/  F2FP.BF16.PACK_AB R17, R3, R4 ;  /* 0x000000040311723e */ /* 0x000fcc00000010ff */
[----:B------:R-:W-:Y:S01]  /*12d20*/  MUFU.EX2 R15, R51 ;  /* 0x00000033000f7308 */ /* 0x000fe20000000800 */
[----:B---3--:R-:W-:Y:S01]  /*12d30*/  HMMA.16816.F32.BF16 R96, R28, R40, R36 ;  /* 0x000000281c60723c */ /* 0x008fe20000041824 */
[----:B-1----:R-:W-:-:S06]  /*12d40*/  FADD.FTZ R2, R11, R2 ;  /* 0x000000020b027221 */ /* 0x002fcc0000010000 */
[----:B------:R-:W1:Y:S01]  /*12d50*/  MUFU.EX2 R40, R52 ;  /* 0x0000003400287308 */ /* 0x000e620000000800 */
[----:B------:R-:W-:Y:S01]  /*12d60*/  HMMA.16816.F32.BF16 R36, R32, R46, RZ ;  /* 0x0000002e2024723c */ /* 0x000fe200000418ff */
[C---:B--2---:R-:W-:Y:S01]  /*12d70*/  FADD.FTZ R2, R9.reuse, R2 ;  /* 0x0000000209027221 */ /* 0x044fe20000010000 */
[----:B------:R-:W-:-:S05]  /*12d80*/  F2FP.BF16.PACK_AB R19, R9, R11 ;  /* 0x0000000b0913723e */ /* 0x000fca00000010ff */
[----:B------:R-:W2:Y:S08]  /*12d90*/  MUFU.EX2 R44, R50 ;  /* 0x00000032002c7308 */ /* 0x000eb00000000800 */
[----:B------:R-:W3:Y:S01]  /*12da0*/  MUFU.EX2 R41, R49 ;  /* 0x0000003100297308 */ /* 0x000ee20000000800 */
[----:B-1----:R-:W-:Y:S01]  /*12db0*/  FADD.FTZ R2, R40, R2 ;  /* 0x0000000228027221 */ /* 0x002fe20000010000 */
[----:B------:R-:W-:-:S03]  /*12dc0*/  F2FP.BF16.PACK_AB R9, R15, R40 ;  /* 0x000000280f09723e */ /* 0x000fc600000010ff */
[----:B------:R-:W-:-:S03]  /*12dd0*/  FADD.FTZ R2, R15, R2 ;  /* 0x000000020f027221 */ /* 0x000fc60000010000 */
[----:B------:R-:W-:Y:S01]  /*12de0*/  MUFU.EX2 R3, R71 ;  /* 0x0000004700037308 */ /* 0x000fe20000000800 */
[----:B------:R-:W-:Y:S01]  /*12df0*/  HMMA.16816.F32.BF16 R84, R28, R42, R36 ;  /* 0x0000002a1c54723c */ /* 0x000fe20000041824 */
[----:B------:R-:W1:Y:S01]  /*12e00*/  LDSM.16.MT88.4 R36, [R205+0x3800] ;  /* 0x00380000cd24783b */ /* 0x000e620000004200 */
[----:B--2---:R-:W-:-:S04]  /*12e10*/  FADD.FTZ R2, R44, R2 ;  /* 0x000000022c027221 */ /* 0x004fc80000010000 */
[C---:B---3--:R-:W-:Y:S01]  /*12e20*/  FADD.FTZ R2, R41.reuse, R2 ;  /* 0x0000000229027221 */ /* 0x048fe20000010000 */
[----:B------:R-:W-:Y:S01]  /*12e30*/  F2FP.BF16.PACK_AB R11, R41, R44 ;  /* 0x0000002c290b723e */ /* 0x000fe200000010ff */
[----:B------:R-:W2:Y:S02]  /*12e40*/  MUFU.EX2 R4, R48 ;  /* 0x0000003000047308 */ /* 0x000ea40000000800 */
[----:B--2---:R-:W-:Y:S01]  /*12e50*/  FADD.FTZ R2, R4, R2 ;  /* 0x0000000204027221 */ /* 0x004fe20000010000 */
[----:B------:R-:W-:-:S05]  /*12e60*/  F2FP.BF16.PACK_AB R73, R3, R4 ;  /* 0x000000040349723e */ /* 0x000fca00000010ff */
[----:B------:R-:W2:Y:S01]  /*12e70*/  MUFU.EX2 R4, R80 ;  /* 0x0000005000047308 */ /* 0x000ea20000000800 */
[----:B------:R-:W-:-:S07]  /*12e80*/  FADD.FTZ R2, R3, R2 ;  /* 0x0000000203027221 */ /* 0x000fce0000010000 */
[----:B------:R-:W3:Y:S01]  /*12e90*/  MUFU.EX2 R3, R75 ;  /* 0x0000004b00037308 */ /* 0x000ee20000000800 */
[----:B-1----:R-:W-:Y:S01]  /*12ea0*/  HMMA.16816.F32.BF16 R40, R32, R36, RZ ;  /* 0x000000242028723c */ /* 0x002fe200000418ff */
[----:B--2---:R-:W-:-:S07]  /*12eb0*/  FADD.FTZ R2, R4, R2 ;  /* 0x0000000204027221 */ /* 0x004fce0000010000 */
[----:B------:R-:W-:Y:S01]  /*12ec0*/  HMMA.16816.F32.BF16 R32, R32, R38, RZ ;  /* 0x000000262020723c */ /* 0x000fe200000418ff */
[----:B------:R-:W1:Y:S01]  /*12ed0*/  LDSM.16.MT88.4 R36, [R205+0x4000] ;  /* 0x00400000cd24783b */ /* 0x000e620000004200 */
[----:B---3--:R-:W-:Y:S11]  /*12ee0*/  FADD.FTZ R2, R3, R2 ;  /* 0x0000000203027221 */ /* 0x008ff60000010000 */
[----:B------:R-:W-:Y:S03]  /*12ef0*/  @!UPT UIADD3 URZ, URZ, URZ, URZ ;  /* 0x0000003f3f3ff290 */ /* 0x000fe6000fffe03f */
        /* <DEDUP_REMOVED lines=39> */
[----:B------:R-:W2:Y:S04]  /*13170*/  LDSM.16.MT88.4 R28, [R203+0x5000] ;  /* 0x00500000cb1c783b */ /* 0x000ea80000004200 */
[----:B------:R-:W-:Y:S04]  /*13180*/  STL [R1], R2 ;  /* 0x0000000201007387 */ /* 0x000fe80000100800 */
[----:B------:R-:W3:Y:S04]  /*13190*/  LDL R80, [R1+0x48] ;  /* 0x0000480001507983 */ /* 0x000ee80000100800 */
[----:B------:R-:W4:Y:S01]  /*131a0*/  LDL R15, [R1+0xc] ;  /* 0x00000c00010f7983 */ /* 0x000f220000100800 */
[C---:B-1----:R-:W-:Y:S08]  /*131b0*/  HMMA.16816.F32.BF16 R64, R20.reuse, R24, R100 ;  /* 0x000000181440723c */ /* 0x042ff00000041864 */
[C---:B------:R-:W-:Y:S01]  /*131c0*/  HMMA.16816.F32.BF16 R56, R20.reuse, R26, R104 ;  /* 0x0000001a1438723c */ /* 0x040fe20000041868 */
[----:B------:R-:W1:Y:S07]  /*131d0*/  LDSM.16.MT88.4 R24, [R205+0x5000] ;  /* 0x00500000cd18783b */ /* 0x000e6e0000004200 */
[C---:B--2---:R-:W-:Y:S08]  /*131e0*/  HMMA.16816.F32.BF16 R36, R20.reuse, R28, R88 ;  /* 0x0000001c1424723c */ /* 0x044ff00000041858 */
[C---:B------:R-:W-:Y:S01]  /*131f0*/  HMMA.16816.F32.BF16 R32, R20.reuse, R30, R92 ;  /* 0x0000001e1420723c */ /* 0x040fe2000004185c */
[----:B------:R-:W2:Y:S07]  /*13200*/  LDSM.16.MT88.4 R28, [R206+0x5000] ;  /* 0x00500000ce1c783b */ /* 0x000eae0000004200 */
[C---:B-1----:R-:W-:Y:S01]  /*13210*/  HMMA.16816.F32.BF16 R60, R20.reuse, R24, R116 ;  /* 0x00000018143c723c */ /* 0x042fe20000041874 */
[----:B------:R-:W-:Y:S01]  /*13220*/  MOV R150, c[0x0][0x2c4] ;  /* 0x0000b10000967a02 */ /* 0x000fe20000000f00 */
[----:B------:R-:W-:Y:S06]  /*13230*/  LDSM.16.MT88.4 R116, [R206+0x3000] ;  /* 0x00300000ce74783b */ /* 0x000fec0000004200 */
[C---:B------:R-:W-:Y:S01]  /*13240*/  HMMA.16816.F32.BF16 R40, R20.reuse, R26, R40 ;  /* 0x0000001a1428723c */ /* 0x040fe20000041828 */
[----:B------:R-:W1:Y:S07]  /*13250*/  LDSM.16.MT88.4 R24, [R203+0x2000] ;  /* 0x00200000cb18783b */ /* 0x000e6e0000004200 */
[C---:B--2---:R-:W-:Y:S08]  /*13260*/  HMMA.16816.F32.BF16 R48, R20.reuse, R28, R132 ;  /* 0x0000001c1430723c */ /* 0x044ff00000041884 */
[----:B------:R-:W-:Y:S01]  /*13270*/  HMMA.16816.F32.BF16 R52, R20, R30, R120 ;  /* 0x0000001e1434723c */ /* 0x000fe20000041878 */
[----:B------:R-:W2:Y:S04]  /*13280*/  LDSM.16.MT88.4 R20, [R204+0x2000] ;  /* 0x00200000cc14783b */ /* 0x000ea80000004200 */
[----:B------:R-:W5:Y:S01]  /*13290*/  LDSM.16.MT88.4 R28, [R206+0x2000] ;  /* 0x00200000ce1c783b */ /* 0x000f620000004200 */
[----:B------:R-:W-:-:S02]  /*132a0*/  ISETP.NE.AND P1, PT, R150, 0x1, PT ;  /* 0x000000019600780c */ /* 0x000fc40003f25270 */
[----:B------:R-:W-:Y:S01]  /*132b0*/  F2FP.BF16.PACK_AB R75, R3, R4 ;  /* 0x00000004034b723e */ /* 0x000fe200000010ff */
[----:B------:R-:W-:Y:S01]  /*132c0*/  LDSM.16.MT88.4 R132, [R203+0x3000] ;  /* 0x00300000cb84783b */ /* 0x000fe20000004200 */
[C---:B-1----:R-:W-:Y:S08]  /*132d0*/  HMMA.16816.F32.BF16 R112, R16.reuse, R24, R112 ;  /* 0x000000181070723c */ /* 0x042ff00000041870 */
[C---:B------:R-:W-:Y:S01]  /*132e0*/  HMMA.16816.F32.BF16 R108, R16.reuse, R26, R108 ;  /* 0x0000001a106c723c */ /* 0x040fe2000004186c */
[----:B------:R-:W1:Y:S07]  /*132f0*/  LDSM.16.MT88.4 R24, [R205+0x2000] ;  /* 0x00200000cd18783b */ /* 0x000e6e0000004200 */
[C---:B--2---:R-:W-:Y:S08]  /*13300*/  HMMA.16816.F32.BF16 R96, R16.reuse, R20, R96 ;  /* 0x000000141060723c */ /* 0x044ff00000041860 */
[C---:B------:R-:W-:Y:S01]  /*13310*/  HMMA.16816.F32.BF16 R84, R16.reuse, R22, R84 ;  /* 0x000000161054723c */ /* 0x040fe20000041854 */
[----:B------:R-:W2:Y:S07]  /*13320*/  LDSM.16.MT88.4 R20, [R203+0x5800] ;  /* 0x00580000cb14783b */ /* 0x000eae0000004200 */
[C---:B-----5:R-:W-:Y:S08]  /*13330*/  HMMA.16816.F32.BF16 R120, R16.reuse, R28, R128 ;  /* 0x0000001c1078723c */ /* 0x060ff00000041880 */
[----:B------:R-:W-:Y:S01]  /*13340*/  HMMA.16816.F32.BF16 R88, R16, R30, R124 ;  /* 0x0000001e1058723c */ /* 0x000fe2000004187c */
[----:B------:R-:W5:Y:S01]  /*13350*/  LDSM.16.MT88.4 R28, [R204+0x5800] ;  /* 0x00580000cc1c783b */ /* 0x000f620000004200 */
[----:B------:R-:W-:Y:S01]  /*13360*/  @P1 IMAD.HI.U32 R3, R149, c[0x0][0x2c8], RZ ;  /* 0x0000b20095031a27 */ /* 0x000fe200078e00ff */
[----:B------:R-:W-:-:S02]  /*13370*/  MOV R2, R149 ;  /* 0x0000009500027202 */ /* 0x000fc40000000f00 */
[----:B------:R-:W-:Y:S03]  /*13380*/  LDSM.16.MT88.4 R124, [R204+0x3000] ;  /* 0x00300000cc7c783b */ /* 0x000fe60000004200 */
[C---:B-1----:R-:W-:Y:S08]  /*13390*/  HMMA.16816.F32.BF16 R104, R16.reuse, R24, R68 ;  /* 0x000000181068723c */ /* 0x042ff00000041844 */
[C---:B------:R-:W-:Y:S01]  /*133a0*/  HMMA.16816.F32.BF16 R100, R16.reuse, R26, R44 ;  /* 0x0000001a1064723c */ /* 0x040fe2000004182c */
[----:B------:R-:W1:Y:S07]  /*133b0*/  LDSM.16.MT88.4 R24, [R206+0x5800] ;  /* 0x00580000ce18783b */ /* 0x000e6e0000004200 */
[C---:B--2---:R-:W-:Y:S08]  /*133c0*/  HMMA.16816.F32.BF16 R92, R16.reuse, R20, R36 ;  /* 0x00000014105c723c */ /* 0x044ff00000041824 */
[C---:B------:R-:W-:Y:S01]  /*133d0*/  HMMA.16816.F32.BF16 R68, R16.reuse, R22, R32 ;  /* 0x000000161044723c */ /* 0x040fe20000041820 */
[----:B------:R-:W2:Y:S07]  /*133e0*/  LDSM.16.MT88.4 R20, [R205+0x5800] ;  /* 0x00580000cd14783b */ /* 0x000eae0000004200 */
[C---:B-----5:R-:W-:Y:S08]  /*133f0*/  HMMA.16816.F32.BF16 R64, R16.reuse, R28, R64 ;  /* 0x0000001c1040723c */ /* 0x060ff00000041840 */
[C---:B------:R-:W-:Y:S01]  /*13400*/  HMMA.16816.F32.BF16 R56, R16.reuse, R30, R56 ;  /* 0x0000001e1038723c */ /* 0x040fe20000041838 */
[----:B------:R-:W-:Y:S07]  /*13410*/  LDSM.16.MT88.4 R28, [R205+0x2800] ;  /* 0x00280000cd1c783b */ /* 0x000fee0000004200 */
[C---:B-1----:R-:W-:Y:S08]  /*13420*/  HMMA.16816.F32.BF16 R36, R16.reuse, R24, R48 ;  /* 0x000000181024723c */ /* 0x042ff00000041830 */
[C---:B------:R-:W-:Y:S01]  /*13430*/  HMMA.16816.F32.BF16 R32, R16.reuse, R26, R52 ;  /* 0x0000001a1020723c */ /* 0x040fe20000041834 */
[----:B------:R-:W-:Y:S07]  /*13440*/  LDSM.16.MT88.4 R24, [R203+0x2800] ;  /* 0x00280000cb18783b */ /* 0x000fee0000004200 */
[C---:B--2---:R-:W-:Y:S08]  /*13450*/  HMMA.16816.F32.BF16 R60, R16.reuse, R20, R60 ;  /* 0x00000014103c723c */ /* 0x044ff0000004183c */
[----:B------:R-:W-:Y:S01]  /*13460*/  HMMA.16816.F32.BF16 R44, R16, R22, R40 ;  /* 0x00000016102c723c */ /* 0x000fe20000041828 */
[----:B------:R-:W1:Y:S04]  /*13470*/  LDSM.16.MT88.4 R16, [R206+0x2800] ;  /* 0x00280000ce10783b */ /* 0x000e680000004200 */
[----:B------:R-:W2:Y:S03]  /*13480*/  LDSM.16.MT88.4 R20, [R204+0x2800] ;  /* 0x00280000cc14783b */ /* 0x000ea60000004200 */
[C---:B-1----:R-:W-:Y:S08]  /*13490*/  HMMA.16816.F32.BF16 R120, R8.reuse, R16, R120 ;  /* 0x000000100878723c */ /* 0x042ff00000041878 */
[C---:B------:R-:W-:Y:S01]  /*134a0*/  HMMA.16816.F32.BF16 R52, R8.reuse, R18, R88 ;  /* 0x000000120834723c */ /* 0x040fe20000041858 */
[----:B------:R-:W1:Y:S07]  /*134b0*/  LDSM.16.MT88.4 R16, [R206+0x6000] ;  /* 0x00600000ce10783b */ /* 0x000e6e0000004200 */
[C---:B------:R-:W-:Y:S08]  /*134c0*/  HMMA.16816.F32.BF16 R136, R8.reuse, R24, R112 ;  /* 0x000000180888723c */ /* 0x040ff00000041870 */
[----:B------:R-:W-:Y:S01]  /*134d0*/  HMMA.16816.F32.BF16 R40, R8, R26, R108 ;  /* 0x0000001a0828723c */ /* 0x000fe2000004186c */
[----:B------:R-:W5:Y:S01]  /*134e0*/  LDSM.16.MT88.4 R24, [R203+0x6000] ;  /* 0x00600000cb18783b */ /* 0x000f620000004200 */
[----:B------:R-:W-:-:S03]  /*134f0*/  @P1 SHF.R.U32.HI R2, RZ, c[0x0][0x2cc], R3 ;  /* 0x0000b300ff021a19 */ /* 0x000fc60000011603 */
[----:B------:R-:W-:Y:S03]  /*13500*/  LDSM.16.MT88.4 R108, [R205+0x3000] ;  /* 0x00300000cd6c783b */ /* 0x000fe60000004200 */
[C---:B--2---:R-:W-:Y:S08]  /*13510*/  HMMA.16816.F32.BF16 R128, R8.reuse, R20, R96 ;  /* 0x000000140880723c */ /* 0x044ff00000041860 */
[C---:B------:R-:W-:Y:S01]  /*13520*/  HMMA.16816.F32.BF16 R48, R8.reuse, R22, R84 ;  /* 0x000000160830723c */ /* 0x040fe20000041854 */
[----:B------:R-:W2:Y:S07]  /*13530*/  LDSM.16.MT88.4 R20, [R204+0x6000] ;  /* 0x00600000cc14783b */ /* 0x000eae0000004200 */
[C---:B-1----:R-:W-:Y:S01]  /*13540*/  HMMA.16816.F32.BF16 R36, R8.reuse, R16, R36 ;  /* 0x000000100824723c */ /* 0x042fe20000041824 */
[----:B------:R-:W-:Y:S07]  /*13550*/  LDSM.16.MT88.4 R84, [R206+0x6800] ;  /* 0x00680000ce54783b */ /* 0x000fee0000004200 */
[----:B------:R-:W-:Y:S01]  /*13560*/  HMMA.16816.F32.BF16 R32, R8, R18, R32 ;  /* 0x000000120820723c */ /* 0x000fe20000041820 */
[----:B------:R-:W1:Y:S01]  /*13570*/  LDSM.16.MT88.4 R16, [R205+0x6000] ;  /* 0x00600000cd10783b */ /* 0x000e620000004200 */
[----:B---3--:R-:W-:-:S06]  /*13580*/  IADD3 R3, R2, R80, -R148 ;  /* 0x0000005002037210 */ /* 0x008fcc0007ffe894 */
[----:B------:R-:W-:Y:S01]  /*13590*/  HMMA.16816.F32.BF16 R112, R8, R28, R104 ;  /* 0x0000001c0870723c */ /* 0x000fe20000041868 */
[----:B------:R-:W-:-:S07]  /*135a0*/  MOV R2, RZ ;  /* 0x000000ff00027202 */ /* 0x000fce0000000f00 */
[C---:B------:R-:W-:Y:S01]  /*135b0*/  HMMA.16816.F32.BF16 R28, R8.reuse, R30, R100 ;  /* 0x0000001e081c723c */ /* 0x040fe20000041864 */
[----:B------:R-:W3:Y:S07]  /*135c0*/  LDSM.16.MT88.4 R100, [R203+0x6800] ;  /* 0x00680000cb64783b */ /* 0x000eee0000004200 */
[C---:B-----5:R-:W-:Y:S01]  /*135d0*/  HMMA.16816.F32.BF16 R104, R8.reuse, R24, R92 ;  /* 0x000000180868723c */ /* 0x060fe2000004185c */
[----:B------:R-:W5:Y:S07]  /*135e0*/  LDSM.16.MT88.4 R92, [R204+0x6800] ;  /* 0x00680000cc5c783b */ /* 0x000f6e0000004200 */
[----:B------:R-:W-:Y:S01]  /*135f0*/  HMMA.16816.F32.BF16 R68, R8, R26, R68 ;  /* 0x0000001a0844723c */ /* 0x000fe20000041844 */
[----:B------:R-:W-:-:S07]  /*13600*/  IMAD.HI R2, R3, -0x6db6db6d, R2 ;  /* 0x9249249303027827 */ /* 0x000fce00078e0202 */
[C---:B--2---:R-:W-:Y:S08]  /*13610*/  HMMA.16816.F32.BF16 R64, R8.reuse, R20, R64 ;  /* 0x000000140840723c */ /* 0x044ff00000041840 */
[C---:B------:R-:W-:Y:S08]  /*13620*/  HMMA.16816.F32.BF16 R56, R8.reuse, R22, R56 ;  /* 0x000000160838723c */ /* 0x040ff00000041838 */
[C---:B-1----:R-:W-:Y:S08]  /*13630*/  HMMA.16816.F32.BF16 R60, R8.reuse, R16, R60 ;  /* 0x00000010083c723c */ /* 0x042ff0000004183c */
[----:B------:R-:W-:Y:S01]  /*13640*/  HMMA.16816.F32.BF16 R44, R8, R18, R44 ;  /* 0x00000012082c723c */ /* 0x000fe2000004182c */
[----:B------:R-:W1:Y:S01]  /*13650*/  LDSM.16.MT88.4 R8, [R205+0x6800] ;  /* 0x00680000cd08783b */ /* 0x000e620000004200 */
[----:B------:R-:W-:-:S04]  /*13660*/  SHF.R.U32.HI R3, RZ, 0x1f, R2 ;  /* 0x0000001fff037819 */ /* 0x000fc80000011602 */
[----:B------:R-:W-:-:S04]  /*13670*/  LEA.HI.SX32 R2, R2, R3, 0x1a ;  /* 0x0000000302027211 */ /* 0x000fc800078fd2ff */
[----:B----4-:R-:W-:Y:S02]  /*13680*/  IMNMX R4, R15, R2, !PT ;  /* 0x000000020f047217 */ /* 0x010fe40007800200 */
[----:B------:R-:W-:-:S03]  /*13690*/  IADD3 R235, R235, -0x2, RZ ;  /* 0xfffffffeebeb7810 */ /* 0x000fc60007ffe0ff */
[----:B------:R2:W-:Y:S01]  /*136a0*/  STL [R1+0x10], R4 ;  /* 0x0000100401007387 */ /* 0x0005e20000100800 */
[----:B------:R-:W-:Y:S01]  /*136b0*/  ISETP.GE.AND P0, PT, R235, R4, PT ;  /* 0x00000004eb00720c */ /* 0x000fe20003f06270 */
[C---:B---3--:R-:W-:Y:S08]  /*136c0*/  HMMA.16816.F32.BF16 R104, R72.reuse, R100, R104 ;  /* 0x000000644868723c */ /* 0x048ff00000041868 */
[C---:B------:R-:W-:Y:S08]  /*136d0*/  HMMA.16816.F32.BF16 R136, R72.reuse, R132, R136 ;  /* 0x000000844888723c */ /* 0x040ff00000041888 */
[C---:B------:R-:W-:Y:S08]  /*136e0*/  HMMA.16816.F32.BF16 R128, R72.reuse, R124, R128 ;  /* 0x0000007c4880723c */ /* 0x040ff00000041880 */
[C---:B------:R-:W-:Y:S08]  /*136f0*/  HMMA.16816.F32.BF16 R120, R72.reuse, R116, R120 ;  /* 0x000000744878723c */ /* 0x040ff00000041878 */
[C---:B------:R-:W-:Y:S08]  /*13700*/  HMMA.16816.F32.BF16 R112, R72.reuse, R108, R112 ;  /* 0x0000006c4870723c */ /* 0x040ff00000041870 */
        /* <DEDUP_REMOVED lines=11> */
[----:B------:R-:W-:Y:S03]  /*137c0*/  @!UPT UIADD3 URZ, URZ, URZ, URZ ;  /* 0x0000003f3f3ff290 */ /* 0x000fe6000fffe03f */
[----:B------:R-:W-:Y:S11]  /*137d0*/  @!P0 BRA `(.L_x_1628) ;  /* 0x0000400000008947 */ /* 0x000ff60003800000 */
[----:B--2---:R-:W-:Y:S02]  /*137e0*/  MOV R80, R5 ;  /* 0x0000000500507202 */ /* 0x004fe40000000f00 */
[----:B------:R-:W-:-:S07]  /*137f0*/  MOV R15, R6 ;  /* 0x00000006000f7202 */ /* 0x000fce0000000f00 */
.L_x_1644:
        /* <DEDUP_REMOVED lines=22> */
[----:B-1-34-:R-:W2:Y:S01]  /*13960*/  LDL.64 R8, [R1+0x18] ;  /* 0x0000180001087983 */ /* 0x01aea20000100a00 */
[----:B------:R-:W-:Y:S05]  /*13970*/  SHF.R.S32.HI R2, RZ, 0x1f, R237 ;  /* 0x0000001fff027819 */ /* 0x000fea00000114ed */
[----:B------:R-:W-:Y:S01]  /*13980*/  IMAD R4, R2, c[0x0][0x208], RZ ;  /* 0x0000820002047a24 */ /* 0x000fe200078e02ff */
[----:B------:R-:W3:Y:S01]  /*13990*/  LDL R5, [R1+0x20] ;  /* 0x0000200001057983 */ /* 0x000ee20000100800 */
[C---:B------:R-:W-:Y:S04]  /*139a0*/  IMAD.WIDE.U32 R2, R237.reuse, c[0x0][0x208], RZ ;  /* 0x00008200ed027a25 */ /* 0x040fe800078e00ff */
        /* <DEDUP_REMOVED lines=12> */
.L_x_1737:
[----:B------:R-:W-:-:S05]  /*13a70*/  BRA.DIV ~URZ, `(.L_x_1632) ;  /* 0x0000cbf27f007947 */ /* 0x000fca000b800000 */
[----:B------:R-:W3:Y:S01]  /*13a80*/  SHFL.IDX PT, R2, R8, RZ, 0x181f ;  /* 0x00181fff08027589 */ /* 0x000ee200000e0000 */
[----:B------:R-:W-:Y:S02]  /*13a90*/  ISETP.GE.AND P2, PT, R76, c[0x0][0x1d4], PT ;  /* 0x000075004c007a0c */ /* 0x000fe40003f46270 */
[----:B------:R-:W-:Y:S01]  /*13aa0*/  ISETP.GE.AND P1, PT, R227, c[0x0][0x1d4], PT ;  /* 0x00007500e3007a0c */ /* 0x000fe20003f26270 */
[----:B------:R-:W-:Y:S01]  /*13ab0*/  SHFL.IDX PT, R10, R6, 0x2, 0x181f ;  /* 0x00581f00060a7f89 */ /* 0x000fe200000e0000 */
[CC--:B---3--:R-:W-:Y:S05]  /*13ac0*/  IADD3 R4, P0, R2.reuse, R230.reuse, RZ ;  /* 0x000000e602047210 */ /* 0x0c8fea0007f1e0ff */
[C-C-:B--2---:R-:W-:Y:S01]  /*13ad0*/  IMAD.X R5, R9.reuse, 0x1, R231.reuse, P0 ;  /* 0x0000000109057824 */ /* 0x144fe200000e06e7 */
[-C--:B------:R-:W-:Y:S04]  /*13ae0*/  IADD3 R2, P0, R2, R233.reuse, RZ ;  /* 0x000000e902027210 */ /* 0x080fe80007f1e0ff */
[----:B------:R-:W-:Y:S01]  /*13af0*/  @!PT LDS RZ, [RZ] ;  /* 0x00000000fffff984 */ /* 0x000fe20000000800 */
[----:B------:R2:W-:Y:S01]  /*13b00*/  LDGSTS.E.BYPASS.LTC128B.128 [R228+0x100], [R4.64], !P2 ;  /* 0x0010000004e47fae */ /* 0x0005e2000d101d48 */
[--C-:B------:R-:W-:Y:S03]  /*13b10*/  IMAD.X R3, R9, 0x1, R232.reuse, P0 ;  /* 0x0000000109037824 */ /* 0x100fe600000e06e8 */
[----:B------:R-:W-:Y:S04]  /*13b20*/  SHFL.IDX PT, R9, R8, 0x2, 0x181f ;  /* 0x00581f0008097f89 */ /* 0x000fe800000e0000 */
        /* <DEDUP_REMOVED lines=8> */
[----:B------:R3:W-:Y:S01]  /*13bb0*/  LDGSTS.E.BYPASS.LTC128B.128 [R228+0x4900], [R2.64], !P1 ;  /* 0x0490000002e47fae */ /* 0x0007e2000c901d48 */
[----:B--2---:R-:W-:Y:S02]  /*13bc0*/  SEL R5, RZ, 0x10, P2 ;  /* 0x00000010ff057807 */ /* 0x004fe40001000000 */
[----:B------:R-:W-:Y:S02]  /*13bd0*/  SEL R4, RZ, 0x10, P1 ;  /* 0x00000010ff047807 */ /* 0x000fe40000800000 */
.L_x_1738:
[C---:B---3--:R-:W-:Y:S01]  /*13be0*/  IADD3 R2, -R5.reuse, 0x10, RZ ;  /* 0x0000001005027810 */ /* 0x048fe20007ffe1ff */
[----:B------:R-:W2:Y:S01]  /*13bf0*/  S2R R11, SR_TID.X ;  /* 0x00000000000b7919 */ /* 0x000ea20000002100 */
        /* <DEDUP_REMOVED lines=9> */
[----:B---3--:R-:W-:Y:S04]  /*13c90*/  IADD3 R2, -R4, 0x10, RZ ;  /* 0x0000001004027810 */ /* 0x008fe80007ffe1ff */
        /* <DEDUP_REMOVED lines=8> */
[----:B-1----:R3:W1:Y:S02]  /*13d20*/  SHFL.IDX PT, R6, R8, 0x3, 0x181f ;  /* 0x00781f0008067f89 */ /* 0x00266400000e0000 */
.L_x_1739:
[C---:B--2---:R-:W-:Y:S02]  /*13d30*/  IADD3 R2, -R5.reuse, 0x10, RZ ;  /* 0x0000001005027810 */ /* 0x044fe40007ffe1ff */
[----:B------:R-:W-:Y:S02]  /*13d40*/  ISETP.NE.U32.AND P0, PT, R5, RZ, PT ;  /* 0x000000ff0500720c */ /* 0x000fe40003f05070 */
[----:B------:R-:W-:Y:S04]  /*13d50*/  LOP3.LUT R2, R2, 0xf, RZ, 0xc0, !PT ;  /* 0x0000000f02027812 */ /* 0x000fe800078ec0ff */
[-C--:B-1----:R-:W-:Y:S04]  /*13d60*/  IADD3 R2, P2, P1, R2, R6.reuse, R230 ;  /* 0x0000000602027210 */ /* 0x082fe8000795e0e6 */
        /* <DEDUP_REMOVED lines=11> */
.L_x_1630:
[----:B-1-34-:R-:W-:Y:S05]  /*13e20*/  BSYNC B0 ;  /* 0x0000000000007941 */ /* 0x01afea0003800000 */
.L_x_1629:
[----:B------:R-:W0:Y:S01]  /*13e30*/  LDGDEPBAR ;  /* 0x00000000000079af */ /* 0x000e220000000000 */
[----:B------:R-:W-:Y:S01]  /*13e40*/  WARPSYNC 0xffffffff ;  /* 0xffffffff00007948 */ /* 0x000fe20003800000 */
[C---:B------:R-:W-:Y:S01]  /*13e50*/  HMMA.16816.F32.BF16 R8, R140.reuse, R16, RZ ;  /* 0x000000108c08723c */ /* 0x040fe200000418ff */
[----:B------:R-:W-:Y:S05]  /*13e60*/  BSSY B0, `(.L_x_1634) ;  /* 0x0000103000007945 */ /* 0x000fea0003800000 */
[----:B--2---:R-:W2:Y:S02]  /*13e70*/  LDL R2, [R1+0xc] ;  /* 0x00000c0001027983 */ /* 0x004ea40000100800 */
        /* <DEDUP_REMOVED lines=64> */
[----:B------:R-:W-:Y:S07]  /*14280*/  LDSM.16.M88.4 R160, [R202+0x6000] ;  /* 0x00600000caa0783b */ /* 0x000fee0000000200 */
[C---:B------:R-:W-:Y:S08]  /*14290*/  HMMA.16816.F32.BF16 R36, R180.reuse, R164, R36 ;  /* 0x000000a4b424723c */ /* 0x040ff00000041824 */
[C---:B------:R-:W-:Y:S01]  /*142a0*/  HMMA.16816.F32.BF16 R40, R180.reuse, R166, R40 ;  /* 0x000000a6b428723c */ /* 0x040fe20000041828 */
[----:B------:R-:W-:Y:S07]  /*142b0*/  LDSM.16.M88.4 R164, [R202+0x6800] ;  /* 0x00680000caa4783b */ /* 0x000fee0000000200 */
[C---:B--2---:R-:W-:Y:S08]  /*142c0*/  HMMA.16816.F32.BF16 R44, R180.reuse, R168, R44 ;  /* 0x000000a8b42c723c */ /* 0x044ff0000004182c */
[C---:B------:R-:W-:Y:S01]  /*142d0*/  HMMA.16816.F32.BF16 R48, R180.reuse, R170, R48 ;  /* 0x000000aab430723c */ /* 0x040fe20000041830 */
[----:B------:R-:W-:Y:S07]  /*142e0*/  LDSM.16.M88.4 R168, [R214] ;  /* 0x00000000d6a8783b */ /* 0x000fee0000000200 */
[C---:B-1----:R-:W-:Y:S08]  /*142f0*/  HMMA.16816.F32.BF16 R52, R180.reuse, R148, R52 ;  /* 0x00000094b434723c */ /* 0x042ff00000041834 */
[C---:B------:R-:W-:Y:S01]  /*14300*/  HMMA.16816.F32.BF16 R56, R180.reuse, R150, R56 ;  /* 0x00000096b438723c */ /* 0x040fe20000041838 */
[----:B------:R-:W1:Y:S07]  /*14310*/  LDSM.16.M88.4 R148, [R202+0x4800] ;  /* 0x00480000ca94783b */ /* 0x000e6e0000000200 */
[C---:B---3--:R-:W-:Y:S08]  /*14320*/  HMMA.16816.F32.BF16 R60, R180.reuse, R152, R60 ;  /* 0x00000098b43c723c */ /* 0x048ff0000004183c */
[----:B------:R-:W-:Y:S01]  /*14330*/  HMMA.16816.F32.BF16 R64, R180, R154, R64 ;  /* 0x0000009ab440723c */ /* 0x000fe20000041840 */
[----:B------:R-:W2:Y:S07]  /*14340*/  LDSM.16.M88.4 R152, [R202+0x5000] ;  /* 0x00500000ca98783b */ /* 0x000eae0000000200 */
[C---:B----4-:R-:W-:Y:S08]  /*14350*/  HMMA.16816.F32.BF16 R8, R184.reuse, R156, R8 ;  /* 0x0000009cb808723c */ /* 0x050ff00000041808 */
[C---:B------:R-:W-:Y:S01]  /*14360*/  HMMA.16816.F32.BF16 R16, R184.reuse, R158, R16 ;  /* 0x0000009eb810723c */ /* 0x040fe20000041810 */
[----:B------:R-:W3:Y:S07]  /*14370*/  LDSM.16.M88.4 R156, [R202+0x5800] ;  /* 0x00580000ca9c783b */ /* 0x000eee0000000200 */
[C---:B------:R-:W-:Y:S08]  /*14380*/  HMMA.16816.F32.BF16 R20, R184.reuse, R172, R20 ;  /* 0x000000acb814723c */ /* 0x040ff00000041814 */
[C---:B------:R-:W-:Y:S01]  /*14390*/  HMMA.16816.F32.BF16 R24, R184.reuse, R174, R24 ;  /* 0x000000aeb818723c */ /* 0x040fe20000041818 */
[----:B------:R-:W4:Y:S07]  /*143a0*/  LDSM.16.M88.4 R172, [R208] ;  /* 0x00000000d0ac783b */ /* 0x000f2e0000000200 */
[C---:B-1----:R-:W-:Y:S08]  /*143b0*/  HMMA.16816.F32.BF16 R28, R184.reuse, R148, R28 ;  /* 0x00000094b81c723c */ /* 0x042ff0000004181c */
[C---:B------:R-:W-:Y:S01]  /*143c0*/  HMMA.16816.F32.BF16 R32, R184.reuse, R150, R32 ;  /* 0x00000096b820723c */ /* 0x040fe20000041820 */
[----:B------:R-:W1:Y:S07]  /*143d0*/  LDSM.16.M88.4 R148, [R209] ;  /* 0x00000000d194783b */ /* 0x000e6e0000000200 */
[C---:B--2---:R-:W-:Y:S08]  /*143e0*/  HMMA.16816.F32.BF16 R36, R184.reuse, R152, R36 ;  /* 0x00000098b824723c */ /* 0x044ff00000041824 */
[C---:B------:R-:W-:Y:S01]  /*143f0*/  HMMA.16816.F32.BF16 R40, R184.reuse, R154, R40 ;  /* 0x0000009ab828723c */ /* 0x040fe20000041828 */
[----:B------:R-:W2:Y:S07]  /*14400*/  LDSM.16.M88.4 R152, [R210] ;  /* 0x00000000d298783b */ /* 0x000eae0000000200 */
[C---:B---3--:R-:W-:Y:S08]  /*14410*/  HMMA.16816.F32.BF16 R44, R184.reuse, R156, R44 ;  /* 0x0000009cb82c723c */ /* 0x048ff0000004182c */
[C---:B------:R-:W-:Y:S01]  /*14420*/  HMMA.16816.F32.BF16 R48, R184.reuse, R158, R48 ;  /* 0x0000009eb830723c */ /* 0x040fe20000041830 */
[----:B------:R-:W3:Y:S07]  /*14430*/  LDSM.16.M88.4 R156, [R211] ;  /* 0x00000000d39c783b */ /* 0x000eee0000000200 */
[C---:B------:R-:W-:Y:S08]  /*14440*/  HMMA.16816.F32.BF16 R52, R184.reuse, R160, R52 ;  /* 0x000000a0b834723c */ /* 0x040ff00000041834 */
[C---:B------:R-:W-:Y:S01]  /*14450*/  HMMA.16816.F32.BF16 R56, R184.reuse, R162, R56 ;  /* 0x000000a2b838723c */ /* 0x040fe20000041838 */
[----:B------:R-:W5:Y:S07]  /*14460*/  LDSM.16.M88.4 R160, [R212] ;  /* 0x00000000d4a0783b */ /* 0x000f6e0000000200 */
[C---:B------:R-:W-:Y:S08]  /*14470*/  HMMA.16816.F32.BF16 R60, R184.reuse, R164, R60 ;  /* 0x000000a4b83c723c */ /* 0x040ff0000004183c */
[----:B------:R-:W-:Y:S01]  /*14480*/  HMMA.16816.F32.BF16 R64, R184, R166, R64 ;  /* 0x000000a6b840723c */ /* 0x000fe20000041840 */
[----:B------:R-:W2:Y:S07]  /*14490*/  LDSM.16.M88.4 R164, [R213] ;  /* 0x00000000d5a4783b */ /* 0x000eae0000000200 */
        /* <DEDUP_REMOVED lines=23> */
[----:B------:R-:W3:Y:S07]  /*14610*/  LDSM.16.M88.4 R168, [R200+0x3800] ;  /* 0x00380000c8a8783b */ /* 0x000eee0000000200 */
[C---:B----4-:R-:W-:Y:S08]  /*14620*/  HMMA.16816.F32.BF16 R20, R192.reuse, R172, R20 ;  /* 0x000000acc014723c */ /* 0x050ff00000041814 */
        /* <DEDUP_REMOVED lines=13> */
[----:B------:R-:W4:Y:S07]  /*14700*/  LDSM.16.M88.4 R160, [R200+0x5800] ;  /* 0x00580000c8a0783b */ /* 0x000f2e0000000200 */
[C---:B------:R-:W-:Y:S08]  /*14710*/  HMMA.16816.F32.BF16 R60, R192.reuse, R164, R60 ;  /* 0x000000a4c03c723c */ /* 0x040ff0000004183c */
[----:B------:R-:W-:Y:S01]  /*14720*/  HMMA.16816.F32.BF16 R64, R192, R166, R64 ;  /* 0x000000a6c040723c */ /* 0x000fe20000041840 */
[----:B------:R-:W5:Y:S01]  /*14730*/  LDSM.16.M88.4 R164, [R200+0x6000] ;  /* 0x00600000c8a4783b */ /* 0x000f620000000200 */
[----:B------:R-:W-:Y:S06]  /*14740*/  DEPBAR.LE SB0, 0x0 ;  /* 0x000080000000791a */ /* 0x000fec0000000000 */
[C---:B------:R-:W-:Y:S01]  /*14750*/  HMMA.16816.F32.BF16 R8, R196.reuse, R168, R8 ;  /* 0x000000a8c408723c */ /* 0x040fe20000041808 */
[----:B------:R-:W-:Y:S07]  /*14760*/  BAR.SYNC.DEFER_BLOCKING 0x0 ;  /* 0x0000000000007b1d */ /* 0x000fee0000010000 */
        /* <DEDUP_REMOVED lines=15> */
[----:B------:R-:W2:Y:S01]  /*14860*/  LDL R2, [R1+0x3c] ;  /* 0x00003c0001027983 */ /* 0x000ea20000100800 */
[----:B------:R-:W-:Y:S02]  /*14870*/  IMAD.MOV.U32 R3, RZ, RZ, c[0x0][0x2b8] ;  /* 0x0000ae00ff037624 */ /* 0x000fe400078e00ff */
[----:B------:R-:W-:Y:S01]  /*14880*/  IMAD.MOV.U32 R234, RZ, RZ, RZ ;  /* 0x000000ffffea7224 */ /* 0x000fe200078e00ff */
[----:B------:R-:W3:Y:S02]  /*14890*/  LDL.64 R242, [R1+0x30] ;  /* 0x0000300001f27983 */ /* 0x000ee40000100a00 */
[----:B------:R-:W-:Y:S02]  /*148a0*/  ISETP.NE.AND P1, PT, R3, 0x1, PT ;  /* 0x000000010300780c */ /* 0x000fe40003f25270 */
        /* <DEDUP_REMOVED lines=8> */
[C---:B------:R-:W-:Y:S02]  /*14930*/  IADD3 R5, -R2.reuse, RZ, RZ ;  /* 0x000000ff02057210 */ /* 0x040fe40007ffe1ff */
[C---:B---3--:R-:W-:Y:S03]  /*14940*/  @!P5 IADD3 R4, P0, R2.reuse, R242, RZ ;  /* 0x000000f20204d210 */ /* 0x048fe60007f1e0ff */
        /* <DEDUP_REMOVED lines=8> */
[----:B------:R-:W-:Y:S05]  /*149d0*/  IMAD R4, R237, c[0x0][0x1e4], R4 ;  /* 0x00007900ed047a24 */ /* 0x000fea00078e0204 */
[----:B------:R-:W-:Y:S02]  /*149e0*/  IADD3 R3, R3, R4, RZ ;  /* 0x0000000403037210 */ /* 0x000fe40007ffe0ff */
        /* <DEDUP_REMOVED lines=10> */
.L_x_1740:
[----:B------:R-:W-:-:S05]  /*14a90*/  BRA.DIV ~URZ, `(.L_x_1637) ;  /* 0x0000c0a27f007947 */ /* 0x000fca000b800000 */
[----:B------:R3:W4:Y:S02]  /*14aa0*/  SHFL.IDX PT, R2, R5, RZ, 0x181f ;  /* 0x00181fff05027589 */ /* 0x00072400000e0000 */
.L_x_1741:
[----:B------:R-:W-:Y:S11]  /*14ab0*/  ISETP.GE.AND P0, PT, R236, 0x1, PT ;  /* 0x00000001ec00780c */ /* 0x000ff60003f06270 */
[----:B------:R-:W-:Y:S02]  /*14ac0*/  @!UPT UIADD3 URZ, URZ, URZ, URZ ;  /* 0x0000003f3f3ff290 */ /* 0x000fe4000fffe03f */
[----:B------:R-:W-:Y:S02]  /*14ad0*/  @P0 ISETP.GE.AND P3, PT, R76, c[0x0][0x1d4], PT ;  /* 0x000075004c000a0c */ /* 0x000fe40003f66270 */
[----:B----4-:R-:W-:Y:S02]  /*14ae0*/  @P0 IADD3 R148, P1, R2, R230, RZ ;  /* 0x000000e602940210 */ /* 0x010fe40007f3e0ff */
[----:B------:R-:W-:Y:S03]  /*14af0*/  @P0 ISETP.GE.AND P2, PT, R227, c[0x0][0x1d4], PT ;  /* 0x00007500e3000a0c */ /* 0x000fe60003f46270 */
[----:B--2---:R-:W-:Y:S01]  /*14b00*/  @P0 IMAD.X R149, R6, 0x1, R231, P1 ;  /* 0x0000000106950824 */ /* 0x004fe200008e06e7 */
        /* <DEDUP_REMOVED lines=10> */
.L_x_1742:
[----:B------:R-:W-:Y:S11]  /*14bb0*/  ISETP.GE.AND P0, PT, R236, 0x21, PT ;  /* 0x00000021ec00780c */ /* 0x000ff60003f06270 */
[----:B------:R-:W-:Y:S02]  /*14bc0*/  @!UPT UIADD3 URZ, URZ, URZ, URZ ;  /* 0x0000003f3f3ff290 */ /* 0x000fe4000fffe03f */
[----:B------:R-:W-:Y:S02]  /*14bd0*/  @P0 ISETP.GE.AND P3, PT, R76, c[0x0][0x1d4], PT ;  /* 0x000075004c000a0c */ /* 0x000fe40003f66270 */
[----:B--2---:R-:W-:Y:S02]  /*14be0*/  @P0 IADD3 R148, P1, R2, R230, RZ ;  /* 0x000000e602940210 */ /* 0x004fe40007f3e0ff */
[----:B------:R-:W-:Y:S03]  /*14bf0*/  @P0 ISETP.GE.AND P2, PT, R227, c[0x0][0x1d4], PT ;  /* 0x00007500e3000a0c */ /* 0x000fe60003f46270 */
[----:B-1----:R-:W-:Y:S01]  /*14c00*/  @P0 IMAD.X R149, R6, 0x1, R231, P1 ;  /* 0x0000000106950824 */ /* 0x002fe200008e06e7 */
        /* <DEDUP_REMOVED lines=9> */
.L_x_1743:
[----:B------:R-:W-:-:S05]  /*14ca0*/  BRA.DIV ~URZ, `(.L_x_1640) ;  /* 0x0000c0427f007947 */ /* 0x000fca000b800000 */
[----:B-1----:R1:W2:Y:S02]  /*14cb0*/  SHFL.IDX PT, R2, R5, 0x2, 0x181f ;  /* 0x00581f0005027f89 */ /* 0x0022a400000e0000 */
.L_x_1744:
[----:B------:R-:W-:Y:S11]  /*14cc0*/  ISETP.GE.AND P0, PT, R236, 0x41, PT ;  /* 0x00000041ec00780c */ /* 0x000ff60003f06270 */
[----:B------:R-:W-:Y:S02]  /*14cd0*/  @!UPT UIADD3 URZ, URZ, URZ, URZ ;  /* 0x0000003f3f3ff290 */ /* 0x000fe4000fffe03f */
[----:B------:R-:W-:Y:S02]  /*14ce0*/  @P0 ISETP.GE.AND P3, PT, R76, c[0x0][0x1d4], PT ;  /* 0x000075004c000a0c */ /* 0x000fe40003f66270 */
[----:B--2---:R-:W-:Y:S02]  /*14cf0*/  @P0 IADD3 R148, P1, R2, R230, RZ ;  /* 0x000000e602940210 */ /* 0x004fe40007f3e0ff */
        /* <DEDUP_REMOVED lines=11> */
[----:B--2---:R1:W2:Y:S02]  /*14db0*/  SHFL.IDX PT, R2, R5, 0x3, 0x181f ;  /* 0x00781f0005027f89 */ /* 0x0042a400000e0000 */
.L_x_1745:
[----:B------:R-:W-:Y:S11]  /*14dc0*/  ISETP.GE.AND P0, PT, R236, 0x61, PT ;  /* 0x00000061ec00780c */ /* 0x000ff60003f06270 */
[----:B------:R-:W-:Y:S02]  /*14dd0*/  @!UPT UIADD3 URZ, URZ, URZ, URZ ;  /* 0x0000003f3f3ff290 */ /* 0x000fe4000fffe03f */
[----:B------:R-:W-:Y:S02]  /*14de0*/  @P0 ISETP.GE.AND P3, PT, R76, c[0x0][0x1d4], PT ;  /* 0x000075004c000a0c */ /* 0x000fe40003f66270 */
[----:B-12-4-:R-:W-:Y:S02]  /*14df0*/  @P0 IADD3 R4, P1, R2, R230, RZ ;  /* 0x000000e602040210 */ /* 0x016fe40007f3e0ff */
[----:B------:R-:W-:Y:S03]  /*14e00*/  @P0 ISETP.GE.AND P2, PT, R227, c[0x0][0x1d4], PT ;  /* 0x00007500e3000a0c */ /* 0x000fe60003f46270 */
[----:B---3--:R-:W-:Y:S01]  /*14e10*/  @P0 IMAD.X R5, R6, 0x1, R231, P1 ;  /* 0x0000000106050824 */ /* 0x008fe200008e06e7 */
[----:B------:R-:W-:Y:S05]  /*14e20*/  @P0 IADD3 R2, P1, R2, R233, RZ ;  /* 0x000000e902020210 */ /* 0x000fea0007f3e0ff */
[----:B------:R-:W-:Y:S01]  /*14e30*/  @!PT LDS RZ, [RZ] ;  /* 0x00000000fffff984 */ /* 0x000fe20000000800 */
[----:B------:R-:W-:Y:S01]  /*14e40*/  @!PT LDS RZ, [RZ] ;  /* 0x00000000fffff984 */ /* 0x000fe20000000800 */
[----:B------:R-:W-:Y:S01]  /*14e50*/  @!PT LDS RZ, [RZ] ;  /* 0x00000000fffff984 */ /* 0x000fe20000000800 */
[----:B------:R1:W-:Y:S01]  /*14e60*/  @P0 LDGSTS.E.BYPASS.LTC128B.128 [R229+0xb100], [R4.64], !P3 ;  /* 0x0b10000004e50fae */ /* 0x0003e2000d901d48 */
[----:B------:R-:W-:Y:S05]  /*14e70*/  @P0 IMAD.X R3, R6, 0x1, R232, P1 ;  /* 0x0000000106030824 */ /* 0x000fea00008e06e8 */
[----:B------:R1:W-:Y:S02]  /*14e80*/  @P0 LDGSTS.E.BYPASS.LTC128B.128 [R229+0xe900], [R2.64], !P2 ;  /* 0x0e90000002e50fae */ /* 0x0003e4000d101d48 */
.L_x_1635:
[----:B------:R-:W-:Y:S05]  /*14e90*/  BSYNC B0 ;  /* 0x0000000000007941 */ /* 0x000fea0003800000 */
.L_x_1634:
[----:B-1----:R-:W2:Y:S01]  /*14ea0*/  LDL R4, [R1+0x40] ;  /* 0x0000400001047983 */ /* 0x002ea20000100800 */
[----:B------:R-:W-:Y:S03]  /*14eb0*/  IMAD.MOV.U32 R148, RZ, RZ, c[0x0][0x2c4] ;  /* 0x0000b100ff947624 */ /* 0x000fe600078e00ff */
[----:B------:R-:W2:Y:S02]  /*14ec0*/  LDL R2, [R1+0x64] ;  /* 0x0000640001027983 */ /* 0x000ea40000100800 */
[----:B------:R-:W-:Y:S02]  /*14ed0*/  ISETP.NE.AND P0, PT, R148, 0x1, PT ;  /* 0x000000019400780c */ /* 0x000fe40003f05270 */
[----:B------:R-:W3:Y:S04]  /*14ee0*/  LDL R6, [R1+0x60] ;  /* 0x0000600001067983 */ /* 0x000ee80000100800 */
[----:B------:R-:W4:Y:S04]  /*14ef0*/  LDL R5, [R1+0x48] ;  /* 0x0000480001057983 */ /* 0x000f280000100800 */
[----:B------:R-:W4:Y:S04]  /*14f00*/  LDL R3, [R1+0x44] ;  /* 0x0000440001037983 */ /* 0x000f280000100800 */
[----:B------:R-:W0:Y:S01]  /*14f10*/  LDGDEPBAR ;  /* 0x00000000000079af */ /* 0x000e220000000000 */
[----:B--2---:R-:W-:Y:S04]  /*14f20*/  IMAD.IADD R4, R2, 0x1, R4 ;  /* 0x0000000102047824 */ /* 0x004fe800078e0204 */
[----:B------:R-:W-:Y:S05]  /*14f30*/  @P0 IMAD.HI.U32 R2, R4, c[0x0][0x2c8], RZ ;  /* 0x0000b20004020a27 */ /* 0x000fea00078e00ff */
[----:B------:R-:W-:Y:S01]  /*14f40*/  @P0 SHF.R.U32.HI R4, RZ, c[0x0][0x2cc], R2 ;  /* 0x0000b300ff040a19 */ /* 0x000fe20000011602 */
[----:B------:R-:W-:Y:S05]  /*14f50*/  IMAD R2, R235, -0x70, RZ ;  /* 0xffffff90eb027824 */ /* 0x000fea00078e02ff */
[----:B---3--:R-:W-:Y:S04]  /*14f60*/  IADD3 R2, -R6, 0x1, R2 ;  /* 0x0000000106027810 */ /* 0x008fe80007ffe102 */
[----:B----4-:R-:W-:Y:S01]  /*14f70*/  IADD3 R5, -R3, R2, R5 ;  /* 0x0000000203057210 */ /* 0x010fe20007ffe105 */
[----:B------:R-:W-:-:S05]  /*14f80*/  BRA.DIV ~URZ, `(.L_x_1642) ;  /* 0x0000bea27f007947 */ /* 0x000fca000b800000 */
[----:B------:R1:W2:Y:S02]  /*14f90*/  SHFL.IDX PT, R2, R4, RZ, 0x1c1f ;  /* 0x001c1fff04027589 */ /* 0x0002a400000e0000 */
.L_x_1746:
[----:B--2---:R-:W-:Y:S05]  /*14fa0*/  IMAD.IADD R2, R5, 0x1, R2 ;  /* 0x0000000105027824 */ /* 0x004fea00078e0202 */
[C---:B------:R-:W-:Y:S02]  /*14fb0*/  ISETP.GT.AND P0, PT, R2.reuse, RZ, PT ;  /* 0x000000ff0200720c */ /* 0x040fe40003f04270 */
[----:B------:R-:W-:Y:S02]  /*14fc0*/  ISETP.GT.AND P1, PT, R2, 0x1, PT ;  /* 0x000000010200780c */ /* 0x000fe40003f24270 */
[----:B------:R-:W-:Y:S02]  /*14fd0*/  FSEL R161, R8, -INF , P0 ;  /* 0xff80000008a17808 */ /* 0x000fe40000000000 */
[C---:B------:R-:W-:Y:S02]  /*14fe0*/  ISETP.GT.AND P0, PT, R2.reuse, 0x10, PT ;  /* 0x000000100200780c */ /* 0x040fe40003f04270 */
[C---:B------:R-:W-:Y:S02]  /*14ff0*/  ISETP.GT.AND P2, PT, R2.reuse, 0x8, PT ;  /* 0x000000080200780c */ /* 0x040fe40003f44270 */
[C---:B------:R-:W-:Y:S02]  /*15000*/  ISETP.GT.AND P3, PT, R2.reuse, 0x9, PT ;  /* 0x000000090200780c */ /* 0x040fe40003f64270 */
[----:B------:R-:W-:Y:S02]  /*15010*/  FSEL R170, R9, -INF , P1 ;  /* 0xff80000009aa7808 */ /* 0x000fe40000800000 */
[C---:B------:R-:W-:Y:S02]  /*15020*/  ISETP.GT.AND P1, PT, R2.reuse, 0x11, PT ;  /* 0x000000110200780c */ /* 0x040fe40003f24270 */
[----:B------:R-:W-:Y:S02]  /*15030*/  ISETP.GT.AND P4, PT, R2, 0x19, PT ;  /* 0x000000190200780c */ /* 0x000fe40003f84270 */
[----:B------:R-:W-:Y:S02]  /*15040*/  FSEL R168, R20, -INF , P0 ;  /* 0xff80000014a87808 */ /* 0x000fe40000000000 */
[----:B------:R-:W-:Y:S02]  /*15050*/  ISETP.GT.AND P0, PT, R2, 0x20, PT ;  /* 0x000000200200780c */ /* 0x000fe40003f04270 */
[----:B------:R-:W-:Y:S02]  /*15060*/  FSEL R16, R16, -INF , P2 ;  /* 0xff80000010107808 */ /* 0x000fe40001000000 */
[C---:B------:R-:W-:Y:S02]  /*15070*/  ISETP.GT.AND P2, PT, R2.reuse, 0x18, PT ;  /* 0x000000180200780c */ /* 0x040fe40003f44270 */
[----:B------:R-:W-:Y:S02]  /*15080*/  FSEL R169, R17, -INF , P3 ;  /* 0xff80000011a97808 */ /* 0x000fe40001800000 */
[----:B------:R-:W-:Y:S02]  /*15090*/  FSEL R167, R21, -INF , P1 ;  /* 0xff80000015a77808 */ /* 0x000fe40000800000 */
[C---:B------:R-:W-:Y:S02]  /*150a0*/  ISETP.GT.AND P1, PT, R2.reuse, 0x21, PT ;  /* 0x000000210200780c */ /* 0x040fe40003f24270 */
[C---:B------:R-:W-:Y:S02]  /*150b0*/  ISETP.GT.AND P3, PT, R2.reuse, 0x28, PT ;  /* 0x000000280200780c */ /* 0x040fe40003f64270 */
[----:B------:R-:W-:Y:S02]  /*150c0*/  FSEL R165, R25, -INF , P4 ;  /* 0xff80000019a57808 */ /* 0x000fe40002000000 */
[----:B------:R-:W-:Y:S02]  /*150d0*/  ISETP.GT.AND P4, PT, R2, 0x29, PT ;  /* 0x000000290200780c */ /* 0x000fe40003f84270 */
[----:B------:R-:W-:Y:S02]  /*150e0*/  FSEL R164, R28, -INF , P0 ;  /* 0xff8000001ca47808 */ /* 0x000fe40000000000 */
[----:B------:R-:W-:Y:S02]  /*150f0*/  ISETP.GT.AND P0, PT, R2, 0x30, PT ;  /* 0x000000300200780c */ /* 0x000fe40003f04270 */
[----:B------:R-:W-:Y:S02]  /*15100*/  FSEL R166, R24, -INF , P2 ;  /* 0xff80000018a67808 */ /* 0x000fe40001000000 */
        /* <DEDUP_REMOVED lines=8> */
[----:B------:R-:W-:Y:S02]  /*15190*/  ISETP.GT.AND P0, PT, R2, 0x41, PT ;  /* 0x000000410200780c */ /* 0x000fe40003f04270 */
[----:B------:R-:W-:Y:S02]  /*151a0*/  FSEL R158, R37, -INF , P2 ;  /* 0xff800000259e7808 */ /* 0x000fe40001000000 */
[----:B------:R-:W-:Y:S02]  /*151b0*/  FSEL R157, R40, -INF , P3 ;  /* 0xff800000289d7808 */ /* 0x000fe40001800000 */
[C---:B------:R-:W-:Y:S02]  /*151c0*/  ISETP.GT.AND P3, PT, R2.reuse, 0x48, PT ;  /* 0x000000480200780c */ /* 0x040fe40003f64270 */
[----:B------:R-:W-:Y:S02]  /*151d0*/  FSEL R156, R41, -INF , P4 ;  /* 0xff800000299c7808 */ /* 0x000fe40002000000 */
[----:B------:R-:W-:Y:S02]  /*151e0*/  ISETP.GT.AND P4, PT, R2, 0x49, PT ;  /* 0x000000490200780c */ /* 0x000fe40003f84270 */
[----:B------:R-:W-:Y:S02]  /*151f0*/  FSEL R155, R44, -INF , P1 ;  /* 0xff8000002c9b7808 */ /* 0x000fe40000800000 */
[C---:B------:R-:W-:Y:S02]  /*15200*/  ISETP.GT.AND P2, PT, R2.reuse, 0x50, PT ;  /* 0x000000500200780c */ /* 0x040fe40003f44270 */
[----:B------:R-:W-:Y:S02]  /*15210*/  FSEL R154, R45, -INF , P0 ;  /* 0xff8000002d9a7808 */ /* 0x000fe40000000000 */
[C---:B------:R-:W-:Y:S02]  /*15220*/  ISETP.GT.AND P1, PT, R2.reuse, 0x51, PT ;  /* 0x000000510200780c */ /* 0x040fe40003f24270 */
        /* <DEDUP_REMOVED lines=138> */
.L_x_1747:
[----:B------:R-:W3:Y:S01]  /*15ad0*/  LDL.LU R50, [R1] ;  /* 0x0000000001327983 */ /* 0x000ee20000300800 */
[C---:B------:R-:W-:Y:S01]  /*15ae0*/  FSETP.NEU.FTZ.AND P0, PT, R6.reuse, -INF , PT ;  /* 0xff8000000600780b */ /* 0x040fe20003f1d000 */
[----:B------:R-:W-:Y:S01]  /*15af0*/  FMUL.FTZ R3, R6, c[0x0][0x2d0] ;  /* 0x0000b40006037a20 */ /* 0x000fe20000410000 */
[----:B-12---:R-:W-:Y:S01]  /*15b00*/  FMNMX.FTZ R4, R2, R4, !PT ;  /* 0x0000000402047209 */ /* 0x006fe20007810000 */
        /* <DEDUP_REMOVED lines=37> */
[----:B------:R-:W-:Y:S01]  /*15d60*/  MUFU.EX2 R32, R32 ;  /* 0x0000002000207308 */ /* 0x000fe20000000800 */
[C---:B-1----:R-:W-:Y:S01]  /*15d70*/  FFMA.FTZ R3, R2.reuse, R240, R34 ;  /* 0x000000f002037223 */ /* 0x042fe20000010022 */
[C---:B--2---:R-:W-:Y:S01]  /*15d80*/  F2FP.BF16.PACK_AB R148, R5.reuse, R34 ;  /* 0x000000220594723e */ /* 0x044fe200000010ff */
[----:B------:R-:W-:Y:S02]  /*15d90*/  FMUL.FTZ R64, R2, R84 ;  /* 0x0000005402407220 */ /* 0x000fe40000410000 */
[----:B------:R-:W-:Y:S01]  /*15da0*/  FADD.FTZ R17, R5, R3 ;  /* 0x0000000305117221 */ /* 0x000fe20000010000 */
[C---:B------:R-:W-:Y:S01]  /*15db0*/  FSEL R3, R4.reuse, RZ, P0 ;  /* 0x000000ff04037208 */ /* 0x040fe20000000000 */
[----:B------:R-:W-:Y:S02]  /*15dc0*/  FMUL.FTZ R5, R4, c[0x0][0x2d0] ;  /* 0x0000b40004057a20 */ /* 0x000fe40000410000 */
[C---:B------:R-:W-:Y:S01]  /*15dd0*/  FMUL.FTZ R65, R2.reuse, R85 ;  /* 0x0000005502417220 */ /* 0x040fe20000410000 */
[----:B------:R1:W2:Y:S01]  /*15de0*/  MUFU.EX2 R34, R16 ;  /* 0x0000001000227308 */ /* 0x0002a20000000800 */
[----:B------:R-:W-:Y:S01]  /*15df0*/  FADD.FTZ R3, -R3, R80 ;  /* 0x0000005003037221 */ /* 0x000fe20000010100 */
[----:B------:R-:W-:Y:S01]  /*15e00*/  FSEL R5, R5, RZ, P0 ;  /* 0x000000ff05057208 */ /* 0x000fe20000000000 */
[----:B------:R-:W-:Y:S02]  /*15e10*/  FMUL.FTZ R49, R2, R101 ;  /* 0x0000006502317220 */ /* 0x000fe40000410000 */
[----:B------:R-:W-:Y:S02]  /*15e20*/  FMUL.FTZ R3, R3, c[0x0][0x2d0] ;  /* 0x0000b40003037a20 */ /* 0x000fe40000410000 */
[--C-:B------:R-:W-:Y:S02]  /*15e30*/  FFMA.FTZ R15, R37, c[0x0][0x2d0], -R5.reuse ;  /* 0x0000b400250f7a23 */ /* 0x100fe40000010805 */
[--C-:B------:R-:W-:Y:S02]  /*15e40*/  FFMA.FTZ R43, R11, c[0x0][0x2d0], -R5.reuse ;  /* 0x0000b4000b2b7a23 */ /* 0x100fe40000010805 */
[----:B------:R-:W4:Y:S01]  /*15e50*/  MUFU.EX2 R3, R3 ;  /* 0x0000000300037308 */ /* 0x000f220000000800 */
[--C-:B------:R-:W-:Y:S02]  /*15e60*/  FFMA.FTZ R151, R48, c[0x0][0x2d0], -R5.reuse ;  /* 0x0000b40030977a23 */ /* 0x100fe40000010805 */
[--C-:B------:R-:W-:Y:S02]  /*15e70*/  FFMA.FTZ R80, R52, c[0x0][0x2d0], -R5.reuse ;  /* 0x0000b40034507a23 */ /* 0x100fe40000010805 */
[--C-:B------:R-:W-:Y:S02]  /*15e80*/  FFMA.FTZ R46, R10, c[0x0][0x2d0], -R5.reuse ;  /* 0x0000b4000a2e7a23 */ /* 0x100fe40000010805 */
[--C-:B------:R-:W-:Y:S02]  /*15e90*/  FFMA.FTZ R170, R29, c[0x0][0x2d0], -R5.reuse ;  /* 0x0000b4001daa7a23 */ /* 0x100fe40000010805 */
[----:B------:R-:W-:Y:S01]  /*15ea0*/  FMUL.FTZ R29, R2, R121 ;  /* 0x00000079021d7220 */ /* 0x000fe20000410000 */
[----:B------:R-:W-:Y:S01]  /*15eb0*/  MUFU.EX2 R11, R15 ;  /* 0x0000000f000b7308 */ /* 0x000fe20000000800 */
[--C-:B------:R-:W-:Y:S02]  /*15ec0*/  FFMA.FTZ R169, R28, c[0x0][0x2d0], -R5.reuse ;  /* 0x0000b4001ca97a23 */ /* 0x100fe40000010805 */
[--C-:B-1----:R-:W-:Y:S01]  /*15ed0*/  FFMA.FTZ R16, R53, c[0x0][0x2d0], -R5.reuse ;  /* 0x0000b40035107a23 */ /* 0x102fe20000010805 */
[----:B--2---:R-:W-:Y:S01]  /*15ee0*/  F2FP.BF16.PACK_AB R150, R32, R34 ;  /* 0x000000222096723e */ /* 0x004fe200000010ff */
[----:B------:R-:W-:Y:S02]  /*15ef0*/  FMUL.FTZ R28, R2, R120 ;  /* 0x00000078021c7220 */ /* 0x000fe40000410000 */
[--C-:B------:R-:W-:Y:S02]  /*15f00*/  FFMA.FTZ R154, R45, c[0x0][0x2d0], -R5.reuse ;  /* 0x0000b4002d9a7a23 */ /* 0x100fe40000010805 */
[--C-:B------:R-:W-:Y:S01]  /*15f10*/  FFMA.FTZ R153, R44, c[0x0][0x2d0], -R5.reuse ;  /* 0x0000b4002c997a23 */ /* 0x100fe20000010805 */
[----:B------:R-:W-:Y:S01]  /*15f20*/  MUFU.EX2 R120, R80 ;  /* 0x0000005000787308 */ /* 0x000fe20000000800 */
[--C-:B------:R-:W-:Y:S02]  /*15f30*/  FFMA.FTZ R155, R41, c[0x0][0x2d0], -R5.reuse ;  /* 0x0000b400299b7a23 */ /* 0x100fe40000010805 */
[--C-:B------:R-:W-:Y:S02]  /*15f40*/  FFMA.FTZ R156, R40, c[0x0][0x2d0], -R5.reuse ;  /* 0x0000b400289c7a23 */ /* 0x100fe40000010805 */
[C---:B----4-:R-:W-:Y:S02]  /*15f50*/  FMUL.FTZ R66, R3.reuse, R86 ;  /* 0x0000005603427220 */ /* 0x050fe40000410000 */
[----:B------:R-:W-:Y:S02]  /*15f60*/  FMUL.FTZ R67, R3, R87 ;  /* 0x0000005703437220 */ /* 0x000fe40000410000 */
[----:B------:R-:W1:Y:S01]  /*15f70*/  LDSM.16.MT88.4 R84, [R203] ;  /* 0x00000000cb54783b */ /* 0x000e620000004200 */
        /* <DEDUP_REMOVED lines=27> */
[C---:B------:R-:W-:Y:S02]  /*16130*/  FMUL.FTZ R19, R3.reuse, R135 ;  /* 0x0000008703137220 */ /* 0x040fe40000410000 */
        /* <DEDUP_REMOVED lines=8> */
[C---:B------:R-:W-:Y:S02]  /*161c0*/  FMUL.FTZ R26, R3.reuse, R126 ;  /* 0x0000007e031a7220 */ /* 0x040fe40000410000 */
[C---:B------:R-:W-:Y:S02]  /*161d0*/  FMUL.FTZ R27, R3.reuse, R127 ;  /* 0x0000007f031b7220 */ /* 0x040fe40000410000 */
[C---:B------:R-:W-:Y:S01]  /*161e0*/  FMUL.FTZ R24, R2.reuse, R124 ;  /* 0x0000007c02187220 */ /* 0x040fe20000410000 */
[----:B------:R-:W-:Y:S01]  /*161f0*/  MOV R124, R46 ;  /* 0x0000002e007c7202 */ /* 0x000fe20000000f00 */
[C---:B------:R-:W-:Y:S01]  /*16200*/  FMUL.FTZ R25, R2.reuse, R125 ;  /* 0x0000007d02197220 */ /* 0x040fe20000410000 */
[----:B------:R-:W-:Y:S01]  /*16210*/  MOV R125, R43 ;  /* 0x0000002b007d7202 */ /* 0x000fe20000000f00 */
[C---:B------:R-:W-:Y:S01]  /*16220*/  FMUL.FTZ R30, R3.reuse, R122 ;  /* 0x0000007a031e7220 */ /* 0x040fe20000410000 */
[----:B------:R-:W-:Y:S01]  /*16230*/  MUFU.EX2 R133, R158 ;  /* 0x0000009e00857308 */ /* 0x000fe20000000800 */
[C---:B------:R-:W-:Y:S02]  /*16240*/  FMUL.FTZ R31, R3.reuse, R123 ;  /* 0x0000007b031f7220 */ /* 0x040fe40000410000 */
[C---:B------:R-:W-:Y:S02]  /*16250*/  FMUL.FTZ R34, R3.reuse, R118 ;  /* 0x0000007603227220 */ /* 0x040fe40000410000 */
        /* <DEDUP_REMOVED lines=39> */
[C---:B------:R-:W-:Y:S01]  /*164d0*/  FMUL.FTZ R70, R3.reuse, R70 ;  /* 0x0000004603467220 */ /* 0x040fe20000410000 */
[----:B------:R-:W-:Y:S01]  /*164e0*/  LDSM.16.MT88.4 R88, [R203+0x800] ;  /* 0x00080000cb58783b */ /* 0x000fe20000004200 */
[C---:B------:R-:W-:Y:S01]  /*164f0*/  FMUL.FTZ R71, R3.reuse, R71 ;  /* 0x0000004703477220 */ /* 0x040fe20000410000 */
[----:B--2---:R-:W-:Y:S01]  /*16500*/  MOV R174, R132 ;  /* 0x0000008400ae7202 */ /* 0x004fe20000000f00 */
[C---:B------:R-:W-:Y:S02]  /*16510*/  FMUL.FTZ R74, R3.reuse, R74 ;  /* 0x0000004a034a7220 */ /* 0x040fe40000410000 */
[C---:B------:R-:W-:Y:S02]  /*16520*/  FMUL.FTZ R75, R3.reuse, R75 ;  /* 0x0000004b034b7220 */ /* 0x040fe40000410000 */
[C---:B------:R-:W-:Y:S01]  /*16530*/  FMUL.FTZ R68, R2.reuse, R68 ;  /* 0x0000004402447220 */ /* 0x040fe20000410000 */
[----:B------:R-:W-:Y:S01]  /*16540*/  MUFU.EX2 R114, R153 ;  /* 0x0000009900727308 */ /* 0x000fe20000000800 */
[C---:B------:R-:W-:Y:S02]  /*16550*/  FMUL.FTZ R69, R2.reuse, R69 ;  /* 0x0000004502457220 */ /* 0x040fe40000410000 */
[C---:B------:R-:W-:Y:S02]  /*16560*/  FMUL.FTZ R72, R2.reuse, R72 ;  /* 0x0000004802487220 */ /* 0x040fe40000410000 */
[----:B------:R-:W-:Y:S05]  /*16570*/  FMUL.FTZ R73, R2, R73 ;  /* 0x0000004902497220 */ /* 0x000fea0000410000 */
[----:B------:R2:W-:Y:S10]  /*16580*/  MUFU.EX2 R153, R124 ;  /* 0x0000007c00997308 */ /* 0x0005f40000000800 */
[----:B------:R-:W-:Y:S10]  /*16590*/  MUFU.EX2 R166, R170 ;  /* 0x000000aa00a67308 */ /* 0x000ff40000000800 */
[----:B------:R-:W-:Y:S01]  /*165a0*/  MUFU.EX2 R163, R172 ;  /* 0x000000ac00a37308 */ /* 0x000fe20000000800 */
[----:B--2---:R-:W-:Y:S01]  /*165b0*/  LDSM.16.MT88.4 R124, [R204+0x3000] ;  /* 0x00300000cc7c783b */ /* 0x004fe20000004200 */
[C---:B---3--:R-:W-:Y:S02]  /*165c0*/  FFMA.FTZ R9, R3.reuse, R50, R11 ;  /* 0x0000003203097223 */ /* 0x048fe4000001000b */
[C---:B------:R-:W-:Y:S06]  /*165d0*/  FMUL.FTZ R11, R3.reuse, R139 ;  /* 0x0000008b030b7220 */ /* 0x040fec0000410000 */
[----:B------:R-:W-:Y:S01]  /*165e0*/  MUFU.EX2 R108, R242 ;  /* 0x000000f2006c7308 */ /* 0x000fe20000000800 */
[----:B------:R-:W-:Y:S02]  /*165f0*/  FADD.FTZ R15, R10, R9 ;  /* 0x000000090a0f7221 */ /* 0x000fe40000010000 */
[----:B------:R-:W-:Y:S02]  /*16600*/  FMUL.FTZ R9, R2, R137 ;  /* 0x0000008902097220 */ /* 0x000fe40000410000 */
[C---:B------:R-:W-:Y:S01]  /*16610*/  FMUL.FTZ R10, R3.reuse, R138 ;  /* 0x0000008a030a7220 */ /* 0x040fe20000410000 */
[----:B------:R-:W-:Y:S01]  /*16620*/  MOV R136, R15 ;  /* 0x0000000f00887202 */ /* 0x000fe20000000f00 */
[----:B------:R-:W-:Y:S02]  /*16630*/  FMUL.FTZ R50, R3, R102 ;  /* 0x0000006603327220 */ /* 0x000fe40000410000 */
[----:B------:R-:W-:Y:S01]  /*16640*/  LDSM.16.MT88.4 R100, [R204+0x1800] ;  /* 0x00180000cc64783b */ /* 0x000fe20000004200 */
[----:B------:R-:W-:Y:S02]  /*16650*/  MUFU.EX2 R137, R155 ;  /* 0x0000009b00897308 */ /* 0x000fe40000000800 */
[C---:B-1----:R-:W-:Y:S08]  /*16660*/  HMMA.16816.F32.BF16 R8, R148.reuse, R84, R8 ;  /* 0x000000549408723c */ /* 0x042ff00000041808 */
[C---:B------:R-:W-:Y:S01]  /*16670*/  HMMA.16816.F32.BF16 R16, R148.reuse, R86, R16 ;  /* 0x000000569410723c */ /* 0x040fe20000041810 */
[----:B------:R-:W1:Y:S01]  /*16680*/  LDSM.16.MT88.4 R84, [R204] ;  /* 0x00000000cc54783b */ /* 0x000e620000004200 */
[----:B------:R-:W2:Y:S10]  /*16690*/  MUFU.EX2 R15, R168 ;  /* 0x000000a8000f7308 */ /* 0x000eb40000000800 */
[----:B------:R-:W-:Y:S10]  /*166a0*/  MUFU.EX2 R168, R159 ;  /* 0x0000009f00a87308 */ /* 0x000ff40000000800 */
[----:B------:R-:W-:Y:S01]  /*166b0*/  MUFU.EX2 R159, R240 ;  /* 0x000000f0009f7308 */ /* 0x000fe20000000800 */
[----:B--2---:R-:W-:Y:S09]  /*166c0*/  FADD.FTZ R2, R15, R152 ;  /* 0x000000980f027221 */ /* 0x004ff20000010000 */
[----:B------:R-:W2:Y:S01]  /*166d0*/  MUFU.EX2 R3, R167 ;  /* 0x000000a700037308 */ /* 0x000ea20000000800 */
[C---:B-1----:R-:W-:Y:S09]  /*166e0*/  HMMA.16816.F32.BF16 R20, R148.reuse, R84, R20 ;  /* 0x000000549414723c */ /* 0x042ff20000041814 */
[----:B------:R-:W-:Y:S01]  /*166f0*/  MUFU.EX2 R167, R160 ;  /* 0x000000a000a77308 */ /* 0x000fe20000000800 */
[C---:B------:R-:W-:Y:S01]  /*16700*/  HMMA.16816.F32.BF16 R24, R148.reuse, R86, R24 ;  /* 0x000000569418723c */ /* 0x040fe20000041818 */
[----:B------:R-:W1:Y:S08]  /*16710*/  LDSM.16.MT88.4 R84, [R206] ;  /* 0x00000000ce54783b */ /* 0x000e700000004200 */
[----:B------:R-:W-:Y:S03]  /*16720*/  MUFU.EX2 R160, R239 ;  /* 0x000000ef00a07308 */ /* 0x000fe60000000800 */
[C---:B--2---:R-:W-:Y:S04]  /*16730*/  FADD.FTZ R2, R3.reuse, R2 ;  /* 0x0000000203027221 */ /* 0x044fe80000010000 */
[----:B------:R-:W-:Y:S03]  /*16740*/  FADD.FTZ R2, R92, R2 ;  /* 0x000000025c027221 */ /* 0x000fe60000010000 */
[----:B------:R-:W-:Y:S01]  /*16750*/  MUFU.EX2 R113, R113 ;  /* 0x0000007100717308 */ /* 0x000fe20000000800 */
[----:B------:R-:W-:Y:S09]  /*16760*/  FADD.FTZ R2, R80, R2 ;  /* 0x0000000250027221 */ /* 0x000ff20000010000 */
[----:B------:R-:W2:Y:S10]  /*16770*/  MUFU.EX2 R112, R112 ;  /* 0x0000007000707308 */ /* 0x000eb40000000800 */
[----:B------:R-:W-:Y:S01]  /*16780*/  MUFU.EX2 R158, R245 ;  /* 0x000000f5009e7308 */ /* 0x000fe20000000800 */
[C---:B-1----:R-:W-:Y:S09]  /*16790*/  HMMA.16816.F32.BF16 R28, R148.reuse, R84, R28 ;  /* 0x00000054941c723c */ /* 0x042ff2000004181c */
[----:B------:R-:W-:Y:S01]  /*167a0*/  MUFU.EX2 R157, R246 ;  /* 0x000000f6009d7308 */ /* 0x000fe20000000800 */
[C---:B------:R-:W-:Y:S01]  /*167b0*/  HMMA.16816.F32.BF16 R32, R148.reuse, R86, R32 ;  /* 0x000000569420723c */ /* 0x040fe20000041820 */
[----:B------:R-:W1:Y:S08]  /*167c0*/  LDSM.16.MT88.4 R84, [R205] ;  /* 0x00000000cd54783b */ /* 0x000e700000004200 */
[----:B------:R-:W-:Y:S10]  /*167d0*/  MUFU.EX2 R156, R247 ;  /* 0x000000f7009c7308 */ /* 0x000ff40000000800 */
[----:B------:R-:W-:Y:S10]  /*167e0*/  MUFU.EX2 R155, R250 ;  /* 0x000000fa009b7308 */ /* 0x000ff40000000800 */
[----:B------:R-:W3:Y:S01]  /*167f0*/  MUFU.EX2 R152, R129 ;  /* 0x0000008100987308 */ /* 0x000ee20000000800 */
        /* <DEDUP_REMOVED lines=18> */
[----:B------:R-:W4:Y:S02]  /*16920*/  LDSM.16.MT88.4 R92, [R204+0x800] ;  /* 0x00080000cc5c783b */ /* 0x000f240000004200 */
[----:B------:R-:W5:Y:S01]  /*16930*/  MUFU.EX2 R3, R164 ;  /* 0x000000a400037308 */ /* 0x000f620000000800 */
[----:B------:R-:W-:Y:S02]  /*16940*/  F2FP.BF16.PACK_AB R87, R132, R137 ;  /* 0x000000898457723e */ /* 0x000fe400000010ff */
[----:B--2---:R-:W-:Y:S02]  /*16950*/  F2FP.BF16.PACK_AB R148, R112, R113 ;  /* 0x000000717094723e */ /* 0x004fe400000010ff */
[----:B------:R-:W-:Y:S02]  /*16960*/  F2FP.BF16.PACK_AB R149, R153, R154 ;  /* 0x0000009a9995723e */ /* 0x000fe400000010ff */
[----:B---3--:R-:W-:Y:S01]  /*16970*/  F2FP.BF16.PACK_AB R151, R5, R152 ;  /* 0x000000980597723e */ /* 0x008fe200000010ff */
[C---:B------:R-:W-:Y:S02]  /*16980*/  HMMA.16816.F32.BF16 R8, R84.reuse, R88, R8 ;  /* 0x000000585408723c */ /* 0x040fe40000041808 */
[----:B------:R-:W2:Y:S03]  /*16990*/  MUFU.EX2 R80, R162 ;  /* 0x000000a200507308 */ /* 0x000ea60000000800 */
[----:B-1----:R-:W-:Y:S03]  /*169a0*/  FADD.FTZ R2, R15, R2 ;  /* 0x000000020f027221 */ /* 0x002fe60000010000 */
[C---:B------:R-:W-:Y:S01]  /*169b0*/  HMMA.16816.F32.BF16 R16, R84.reuse, R90, R16 ;  /* 0x0000005a5410723c */ /* 0x040fe20000041810 */
[----:B------:R-:W1:Y:S03]  /*169c0*/  LDSM.16.MT88.4 R88, [R206+0x800] ;  /* 0x00080000ce58783b */ /* 0x000e660000004200 */
[----:B------:R-:W-:Y:S01]  /*169d0*/  MUFU.EX2 R165, R169 ;  /* 0x000000a900a57308 */ /* 0x000fe20000000800 */
[C---:B-----5:R-:W-:Y:S04]  /*169e0*/  FADD.FTZ R2, R3.reuse, R2 ;  /* 0x0000000203027221 */ /* 0x060fe80000010000 */
[----:B------:R-:W-:Y:S05]  /*169f0*/  FADD.FTZ R2, R96, R2 ;  /* 0x0000000260027221 */ /* 0x000fea0000010000 */
[----:B------:R-:W-:Y:S01]  /*16a00*/  MUFU.EX2 R164, R171 ;  /* 0x000000ab00a47308 */ /* 0x000fe20000000800 */
[C---:B--2---:R-:W-:Y:S01]  /*16a10*/  FADD.FTZ R2, R80.reuse, R2 ;  /* 0x0000000250027221 */ /* 0x044fe20000010000 */
[C---:B----4-:R-:W-:Y:S08]  /*16a20*/  HMMA.16816.F32.BF16 R20, R84.reuse, R92, R20 ;  /* 0x0000005c5414723c */ /* 0x050ff00000041814 */
[----:B------:R-:W-:Y:S01]  /*16a30*/  MUFU.EX2 R162, R226 ;  /* 0x000000e200a27308 */ /* 0x000fe20000000800 */
        /* <DEDUP_REMOVED lines=22> */
[----:B------:R4:W-:Y:S02]  /*16ba0*/  MUFU.EX2 R80, R173 ;  /* 0x000000ad00507308 */ /* 0x0009e40000000800 */
[----:B------:R-:W-:Y:S02]  /*16bb0*/  F2FP.BF16.PACK_AB R84, R3, R15 ;  /* 0x0000000f0354723e */ /* 0x000fe400000010ff */
[----:B------:R-:W-:Y:S02]  /*16bc0*/  F2FP.BF16.PACK_AB R85, R128, R133 ;  /* 0x000000858055723e */ /* 0x000fe400000010ff */
[----:B------:R-:W-:Y:S04]  /*16bd0*/  F2FP.BF16.PACK_AB R87, R167, R168 ;  /* 0x000000a8a757723e */ /* 0x000fe800000010ff */
[----:B------:R-:W5:Y:S03]  /*16be0*/  MUFU.EX2 R15, R225 ;  /* 0x000000e1000f7308 */ /* 0x000f660000000800 */
[C---:B-1----:R-:W-:Y:S07]  /*16bf0*/  HMMA.16816.F32.BF16 R8, R84.reuse, R88, R8 ;  /* 0x000000585408723c */ /* 0x042fee0000041808 */
[----:B------:R1:W1:Y:S01]  /*16c00*/  MUFU.EX2 R3, R175 ;  /* 0x000000af00037308 */ /* 0x0002620000000800 */
[C---:B------:R-:W-:Y:S01]  /*16c10*/  HMMA.16816.F32.BF16 R16, R84.reuse, R90, R16 ;  /* 0x0000005a5410723c */ /* 0x040fe20000041810 */
[----:B------:R-:W3:Y:S03]  /*16c20*/  LDSM.16.MT88.4 R88, [R205+0x1000] ;  /* 0x00100000cd58783b */ /* 0x000ee60000004200 */
[----:B----4-:R-:W-:Y:S04]  /*16c30*/  MOV R173, R137 ;  /* 0x0000008900ad7202 */ /* 0x010fe80000000f00 */
[C---:B--2---:R-:W-:Y:S04]  /*16c40*/  HMMA.16816.F32.BF16 R20, R84.reuse, R92, R20 ;  /* 0x0000005c5414723c */ /* 0x044fe80000041814 */
[----:B-----5:R-:W-:Y:S01]  /*16c50*/  FADD.FTZ R2, R15, R2 ;  /* 0x000000020f027221 */ /* 0x020fe20000010000 */
[----:B------:R-:W-:Y:S03]  /*16c60*/  MOV R225, R128 ;  /* 0x0000008000e17202 */ /* 0x000fe60000000f00 */
[C---:B------:R-:W-:Y:S01]  /*16c70*/  HMMA.16816.F32.BF16 R24, R84.reuse, R94, R24 ;  /* 0x0000005e5418723c */ /* 0x040fe20000041818 */
[----:B------:R-:W2:Y:S03]  /*16c80*/  LDSM.16.MT88.4 R92, [R203+0x4800] ;  /* 0x00480000cb5c783b */ /* 0x000ea60000004200 */
[----:B-1----:R-:W-:Y:S01]  /*16c90*/  MOV R175, R133 ;  /* 0x0000008500af7202 */ /* 0x002fe20000000f00 */
[C---:B------:R-:W-:Y:S03]  /*16ca0*/  FADD.FTZ R2, R3.reuse, R2 ;  /* 0x0000000203027221 */ /* 0x040fe60000010000 */
[C---:B---3--:R-:W-:Y:S01]  /*16cb0*/  HMMA.16816.F32.BF16 R28, R84.reuse, R96, R28 ;  /* 0x00000060541c723c */ /* 0x048fe2000004181c */
[----:B------:R-:W-:Y:S03]  /*16cc0*/  LDSM.16.MT88.4 R132, [R203+0x3000] ;  /* 0x00300000cb84783b */ /* 0x000fe60000004200 */
[----:B------:R-:W-:Y:S04]  /*16cd0*/  FADD.FTZ R2, R104, R2 ;  /* 0x0000000268027221 */ /* 0x000fe80000010000 */
[C---:B------:R-:W-:Y:S01]  /*16ce0*/  HMMA.16816.F32.BF16 R32, R84.reuse, R98, R32 ;  /* 0x000000625420723c */ /* 0x040fe20000041820 */
[----:B------:R-:W1:Y:S03]  /*16cf0*/  LDSM.16.MT88.4 R96, [R204+0x4800] ;  /* 0x00480000cc60783b */ /* 0x000e660000004200 */
[C---:B------:R-:W-:Y:S04]  /*16d00*/  FADD.FTZ R2, R80.reuse, R2 ;  /* 0x0000000250027221 */ /* 0x040fe80000010000 */
[C---:B------:R-:W-:Y:S08]  /*16d10*/  HMMA.16816.F32.BF16 R36, R84.reuse, R88, R36 ;  /* 0x000000585424723c */ /* 0x040ff00000041824 */
        /* <DEDUP_REMOVED lines=26> */
[C---:B--2---:R-:W-:Y:S04]  /*16ec0*/  FADD.FTZ R2, R3.reuse, R2 ;  /* 0x0000000203027221 */ /* 0x044fe80000010000 */
        /* <DEDUP_REMOVED lines=45> */
[----:B------:R-:W4:Y:S07]  /*171a0*/  LDSM.16.MT88.4 R100, [R205+0x5800] ;  /* 0x00580000cd64783b */ /* 0x000f2e0000004200 */
[C---:B------:R-:W-:Y:S07]  /*171b0*/  HMMA.16816.F32.BF16 R36, R84.reuse, R88, R36 ;  /* 0x000000585424723c */ /* 0x040fee0000041824 */
[----:B------:R-:W-:Y:S01]  /*171c0*/  F2FP.BF16.PACK_AB R88, R80, R108 ;  /* 0x0000006c5058723e */ /* 0x000fe200000010ff */
[C---:B------:R-:W-:Y:S01]  /*171d0*/  HMMA.16816.F32.BF16 R40, R84.reuse, R90, R40 ;  /* 0x0000005a5428723c */ /* 0x040fe20000041828 */
[----:B------:R-:W5:Y:S01]  /*171e0*/  MUFU.EX2 R80, R117 ;  /* 0x0000007500507308 */ /* 0x000f620000000800 */
[----:B------:R-:W-:Y:S02]  /*171f0*/  LDSM.16.MT88.4 R108, [R204+0x6000] ;  /* 0x00600000cc6c783b */ /* 0x000fe40000004200 */
[----:B------:R-:W-:Y:S03]  /*17200*/  F2FP.BF16.PACK_AB R89, R157, R158 ;  /* 0x0000009e9d59723e */ /* 0x000fe600000010ff */
[----:B------:R-:W-:Y:S01]  /*17210*/  F2FP.BF16.PACK_AB R90, R3, R15 ;  /* 0x0000000f035a723e */ /* 0x000fe200000010ff */
[C---:B--2---:R-:W-:Y:S03]  /*17220*/  HMMA.16816.F32.BF16 R44, R84.reuse, R92, R44 ;  /* 0x0000005c542c723c */ /* 0x044fe6000004182c */
[----:B------:R-:W2:Y:S01]  /*17230*/  MUFU.EX2 R15, R116 ;  /* 0x00000074000f7308 */ /* 0x000ea20000000800 */
[----:B------:R-:W-:Y:S01]  /*17240*/  FADD.FTZ R3, R120, R136 ;  /* 0x0000008878037221 */ /* 0x000fe20000010000 */
[----:B------:R-:W-:Y:S03]  /*17250*/  F2FP.BF16.PACK_AB R91, R155, R156 ;  /* 0x0000009c9b5b723e */ /* 0x000fe600000010ff */
[C---:B------:R-:W-:Y:S01]  /*17260*/  HMMA.16816.F32.BF16 R48, R84.reuse, R94, R48 ;  /* 0x0000005e5430723c */ /* 0x040fe20000041830 */
[----:B------:R-:W4:Y:S07]  /*17270*/  LDSM.16.MT88.4 R92, [R203+0x2800] ;  /* 0x00280000cb5c783b */ /* 0x000f2e0000004200 */
[C---:B---3--:R-:W-:Y:S04]  /*17280*/  HMMA.16816.F32.BF16 R52, R84.reuse, R96, R52 ;  /* 0x000000605434723c */ /* 0x048fe80000041834 */
[----:B-----5:R-:W-:Y:S04]  /*17290*/  FADD.FTZ R2, R80, R2 ;  /* 0x0000000250027221 */ /* 0x020fe80000010000 */
[C---:B------:R-:W-:Y:S01]  /*172a0*/  HMMA.16816.F32.BF16 R56, R84.reuse, R98, R56 ;  /* 0x000000625438723c */ /* 0x040fe20000041838 */
[----:B------:R-:W3:Y:S03]  /*172b0*/  LDSM.16.MT88.4 R96, [R204+0x2800] ;  /* 0x00280000cc60783b */ /* 0x000ee60000004200 */
[C---:B--2---:R-:W-:Y:S01]  /*172c0*/  FADD.FTZ R240, R15.reuse, R2 ;  /* 0x000000020ff07221 */ /* 0x044fe20000010000 */
[----:B------:R-:W-:Y:S01]  /*172d0*/  F2FP.BF16.PACK_AB R150, R15, R80 ;  /* 0x000000500f96723e */ /* 0x000fe200000010ff */
[----:B------:R-:W-:Y:S01]  /*172e0*/  FADD.FTZ R2, R121, R3 ;  /* 0x0000000379027221 */ /* 0x000fe20000010000 */
[----:B------:R-:W-:Y:S01]  /*172f0*/  MOV R15, R6 ;  /* 0x00000006000f7202 */ /* 0x000fe20000000f00 */
[C---:B-1----:R-:W-:Y:S01]  /*17300*/  HMMA.16816.F32.BF16 R60, R84.reuse, R104, R60 ;  /* 0x00000068543c723c */ /* 0x042fe2000004183c */
[----:B------:R-:W2:Y:S03]  /*17310*/  LDL R3, [R1+0x10] ;  /* 0x0000100001037983 */ /* 0x000ea60000100800 */
[----:B------:R-:W-:Y:S01]  /*17320*/  FADD.FTZ R2, R115, R2 ;  /* 0x0000000273027221 */ /* 0x000fe20000010000 */
[----:B------:R-:W-:Y:S01]  /*17330*/  LDSM.16.MT88.4 R116, [R206+0x3000] ;  /* 0x00300000ce74783b */ /* 0x000fe20000004200 */
[-C--:B------:R-:W-:Y:S02]  /*17340*/  MOV R80, R4.reuse ;  /* 0x0000000400507202 */ /* 0x080fe40000000f00 */
[C---:B------:R-:W-:Y:S04]  /*17350*/  HMMA.16816.F32.BF16 R64, R84.reuse, R106, R64 ;  /* 0x0000006a5440723c */ /* 0x040fe80000041840 */
        /* <DEDUP_REMOVED lines=22> */
[C---:B----4-:R-:W-:Y:S04]  /*174c0*/  HMMA.16816.F32.BF16 R36, R88.reuse, R84, R36 ;  /* 0x000000545824723c */ /* 0x050fe80000041824 */
[----:B------:R-:W-:Y:S04]  /*174d0*/  FADD.FTZ R2, R164, R2 ;  /* 0x00000002a4027221 */ /* 0x000fe80000010000 */
[C---:B------:R-:W-:Y:S01]  /*174e0*/  HMMA.16816.F32.BF16 R40, R88.reuse, R86, R40 ;  /* 0x000000565828723c */ /* 0x040fe20000041828 */
[----:B------:R-:W-:Y:S03]  /*174f0*/  LDSM.16.MT88.4 R84, [R206+0x6800] ;  /* 0x00680000ce54783b */ /* 0x000fe60000004200 */
[----:B------:R-:W-:Y:S04]  /*17500*/  FADD.FTZ R2, R163, R2 ;  /* 0x00000002a3027221 */ /* 0x000fe80000010000 */
[C---:B-----5:R-:W-:Y:S04]  /*17510*/  HMMA.16816.F32.BF16 R44, R88.reuse, R100, R44 ;  /* 0x00000064582c723c */ /* 0x060fe8000004182c */
        /* <DEDUP_REMOVED lines=27> */
[----:B------:R-:W-:Y:S03]  /*176d0*/  MOV R5, R4 ;  /* 0x0000000400057202 */ /* 0x000fe60000000f00 */
[C---:B------:R-:W-:Y:S01]  /*176e0*/  HMMA.16816.F32.BF16 R120, R148.reuse, R116, R28 ;  /* 0x000000749478723c */ /* 0x040fe2000004181c */
[----:B------:R2:W-:Y:S07]  /*176f0*/  STL [R1], R2 ;  /* 0x0000000201007387 */ /* 0x0005ee0000100800 */
[C---:B------:R-:W-:Y:S08]  /*17700*/  HMMA.16816.F32.BF16 R116, R148.reuse, R118, R32 ;  /* 0x000000769474723c */ /* 0x040ff00000041820 */
[C---:B-1----:R-:W-:Y:S08]  /*17710*/  HMMA.16816.F32.BF16 R112, R148.reuse, R108, R36 ;  /* 0x0000006c9470723c */ /* 0x042ff00000041824 */
[C---:B------:R-:W-:Y:S08]  /*17720*/  HMMA.16816.F32.BF16 R108, R148.reuse, R110, R40 ;  /* 0x0000006e946c723c */ /* 0x040ff00000041828 */
[C---:B------:R-:W-:Y:S08]  /*17730*/  HMMA.16816.F32.BF16 R104, R148.reuse, R100, R44 ;  /* 0x000000649468723c */ /* 0x040ff0000004182c */
[C---:B------:R-:W-:Y:S08]  /*17740*/  HMMA.16816.F32.BF16 R100, R148.reuse, R102, R48 ;  /* 0x000000669464723c */ /* 0x040ff00000041830 */
[C---:B----4-:R-:W-:Y:S08]  /*17750*/  HMMA.16816.F32.BF16 R96, R148.reuse, R92, R52 ;  /* 0x0000005c9460723c */ /* 0x050ff00000041834 */
[C---:B------:R-:W-:Y:S08]  /*17760*/  HMMA.16816.F32.BF16 R92, R148.reuse, R94, R56 ;  /* 0x0000005e945c723c */ /* 0x040ff00000041838 */
[C---:B------:R-:W-:Y:S08]  /*17770*/  HMMA.16816.F32.BF16 R88, R148.reuse, R84, R60 ;  /* 0x000000549458723c */ /* 0x040ff0000004183c */
[C---:B------:R-:W-:Y:S08]  /*17780*/  HMMA.16816.F32.BF16 R84, R148.reuse, R86, R64 ;  /* 0x000000569454723c */ /* 0x040ff00000041840 */
[C---:B---3--:R-:W-:Y:S08]  /*17790*/  HMMA.16816.F32.BF16 R68, R148.reuse, R8, R68 ;  /* 0x000000089444723c */ /* 0x048ff00000041844 */
[----:B------:R-:W-:Y:S03]  /*177a0*/  HMMA.16816.F32.BF16 R72, R148, R10, R72 ;  /* 0x0000000a9448723c */ /* 0x000fe60000041848 */
[C---:B--2---:R-:W-:Y:S02]  /*177b0*/  ISETP.GT.AND P0, PT, R235.reuse, R3, PT ;  /* 0x00000003eb00720c */ /* 0x044fe40003f04270 */
[----:B------:R-:W-:Y:S11]  /*177c0*/  IADD3 R235, R235, -0x1, RZ ;  /* 0xffffffffebeb7810 */ /* 0x000ff60007ffe0ff */
[----:B------:R-:W-:-:S05]  /*177d0*/  @P0 BRA `(.L_x_1644) ;  /* 0xffffc02000000947 */ /* 0x000fca000383ffff */
.L_x_1628:
[----:B--2---:R-:W2:Y:S02]  /*177e0*/  LDL R2, [R1+0xc] ;  /* 0x00000c0001027983 */ /* 0x004ea40000100800 */
[----:B--2---:R-:W-:-:S13]  /*177f0*/  ISETP.GE.AND P0, PT, R235, R2, PT ;  /* 0x00000002eb00720c */ /* 0x004fda0003f06270 */
[----:B------:R-:W-:Y:S05]  /*17800*/  @!P0 BRA `(.L_x_1645) ;  /* 0x0000381000008947 */ /* 0x000fea0003800000 */
.L_x_1660:
[----:B------:R-:W2:Y:S01]  /*17810*/  LDL.64 R10, [R1+0x18] ;  /* 0x00001800010a7983 */ /* 0x000ea20000100a00 */
[----:B------:R-:W-:Y:S04]  /*17820*/  DEPBAR.LE SB0, 0x0 ;  /* 0x000080000000791a */ /* 0x000fe80000000000 */
[----:B------:R-:W3:Y:S01]  /*17830*/  LDL R9, [R1+0x20] ;  /* 0x0000200001097983 */ /* 0x000ee20000100800 */
[----:B------:R-:W-:Y:S01]  /*17840*/  WARPSYNC 0xffffffff ;  /* 0xffffffff00007948 */ /* 0x000fe20003800000 */
[----:B------:R-:W-:Y:S02]  /*17850*/  SHF.R.S32.HI R2, RZ, 0x1f, R237 ;  /* 0x0000001fff027819 */ /* 0x000fe400000114ed */
[----:B------:R-:W-:Y:S01]  /*17860*/  BAR.SYNC.DEFER_BLOCKING 0x0 ;  /* 0x0000000000007b1d */ /* 0x000fe20000010000 */
[----:B------:R-:W-:Y:S02]  /*17870*/  SHF.R.S32.HI R8, RZ, 0x1f, R234 ;  /* 0x0000001fff087819 */ /* 0x000fe400000114ea */
[----:B------:R-:W-:Y:S01]  /*17880*/  IMAD R4, R2, c[0x0][0x208], RZ ;  /* 0x0000820002047a24 */ /* 0x000fe200078e02ff */
[----:B------:R-:W-:Y:S01]  /*17890*/  MOV R15, R6 ;  /* 0x00000006000f7202 */ /* 0x000fe20000000f00 */
[C---:B------:R-:W-:Y:S04]  /*178a0*/  IMAD.WIDE.U32 R2, R237.reuse, c[0x0][0x208], RZ ;  /* 0x00008200ed027a25 */ /* 0x040fe800078e00ff */
[----:B------:R-:W-:Y:S05]  /*178b0*/  IMAD R4, R237, c[0x0][0x20c], R4 ;  /* 0x00008300ed047a24 */ /* 0x000fea00078e0204 */
[----:B------:R-:W-:Y:S01]  /*178c0*/  IADD3 R3, R3, R4, RZ ;  /* 0x0000000403037210 */ /* 0x000fe20007ffe0ff */
[----:B------:R-:W-:Y:S04]  /*178d0*/  IMAD R4, R8, c[0x0][0x218], RZ ;  /* 0x0000860008047a24 */ /* 0x000fe800078e02ff */
[C---:B------:R-:W-:Y:S04]  /*178e0*/  IMAD.WIDE.U32 R2, R234.reuse, c[0x0][0x218], R2 ;  /* 0x00008600ea027a25 */ /* 0x040fe800078e0002 */
[----:B------:R-:W-:Y:S01]  /*178f0*/  IMAD R4, R234, c[0x0][0x21c], R4 ;  /* 0x00008700ea047a24 */ /* 0x000fe200078e0204 */
        /* <DEDUP_REMOVED lines=20> */
.L_x_1748:
[----:B------:R-:W3:Y:S01]  /*17a40*/  SHFL.IDX PT, R9, R8, RZ, 0x181f ;  /* 0x00181fff08097589 */ /* 0x000ee200000e0000 */
[----:B------:R-:W-:Y:S01]  /*17a50*/  ISETP.GE.AND P1, PT, R76, c[0x0][0x1d4], PT ;  /* 0x000075004c007a0c */ /* 0x000fe20003f26270 */
[----:B------:R-:W-:Y:S01]  /*17a60*/  BSSY B0, `(.L_x_1647) ;  /* 0x0000037000007945 */ /* 0x000fe20003800000 */
[----:B------:R-:W-:Y:S01]  /*17a70*/  ISETP.GE.AND P3, PT, R227, c[0x0][0x1d4], PT ;  /* 0x00007500e3007a0c */ /* 0x000fe20003f66270 */
[----:B------:R-:W4:Y:S01]  /*17a80*/  S2R R11, SR_TID.X ;  /* 0x00000000000b7919 */ /* 0x000f220000002100 */
[----:B------:R-:W-:Y:S02]  /*17a90*/  SEL R226, RZ, 0x10, P1 ;  /* 0x00000010ffe27807 */ /* 0x000fe40000800000 */
[----:B------:R-:W-:Y:S02]  /*17aa0*/  SEL R225, RZ, 0x10, P3 ;  /* 0x00000010ffe17807 */ /* 0x000fe40001800000 */
[----:B------:R-:W-:Y:S02]  /*17ab0*/  ISETP.NE.U32.AND P2, PT, R226, RZ, PT ;  /* 0x000000ffe200720c */ /* 0x000fe40003f45070 */
[CC--:B---3--:R-:W-:Y:S05]  /*17ac0*/  IADD3 R2, P0, R9.reuse, R230.reuse, RZ ;  /* 0x000000e609027210 */ /* 0x0c8fea0007f1e0ff */
[C-C-:B--2---:R-:W-:Y:S05]  /*17ad0*/  IMAD.X R3, R10.reuse, 0x1, R231.reuse, P0 ;  /* 0x000000010a037824 */ /* 0x144fea00000e06e7 */
[----:B------:R-:W-:Y:S01]  /*17ae0*/  @!PT LDS RZ, [RZ] ;  /* 0x00000000fffff984 */ /* 0x000fe20000000800 */
[----:B------:R-:W-:Y:S01]  /*17af0*/  @!PT LDS RZ, [RZ] ;  /* 0x00000000fffff984 */ /* 0x000fe20000000800 */
[----:B------:R2:W-:Y:S02]  /*17b00*/  LDGSTS.E.BYPASS.LTC128B.128 [R229+0x100], [R2.64], !P1 ;  /* 0x0010000002e57fae */ /* 0x0005e4000c901d48 */
[-C--:B--2---:R-:W-:Y:S02]  /*17b10*/  IADD3 R2, P0, R9, R233.reuse, RZ ;  /* 0x000000e909027210 */ /* 0x084fe40007f1e0ff */
[----:B------:R-:W2:Y:S03]  /*17b20*/  SHFL.IDX PT, R9, R8, 0x1, 0x181f ;  /* 0x00381f0008097f89 */ /* 0x000ea600000e0000 */
[--C-:B------:R-:W-:Y:S02]  /*17b30*/  IMAD.X R3, R10, 0x1, R232.reuse, P0 ;  /* 0x000000010a037824 */ /* 0x100fe400000e06e8 */
[----:B------:R-:W3:Y:S04]  /*17b40*/  SHFL.IDX PT, R10, R4, 0x1, 0x181f ;  /* 0x00381f00040a7f89 */ /* 0x000ee800000e0000 */
[----:B------:R2:W-:Y:S02]  /*17b50*/  LDGSTS.E.BYPASS.LTC128B.128 [R229+0x3900], [R2.64], !P3 ;  /* 0x0390000002e57fae */ /* 0x0005e4000d901d48 */
[C---:B--2---:R-:W-:Y:S05]  /*17b60*/  IADD3 R2, P0, R9.reuse, R230, RZ ;  /* 0x000000e609027210 */ /* 0x044fea0007f1e0ff */
[C-C-:B---3--:R-:W-:Y:S05]  /*17b70*/  IMAD.X R3, R10.reuse, 0x1, R231.reuse, P0 ;  /* 0x000000010a037824 */ /* 0x148fea00000e06e7 */
[----:B------:R2:W-:Y:S02]  /*17b80*/  LDGSTS.E.BYPASS.LTC128B.128 [R229+0x1100], [R2.64], !P1 ;  /* 0x0110000002e57fae */ /* 0x0005e4000c901d48 */
[----:B--2---:R-:W-:Y:S02]  /*17b90*/  IADD3 R2, P0, R9, R233, RZ ;  /* 0x000000e909027210 */ /* 0x004fe40007f1e0ff */
[----:B------:R-:W2:Y:S03]  /*17ba0*/  SHFL.IDX PT, R9, R8, 0x2, 0x181f ;  /* 0x00581f0008097f89 */ /* 0x000ea600000e0000 */
[----:B------:R-:W-:Y:S02]  /*17bb0*/  IMAD.X R3, R10, 0x1, R232, P0 ;  /* 0x000000010a037824 */ /* 0x000fe400000e06e8 */
[----:B------:R-:W3:Y:S04]  /*17bc0*/  SHFL.IDX PT, R10, R4, 0x2, 0x181f ;  /* 0x00581f00040a7f89 */ /* 0x000ee800000e0000 */
[----:B------:R5:W-:Y:S02]  /*17bd0*/  LDGSTS.E.BYPASS.LTC128B.128 [R229+0x4900], [R2.64], !P3 ;  /* 0x0490000002e57fae */ /* 0x000be4000d901d48 */
[----:B-----5:R-:W-:Y:S04]  /*17be0*/  IADD3 R2, -R226, 0x10, RZ ;  /* 0x00000010e2027810 */ /* 0x020fe80007ffe1ff */
[----:B------:R-:W-:Y:S04]  /*17bf0*/  LOP3.LUT R2, R2, 0xf, RZ, 0xc0, !PT ;  /* 0x0000000f02027812 */ /* 0x000fe800078ec0ff */
[-C--:B--2---:R-:W-:Y:S04]  /*17c00*/  IADD3 R2, P1, P0, R2, R9.reuse, R230 ;  /* 0x0000000902027210 */ /* 0x084fe8000783e0e6 */
[-C--:B---3--:R-:W-:Y:S05]  /*17c10*/  IADD3.X R3, RZ, R10.reuse, R231, P1, P0 ;  /* 0x0000000aff037210 */ /* 0x088fea0000fe04e7 */
[----:B------:R2:W-:Y:S01]  /*17c20*/  LDGSTS.E.BYPASS.LTC128B.128.ZFILL [R229+0x2100], [R2.64], P2 ;  /* 0x0210000002e57fae */ /* 0x0005e20009141d48 */
[C---:B------:R-:W-:Y:S02]  /*17c30*/  ISETP.NE.U32.AND P2, PT, R225.reuse, RZ, PT ;  /* 0x000000ffe100720c */ /* 0x040fe40003f45070 */
[----:B--2---:R-:W-:Y:S04]  /*17c40*/  IADD3 R2, -R225, 0x10, RZ ;  /* 0x00000010e1027810 */ /* 0x004fe80007ffe1ff */
[----:B------:R-:W-:Y:S04]  /*17c50*/  LOP3.LUT R2, R2, 0xf, RZ, 0xc0, !PT ;  /* 0x0000000f02027812 */ /* 0x000fe800078ec0ff */
[----:B------:R-:W-:Y:S04]  /*17c60*/  IADD3 R2, P1, P0, R2, R9, R233 ;  /* 0x0000000902027210 */ /* 0x000fe8000783e0e9 */
[----:B------:R-:W-:Y:S02]  /*17c70*/  IADD3.X R3, RZ, R10, R232, P1, P0 ;  /* 0x0000000aff037210 */ /* 0x000fe40000fe04e8 */
[----:B----4-:R-:W-:Y:S03]  /*17c80*/  ISETP.GT.AND P0, PT, R11, 0x7f, PT ;  /* 0x0000007f0b00780c */ /* 0x010fe60003f04270 */
[----:B------:R2:W-:Y:S10]  /*17c90*/  LDGSTS.E.BYPASS.LTC128B.128.ZFILL [R229+0x5900], [R2.64], P2 ;  /* 0x0590000002e57fae */ /* 0x0005f40009141d48 */
[----:B------:R-:W-:-:S05]  /*17ca0*/  @P0 BRA `(.L_x_1648) ;  /* 0x0000012000000947 */ /* 0x000fca0003800000 */
[----:B------:R-:W-:-:S05]  /*17cb0*/  BRA.DIV ~URZ, `(.L_x_1649) ;  /* 0x00009ad27f007947 */ /* 0x000fca000b800000 */
[----:B------:R3:W4:Y:S04]  /*17cc0*/  SHFL.IDX PT, R9, R4, 0x3, 0x181f ;  /* 0x00781f0004097f89 */ /* 0x00072800000e0000 */
[----:B-1----:R3:W1:Y:S02]  /*17cd0*/  SHFL.IDX PT, R4, R8, 0x3, 0x181f ;  /* 0x00781f0008047f89 */ /* 0x00266400000e0000 */
.L_x_1749:
        /* <DEDUP_REMOVED lines=15> */
.L_x_1648:
[----:B------:R-:W-:Y:S05]  /*17dd0*/  BSYNC B0 ;  /* 0x0000000000007941 */ /* 0x000fea0003800000 */
.L_x_1647:
[----:B------:R-:W0:Y:S01]  /*17de0*/  LDGDEPBAR ;  /* 0x00000000000079af */ /* 0x000e220000000000 */
[----:B------:R-:W-:Y:S01]  /*17df0*/  WARPSYNC 0xffffffff ;  /* 0xffffffff00007948 */ /* 0x000fe20003800000 */
[C---:B---3--:R-:W-:Y:S01]  /*17e00*/  HMMA.16816.F32.BF16 R8, R140.reuse, R16, RZ ;  /* 0x000000108c08723c */ /* 0x048fe200000418ff */
[----:B------:R-:W-:Y:S05]  /*17e10*/  BSSY B0, `(.L_x_1650) ;  /* 0x0000113000007945 */ /* 0x000fea0003800000 */
[----:B-12---:R-:W2:Y:S02]  /*17e20*/  LDL R2, [R1+0xc] ;  /* 0x00000c0001027983 */ /* 0x006ea40000100800 */
        /* <DEDUP_REMOVED lines=172> */
[----:B---3--:R-:W-:Y:S03]  /*188f0*/  @!P5 IADD3 R4, P0, R2, R244, RZ ;  /* 0x000000f40204d210 */ /* 0x008fe60007f1e0ff */
        /* <DEDUP_REMOVED lines=20> */
.L_x_1750:
[----:B------:R-:W-:-:S05]  /*18a40*/  BRA.DIV ~URZ, `(.L_x_1653) ;  /* 0x00008e827f007947 */ /* 0x000fca000b800000 */
[----:B------:R3:W4:Y:S02]  /*18a50*/  SHFL.IDX PT, R148, R80, RZ, 0x181f ;  /* 0x00181fff50947589 */ /* 0x00072400000e0000 */
.L_x_1751:
        /* <DEDUP_REMOVED lines=20> */
.L_x_1752:
        /* <DEDUP_REMOVED lines=19> */
.L_x_1753:
[----:B------:R-:W-:-:S05]  /*18cd0*/  BRA.DIV ~URZ, `(.L_x_1656) ;  /* 0x00008da27f007947 */ /* 0x000fca000b800000 */
[----:B------:R2:W3:Y:S02]  /*18ce0*/  SHFL.IDX PT, R148, R80, 0x2, 0x181f ;  /* 0x00581f0050947f89 */ /* 0x0004e400000e0000 */
.L_x_1754:
        /* <DEDUP_REMOVED lines=20> */
.L_x_1755:
[----:B------:R-:W-:Y:S11]  /*18e30*/  ISETP.GE.AND P0, PT, R236, 0x61, PT ;  /* 0x00000061ec00780c */ /* 0x000ff60003f06270 */
[----:B------:R-:W-:Y:S02]  /*18e40*/  @!UPT UIADD3 URZ, URZ, URZ, URZ ;  /* 0x0000003f3f3ff290 */ /* 0x000fe4000fffe03f */
[C---:B-1----:R-:W-:Y:S02]  /*18e50*/  @P0 IADD3 R2, -R226.reuse, 0x10, RZ ;  /* 0x00000010e2020810 */ /* 0x042fe40007ffe1ff */
        /* <DEDUP_REMOVED lines=14> */
.L_x_1651:
[----:B------:R-:W-:Y:S05]  /*18f40*/  BSYNC B0 ;  /* 0x0000000000007941 */ /* 0x000fea0003800000 */
.L_x_1650:
        /* <DEDUP_REMOVED lines=59> */
.L_x_1756:
[----:B-12---:R-:W-:Y:S01]  /*19300*/  FMNMX.FTZ R4, R4, R2, !PT ;  /* 0x0000000204047209 */ /* 0x006fe20007810000 */
[----:B------:R-:W-:-:S05]  /*19310*/  BRA.DIV ~URZ, `(.L_x_1659) ;  /* 0x000088f27f007947 */ /* 0x000fca000b800000 */
[----:B------:R-:W1:Y:S02]  /*19320*/  SHFL.BFLY PT, R2, R4, 0x1, 0x1f ;  /* 0x0c201f0004027f89 */ /* 0x000e6400000e0000 */
[----:B-1----:R-:W-:Y:S02]  /*19330*/  FMNMX.FTZ R6, R4, R2, !PT ;  /* 0x0000000204067209 */ /* 0x002fe40007810000 */
[----:B------:R-:W1:Y:S02]  /*19340*/  SHFL.BFLY PT, R2, R80, 0x2, 0x1f ;  /* 0x0c401f0050027f89 */ /* 0x000e6400000e0000 */
[----:B-1----:R-:W-:Y:S05]  /*19350*/  FMNMX.FTZ R4, R80, R2, !PT ;  /* 0x0000000250047209 */ /* 0x002fea0007810000 */
[----:B------:R1:W2:Y:S02]  /*19360*/  SHFL.BFLY PT, R2, R4, 0x1, 0x1f ;  /* 0x0c201f0004027f89 */ /* 0x0002a400000e0000 */
.L_x_1757:
[----:B-12---:R-:W-:Y:S01]  /*19370*/  FMNMX.FTZ R4, R2, R4, !PT ;  /* 0x0000000402047209 */ /* 0x006fe20007810000 */
[C---:B------:R-:W-:Y:S01]  /*19380*/  FADD.FTZ R2, -R6.reuse, R15 ;  /* 0x0000000f06027221 */ /* 0x040fe20000010100 */
[----:B------:R-:W-:Y:S01]  /*19390*/  WARPSYNC 0xffffffff ;  /* 0xffffffff00007948 */ /* 0x000fe20003800000 */
[----:B------:R-:W-:Y:S02]  /*193a0*/  FMUL.FTZ R15, R6, c[0x0][0x2d0] ;  /* 0x0000b400060f7a20 */ /* 0x000fe40000410000 */
        /* <DEDUP_REMOVED lines=37> */
[----:B------:R-:W-:Y:S02]  /*19600*/  FMUL.FTZ R65, R3, R85 ;  /* 0x0000005503417220 */ /* 0x000fe40000410000 */
[----:B------:R-:W-:Y:S02]  /*19610*/  FADD.FTZ R9, R8, R2 ;  /* 0x0000000208097221 */ /* 0x000fe40000010000 */
[C---:B------:R-:W-:Y:S02]  /*19620*/  FMUL.FTZ R8, R4.reuse, c[0x0][0x2d0] ;  /* 0x0000b40004087a20 */ /* 0x040fe40000410000 */
[----:B------:R-:W-:Y:S02]  /*19630*/  FADD.FTZ R2, -R4, R5 ;  /* 0x0000000504027221 */ /* 0x000fe40000010100 */
[--C-:B------:R-:W-:Y:S02]  /*19640*/  FFMA.FTZ R153, R22, c[0x0][0x2d0], -R8.reuse ;  /* 0x0000b40016997a23 */ /* 0x100fe40000010808 */
[----:B------:R-:W2:Y:S01]  /*19650*/  LDL.LU R22, [R1] ;  /* 0x0000000001167983 */ /* 0x000ea20000300800 */
[----:B------:R-:W-:Y:S02]  /*19660*/  FMUL.FTZ R2, R2, c[0x0][0x2d0] ;  /* 0x0000b40002027a20 */ /* 0x000fe40000410000 */
[--C-:B------:R-:W-:Y:S02]  /*19670*/  FFMA.FTZ R66, R66, c[0x0][0x2d0], -R8.reuse ;  /* 0x0000b40042427a23 */ /* 0x100fe40000010808 */
[--C-:B------:R-:W-:Y:S02]  /*19680*/  FFMA.FTZ R67, R67, c[0x0][0x2d0], -R8.reuse ;  /* 0x0000b40043437a23 */ /* 0x100fe40000010808 */
        /* <DEDUP_REMOVED lines=21> */
[--C-:B------:R-:W-:Y:S01]  /*197e0*/  FFMA.FTZ R151, R19, c[0x0][0x2d0], -R8.reuse ;  /* 0x0000b40013977a23 */ /* 0x100fe20000010808 */
[----:B------:R-:W-:Y:S01]  /*197f0*/  MOV R19, R64 ;  /* 0x0000004000137202 */ /* 0x000fe20000000f00 */
[----:B------:R-:W-:Y:S01]  /*19800*/  FMUL.FTZ R64, R3, R84 ;  /* 0x0000005403407220 */ /* 0x000fe20000410000 */
[----:B------:R-:W-:Y:S01]  /*19810*/  MUFU.EX2 R10, R10 ;  /* 0x0000000a000a7308 */ /* 0x000fe20000000800 */
[--C-:B------:R-:W-:Y:S02]  /*19820*/  FFMA.FTZ R152, R23, c[0x0][0x2d0], -R8.reuse ;  /* 0x0000b40017987a23 */ /* 0x100fe40000010808 */
[--C-:B------:R-:W-:Y:S02]  /*19830*/  FFMA.FTZ R162, R30, c[0x0][0x2d0], -R8.reuse ;  /* 0x0000b4001ea27a23 */ /* 0x100fe40000010808 */
[--C-:B------:R-:W-:Y:S02]  /*19840*/  FFMA.FTZ R161, R31, c[0x0][0x2d0], -R8.reuse ;  /* 0x0000b4001fa17a23 */ /* 0x100fe40000010808 */
[--C-:B------:R-:W-:Y:S02]  /*19850*/  FFMA.FTZ R170, R38, c[0x0][0x2d0], -R8.reuse ;  /* 0x0000b40026aa7a23 */ /* 0x100fe40000010808 */
[----:B------:R-:W-:Y:S01]  /*19860*/  FFMA.FTZ R169, R39, c[0x0][0x2d0], -R8 ;  /* 0x0000b40027a97a23 */ /* 0x000fe20000010808 */
[----:B------:R-:W3:Y:S01]  /*19870*/  MUFU.EX2 R11, R11 ;  /* 0x0000000b000b7308 */ /* 0x000ee20000000800 */
[C---:B------:R-:W-:Y:S01]  /*19880*/  FMUL.FTZ R8, R3.reuse, R136 ;  /* 0x0000008803087220 */ /* 0x040fe20000410000 */
[----:B------:R-:W-:Y:S01]  /*19890*/  MOV R136, R67 ;  /* 0x0000004300887202 */ /* 0x000fe20000000f00 */
[----:B-1----:R-:W-:Y:S02]  /*198a0*/  FMUL.FTZ R67, R2, R87 ;  /* 0x0000005702437220 */ /* 0x002fe40000410000 */
[----:B------:R-:W-:Y:S02]  /*198b0*/  FADD.FTZ R5, R16, R9 ;  /* 0x0000000910057221 */ /* 0x000fe40000010000 */
[C---:B------:R-:W-:Y:S01]  /*198c0*/  FMUL.FTZ R9, R3.reuse, R137 ;  /* 0x0000008903097220 */ /* 0x040fe20000410000 */
[----:B------:R-:W-:Y:S01]  /*198d0*/  MOV R137, R66 ;  /* 0x0000004200897202 */ /* 0x000fe20000000f00 */
[C---:B------:R-:W-:Y:S02]  /*198e0*/  FMUL.FTZ R66, R2.reuse, R86 ;  /* 0x0000005602427220 */ /* 0x040fe40000410000 */
[----:B------:R-:W1:Y:S01]  /*198f0*/  LDSM.16.MT88.4 R84, [R203] ;  /* 0x00000000cb54783b */ /* 0x000e620000004200 */
[----:B------:R-:W-:Y:S02]  /*19900*/  FMUL.FTZ R29, R3, R121 ;  /* 0x00000079031d7220 */ /* 0x000fe40000410000 */
[C---:B------:R-:W-:Y:S01]  /*19910*/  FMUL.FTZ R30, R2.reuse, R122 ;  /* 0x0000007a021e7220 */ /* 0x040fe20000410000 */
[----:B------:R-:W-:Y:S01]  /*19920*/  MUFU.EX2 R121, R80 ;  /* 0x0000005000797308 */ /* 0x000fe20000000800 */
[----:B------:R-:W-:Y:S02]  /*19930*/  FADD.FTZ R154, R17, R5 ;  /* 0x00000005119a7221 */ /* 0x000fe40000010000 */
[C---:B------:R-:W-:Y:S02]  /*19940*/  FMUL.FTZ R28, R3.reuse, R120 ;  /* 0x00000078031c7220 */ /* 0x040fe40000410000 */
[C---:B------:R-:W-:Y:S01]  /*19950*/  FMUL.FTZ R36, R3.reuse, R112 ;  /* 0x0000007003247220 */ /* 0x040fe20000410000 */
[----:B------:R-:W-:Y:S01]  /*19960*/  MOV R112, R149 ;  /* 0x0000009500707202 */ /* 0x000fe20000000f00 */
[C---:B------:R-:W-:Y:S01]  /*19970*/  FMUL.FTZ R16, R3.reuse, R132 ;  /* 0x0000008403107220 */ /* 0x040fe20000410000 */
[----:B------:R-:W-:Y:S01]  /*19980*/  MOV R132, R63 ;  /* 0x0000003f00847202 */ /* 0x000fe20000000f00 */
[----:B------:R-:W-:Y:S01]  /*19990*/  FMUL.FTZ R17, R3, R133 ;  /* 0x0000008503117220 */ /* 0x000fe20000410000 */
[----:B------:R-:W4:Y:S01]  /*199a0*/  MUFU.EX2 R122, R151 ;  /* 0x00000097007a7308 */ /* 0x000f220000000800 */
[----:B---3--:R-:W-:Y:S01]  /*199b0*/  F2FP.BF16.PACK_AB R149, R11, R10 ;  /* 0x0000000a0b95723e */ /* 0x008fe200000010ff */
[C---:B------:R-:W-:Y:S01]  /*199c0*/  FMUL.FTZ R24, R3.reuse, R124 ;  /* 0x0000007c03187220 */ /* 0x040fe20000410000 */
[----:B------:R-:W-:Y:S01]  /*199d0*/  MOV R124, R19 ;  /* 0x00000013007c7202 */ /* 0x000fe20000000f00 */
[C---:B------:R-:W-:Y:S01]  /*199e0*/  FMUL.FTZ R19, R2.reuse, R135 ;  /* 0x0000008702137220 */ /* 0x040fe20000410000 */
[----:B------:R-:W-:Y:S01]  /*199f0*/  MOV R133, R62 ;  /* 0x0000003e00857202 */ /* 0x000fe20000000f00 */
        /* <DEDUP_REMOVED lines=11> */
[----:B------:R-:W-:Y:S01]  /*19ab0*/  FMUL.FTZ R34, R2, R118 ;  /* 0x0000007602227220 */ /* 0x000fe20000410000 */
[----:B----4-:R-:W-:Y:S01]  /*19ac0*/  F2FP.BF16.PACK_AB R151, R122, R121 ;  /* 0x000000797a97723e */ /* 0x010fe200000010ff */
        /* <DEDUP_REMOVED lines=22> */
[----:B------:R-:W-:Y:S01]  /*19c30*/  LDSM.16.MT88.4 R100, [R204+0x1800] ;  /* 0x00180000cc64783b */ /* 0x000fe20000004200 */
        /* <DEDUP_REMOVED lines=17> */
[----:B---3--:R-:W-:Y:S01]  /*19d50*/  MOV R174, R117 ;  /* 0x0000007500ae7202 */ /* 0x008fe20000000f00 */
[C---:B------:R-:W-:Y:S02]  /*19d60*/  FMUL.FTZ R72, R3.reuse, R72 ;  /* 0x0000004803487220 */ /* 0x040fe40000410000 */
[----:B------:R-:W-:Y:S02]  /*19d70*/  FMUL.FTZ R73, R3, R73 ;  /* 0x0000004903497220 */ /* 0x000fe40000410000 */
[C---:B------:R-:W-:Y:S01]  /*19d80*/  FMUL.FTZ R70, R2.reuse, R70 ;  /* 0x0000004602467220 */ /* 0x040fe20000410000 */
[----:B------:R-:W-:Y:S01]  /*19d90*/  MUFU.EX2 R3, R159 ;  /* 0x0000009f00037308 */ /* 0x000fe20000000800 */
[C---:B------:R-:W-:Y:S02]  /*19da0*/  FMUL.FTZ R71, R2.reuse, R71 ;  /* 0x0000004702477220 */ /* 0x040fe40000410000 */
[C---:B------:R-:W-:Y:S02]  /*19db0*/  FMUL.FTZ R74, R2.reuse, R74 ;  /* 0x0000004a024a7220 */ /* 0x040fe40000410000 */
[C---:B------:R-:W-:Y:S05]  /*19dc0*/  FMUL.FTZ R75, R2.reuse, R75 ;  /* 0x0000004b024b7220 */ /* 0x040fea0000410000 */
        /* <DEDUP_REMOVED lines=12> */
[C---:B--2---:R-:W-:Y:S02]  /*19e90*/  FFMA.FTZ R5, R2.reuse, R22, R10 ;  /* 0x0000001602057223 */ /* 0x044fe4000001000a */
[C---:B------:R-:W-:Y:S02]  /*19ea0*/  FMUL.FTZ R10, R2.reuse, R138 ;  /* 0x0000008a020a7220 */ /* 0x040fe40000410000 */
[----:B------:R-:W-:Y:S02]  /*19eb0*/  FADD.FTZ R120, R11, R5 ;  /* 0x000000050b787221 */ /* 0x000fe40000010000 */
[C---:B------:R-:W-:Y:S02]  /*19ec0*/  FMUL.FTZ R11, R2.reuse, R139 ;  /* 0x0000008b020b7220 */ /* 0x040fe40000410000 */
[----:B------:R-:W-:Y:S01]  /*19ed0*/  FMUL.FTZ R22, R2, R130 ;  /* 0x0000008202167220 */ /* 0x000fe20000410000 */
[----:B------:R-:W2:Y:S04]  /*19ee0*/  MUFU.EX2 R5, R160 ;  /* 0x000000a000057308 */ /* 0x000ea80000000800 */
[C---:B-1----:R-:W-:Y:S06]  /*19ef0*/  HMMA.16816.F32.BF16 R8, R148.reuse, R84, R8 ;  /* 0x000000549408723c */ /* 0x042fec0000041808 */
[----:B------:R-:W-:Y:S02]  /*19f00*/  MUFU.EX2 R160, R239 ;  /* 0x000000ef00a07308 */ /* 0x000fe40000000800 */
[C---:B------:R-:W-:Y:S01]  /*19f10*/  HMMA.16816.F32.BF16 R16, R148.reuse, R86, R16 ;  /* 0x000000569410723c */ /* 0x040fe20000041810 */
[----:B------:R-:W1:Y:S07]  /*19f20*/  LDSM.16.MT88.4 R84, [R204] ;  /* 0x00000000cc54783b */ /* 0x000e6e0000004200 */
[----:B------:R-:W-:Y:S01]  /*19f30*/  MUFU.EX2 R157, R246 ;  /* 0x000000f6009d7308 */ /* 0x000fe20000000800 */
[----:B--2---:R-:W-:Y:S04]  /*19f40*/  FADD.FTZ R2, R5, R154 ;  /* 0x0000009a05027221 */ /* 0x004fe80000010000 */
[C---:B------:R-:W-:Y:S05]  /*19f50*/  FADD.FTZ R2, R3.reuse, R2 ;  /* 0x0000000203027221 */ /* 0x040fea0000010000 */
[----:B------:R2:W3:Y:S01]  /*19f60*/  MUFU.EX2 R154, R133 ;  /* 0x00000085009a7308 */ /* 0x0004e20000000800 */
[----:B------:R-:W-:Y:S04]  /*19f70*/  FADD.FTZ R2, R92, R2 ;  /* 0x000000025c027221 */ /* 0x000fe80000010000 */
[----:B------:R-:W-:Y:S05]  /*19f80*/  FADD.FTZ R2, R80, R2 ;  /* 0x0000000250027221 */ /* 0x000fea0000010000 */
[----:B------:R-:W-:Y:S10]  /*19f90*/  MUFU.EX2 R156, R247 ;  /* 0x000000f7009c7308 */ /* 0x000ff40000000800 */
[----:B------:R-:W-:Y:S01]  /*19fa0*/  MUFU.EX2 R155, R251 ;  /* 0x000000fb009b7308 */ /* 0x000fe20000000800 */
[C---:B-1----:R-:W-:Y:S01]  /*19fb0*/  HMMA.16816.F32.BF16 R20, R148.reuse, R84, R20 ;  /* 0x000000549414723c */ /* 0x042fe20000041814 */
[----:B--2---:R-:W-:Y:S07]  /*19fc0*/  LDSM.16.MT88.4 R132, [R203+0x3000] ;  /* 0x00300000cb84783b */ /* 0x004fee0000004200 */
[C---:B------:R-:W-:Y:S01]  /*19fd0*/  HMMA.16816.F32.BF16 R24, R148.reuse, R86, R24 ;  /* 0x000000569418723c */ /* 0x040fe20000041818 */
[----:B------:R-:W1:Y:S07]  /*19fe0*/  LDSM.16.MT88.4 R84, [R206] ;  /* 0x00000000ce54783b */ /* 0x000e6e0000004200 */
[C---:B-1----:R-:W-:Y:S08]  /*19ff0*/  HMMA.16816.F32.BF16 R28, R148.reuse, R84, R28 ;  /* 0x00000054941c723c */ /* 0x042ff0000004181c */
[C---:B------:R-:W-:Y:S01]  /*1a000*/  HMMA.16816.F32.BF16 R32, R148.reuse, R86, R32 ;  /* 0x000000569420723c */ /* 0x040fe20000041820 */
[----:B------:R-:W1:Y:S07]  /*1a010*/  LDSM.16.MT88.4 R84, [R205] ;  /* 0x00000000cd54783b */ /* 0x000e6e0000004200 */
        /* <DEDUP_REMOVED lines=18> */
[----:B------:R-:W2:Y:S02]  /*1a140*/  LDSM.16.MT88.4 R92, [R204+0x800] ;  /* 0x00080000cc5c783b */ /* 0x000ea40000004200 */
[----:B------:R-:W4:Y:S01]  /*1a150*/  MUFU.EX2 R3, R167 ;  /* 0x000000a700037308 */ /* 0x000f220000000800 */
[----:B------:R-:W-:Y:S02]  /*1a160*/  F2FP.BF16.PACK_AB R87, R117, R116 ;  /* 0x000000747557723e */ /* 0x000fe400000010ff */
[----:B------:R-:W-:Y:S02]  /*1a170*/  F2FP.BF16.PACK_AB R148, R112, R113 ;  /* 0x000000717094723e */ /* 0x000fe400000010ff */
[----:B---3--:R-:W-:Y:S03]  /*1a180*/  F2FP.BF16.PACK_AB R149, R153, R154 ;  /* 0x0000009a9995723e */ /* 0x008fe600000010ff */
[C---:B------:R-:W-:Y:S02]  /*1a190*/  HMMA.16816.F32.BF16 R8, R84.reuse, R88, R8 ;  /* 0x000000585408723c */ /* 0x040fe40000041808 */
[----:B------:R-:W3:Y:S03]  /*1a1a0*/  MUFU.EX2 R80, R165 ;  /* 0x000000a500507308 */ /* 0x000ee60000000800 */
[----:B-1----:R-:W-:Y:S03]  /*1a1b0*/  FADD.FTZ R2, R5, R2 ;  /* 0x0000000205027221 */ /* 0x002fe60000010000 */
[C---:B------:R-:W-:Y:S01]  /*1a1c0*/  HMMA.16816.F32.BF16 R16, R84.reuse, R90, R16 ;  /* 0x0000005a5410723c */ /* 0x040fe20000041810 */
[----:B------:R-:W1:Y:S03]  /*1a1d0*/  LDSM.16.MT88.4 R88, [R206+0x800] ;  /* 0x00080000ce58783b */ /* 0x000e660000004200 */
[----:B------:R-:W-:Y:S01]  /*1a1e0*/  MUFU.EX2 R168, R163 ;  /* 0x000000a300a87308 */ /* 0x000fe20000000800 */
[C---:B----4-:R-:W-:Y:S04]  /*1a1f0*/  FADD.FTZ R2, R3.reuse, R2 ;  /* 0x0000000203027221 */ /* 0x050fe80000010000 */
[----:B------:R-:W-:Y:S05]  /*1a200*/  FADD.FTZ R2, R96, R2 ;  /* 0x0000000260027221 */ /* 0x000fea0000010000 */
[----:B------:R-:W4:Y:S01]  /*1a210*/  MUFU.EX2 R167, R164 ;  /* 0x000000a400a77308 */ /* 0x000f220000000800 */
[C---:B---3--:R-:W-:Y:S01]  /*1a220*/  FADD.FTZ R2, R80.reuse, R2 ;  /* 0x0000000250027221 */ /* 0x048fe20000010000 */
[C---:B--2---:R-:W-:Y:S08]  /*1a230*/  HMMA.16816.F32.BF16 R20, R84.reuse, R92, R20 ;  /* 0x0000005c5414723c */ /* 0x044ff00000041814 */
[----:B------:R-:W-:Y:S01]  /*1a240*/  MUFU.EX2 R165, R169 ;  /* 0x000000a900a57308 */ /* 0x000fe20000000800 */
[C---:B------:R-:W-:Y:S01]  /*1a250*/  HMMA.16816.F32.BF16 R24, R84.reuse, R94, R24 ;  /* 0x0000005e5418723c */ /* 0x040fe20000041818 */
[----:B------:R-:W2:Y:S08]  /*1a260*/  LDSM.16.MT88.4 R92, [R205+0x800] ;  /* 0x00080000cd5c783b */ /* 0x000eb00000004200 */
[----:B------:R-:W-:Y:S01]  /*1a270*/  MUFU.EX2 R164, R171 ;  /* 0x000000ab00a47308 */ /* 0x000fe20000000800 */
[C---:B-1----:R-:W-:Y:S09]  /*1a280*/  HMMA.16816.F32.BF16 R28, R84.reuse, R88, R28 ;  /* 0x00000058541c723c */ /* 0x042ff2000004181c */
[----:B------:R-:W-:Y:S01]  /*1a290*/  MUFU.EX2 R163, R172 ;  /* 0x000000ac00a37308 */ /* 0x000fe20000000800 */
        /* <DEDUP_REMOVED lines=22> */
[----:B----4-:R-:W-:Y:S04]  /*1a400*/  F2FP.BF16.PACK_AB R87, R167, R168 ;  /* 0x000000a8a757723e */ /* 0x010fe800000010ff */
[----:B------:R-:W4:Y:S03]  /*1a410*/  MUFU.EX2 R5, R225 ;  /* 0x000000e100057308 */ /* 0x000f260000000800 */
[C---:B-1----:R-:W-:Y:S07]  /*1a420*/  HMMA.16816.F32.BF16 R8, R84.reuse, R88, R8 ;  /* 0x000000585408723c */ /* 0x042fee0000041808 */
[----:B------:R-:W1:Y:S01]  /*1a430*/  MUFU.EX2 R3, R175 ;  /* 0x000000af00037308 */ /* 0x000e620000000800 */
[C---:B------:R-:W-:Y:S01]  /*1a440*/  HMMA.16816.F32.BF16 R16, R84.reuse, R90, R16 ;  /* 0x0000005a5410723c */ /* 0x040fe20000041810 */
[----:B------:R-:W3:Y:S03]  /*1a450*/  LDSM.16.MT88.4 R88, [R205+0x1000] ;  /* 0x00100000cd58783b */ /* 0x000ee60000004200 */
[----:B-----5:R-:W-:Y:S05]  /*1a460*/  MOV R173, R116 ;  /* 0x0000007400ad7202 */ /* 0x020fea0000000f00 */
[----:B------:R-:W-:Y:S01]  /*1a470*/  LDSM.16.MT88.4 R116, [R206+0x3000] ;  /* 0x00300000ce74783b */ /* 0x000fe20000004200 */
[C---:B--2---:R-:W-:Y:S03]  /*1a480*/  HMMA.16816.F32.BF16 R20, R84.reuse, R92, R20 ;  /* 0x0000005c5414723c */ /* 0x044fe60000041814 */
[----:B----4-:R-:W-:Y:S01]  /*1a490*/  FADD.FTZ R2, R5, R2 ;  /* 0x0000000205027221 */ /* 0x010fe20000010000 */
[----:B------:R-:W-:Y:S04]  /*1a4a0*/  MOV R225, R129 ;  /* 0x0000008100e17202 */ /* 0x000fe80000000f00 */
[C---:B------:R-:W-:Y:S01]  /*1a4b0*/  HMMA.16816.F32.BF16 R24, R84.reuse, R94, R24 ;  /* 0x0000005e5418723c */ /* 0x040fe20000041818 */
[----:B------:R-:W2:Y:S03]  /*1a4c0*/  LDSM.16.MT88.4 R92, [R203+0x4800] ;  /* 0x00480000cb5c783b */ /* 0x000ea60000004200 */
[C---:B-1----:R-:W-:Y:S01]  /*1a4d0*/  FADD.FTZ R2, R3.reuse, R2 ;  /* 0x0000000203027221 */ /* 0x042fe20000010000 */
[----:B------:R-:W-:Y:S03]  /*1a4e0*/  MOV R175, R128 ;  /* 0x0000008000af7202 */ /* 0x000fe60000000f00 */
[C---:B---3--:R-:W-:Y:S04]  /*1a4f0*/  HMMA.16816.F32.BF16 R28, R84.reuse, R96, R28 ;  /* 0x00000060541c723c */ /* 0x048fe8000004181c */
        /* <DEDUP_REMOVED lines=81> */
[----:B------:R5:W1:Y:S01]  /*1aa10*/  MUFU.EX2 R80, R124 ;  /* 0x0000007c00507308 */ /* 0x000a620000000800 */
[----:B------:R-:W-:Y:S02]  /*1aa20*/  LDSM.16.MT88.4 R108, [R204+0x6000] ;  /* 0x00600000cc6c783b */ /* 0x000fe40000004200 */
[----:B------:R-:W-:Y:S03]  /*1aa30*/  F2FP.BF16.PACK_AB R89, R157, R158 ;  /* 0x0000009e9d59723e */ /* 0x000fe600000010ff */
[----:B------:R-:W-:Y:S01]  /*1aa40*/  F2FP.BF16.PACK_AB R90, R3, R5 ;  /* 0x00000005035a723e */ /* 0x000fe200000010ff */
[C---:B--2---:R-:W-:Y:S03]  /*1aa50*/  HMMA.16816.F32.BF16 R44, R84.reuse, R92, R44 ;  /* 0x0000005c542c723c */ /* 0x044fe6000004182c */
[----:B------:R-:W2:Y:S01]  /*1aa60*/  MUFU.EX2 R5, R15 ;  /* 0x0000000f00057308 */ /* 0x000ea20000000800 */
[----:B------:R-:W-:Y:S01]  /*1aa70*/  F2FP.BF16.PACK_AB R91, R155, R156 ;  /* 0x0000009c9b5b723e */ /* 0x000fe200000010ff */
[----:B------:R-:W-:Y:S03]  /*1aa80*/  FADD.FTZ R3, R121, R120 ;  /* 0x0000007879037221 */ /* 0x000fe60000010000 */
[C---:B------:R-:W-:Y:S01]  /*1aa90*/  HMMA.16816.F32.BF16 R48, R84.reuse, R94, R48 ;  /* 0x0000005e5430723c */ /* 0x040fe20000041830 */
[----:B------:R-:W4:Y:S04]  /*1aaa0*/  LDSM.16.MT88.4 R92, [R203+0x2800] ;  /* 0x00280000cb5c783b */ /* 0x000f280000004200 */
[----:B------:R-:W2:Y:S03]  /*1aab0*/  MUFU.EX2 R15, R136 ;  /* 0x00000088000f7308 */ /* 0x000ea60000000800 */
[C---:B---3--:R-:W-:Y:S01]  /*1aac0*/  HMMA.16816.F32.BF16 R52, R84.reuse, R96, R52 ;  /* 0x000000605434723c */ /* 0x048fe20000041834 */
[----:B-----5:R-:W-:Y:S03]  /*1aad0*/  LDSM.16.MT88.4 R124, [R204+0x3000] ;  /* 0x00300000cc7c783b */ /* 0x020fe60000004200 */
[----:B-1----:R-:W-:Y:S04]  /*1aae0*/  FADD.FTZ R2, R80, R2 ;  /* 0x0000000250027221 */ /* 0x002fe80000010000 */
[C---:B------:R-:W-:Y:S01]  /*1aaf0*/  HMMA.16816.F32.BF16 R56, R84.reuse, R98, R56 ;  /* 0x000000625438723c */ /* 0x040fe20000041838 */
[----:B------:R-:W1:Y:S03]  /*1ab00*/  LDSM.16.MT88.4 R96, [R204+0x2800] ;  /* 0x00280000cc60783b */ /* 0x000e660000004200 */
[C---:B--2---:R-:W-:Y:S01]  /*1ab10*/  FADD.FTZ R240, R5.reuse, R2 ;  /* 0x0000000205f07221 */ /* 0x044fe20000010000 */
[----:B------:R-:W-:Y:S01]  /*1ab20*/  F2FP.BF16.PACK_AB R150, R5, R80 ;  /* 0x000000500596723e */ /* 0x000fe200000010ff */
[----:B------:R-:W-:Y:S02]  /*1ab30*/  FADD.FTZ R2, R122, R3 ;  /* 0x000000037a027221 */ /* 0x000fe40000010000 */
[C---:B------:R-:W-:Y:S01]  /*1ab40*/  HMMA.16816.F32.BF16 R60, R84.reuse, R104, R60 ;  /* 0x00000068543c723c */ /* 0x040fe2000004183c */
[----:B------:R-:W2:Y:S03]  /*1ab50*/  LDL R5, [R1+0xc] ;  /* 0x00000c0001057983 */ /* 0x000ea60000100800 */
[----:B------:R-:W-:Y:S01]  /*1ab60*/  FADD.FTZ R2, R115, R2 ;  /* 0x0000000273027221 */ /* 0x000fe20000010000 */
[----:B------:R-:W-:Y:S03]  /*1ab70*/  F2FP.BF16.PACK_AB R151, R15, R152 ;  /* 0x000000980f97723e */ /* 0x000fe600000010ff */
[C---:B------:R-:W-:Y:S01]  /*1ab80*/  HMMA.16816.F32.BF16 R64, R84.reuse, R106, R64 ;  /* 0x0000006a5440723c */ /* 0x040fe20000041840 */
[----:B------:R-:W3:Y:S03]  /*1ab90*/  LDSM.16.MT88.4 R104, [R206+0x2800] ;  /* 0x00280000ce68783b */ /* 0x000ee60000004200 */
[----:B------:R-:W-:Y:S04]  /*1aba0*/  FADD.FTZ R2, R114, R2 ;  /* 0x0000000272027221 */ /* 0x000fe80000010000 */
        /* <DEDUP_REMOVED lines=11> */
[C---:B-1----:R-:W-:Y:S04]  /*1ac60*/  HMMA.16816.F32.BF16 R20, R88.reuse, R96, R20 ;  /* 0x000000605814723c */ /* 0x042fe80000041814 */
[----:B------:R-:W-:Y:S04]  /*1ac70*/  FADD.FTZ R2, R168, R2 ;  /* 0x00000002a8027221 */ /* 0x000fe80000010000 */
[C---:B------:R-:W-:Y:S01]  /*1ac80*/  HMMA.16816.F32.BF16 R24, R88.reuse, R98, R24 ;  /* 0x000000625818723c */ /* 0x040fe20000041818 */
[----:B------:R-:W1:Y:S03]  /*1ac90*/  LDSM.16.MT88.4 R96, [R205+0x6000] ;  /* 0x00600000cd60783b */ /* 0x000e660000004200 */
[----:B------:R-:W-:Y:S04]  /*1aca0*/  FADD.FTZ R2, R167, R2 ;  /* 0x00000002a7027221 */ /* 0x000fe80000010000 */
[C---:B---3--:R-:W-:Y:S04]  /*1acb0*/  HMMA.16816.F32.BF16 R28, R88.reuse, R104, R28 ;  /* 0x00000068581c723c */ /* 0x048fe8000004181c */
        /* <DEDUP_REMOVED lines=23> */
[C---:B-1----:R-:W-:Y:S04]  /*1ae30*/  HMMA.16816.F32.BF16 R68, R88.reuse, R96, R68 ;  /* 0x000000605844723c */ /* 0x042fe80000041844 */
[----:B------:R-:W-:Y:S04]  /*1ae40*/  FADD.FTZ R2, R156, R2 ;  /* 0x000000029c027221 */ /* 0x000fe80000010000 */
[----:B------:R-:W-:Y:S04]  /*1ae50*/  HMMA.16816.F32.BF16 R72, R88, R98, R72 ;  /* 0x000000625848723c */ /* 0x000fe80000041848 */
[----:B------:R-:W-:Y:S04]  /*1ae60*/  FADD.FTZ R2, R155, R2 ;  /* 0x000000029b027221 */ /* 0x000fe80000010000 */
[C---:B------:R-:W-:Y:S01]  /*1ae70*/  HMMA.16816.F32.BF16 R136, R148.reuse, R132, R8 ;  /* 0x000000849488723c */ /* 0x040fe20000041808 */
[----:B------:R-:W1:Y:S04]  /*1ae80*/  LDSM.16.MT88.4 R8, [R205+0x6800] ;  /* 0x00680000cd08783b */ /* 0x000e680000004200 */
[----:B------:R-:W-:Y:S03]  /*1ae90*/  FADD.FTZ R2, R154, R2 ;  /* 0x000000029a027221 */ /* 0x000fe60000010000 */
[C---:B------:R-:W-:Y:S04]  /*1aea0*/  HMMA.16816.F32.BF16 R132, R148.reuse, R134, R16 ;  /* 0x000000869484723c */ /* 0x040fe80000041810 */
[----:B------:R-:W-:Y:S04]  /*1aeb0*/  FADD.FTZ R2, R153, R2 ;  /* 0x0000000299027221 */ /* 0x000fe80000010000 */
[C---:B------:R-:W-:Y:S04]  /*1aec0*/  HMMA.16816.F32.BF16 R128, R148.reuse, R124, R20 ;  /* 0x0000007c9480723c */ /* 0x040fe80000041814 */
[----:B------:R-:W-:Y:S01]  /*1aed0*/  FADD.FTZ R3, R152, R2 ;  /* 0x0000000298037221 */ /* 0x000fe20000010000 */
[----:B------:R-:W-:Y:S03]  /*1aee0*/  IADD3 R2, R235, -0x1, RZ ;  /* 0xffffffffeb027810 */ /* 0x000fe60007ffe0ff */
[C---:B------:R-:W-:Y:S04]  /*1aef0*/  HMMA.16816.F32.BF16 R124, R148.reuse, R126, R24 ;  /* 0x0000007e947c723c */ /* 0x040fe80000041818 */
[----:B------:R-:W-:Y:S04]  /*1af00*/  FADD.FTZ R3, R15, R3 ;  /* 0x000000030f037221 */ /* 0x000fe80000010000 */
[C---:B------:R-:W-:Y:S01]  /*1af10*/  HMMA.16816.F32.BF16 R120, R148.reuse, R116, R28 ;  /* 0x000000749478723c */ /* 0x040fe2000004181c */
[----:B------:R1:W-:Y:S07]  /*1af20*/  STL [R1], R3 ;  /* 0x0000000301007387 */ /* 0x0003ee0000100800 */
[C---:B------:R-:W-:Y:S08]  /*1af30*/  HMMA.16816.F32.BF16 R116, R148.reuse, R118, R32 ;  /* 0x000000769474723c */ /* 0x040ff00000041820 */
        /* <DEDUP_REMOVED lines=8> */
[C---:B-1----:R-:W-:Y:S08]  /*1afc0*/  HMMA.16816.F32.BF16 R68, R148.reuse, R8, R68 ;  /* 0x000000089444723c */ /* 0x042ff00000041844 */
[----:B------:R-:W-:Y:S03]  /*1afd0*/  HMMA.16816.F32.BF16 R72, R148, R10, R72 ;  /* 0x0000000a9448723c */ /* 0x000fe60000041848 */
[----:B--2---:R-:W-:Y:S02]  /*1afe0*/  ISETP.GT.AND P0, PT, R235, R5, PT ;  /* 0x00000005eb00720c */ /* 0x004fe40003f04270 */
[----:B------:R-:W-:Y:S02]  /*1aff0*/  MOV R235, R2 ;  /* 0x0000000200eb7202 */ /* 0x000fe40000000f00 */
[----:B------:R-:W-:Y:S09]  /*1b000*/  MOV R5, R4 ;  /* 0x0000000400057202 */ /* 0x000ff20000000f00 */
[----:B------:R-:W-:-:S05]  /*1b010*/  @P0 BRA `(.L_x_1660) ;  /* 0xffffc7f000000947 */ /* 0x000fca000383ffff */
.L_x_1645:
[----:B------:R-:W-:Y:S05]  /*1b020*/  BRA.DIV ~URZ, `(.L_x_1661) ;  /* 0x00006cc27f007947 */ /* 0x000fea000b800000 */
[----:B------:R1:W2:Y:S02]  /*1b030*/  SHFL.BFLY PT, R2, R240, 0x2, 0x1f ;  /* 0x0c401f00f0027f89 */ /* 0x0002a400000e0000 */
.L_x_1758:
        /* <DEDUP_REMOVED lines=8> */
.L_x_1759:
        /* <DEDUP_REMOVED lines=52> */
[C---:B------:R-:W-:Y:S01]  /*1b400*/  FMUL.FTZ R54, R2.reuse, R130 ;  /* 0x0000008202367220 */ /* 0x040fe20000410000 */
        /* <DEDUP_REMOVED lines=32> */
.L_x_1572:
[----:B------:R3:W5:Y:S04]  /*1b610*/  LDL R6, [R1+0x50] ;  /* 0x0000500001067983 */ /* 0x0007680000100800 */
[----:B------:R-:W1:Y:S01]  /*1b620*/  S2R R3, SR_TID.X ;  /* 0x0000000000037919 */ /* 0x000e620000002100 */
[----:B------:R-:W-:Y:S01]  /*1b630*/  BSSY B0, `(.L_x_1663) ;  /* 0x0000011000007945 */ /* 0x000fe20003800000 */
[----:B-1----:R-:W-:-:S13]  /*1b640*/  LOP3.LUT P0, RZ, R3, 0xff, RZ, 0xc0, !PT ;  /* 0x000000ff03ff7812 */ /* 0x002fda000780c0ff */
[----:B------:R-:W-:Y:S05]  /*1b650*/  @P0 BRA `(.L_x_1664) ;  /* 0x000000e000000947 */ /* 0x000fea0003800000 */
[----:B---34-:R-:W1:Y:S01]  /*1b660*/  S2R R5, SR_LANEID ;  /* 0x0000000000057919 */ /* 0x018e620000000000 */
[----:B------:R-:W-:Y:S01]  /*1b670*/  VOTEU.ANY UR5, UPT, PT ;  /* 0x0000000000057886 */ /* 0x000fe200038e0100 */
[----:B------:R-:W-:Y:S01]  /*1b680*/  IMAD.MOV.U32 R8, RZ, RZ, c[0x0][0x560] ;  /* 0x00015800ff087624 */ /* 0x000fe200078e00ff */
[----:B------:R-:W1:Y:S01]  /*1b690*/  FLO.U32 R4, UR5 ;  /* 0x0000000500047d00 */ /* 0x000e6200080e0000 */
[----:B--2---:R-:W-:-:S07]  /*1b6a0*/  IMAD.MOV.U32 R9, RZ, RZ, c[0x0][0x564] ;  /* 0x00015900ff097624 */ /* 0x004fce00078e00ff */
        /* <DEDUP_REMOVED lines=9> */
.L_x_1664:
[----:B---3--:R-:W-:Y:S05]  /*1b740*/  BSYNC B0 ;  /* 0x0000000000007941 */ /* 0x008fea0003800000 */
.L_x_1663:
[----:B------:R-:W-:Y:S01]  /*1b750*/  PRMT R2, R2, 0x9910, RZ ;  /* 0x0000991002027816 */ /* 0x000fe200000000ff */
[----:B------:R-:W-:Y:S01]  /*1b760*/  BSSY B1, `(.L_x_1665) ;  /* 0x00002c7000017945 */ /* 0x000fe20003800000 */
[----:B-----5:R-:W-:Y:S02]  /*1b770*/  IMAD.MOV.U32 R74, RZ, RZ, R6 ;  /* 0x000000ffff4a7224 */ /* 0x020fe400078e0006 */
[----:B------:R-:W-:-:S13]  /*1b780*/  ISETP.NE.AND P0, PT, R2, RZ, PT ;  /* 0x000000ff0200720c */ /* 0x000fda0003f05270 */
[----:B------:R-:W-:Y:S05]  /*1b790*/  @!P0 BRA `(.L_x_1666) ;  /* 0x000020a000008947 */ /* 0x000fea0003800000 */
[----:B------:R-:W3:Y:S04]  /*1b7a0*/  LDL R10, [R1+0xbc] ;  /* 0x0000bc00010a7983 */ /* 0x000ee80000100800 */
[----:B--2---:R-:W2:Y:S04]  /*1b7b0*/  LDL R18, [R1+0xc0] ;  /* 0x0000c00001127983 */ /* 0x004ea80000100800 */
[----:B-1--4-:R-:W4:Y:S04]  /*1b7c0*/  LDL R6, [R1+0xc8] ;  /* 0x0000c80001067983 */ /* 0x012f280000100800 */
        /* <DEDUP_REMOVED lines=12> */
[----:B---3--:R1:W-:Y:S04]  /*1b890*/  STS [R10+0x80], R2 ;  /* 0x000080020a007388 */ /* 0x0083e80000000800 */
[----:B------:R3:W-:Y:S04]  /*1b8a0*/  STS [R10+0x480], R3 ;  /* 0x000480030a007388 */ /* 0x0007e80000000800 */
[----:B--2---:R2:W-:Y:S01]  /*1b8b0*/  STS [R18], R4 ;  /* 0x0000000412007388 */ /* 0x0045e20000000800 */
[----:B-1----:R-:W-:-:S02]  /*1b8c0*/  F2FP.BF16.PACK_AB R2, R67, R66 ;  /* 0x000000424302723e */ /* 0x002fc400000010ff */
[----:B---3--:R-:W-:-:S03]  /*1b8d0*/  F2FP.BF16.PACK_AB R3, R33, R32 ;  /* 0x000000202103723e */ /* 0x008fc600000010ff */
[----:B------:R1:W-:Y:S01]  /*1b8e0*/  STS [R18+0x400], R2 ;  /* 0x0004000212007388 */ /* 0x0003e20000000800 */
[----:B--2---:R-:W-:-:S03]  /*1b8f0*/  F2FP.BF16.PACK_AB R4, R55, R54 ;  /* 0x000000363704723e */ /* 0x004fc600000010ff */
        /* <DEDUP_REMOVED lines=75> */
.L_x_1667:
        /* <DEDUP_REMOVED lines=23> */
[----:B------:R-:W-:Y:S02]  /*1bf20*/  IMAD.IADD R6, R6, 0x1, R75 ;  /* 0x0000000106067824 */ /* 0x000fe400078e024b */
        /* <DEDUP_REMOVED lines=88> */
[----:B------:R-:W-:Y:S02]  /*1c4b0*/  IADD3 R5, R82, R75, RZ ;  /* 0x0000004b52057210 */ /* 0x000fe40007ffe0ff */
[----:B------:R-:W-:Y:S01]  /*1c4c0*/  LEA.HI.X R6, R2, c[0x0][0x384], R3, 0x1, P0 ;  /* 0x0000e10002067a11 */ /* 0x000fe200000f0c03 */
[----:B------:R-:W-:Y:S05]  /*1c4d0*/  BRA.DIV ~URZ, `(.L_x_1669) ;  /* 0x000059727f007947 */ /* 0x000fea000b800000 */
[----:B--234-:R2:W3:Y:S02]  /*1c4e0*/  SHFL.IDX PT, R9, R6, RZ, 0x181f ;  /* 0x00181fff06097589 */ /* 0x01c4e400000e0000 */
.L_x_1760:
[----:B------:R-:W-:Y:S05]  /*1c4f0*/  BRA.DIV ~URZ, `(.L_x_1670) ;  /* 0x000059c27f007947 */ /* 0x000fea000b800000 */
[----:B------:R4:W2:Y:S02]  /*1c500*/  SHFL.IDX PT, R2, R8, RZ, 0x181f ;  /* 0x00181fff08027589 */ /* 0x0008a400000e0000 */
.L_x_1761:
[----:B------:R-:W-:Y:S01]  /*1c510*/  ISETP.GE.AND P0, PT, R5, R4, PT ;  /* 0x000000040500720c */ /* 0x000fe20003f06270 */
[----:B------:R-:W-:-:S12]  /*1c520*/  BSSY B0, `(.L_x_1671) ;  /* 0x000000b000007945 */ /* 0x000fd80003800000 */
[----:B------:R-:W-:Y:S05]  /*1c530*/  @P0 BRA `(.L_x_1672) ;  /* 0x0000009000000947 */ /* 0x000fea0003800000 */
[----:B------:R-:W5:Y:S01]  /*1c540*/  LDL R15, [R1+0x4] ;  /* 0x00000400010f7983 */ /* 0x000f620000100800 */
[----:B------:R-:W-:Y:S02]  /*1c550*/  ISETP.GE.AND P1, PT, R76, c[0x0][0x3c8], PT ;  /* 0x0000f2004c007a0c */ /* 0x000fe40003f26270 */
[----:B------:R-:W-:-:S11]  /*1c560*/  ISETP.GE.AND P0, PT, R227, c[0x0][0x3c8], PT ;  /* 0x0000f200e3007a0c */ /* 0x000fd60003f06270 */
[CC--:B--2---:R-:W-:Y:S02]  /*1c570*/  @!P1 LEA R10, P3, R76.reuse, R2.reuse, 0x1 ;  /* 0x000000024c0a9211 */ /* 0x0c4fe400078608ff */
[----:B------:R-:W-:Y:S02]  /*1c580*/  @!P0 LEA R2, P2, R227, R2, 0x1 ;  /* 0x00000002e3028211 */ /* 0x000fe400078408ff */
[----:B---3--:R-:W-:-:S05]  /*1c590*/  @!P1 LEA.HI.X R11, R76, R9, R77, 0x1, P3 ;  /* 0x000000094c0b9211 */ /* 0x008fca00018f0c4d */
[----:B------:R2:W-:Y:S01]  /*1c5a0*/  @!P1 ST.E.128 [R10.64], R20 ;  /* 0x000000140a009985 */ /* 0x0005e2000c101d08 */
[----:B-----5:R-:W-:-:S05]  /*1c5b0*/  @!P0 LEA.HI.X R3, R227, R9, R15, 0x1, P2 ;  /* 0x00000009e3038211 */ /* 0x020fca00010f0c0f */
[----:B-1----:R2:W-:Y:S02]  /*1c5c0*/  @!P0 ST.E.128 [R2.64], R16 ;  /* 0x0000001002008985 */ /* 0x0025e4000c101d08 */
.L_x_1672:
[----:B------:R-:W-:Y:S05]  /*1c5d0*/  BSYNC B0 ;  /* 0x0000000000007941 */ /* 0x000fea0003800000 */
.L_x_1671:
[----:B------:R-:W-:Y:S05]  /*1c5e0*/  BRA.DIV ~URZ, `(.L_x_1673) ;  /* 0x000059427f007947 */ /* 0x000fea000b800000 */
[----:B---3--:R3:W4:Y:S04]  /*1c5f0*/  SHFL.IDX PT, R9, R6, 0x1, 0x181f ;  /* 0x00381f0006097f89 */ /* 0x00872800000e0000 */
[----:B--2---:R3:W2:Y:S02]  /*1c600*/  SHFL.IDX PT, R2, R8, 0x1, 0x181f ;  /* 0x00381f0008027f89 */ /* 0x0046a400000e0000 */
.L_x_1762:
[----:B------:R-:W-:Y:S01]  /*1c610*/  IADD3 R3, R5, 0x20, RZ ;  /* 0x0000002005037810 */ /* 0x000fe20007ffe0ff */
[----:B------:R-:W-:Y:S03]  /*1c620*/  BSSY B0, `(.L_x_1674) ;  /* 0x000000c000007945 */ /* 0x000fe60003800000 */
[----:B------:R-:W-:-:S13]  /*1c630*/  ISETP.GE.AND P0, PT, R3, R4, PT ;  /* 0x000000040300720c */ /* 0x000fda0003f06270 */
[----:B------:R-:W-:Y:S05]  /*1c640*/  @P0 BRA `(.L_x_1675) ;  /* 0x0000009000000947 */ /* 0x000fea0003800000 */
[----:B------:R-:W5:Y:S01]  /*1c650*/  LDL R15, [R1+0x4] ;  /* 0x00000400010f7983 */ /* 0x000f620000100800 */
[----:B------:R-:W-:Y:S02]  /*1c660*/  ISETP.GE.AND P1, PT, R76, c[0x0][0x3c8], PT ;  /* 0x0000f2004c007a0c */ /* 0x000fe40003f26270 */
[----:B------:R-:W-:-:S11]  /*1c670*/  ISETP.GE.AND P0, PT, R227, c[0x0][0x3c8], PT ;  /* 0x0000f200e3007a0c */ /* 0x000fd60003f06270 */
[CC--:B--2---:R-:W-:Y:S02]  /*1c680*/  @!P1 LEA R10, P3, R76.reuse, R2.reuse, 0x1 ;  /* 0x000000024c0a9211 */ /* 0x0c4fe400078608ff */
[----:B------:R-:W-:Y:S02]  /*1c690*/  @!P0 LEA R2, P2, R227, R2, 0x1 ;  /* 0x00000002e3028211 */ /* 0x000fe400078408ff */
[----:B----4-:R-:W-:-:S05]  /*1c6a0*/  @!P1 LEA.HI.X R11, R76, R9, R77, 0x1, P3 ;  /* 0x000000094c0b9211 */ /* 0x010fca00018f0c4d */
[----:B------:R2:W-:Y:S01]  /*1c6b0*/  @!P1 ST.E.128 [R10.64], R28 ;  /* 0x0000001c0a009985 */ /* 0x0005e2000c101d08 */
[----:B-----5:R-:W-:-:S05]  /*1c6c0*/  @!P0 LEA.HI.X R3, R227, R9, R15, 0x1, P2 ;  /* 0x00000009e3038211 */ /* 0x020fca00010f0c0f */
[----:B-1----:R2:W-:Y:S02]  /*1c6d0*/  @!P0 ST.E.128 [R2.64], R24 ;  /* 0x0000001802008985 */ /* 0x0025e4000c101d08 */
.L_x_1675:
[----:B------:R-:W-:Y:S05]  /*1c6e0*/  BSYNC B0 ;  /* 0x0000000000007941 */ /* 0x000fea0003800000 */
.L_x_1674:
[----:B------:R-:W-:Y:S05]  /*1c6f0*/  BRA.DIV ~URZ, `(.L_x_1676) ;  /* 0x000059027f007947 */ /* 0x000fea000b800000 */
[----:B----4-:R4:W3:Y:S02]  /*1c700*/  SHFL.IDX PT, R9, R6, 0x2, 0x181f ;  /* 0x00581f0006097f89 */ /* 0x0108e400000e0000 */
.L_x_1763:
[----:B------:R-:W-:Y:S05]  /*1c710*/  BRA.DIV ~URZ, `(.L_x_1677) ;  /* 0x000059527f007947 */ /* 0x000fea000b800000 */
[----:B--2---:R2:W4:Y:S02]  /*1c720*/  SHFL.IDX PT, R2, R8, 0x2, 0x181f ;  /* 0x00581f0008027f89 */ /* 0x00452400000e0000 */
.L_x_1764:
[----:B------:R-:W-:Y:S01]  /*1c730*/  IADD3 R3, R5, 0x40, RZ ;  /* 0x0000004005037810 */ /* 0x000fe20007ffe0ff */
[----:B------:R-:W-:Y:S03]  /*1c740*/  BSSY B0, `(.L_x_1678) ;  /* 0x000000c000007945 */ /* 0x000fe60003800000 */
[----:B------:R-:W-:-:S13]  /*1c750*/  ISETP.GE.AND P0, PT, R3, R4, PT ;  /* 0x000000040300720c */ /* 0x000fda0003f06270 */
[----:B------:R-:W-:Y:S05]  /*1c760*/  @P0 BRA `(.L_x_1679) ;  /* 0x0000009000000947 */ /* 0x000fea0003800000 */
[----:B------:R-:W5:Y:S01]  /*1c770*/  LDL R15, [R1+0x4] ;  /* 0x00000400010f7983 */ /* 0x000f620000100800 */
[----:B------:R-:W-:Y:S02]  /*1c780*/  ISETP.GE.AND P1, PT, R76, c[0x0][0x3c8], PT ;  /* 0x0000f2004c007a0c */ /* 0x000fe40003f26270 */
[----:B------:R-:W-:-:S11]  /*1c790*/  ISETP.GE.AND P0, PT, R227, c[0x0][0x3c8], PT ;  /* 0x0000f200e3007a0c */ /* 0x000fd60003f06270 */
[CC--:B----4-:R-:W-:Y:S02]  /*1c7a0*/  @!P1 LEA R10, P3, R76.reuse, R2.reuse, 0x1 ;  /* 0x000000024c0a9211 */ /* 0x0d0fe400078608ff */
[----:B------:R-:W-:Y:S02]  /*1c7b0*/  @!P0 LEA R2, P2, R227, R2, 0x1 ;  /* 0x00000002e3028211 */ /* 0x000fe400078408ff */
[----:B---3--:R-:W-:-:S05]  /*1c7c0*/  @!P1 LEA.HI.X R11, R76, R9, R77, 0x1, P3 ;  /* 0x000000094c0b9211 */ /* 0x008fca00018f0c4d */
[----:B------:R3:W-:Y:S01]  /*1c7d0*/  @!P1 ST.E.128 [R10.64], R36 ;  /* 0x000000240a009985 */ /* 0x0007e2000c101d08 */
[----:B-----5:R-:W-:-:S05]  /*1c7e0*/  @!P0 LEA.HI.X R3, R227, R9, R15, 0x1, P2 ;  /* 0x00000009e3038211 */ /* 0x020fca00010f0c0f */
[----:B-1----:R3:W-:Y:S02]  /*1c7f0*/  @!P0 ST.E.128 [R2.64], R32 ;  /* 0x0000002002008985 */ /* 0x0027e4000c101d08 */
.L_x_1679:
[----:B------:R-:W-:Y:S05]  /*1c800*/  BSYNC B0 ;  /* 0x0000000000007941 */ /* 0x000fea0003800000 */
.L_x_1678:
[----:B------:R-:W-:Y:S05]  /*1c810*/  BRA.DIV ~URZ, `(.L_x_1680) ;  /* 0x000058c27f007947 */ /* 0x000fea000b800000 */
[----:B---3--:R3:W2:Y:S04]  /*1c820*/  SHFL.IDX PT, R9, R6, 0x3, 0x181f ;  /* 0x00781f0006097f89 */ /* 0x0086a800000e0000 */
[----:B----4-:R3:W4:Y:S02]  /*1c830*/  SHFL.IDX PT, R6, R8, 0x3, 0x181f ;  /* 0x00781f0008067f89 */ /* 0x01072400000e0000 */
.L_x_1765:
        /* <DEDUP_REMOVED lines=9> */
[----:B---3--:R-:W2:Y:S01]  /*1c8d0*/  LDL R8, [R1+0x4] ;  /* 0x0000040001087983 */ /* 0x008ea20000100800 */
[----:B-1----:R-:W-:-:S04]  /*1c8e0*/  LEA R2, P0, R227, R6, 0x1 ;  /* 0x00000006e3027211 */ /* 0x002fc800078008ff */
[----:B--2---:R-:W-:-:S05]  /*1c8f0*/  LEA.HI.X R3, R227, R9, R8, 0x1, P0 ;  /* 0x00000009e3037211 */ /* 0x004fca00000f0c08 */
[----:B------:R1:W-:Y:S01]  /*1c900*/  ST.E.128 [R2.64], R40 ;  /* 0x0000002802007985 */ /* 0x0003e2000c101d08 */
[----:B------:R-:W-:Y:S05]  /*1c910*/  BRA `(.L_x_1681) ;  /* 0x00001ab000007947 */ /* 0x000fea0003800000 */
.L_x_1668:
        /* <DEDUP_REMOVED lines=34> */
.L_x_1766:
[----:B------:R-:W-:Y:S05]  /*1cb40*/  BRA.DIV ~URZ, `(.L_x_1683) ;  /* 0x000056d27f007947 */ /* 0x000fea000b800000 */
[----:B------:R3:W4:Y:S02]  /*1cb50*/  SHFL.IDX PT, R2, R5, RZ, 0x1c1f ;  /* 0x001c1fff05027589 */ /* 0x00072400000e0000 */
.L_x_1767:
        /* <DEDUP_REMOVED lines=97> */
.L_x_1685:
[----:B------:R-:W-:Y:S05]  /*1d170*/  BSYNC B0 ;  /* 0x0000000000007941 */ /* 0x000fea0003800000 */
.L_x_1684:
[----:B------:R-:W-:Y:S05]  /*1d180*/  BRA.DIV ~URZ, `(.L_x_1686) ;  /* 0x000051027f007947 */ /* 0x000fea000b800000 */
[----:B--2---:R2:W1:Y:S04]  /*1d190*/  SHFL.IDX PT, R4, R6, 0x1, 0x1c1f ;  /* 0x003c1f0006047f89 */ /* 0x00446800000e0000 */
[----:B----4-:R2:W4:Y:S02]  /*1d1a0*/  SHFL.IDX PT, R2, R5, 0x1, 0x1c1f ;  /* 0x003c1f0005027f89 */ /* 0x01052400000e0000 */
.L_x_1768:
        /* <DEDUP_REMOVED lines=105> */
.L_x_1666:
[----:B------:R-:W3:Y:S04]  /*1d840*/  LDL.LU R2, [R1+0x68] ;  /* 0x0000680001027983 */ /* 0x000ee80000300800 */
[----:B-12---:R-:W2:Y:S01]  /*1d850*/  LDL.LU R6, [R1+0x6c] ;  /* 0x00006c0001067983 */ /* 0x006ea20000300800 */
[----:B------:R-:W-:Y:S02]  /*1d860*/  ISETP.NE.U32.AND P0, PT, RZ, c[0x0][0x508], PT ;  /* 0x00014200ff007a0c */ /* 0x000fe40003f05070 */
[----:B------:R-:W-:Y:S01]  /*1d870*/  ISETP.NE.U32.AND P3, PT, RZ, c[0x0][0x500], PT ;  /* 0x00014000ff007a0c */ /* 0x000fe20003f65070 */
[----:B----4-:R-:W4:Y:S01]  /*1d880*/  LDL.LU R3, [R1+0x54] ;  /* 0x0000540001037983 */ /* 0x010f220000300800 */
[----:B------:R-:W-:Y:S01]  /*1d890*/  ISETP.NE.AND.EX P2, PT, RZ, c[0x0][0x50c], PT, P0 ;  /* 0x00014300ff007a0c */ /* 0x000fe20003f45300 */
[----:B------:R-:W-:Y:S01]  /*1d8a0*/  IMAD.MOV.U32 R22, RZ, RZ, c[0x0][0x388] ;  /* 0x0000e200ff167624 */ /* 0x000fe200078e00ff */
[----:B------:R-:W-:-:S02]  /*1d8b0*/  ISETP.NE.AND.EX P3, PT, RZ, c[0x0][0x504], PT, P3 ;  /* 0x00014100ff007a0c */ /* 0x000fc40003f65330 */
[----:B---3--:R-:W-:-:S09]  /*1d8c0*/  IADD3 R4, P1, R2, c[0x0][0x500], RZ ;  /* 0x0001400002047a10 */ /* 0x008fd20007f3e0ff */
[----:B------:R-:W-:Y:S01]  /*1d8d0*/  @P2 IADD3 R8, P0, R2, c[0x0][0x508], RZ ;  /* 0x0001420002082a10 */ /* 0x000fe20007f1e0ff */
[----:B------:R-:W-:Y:S01]  /*1d8e0*/  IMAD.MOV.U32 R2, RZ, RZ, RZ ;  /* 0x000000ffff027224 */ /* 0x000fe200078e00ff */
[C---:B--2---:R-:W-:Y:S02]  /*1d8f0*/  IADD3.X R5, R6.reuse, c[0x0][0x504], RZ, P1, !PT ;  /* 0x0001410006057a10 */ /* 0x044fe40000ffe4ff */
        /* <DEDUP_REMOVED lines=10> */
.L_x_1687:
        /* <DEDUP_REMOVED lines=60> */
.L_x_1689:
[----:B------:R-:W-:Y:S05]  /*1dd60*/  BSYNC B0 ;  /* 0x0000000000007941 */ /* 0x000fea0003800000 */
.L_x_1688:
        /* <DEDUP_REMOVED lines=30> */
[----:B------:R-:W-:-:S04]  /*1df50*/  IADD3 R6, R82, R10, RZ ;  /* 0x0000000a52067210 */ /* 0x000fc80007ffe0ff */
[----:B------:R-:W-:Y:S02]  /*1df60*/  IADD3 R5, R3, R4, RZ ;  /* 0x0000000403057210 */ /* 0x000fe40007ffe0ff */
[----:B------:R-:W-:-:S04]  /*1df70*/  LEA R8, P0, R2, c[0x0][0x380], 0x1 ;  /* 0x0000e00002087a11 */ /* 0x000fc800078008ff */
[----:B------:R-:W-:Y:S01]  /*1df80*/  LEA.HI.X R5, R2, c[0x0][0x384], R5, 0x1, P0 ;  /* 0x0000e10002057a11 */ /* 0x000fe200000f0c05 */
[----:B------:R-:W-:Y:S06]  /*1df90*/  BRA.DIV ~URZ, `(.L_x_1690) ;  /* 0x000043c27f007947 */ /* 0x000fec000b800000 */
[----:B------:R1:W2:Y:S02]  /*1dfa0*/  SHFL.IDX PT, R9, R5, RZ, 0x181f ;  /* 0x00181fff05097589 */ /* 0x0002a400000e0000 */
.L_x_1769:
[----:B------:R-:W-:Y:S05]  /*1dfb0*/  BRA.DIV ~URZ, `(.L_x_1691) ;  /* 0x000044127f007947 */ /* 0x000fea000b800000 */
[----:B------:R3:W4:Y:S02]  /*1dfc0*/  SHFL.IDX PT, R2, R8, RZ, 0x181f ;  /* 0x00181fff08027589 */ /* 0x00072400000e0000 */
.L_x_1770:
[----:B------:R-:W-:Y:S01]  /*1dfd0*/  IMAD R4, R22, c[0x0][0x4e8], RZ ;  /* 0x00013a0016047a24 */ /* 0x000fe200078e02ff */
[----:B------:R-:W-:Y:S04]  /*1dfe0*/  BSSY B0, `(.L_x_1692) ;  /* 0x000000c000007945 */ /* 0x000fe80003800000 */
[----:B------:R-:W-:-:S13]  /*1dff0*/  ISETP.GE.AND P0, PT, R6, R4, PT ;  /* 0x000000040600720c */ /* 0x000fda0003f06270 */
[----:B------:R-:W-:Y:S05]  /*1e000*/  @P0 BRA `(.L_x_1693) ;  /* 0x0000009000000947 */ /* 0x000fea0003800000 */
[----:B------:R-:W5:Y:S01]  /*1e010*/  LDL R15, [R1+0x4] ;  /* 0x00000400010f7983 */ /* 0x000f620000100800 */
[----:B------:R-:W-:Y:S02]  /*1e020*/  ISETP.GE.AND P1, PT, R76, c[0x0][0x3c8], PT ;  /* 0x0000f2004c007a0c */ /* 0x000fe40003f26270 */
[----:B------:R-:W-:-:S11]  /*1e030*/  ISETP.GE.AND P0, PT, R227, c[0x0][0x3c8], PT ;  /* 0x0000f200e3007a0c */ /* 0x000fd60003f06270 */
[CC--:B----4-:R-:W-:Y:S02]  /*1e040*/  @!P1 LEA R10, P3, R76.reuse, R2.reuse, 0x1 ;  /* 0x000000024c0a9211 */ /* 0x0d0fe400078608ff */
[----:B------:R-:W-:Y:S02]  /*1e050*/  @!P0 LEA R2, P2, R227, R2, 0x1 ;  /* 0x00000002e3028211 */ /* 0x000fe400078408ff */
[----:B--2---:R-:W-:-:S05]  /*1e060*/  @!P1 LEA.HI.X R11, R76, R9, R77, 0x1, P3 ;  /* 0x000000094c0b9211 */ /* 0x004fca00018f0c4d */
[----:B------:R2:W-:Y:S01]  /*1e070*/  @!P1 ST.E.128 [R10.64], RZ ;  /* 0x000000ff0a009985 */ /* 0x0005e2000c101d08 */
[----:B-----5:R-:W-:-:S05]  /*1e080*/  @!P0 LEA.HI.X R3, R227, R9, R15, 0x1, P2 ;  /* 0x00000009e3038211 */ /* 0x020fca00010f0c0f */
[----:B------:R2:W-:Y:S02]  /*1e090*/  @!P0 ST.E.128 [R2.64], RZ ;  /* 0x000000ff02008985 */ /* 0x0005e4000c101d08 */
.L_x_1693:
[----:B------:R-:W-:Y:S05]  /*1e0a0*/  BSYNC B0 ;  /* 0x0000000000007941 */ /* 0x000fea0003800000 */
.L_x_1692:
[----:B------:R-:W-:Y:S05]  /*1e0b0*/  BRA.DIV ~URZ, `(.L_x_1694) ;  /* 0x000043827f007947 */ /* 0x000fea000b800000 */
[----:B--2---:R2:W1:Y:S04]  /*1e0c0*/  SHFL.IDX PT, R9, R5, 0x1, 0x181f ;  /* 0x00381f0005097f89 */ /* 0x00446800000e0000 */
[----:B----4-:R2:W4:Y:S02]  /*1e0d0*/  SHFL.IDX PT, R2, R8, 0x1, 0x181f ;  /* 0x00381f0008027f89 */ /* 0x01052400000e0000 */
.L_x_1771:
        /* <DEDUP_REMOVED lines=9> */
[----:B-1----:R-:W-:-:S05]  /*1e170*/  @!P1 LEA.HI.X R11, R76, R9, R77, 0x1, P3 ;  /* 0x000000094c0b9211 */ /* 0x002fca00018f0c4d */
[----:B------:R1:W-:Y:S01]  /*1e180*/  @!P1 ST.E.128 [R10.64], RZ ;  /* 0x000000ff0a009985 */ /* 0x0003e2000c101d08 */
[----:B-----5:R-:W-:-:S05]  /*1e190*/  @!P0 LEA.HI.X R3, R227, R9, R15, 0x1, P2 ;  /* 0x00000009e3038211 */ /* 0x020fca00010f0c0f */
[----:B------:R1:W-:Y:S02]  /*1e1a0*/  @!P0 ST.E.128 [R2.64], RZ ;  /* 0x000000ff02008985 */ /* 0x0003e4000c101d08 */
.L_x_1696:
[----:B------:R-:W-:Y:S05]  /*1e1b0*/  BSYNC B0 ;  /* 0x0000000000007941 */ /* 0x000fea0003800000 */
.L_x_1695:
[----:B------:R-:W-:Y:S05]  /*1e1c0*/  BRA.DIV ~URZ, `(.L_x_1697) ;  /* 0x000043427f007947 */ /* 0x000fea000b800000 */
[----:B-1----:R1:W2:Y:S02]  /*1e1d0*/  SHFL.IDX PT, R9, R5, 0x2, 0x181f ;  /* 0x00581f0005097f89 */ /* 0x0022a400000e0000 */
.L_x_1772:
[----:B------:R-:W-:Y:S05]  /*1e1e0*/  BRA.DIV ~URZ, `(.L_x_1698) ;  /* 0x000043927f007947 */ /* 0x000fea000b800000 */
[----:B----4-:R4:W1:Y:S02]  /*1e1f0*/  SHFL.IDX PT, R2, R8, 0x2, 0x181f ;  /* 0x00581f0008027f89 */ /* 0x01086400000e0000 */
.L_x_1773:
[----:B------:R-:W-:Y:S01]  /*1e200*/  IADD3 R3, R6, 0x40, RZ ;  /* 0x0000004006037810 */ /* 0x000fe20007ffe0ff */
[----:B------:R-:W-:Y:S03]  /*1e210*/  BSSY B0, `(.L_x_1699) ;  /* 0x000000c000007945 */ /* 0x000fe60003800000 */
[----:B------:R-:W-:-:S13]  /*1e220*/  ISETP.GE.AND P0, PT, R3, R4, PT ;  /* 0x000000040300720c */ /* 0x000fda0003f06270 */
[----:B------:R-:W-:Y:S05]  /*1e230*/  @P0 BRA `(.L_x_1700) ;  /* 0x0000009000000947 */ /* 0x000fea0003800000 */
[----:B------:R-:W5:Y:S01]  /*1e240*/  LDL R15, [R1+0x4] ;  /* 0x00000400010f7983 */ /* 0x000f620000100800 */
[----:B------:R-:W-:Y:S02]  /*1e250*/  ISETP.GE.AND P1, PT, R76, c[0x0][0x3c8], PT ;  /* 0x0000f2004c007a0c */ /* 0x000fe40003f26270 */
[----:B------:R-:W-:-:S11]  /*1e260*/  ISETP.GE.AND P0, PT, R227, c[0x0][0x3c8], PT ;  /* 0x0000f200e3007a0c */ /* 0x000fd60003f06270 */
[CC--:B-1----:R-:W-:Y:S02]  /*1e270*/  @!P1 LEA R10, P3, R76.reuse, R2.reuse, 0x1 ;  /* 0x000000024c0a9211 */ /* 0x0c2fe400078608ff */
[----:B------:R-:W-:Y:S02]  /*1e280*/  @!P0 LEA R2, P2, R227, R2, 0x1 ;  /* 0x00000002e3028211 */ /* 0x000fe400078408ff */
[----:B--2---:R-:W-:-:S05]  /*1e290*/  @!P1 LEA.HI.X R11, R76, R9, R77, 0x1, P3 ;  /* 0x000000094c0b9211 */ /* 0x004fca00018f0c4d */
[----:B------:R1:W-:Y:S01]  /*1e2a0*/  @!P1 ST.E.128 [R10.64], RZ ;  /* 0x000000ff0a009985 */ /* 0x0003e2000c101d08 */
[----:B-----5:R-:W-:-:S05]  /*1e2b0*/  @!P0 LEA.HI.X R3, R227, R9, R15, 0x1, P2 ;  /* 0x00000009e3038211 */ /* 0x020fca00010f0c0f */
[----:B------:R1:W-:Y:S02]  /*1e2c0*/  @!P0 ST.E.128 [R2.64], RZ ;  /* 0x000000ff02008985 */ /* 0x0003e4000c101d08 */
.L_x_1700:
[----:B------:R-:W-:Y:S05]  /*1e2d0*/  BSYNC B0 ;  /* 0x0000000000007941 */ /* 0x000fea0003800000 */
.L_x_1699:
[----:B------:R-:W-:Y:S05]  /*1e2e0*/  BRA.DIV ~URZ, `(.L_x_1701) ;  /* 0x000043027f007947 */ /* 0x000fea000b800000 */
[----:B--2---:R2:W3:Y:S04]  /*1e2f0*/  SHFL.IDX PT, R9, R5, 0x3, 0x181f ;  /* 0x00781f0005097f89 */ /* 0x0044e800000e0000 */
[----:B-1----:R2:W1:Y:S02]  /*1e300*/  SHFL.IDX PT, R2, R8, 0x3, 0x181f ;  /* 0x00781f0008027f89 */ /* 0x00246400000e0000 */
.L_x_1774:
[----:B------:R-:W-:-:S04]  /*1e310*/  IADD3 R6, R6, 0x60, RZ ;  /* 0x0000006006067810 */ /* 0x000fc80007ffe0ff */
[----:B------:R-:W-:-:S13]  /*1e320*/  ISETP.GE.AND P0, PT, R6, R4, PT ;  /* 0x000000040600720c */ /* 0x000fda0003f06270 */
[----:B------:R-:W-:Y:S05]  /*1e330*/  @P0 BRA `(.L_x_1681) ;  /* 0x0000009000000947 */ /* 0x000fea0003800000 */
[----:B--234-:R-:W2:Y:S01]  /*1e340*/  LDL R8, [R1+0x4] ;  /* 0x0000040001087983 */ /* 0x01cea20000100800 */
[----:B------:R-:W-:Y:S02]  /*1e350*/  ISETP.GE.AND P1, PT, R76, c[0x0][0x3c8], PT ;  /* 0x0000f2004c007a0c */ /* 0x000fe40003f26270 */
[----:B------:R-:W-:-:S11]  /*1e360*/  ISETP.GE.AND P0, PT, R227, c[0x0][0x3c8], PT ;  /* 0x0000f200e3007a0c */ /* 0x000fd60003f06270 */
[CC--:B-1----:R-:W-:Y:S02]  /*1e370*/  @!P1 LEA R4, P3, R76.reuse, R2.reuse, 0x1 ;  /* 0x000000024c049211 */ /* 0x0c2fe400078608ff */
[----:B------:R-:W-:Y:S02]  /*1e380*/  @!P0 LEA R2, P2, R227, R2, 0x1 ;  /* 0x00000002e3028211 */ /* 0x000fe400078408ff */
[----:B------:R-:W-:-:S05]  /*1e390*/  @!P1 LEA.HI.X R5, R76, R9, R77, 0x1, P3 ;  /* 0x000000094c059211 */ /* 0x000fca00018f0c4d */
[----:B------:R1:W-:Y:S01]  /*1e3a0*/  @!P1 ST.E.128 [R4.64], RZ ;  /* 0x000000ff04009985 */ /* 0x0003e2000c101d08 */
[----:B--2---:R-:W-:-:S05]  /*1e3b0*/  @!P0 LEA.HI.X R3, R227, R9, R8, 0x1, P2 ;  /* 0x00000009e3038211 */ /* 0x004fca00010f0c08 */
[----:B------:R1:W-:Y:S02]  /*1e3c0*/  @!P0 ST.E.128 [R2.64], RZ ;  /* 0x000000ff02008985 */ /* 0x0003e4000c101d08 */
.L_x_1681:
[----:B------:R-:W-:Y:S05]  /*1e3d0*/  BSYNC B1 ;  /* 0x0000000000017941 */ /* 0x000fea0003800000 */
.L_x_1665:
        /* <DEDUP_REMOVED lines=14> */
.L_x_1775:
[----:B------:R-:W-:Y:S05]  /*1e4c0*/  BRA.DIV ~URZ, `(.L_x_1704) ;  /* 0x000042627f007947 */ /* 0x000fea000b800000 */
[----:B------:R3:W4:Y:S02]  /*1e4d0*/  SHFL.IDX PT, R9, R74, 0x1, 0x1f ;  /* 0x00201f004a097f89 */ /* 0x00072400000e0000 */
.L_x_1776:
        /* <DEDUP_REMOVED lines=19> */
.L_x_1777:
        /* <DEDUP_REMOVED lines=16> */
.L_x_1778:
[----:B---3--:R-:W-:Y:S01]  /*1e710*/  IMAD R2, R2, c[0x0][0x538], RZ ;  /* 0x00014e0002027a24 */ /* 0x008fe200078e02ff */
[----:B------:R-:W-:Y:S04]  /*1e720*/  BSSY B1, `(.L_x_1707) ;  /* 0x00000cf000017945 */ /* 0x000fe80003800000 */
[----:B----4-:R-:W-:-:S04]  /*1e730*/  IADD3 R9, R2, R9, RZ ;  /* 0x0000000902097210 */ /* 0x010fc80007ffe0ff */
[----:B--2---:R-:W-:-:S13]  /*1e740*/  ISETP.GT.AND P0, PT, R9, R10, PT ;  /* 0x0000000a0900720c */ /* 0x004fda0003f04270 */
[----:B------:R-:W-:Y:S05]  /*1e750*/  @P0 BRA `(.L_x_1708) ;  /* 0x0000026000000947 */ /* 0x000fea0003800000 */
.L_x_1712:
        /* <DEDUP_REMOVED lines=18> */
.L_x_1779:
        /* <DEDUP_REMOVED lines=16> */
.L_x_1780:
[----:B--2---:R-:W-:-:S05]  /*1e980*/  IMAD R2, R2, c[0x0][0x538], RZ ;  /* 0x00014e0002027a24 */ /* 0x004fca00078e02ff */
[----:B------:R-:W-:-:S04]  /*1e990*/  IADD3 R9, R2, R9, RZ ;  /* 0x0000000902097210 */ /* 0x000fc80007ffe0ff */
[----:B------:R-:W-:-:S13]  /*1e9a0*/  ISETP.GT.AND P0, PT, R9, R10, PT ;  /* 0x0000000a0900720c */ /* 0x000fda0003f04270 */
[----:B-1----:R-:W-:Y:S05]  /*1e9b0*/  @!P0 BRA `(.L_x_1712) ;  /* 0xfffffda000008947 */ /* 0x002fea000383ffff */
.L_x_1708:
[----:B------:R-:W-:-:S05]  /*1e9c0*/  IADD3 R11, -R2, R9, RZ ;  /* 0x00000009020b7210 */ /* 0x000fca0007ffe1ff */
[----:B------:R-:W-:-:S05]  /*1e9d0*/  IMAD R2, R4, c[0x0][0x538], R11 ;  /* 0x00014e0004027a24 */ /* 0x000fca00078e020b */
[----:B------:R-:W-:Y:S01]  /*1e9e0*/  ISETP.GT.AND P0, PT, R2, R10, PT ;  /* 0x0000000a0200720c */ /* 0x000fe20003f04270 */
[----:B------:R-:W-:-:S12]  /*1e9f0*/  BRA.DIV ~URZ, `(.L_x_1713) ;  /* 0x000041827f007947 */ /* 0x000fd8000b800000 */
[----:B------:R-:W-:-:S03]  /*1ea00*/  VOTE.ANY R15, PT, !P0 ;  /* 0x00000000000f7806 */ /* 0x000fc600040e0100 */
.L_x_1781:
[----:B------:R-:W2:Y:S01]  /*1ea10*/  LDL.LU R2, [R1+0x5c] ;  /* 0x00005c0001027983 */ /* 0x000ea20000300800 */
[----:B------:R-:W2:Y:S02]  /*1ea20*/  POPC R9, R15 ;  /* 0x0000000f00097309 */ /* 0x000ea40000000000 */
[----:B--2---:R-:W-:-:S05]  /*1ea30*/  IADD3 R2, R9, R2, RZ ;  /* 0x0000000209027210 */ /* 0x004fca0007ffe0ff */
[----:B------:R2:W-:Y:S01]  /*1ea40*/  STL [R1+0x5c], R2 ;  /* 0x00005c0201007387 */ /* 0x0005e20000100800 */
[----:B------:R-:W-:Y:S05]  /*1ea50*/  BRA.DIV ~URZ, `(.L_x_1714) ;  /* 0x000041627f007947 */ /* 0x000fea000b800000 */
[----:B------:R3:W4:Y:S04]  /*1ea60*/  SHFL.IDX PT, R6, R6, R9, 0x1f ;  /* 0x00001f0906067589 */ /* 0x00072800000e0000 */
[----:B------:R3:W1:Y:S02]  /*1ea70*/  SHFL.IDX PT, R5, R8, R9, 0x1f ;  /* 0x00001f0908057589 */ /* 0x00066400000e0000 */
.L_x_1782:
[----:B------:R-:W-:Y:S01]  /*1ea80*/  ISETP.NE.AND P0, PT, R15, RZ, PT ;  /* 0x000000ff0f00720c */ /* 0x000fe20003f05270 */
[----:B------:R-:W-:-:S12]  /*1ea90*/  BSSY B0, `(.L_x_1715) ;  /* 0x0000005000007945 */ /* 0x000fd80003800000 */
[----:B------:R-:W-:Y:S05]  /*1eaa0*/  @!P0 BRA `(.L_x_1716) ;  /* 0x0000003000008947 */ /* 0x000fea0003800000 */
[----:B---3--:R-:W-:Y:S01]  /*1eab0*/  IADD3 R9, R9, -0x1, RZ ;  /* 0xffffffff09097810 */ /* 0x008fe20007ffe0ff */
[----:B------:R-:W-:Y:S05]  /*1eac0*/  BRA.DIV ~URZ, `(.L_x_1717) ;  /* 0x000041c27f007947 */ /* 0x000fea000b800000 */
[----:B------:R3:W2:Y:S02]  /*1ead0*/  SHFL.IDX PT, R16, R4, R9, 0x1f ;  /* 0x00001f0904107589 */ /* 0x0006a400000e0000 */
.L_x_1716:
[----:B------:R-:W-:Y:S05]  /*1eae0*/  BSYNC B0 ;  /* 0x0000000000007941 */ /* 0x000fea0003800000 */
.L_x_1715:
[----:B--2---:R-:W-:Y:S01]  /*1eaf0*/  IMAD R2, R16, c[0x0][0x538], R11 ;  /* 0x00014e0010027a24 */ /* 0x004fe200078e020b */
[----:B-1----:R-:W-:Y:S01]  /*1eb00*/  ISETP.NE.AND P0, PT, R5, 0x1, PT ;  /* 0x000000010500780c */ /* 0x002fe20003f05270 */
[----:B------:R-:W-:Y:S03]  /*1eb10*/  BSSY B0, `(.L_x_1718) ;  /* 0x0000086000007945 */ /* 0x000fe60003800000 */
[----:B------:R1:W-:Y:S01]  /*1eb20*/  STL [R1+0x50], R2 ;  /* 0x0000500201007387 */ /* 0x0003e20000100800 */
[----:B------:R-:W-:-:S08]  /*1eb30*/  IADD3 R11, -R2, R10, RZ ;  /* 0x0000000a020b7210 */ /* 0x000fd00007ffe1ff */
[----:B------:R-:W-:Y:S05]  /*1eb40*/  @!P0 BRA `(.L_x_1719) ;  /* 0x000003e000008947 */ /* 0x000fea0003800000 */
[-C--:B----4-:R-:W-:Y:S01]  /*1eb50*/  IABS R3, R6.reuse ;  /* 0x0000000600037213 */ /* 0x090fe20000000000 */
[----:B---3--:R-:W-:Y:S01]  /*1eb60*/  IMAD.MOV.U32 R8, RZ, RZ, RZ ;  /* 0x000000ffff087224 */ /* 0x008fe200078e00ff */
[----:B------:R-:W-:Y:S02]  /*1eb70*/  IABS R15, R6 ;  /* 0x00000006000f7213 */ /* 0x000fe40000000000 */
[----:B-1----:R-:W1:Y:S08]  /*1eb80*/  I2F.RP R2, R3 ;  /* 0x0000000300027306 */ /* 0x002e700000209400 */
[----:B-1----:R-:W1:Y:S02]  /*1eb90*/  MUFU.RCP R2, R2 ;  /* 0x0000000200027308 */ /* 0x002e640000001000 */
[----:B-1----:R-:W-:-:S06]  /*1eba0*/  IADD3 R2, R2, 0xffffffe, RZ ;  /* 0x0ffffffe02027810 */ /* 0x002fcc0007ffe0ff */
[----:B------:R1:W2:Y:S02]  /*1ebb0*/  F2I.FTZ.U32.TRUNC.NTZ R9, R2 ;  /* 0x0000000200097305 */ /* 0x0002a4000021f000 */
[----:B-1----:R-:W-:Y:S01]  /*1ebc0*/  IABS R2, R5 ;  /* 0x0000000500027213 */ /* 0x002fe20000000000 */
[----:B--2---:R-:W-:-:S04]  /*1ebd0*/  IMAD.MOV R4, RZ, RZ, -R9 ;  /* 0x000000ffff047224 */ /* 0x004fc800078e0a09 */
[----:B------:R-:W-:Y:S01]  /*1ebe0*/  IMAD.MOV.U32 R10, RZ, RZ, R2 ;  /* 0x000000ffff0a7224 */ /* 0x000fe200078e0002 */
[----:B------:R-:W-:Y:S01]  /*1ebf0*/  IABS R2, R11 ;  /* 0x0000000b00027213 */ /* 0x000fe20000000000 */
[----:B------:R-:W-:Y:S02]  /*1ec00*/  IMAD R4, R4, R3, RZ ;  /* 0x0000000304047224 */ /* 0x000fe400078e02ff */
[----:B------:R-:W1:Y:S02]  /*1ec10*/  I2F.RP R16, R10 ;  /* 0x0000000a00107306 */ /* 0x000e640000209400 */
        /* <DEDUP_REMOVED lines=10> */
[----:B------:R-:W-:Y:S01]  /*1ecc0*/  @!P0 IADD3 R2, R2, 0x1, RZ ;  /* 0x0000000102028810 */ /* 0x000fe20007ffe0ff */
[----:B------:R-:W1:Y:S01]  /*1ecd0*/  F2I.FTZ.U32.TRUNC.NTZ R9, R8 ;  /* 0x0000000800097305 */ /* 0x000e62000021f000 */
[----:B------:R-:W-:Y:S02]  /*1ece0*/  ISETP.NE.AND P0, PT, R6, RZ, PT ;  /* 0x000000ff0600720c */ /* 0x000fe40003f05270 */
[----:B------:R-:W-:Y:S02]  /*1ecf0*/  ISETP.GE.U32.AND P2, PT, R4, R3, PT ;  /* 0x000000030400720c */ /* 0x000fe40003f46070 */
[----:B------:R-:W-:-:S04]  /*1ed00*/  LOP3.LUT R3, R11, R6, RZ, 0x3c, !PT ;  /* 0x000000060b037212 */ /* 0x000fc800078e3cff */
[----:B------:R-:W-:Y:S01]  /*1ed10*/  ISETP.GE.AND P1, PT, R3, RZ, PT ;  /* 0x000000ff0300720c */ /* 0x000fe20003f26270 */
[----:B-1----:R-:W-:-:S06]  /*1ed20*/  IMAD.MOV R3, RZ, RZ, -R9 ;  /* 0x000000ffff037224 */ /* 0x002fcc00078e0a09 */
[----:B------:R-:W-:Y:S01]  /*1ed30*/  @P2 IADD3 R2, R2, 0x1, RZ ;  /* 0x0000000102022810 */ /* 0x000fe20007ffe0ff */
[----:B------:R-:W-:Y:S01]  /*1ed40*/  IMAD.MOV.U32 R8, RZ, RZ, RZ ;  /* 0x000000ffff087224 */ /* 0x000fe200078e00ff */
[----:B------:R-:W-:-:S04]  /*1ed50*/  MOV R4, R3 ;  /* 0x0000000300047202 */ /* 0x000fc80000000f00 */
[----:B------:R-:W-:Y:S01]  /*1ed60*/  @!P1 IMAD.MOV R2, RZ, RZ, -R2 ;  /* 0x000000ffff029224 */ /* 0x000fe200078e0a02 */
[----:B------:R-:W-:Y:S02]  /*1ed70*/  @!P0 LOP3.LUT R2, RZ, R6, RZ, 0x33, !PT ;  /* 0x00000006ff028212 */ /* 0x000fe400078e33ff */
[----:B------:R-:W-:Y:S01]  /*1ed80*/  IABS R3, R5 ;  /* 0x0000000500037213 */ /* 0x000fe20000000000 */
[----:B------:R-:W-:Y:S01]  /*1ed90*/  IMAD R4, R4, R10, RZ ;  /* 0x0000000a04047224 */ /* 0x000fe200078e02ff */
[----:B------:R-:W-:-:S03]  /*1eda0*/  IABS R16, R2 ;  /* 0x0000000200107213 */ /* 0x000fc60000000000 */
[----:B------:R-:W-:Y:S02]  /*1edb0*/  IMAD.MOV R15, RZ, RZ, -R3 ;  /* 0x000000ffff0f7224 */ /* 0x000fe400078e0a03 */
        /* <DEDUP_REMOVED lines=23> */
.L_x_1719:
        /* <DEDUP_REMOVED lines=68> */
.L_x_1720:
[----:B------:R-:W-:Y:S05]  /*1f370*/  BSYNC B0 ;  /* 0x0000000000007941 */ /* 0x000fea0003800000 */
.L_x_1718:
[----:B------:R-:W-:-:S04]  /*1f380*/  LOP3.LUT R3, RZ, R3, RZ, 0x33, !PT ;  /* 0x00000003ff037212 */ /* 0x000fc800078e33ff */
[----:B-1----:R-:W-:-:S05]  /*1f390*/  IADD3 R2, R3, R6, RZ ;  /* 0x0000000603027210 */ /* 0x002fca0007ffe0ff */
[----:B------:R1:W-:Y:S01]  /*1f3a0*/  STL [R1+0x54], R2 ;  /* 0x0000540201007387 */ /* 0x0003e20000100800 */
[----:B------:R-:W-:Y:S05]  /*1f3b0*/  BRA `(.L_x_1721) ;  /* 0x0000005000007947 */ /* 0x000fea0003800000 */
.L_x_1709:
[----:B------:R-:W-:Y:S01]  /*1f3c0*/  MOV R2, c[0x0][0x53c] ;  /* 0x00014f0000027a02 */ /* 0x000fe20000000f00 */
[----:B------:R2:W-:Y:S04]  /*1f3d0*/  STL [R1+0x50], R10 ;  /* 0x0000500a01007387 */ /* 0x0005e80000100800 */
[----:B------:R2:W-:Y:S04]  /*1f3e0*/  STL [R1+0x54], RZ ;  /* 0x000054ff01007387 */ /* 0x0005e80000100800 */
[----:B------:R2:W-:Y:S04]  /*1f3f0*/  STL [R1+0x58], RZ ;  /* 0x000058ff01007387 */ /* 0x0005e80000100800 */
[----:B------:R2:W-:Y:S02]  /*1f400*/  STL [R1+0x5c], R2 ;  /* 0x00005c0201007387 */ /* 0x0005e40000100800 */
.L_x_1721:
[----:B------:R-:W-:Y:S05]  /*1f410*/  BSYNC B1 ;  /* 0x0000000000017941 */ /* 0x000fea0003800000 */
.L_x_1707:
        /* <DEDUP_REMOVED lines=9> */
.L_x_1702:
[----:B-1----:R-:W3:Y:S02]  /*1f4b0*/  LDL R2, [R1+0x5c] ;  /* 0x00005c0001027983 */ /* 0x002ee40000100800 */
[----:B---3--:R-:W-:-:S13]  /*1f4c0*/  ISETP.GE.AND P0, PT, R2, c[0x0][0x53c], PT ;  /* 0x00014f0002007a0c */ /* 0x008fda0003f06270 */
[----:B--2---:R-:W-:Y:S01]  /*1f4d0*/  @P0 CALL.REL.NOINC `(.L_x_1722) ;  /* 0x0000001000000944 */ /* 0x004fe20003c00000 */
[----:B------:R-:W-:Y:S05]  /*1f4e0*/  BRA `(.L_x_1723) ;  /* 0xfffe2a4000007947 */ /* 0x000fea000383ffff */
.L_x_1722:
[----:B------:R-:W-:Y:S05]  /*1f4f0*/  EXIT ;  /* 0x000000000000794d */ /* 0x000fea0003800000 */
.L_x_1503:
[----:B------:R-:W-:Y:S02]  /*1f500*/  MOV R3, 0x1 ;  /* 0x0000000100037802 */ /* 0x000fe40000000f00 */
[----:B------:R-:W-:Y:S02]  /*1f510*/  MOV R4, 0x1f530 ;  /* 0x0001f53000047802 */ /* 0x000fe40000000f00 */
[----:B------:R-:W-:Y:S05]  /*1f520*/  CALL.REL.NOINC `($__internal_26_$__cuda_sm70_shflsync_up_p) ;  /* 0x0000389000007944 */ /* 0x000fea0003c00000 */
[----:B------:R-:W-:Y:S01]  /*1f530*/  MOV R0, R3 ;  /* 0x0000000300007202 */ /* 0x000fe20000000f00 */
[----:B------:R-:W-:Y:S05]  /*1f540*/  BRA `(.L_x_1724) ;  /* 0xfffe0f1000007947 */ /* 0x000fea000383ffff */
.L_x_1504:
[----:B------:R-:W-:Y:S02]  /*1f550*/  MOV R3, 0x2 ;  /* 0x0000000200037802 */ /* 0x000fe40000000f00 */
[----:B------:R-:W-:Y:S02]  /*1f560*/  MOV R4, 0x1f580 ;  /* 0x0001f58000047802 */ /* 0x000fe40000000f00 */
[----:B------:R-:W-:Y:S05]  /*1f570*/  CALL.REL.NOINC `($__internal_26_$__cuda_sm70_shflsync_up_p) ;  /* 0x0000384000007944 */ /* 0x000fea0003c00000 */
[----:B------:R-:W-:Y:S02]  /*1f580*/  SEL R0, R3, RZ, P4 ;  /* 0x000000ff03007207 */ /* 0x000fe40002000000 */
[----:B------:R-:W-:Y:S02]  /*1f590*/  MOV R3, 0x4 ;  /* 0x0000000400037802 */ /* 0x000fe40000000f00 */
[----:B------:R-:W-:Y:S01]  /*1f5a0*/  MOV R4, 0x1f5e0 ;  /* 0x0001f5e000047802 */ /* 0x000fe20000000f00 */
[----:B------:R-:W-:-:S04]  /*1f5b0*/  IMAD.IADD R0, R2, 0x1, R0 ;  /* 0x0000000102007824 */ /* 0x000fc800078e0200 */
[----:B------:R-:W-:Y:S02]  /*1f5c0*/  IMAD.MOV.U32 R2, RZ, RZ, R0 ;  /* 0x000000ffff027224 */ /* 0x000fe400078e0000 */
[----:B------:R-:W-:Y:S05]  /*1f5d0*/  CALL.REL.NOINC `($__internal_26_$__cuda_sm70_shflsync_up_p) ;  /* 0x000037e000007944 */ /* 0x000fea0003c00000 */
[----:B------:R-:W-:Y:S02]  /*1f5e0*/  SEL R3, R3, RZ, P3 ;  /* 0x000000ff03037207 */ /* 0x000fe40001800000 */
[----:B------:R-:W-:-:S03]  /*1f5f0*/  MOV R4, 0x1f640 ;  /* 0x0001f64000047802 */ /* 0x000fc60000000f00 */
[----:B------:R-:W-:Y:S01]  /*1f600*/  IMAD.IADD R0, R0, 0x1, R3 ;  /* 0x0000000100007824 */ /* 0x000fe200078e0203 */
[----:B------:R-:W-:-:S03]  /*1f610*/  MOV R3, 0x8 ;  /* 0x0000000800037802 */ /* 0x000fc60000000f00 */
        /* <DEDUP_REMOVED lines=8> */
[----:B------:R-:W-:Y:S01]  /*1f6a0*/  SEL R3, R3, RZ, P1 ;  /* 0x000000ff03037207 */ /* 0x000fe20000800000 */
[----:B------:R-:W-:Y:S01]  /*1f6b0*/  IMAD.MOV.U32 R2, RZ, RZ, 0x1f ;  /* 0x0000001fff027424 */ /* 0x000fe200078e00ff */
[----:B------:R-:W-:-:S03]  /*1f6c0*/  MOV R238, 0x1f ;  /* 0x0000001f00ee7802 */ /* 0x000fc60000000f00 */
[----:B------:R-:W-:Y:S01]  /*1f6d0*/  IMAD.IADD R4, R0, 0x1, R3 ;  /* 0x0000000100047824 */ /* 0x000fe200078e0203 */
[----:B------:R-:W-:-:S03]  /*1f6e0*/  MOV R3, 0x1f710 ;  /* 0x0001f71000037802 */ /* 0x000fc60000000f00 */
[----:B------:R-:W-:Y:S02]  /*1f6f0*/  IMAD.MOV.U32 R239, RZ, RZ, R4 ;  /* 0x000000ffffef7224 */ /* 0x000fe400078e0004 */
[----:B------:R-:W-:Y:S05]  /*1f700*/  CALL.REL.NOINC `($__internal_25_$__cuda_sm70_shflsync_idx_p) ;  /* 0x0000365000007944 */ /* 0x000fea0003c00000 */
[----:B------:R-:W-:Y:S01]  /*1f710*/  MOV R0, R238 ;  /* 0x000000ee00007202 */ /* 0x000fe20000000f00 */
[----:B------:R-:W-:Y:S05]  /*1f720*/  BRA `(.L_x_1725) ;  /* 0xfffe0e3000007947 */ /* 0x000fea000383ffff */
.L_x_1506:
[----:B------:R-:W-:Y:S02]  /*1f730*/  SEL R2, RZ, 0x1, P0 ;  /* 0x00000001ff027807 */ /* 0x000fe40000000000 */
[----:B------:R-:W-:Y:S02]  /*1f740*/  MOV R3, 0x1f760 ;  /* 0x0001f76000037802 */ /* 0x000fe40000000f00 */
[----:B------:R-:W-:Y:S05]  /*1f750*/  CALL.REL.NOINC `($__internal_27_$__cuda_sm70_votesync_ballot) ;  /* 0x000036c000007944 */ /* 0x000fea0003c00000 */
[----:B------:R-:W-:Y:S05]  /*1f760*/  BRA `(.L_x_1726) ;  /* 0xfffe0e8000007947 */ /* 0x000fea000383ffff */
.L_x_1507:
[----:B------:R-:W-:Y:S01]  /*1f770*/  IMAD.MOV.U32 R239, RZ, RZ, R9 ;  /* 0x000000ffffef7224 */ /* 0x000fe200078e0009 */
[----:B-1----:R-:W-:Y:S01]  /*1f780*/  MOV R2, R0 ;  /* 0x0000000000027202 */ /* 0x002fe20000000f00 */
[----:B------:R-:W-:Y:S01]  /*1f790*/  IMAD.MOV.U32 R238, RZ, RZ, 0x1f ;  /* 0x0000001fffee7424 */ /* 0x000fe200078e00ff */
[----:B------:R-:W-:Y:S02]  /*1f7a0*/  MOV R3, 0x1f7c0 ;  /* 0x0001f7c000037802 */ /* 0x000fe40000000f00 */
[----:B------:R-:W-:Y:S05]  /*1f7b0*/  CALL.REL.NOINC `($__internal_25_$__cuda_sm70_shflsync_idx_p) ;  /* 0x000035a000007944 */ /* 0x000fea0003c00000 */
[----:B------:R-:W-:Y:S01]  /*1f7c0*/  IMAD.MOV.U32 R12, RZ, RZ, R238 ;  /* 0x000000ffff0c7224 */ /* 0x000fe200078e00ee */
[----:B------:R-:W-:Y:S01]  /*1f7d0*/  MOV R239, R8 ;  /* 0x0000000800ef7202 */ /* 0x000fe20000000f00 */
[----:B------:R-:W-:Y:S01]  /*1f7e0*/  IMAD.MOV.U32 R5, RZ, RZ, RZ ;  /* 0x000000ffff057224 */ /* 0x000fe200078e00ff */
[----:B------:R-:W-:Y:S01]  /*1f7f0*/  MOV R2, R0 ;  /* 0x0000000000027202 */ /* 0x000fe20000000f00 */
[----:B------:R-:W-:Y:S01]  /*1f800*/  IMAD.MOV.U32 R238, RZ, RZ, 0x1f ;  /* 0x0000001fffee7424 */ /* 0x000fe200078e00ff */
[----:B------:R-:W-:-:S02]  /*1f810*/  MOV R3, 0x1f830 ;  /* 0x0001f83000037802 */ /* 0x000fc40000000f00 */
[----:B------:R-:W-:Y:S05]  /*1f820*/  CALL.REL.NOINC `($__internal_25_$__cuda_sm70_shflsync_idx_p) ;  /* 0x0000353000007944 */ /* 0x000fea0003c00000 */
[----:B------:R-:W-:Y:S01]  /*1f830*/  MOV R9, R238 ;  /* 0x000000ee00097202 */ /* 0x000fe20000000f00 */
[----:B------:R-:W-:Y:S05]  /*1f840*/  BRA `(.L_x_1727) ;  /* 0xfffe0e1000007947 */ /* 0x000fea000383ffff */
.L_x_1510:
[----:B------:R-:W-:Y:S01]  /*1f850*/  IMAD.MOV.U32 R239, RZ, RZ, R4 ;  /* 0x000000ffffef7224 */ /* 0x000fe200078e0004 */
[----:B-1----:R-:W-:Y:S01]  /*1f860*/  MOV R2, R0 ;  /* 0x0000000000027202 */ /* 0x002fe20000000f00 */
[----:B------:R-:W-:Y:S01]  /*1f870*/  IMAD.MOV.U32 R238, RZ, RZ, 0x1f ;  /* 0x0000001fffee7424 */ /* 0x000fe200078e00ff */
[----:B------:R-:W-:-:S02]  /*1f880*/  MOV R3, 0x1f8a0 ;  /* 0x0001f8a000037802 */ /* 0x000fc40000000f00 */
[----:B---34-:R-:W-:Y:S05]  /*1f890*/  CALL.REL.NOINC `($__internal_25_$__cuda_sm70_shflsync_idx_p) ;  /* 0x000034c000007944 */ /* 0x018fea0003c00000 */
[----:B------:R-:W-:Y:S01]  /*1f8a0*/  MOV R5, R238 ;  /* 0x000000ee00057202 */ /* 0x000fe20000000f00 */
[----:B------:R-:W-:Y:S05]  /*1f8b0*/  BRA `(.L_x_1509) ;  /* 0xfffe0e0000007947 */ /* 0x000fea000383ffff */
.L_x_1611:
[----:B------:R-:W-:Y:S01]  /*1f8c0*/  IMAD.MOV.U32 R239, RZ, RZ, R3 ;  /* 0x000000ffffef7224 */ /* 0x000fe200078e0003 */
[----:B------:R-:W-:Y:S01]  /*1f8d0*/  MOV R2, 0x3 ;  /* 0x0000000300027802 */ /* 0x000fe20000000f00 */
[----:B------:R-:W-:Y:S01]  /*1f8e0*/  IMAD.MOV.U32 R238, RZ, RZ, 0x181f ;  /* 0x0000181fffee7424 */ /* 0x000fe200078e00ff */
[----:B------:R-:W-:-:S02]  /*1f8f0*/  MOV R3, 0x1f910 ;  /* 0x0001f91000037802 */ /* 0x000fc40000000f00 */
[----:B---3--:R-:W-:Y:S05]  /*1f900*/  CALL.REL.NOINC `($__internal_25_$__cuda_sm70_shflsync_idx_p) ;  /* 0x0000345000007944 */ /* 0x008fea0003c00000 */
[----:B------:R-:W-:Y:S01]  /*1f910*/  IMAD.MOV.U32 R6, RZ, RZ, R238 ;  /* 0x000000ffff067224 */ /* 0x000fe200078e00ee */
[----:B------:R-:W-:Y:S01]  /*1f920*/  MOV R2, 0x3 ;  /* 0x0000000300027802 */ /* 0x000fe20000000f00 */
[----:B------:R-:W-:Y:S01]  /*1f930*/  IMAD.MOV.U32 R239, RZ, RZ, R5 ;  /* 0x000000ffffef7224 */ /* 0x000fe200078e0005 */
[----:B------:R-:W-:-:S02]  /*1f940*/  MOV R238, 0x181f ;  /* 0x0000181f00ee7802 */ /* 0x000fc40000000f00 */
[----:B------:R-:W-:Y:S02]  /*1f950*/  MOV R3, 0x1f970 ;  /* 0x0001f97000037802 */ /* 0x000fe40000000f00 */
[----:B------:R-:W-:Y:S05]  /*1f960*/  CALL.REL.NOINC `($__internal_25_$__cuda_sm70_shflsync_idx_p) ;  /* 0x000033f000007944 */ /* 0x000fea0003c00000 */
[----:B------:R-:W-:Y:S01]  /*1f970*/  MOV R2, R238 ;  /* 0x000000ee00027202 */ /* 0x000fe20000000f00 */
[----:B------:R-:W-:Y:S05]  /*1f980*/  BRA `(.L_x_1728) ;  /* 0xffff070000007947 */ /* 0x000fea000383ffff */
.L_x_1614:
[----:B------:R-:W-:Y:S01]  /*1f990*/  IMAD.MOV.U32 R239, RZ, RZ, R4 ;  /* 0x000000ffffef7224 */ /* 0x000fe200078e0004 */
[----:B------:R-:W-:Y:S01]  /*1f9a0*/  MOV R2, RZ ;  /* 0x000000ff00027202 */ /* 0x000fe20000000f00 */
[----:B------:R-:W-:Y:S01]  /*1f9b0*/  IMAD.MOV.U32 R238, RZ, RZ, 0x181f ;  /* 0x0000181fffee7424 */ /* 0x000fe200078e00ff */
[----:B------:R-:W-:Y:S02]  /*1f9c0*/  MOV R3, 0x1f9e0 ;  /* 0x0001f9e000037802 */ /* 0x000fe40000000f00 */
[----:B------:R-:W-:Y:S05]  /*1f9d0*/  CALL.REL.NOINC `($__internal_25_$__cuda_sm70_shflsync_idx_p) ;  /* 0x0000338000007944 */ /* 0x000fea0003c00000 */
[----:B------:R-:W-:Y:S01]  /*1f9e0*/  MOV R6, R238 ;  /* 0x000000ee00067202 */ /* 0x000fe20000000f00 */
[----:B------:R-:W-:Y:S05]  /*1f9f0*/  BRA `(.L_x_1729) ;  /* 0xffff147000007947 */ /* 0x000fea000383ffff */
.L_x_1615:
[----:B------:R-:W-:Y:S01]  /*1fa00*/  IMAD.MOV.U32 R239, RZ, RZ, R5 ;  /* 0x000000ffffef7224 */ /* 0x000fe200078e0005 */
[----:B------:R-:W-:Y:S01]  /*1fa10*/  MOV R2, RZ ;  /* 0x000000ff00027202 */ /* 0x000fe20000000f00 */
[----:B------:R-:W-:Y:S01]  /*1fa20*/  IMAD.MOV.U32 R238, RZ, RZ, 0x181f ;  /* 0x0000181fffee7424 */ /* 0x000fe200078e00ff */
[----:B------:R-:W-:Y:S02]  /*1fa30*/  MOV R3, 0x1fa50 ;  /* 0x0001fa5000037802 */ /* 0x000fe40000000f00 */
[----:B-12---:R-:W-:Y:S05]  /*1fa40*/  CALL.REL.NOINC `($__internal_25_$__cuda_sm70_shflsync_idx_p) ;  /* 0x0000331000007944 */ /* 0x006fea0003c00000 */
[----:B------:R-:W-:Y:S01]  /*1fa50*/  MOV R2, R238 ;  /* 0x000000ee00027202 */ /* 0x000fe20000000f00 */
[----:B------:R-:W-:Y:S05]  /*1fa60*/  BRA `(.L_x_1730) ;  /* 0xffff142000007947 */ /* 0x000fea000383ffff */
.L_x_1618:
[----:B------:R-:W-:Y:S01]  /*1fa70*/  IMAD.MOV.U32 R239, RZ, RZ, R4 ;  /* 0x000000ffffef7224 */ /* 0x000fe200078e0004 */
[----:B--2-4-:R-:W-:Y:S01]  /*1fa80*/  MOV R2, 0x1 ;  /* 0x0000000100027802 */ /* 0x014fe20000000f00 */
[----:B------:R-:W-:Y:S01]  /*1fa90*/  IMAD.MOV.U32 R238, RZ, RZ, 0x181f ;  /* 0x0000181fffee7424 */ /* 0x000fe200078e00ff */
[----:B------:R-:W-:-:S02]  /*1faa0*/  MOV R3, 0x1fac0 ;  /* 0x0001fac000037802 */ /* 0x000fc40000000f00 */
[----:B-1-3--:R-:W-:Y:S05]  /*1fab0*/  CALL.REL.NOINC `($__internal_25_$__cuda_sm70_shflsync_idx_p) ;  /* 0x000032a000007944 */ /* 0x00afea0003c00000 */
        /* <DEDUP_REMOVED lines=8> */
.L_x_1621:
[----:B------:R-:W-:Y:S01]  /*1fb40*/  IMAD.MOV.U32 R239, RZ, RZ, R4 ;  /* 0x000000ffffef7224 */ /* 0x000fe200078e0004 */
[----:B-1--4-:R-:W-:Y:S01]  /*1fb50*/  MOV R2, 0x2 ;  /* 0x0000000200027802 */ /* 0x012fe20000000f00 */
[----:B------:R-:W-:Y:S01]  /*1fb60*/  IMAD.MOV.U32 R238, RZ, RZ, 0x181f ;  /* 0x0000181fffee7424 */ /* 0x000fe200078e00ff */
[----:B------:R-:W-:Y:S02]  /*1fb70*/  MOV R3, 0x1fb90 ;  /* 0x0001fb9000037802 */ /* 0x000fe40000000f00 */
[----:B--23--:R-:W-:Y:S05]  /*1fb80*/  CALL.REL.NOINC `($__internal_25_$__cuda_sm70_shflsync_idx_p) ;  /* 0x000031d000007944 */ /* 0x00cfea0003c00000 */
[----:B------:R-:W-:Y:S01]  /*1fb90*/  MOV R6, R238 ;  /* 0x000000ee00067202 */ /* 0x000fe20000000f00 */
[----:B------:R-:W-:Y:S05]  /*1fba0*/  BRA `(.L_x_1732) ;  /* 0xffff151000007947 */ /* 0x000fea000383ffff */
.L_x_1622:
[----:B------:R-:W-:Y:S01]  /*1fbb0*/  IMAD.MOV.U32 R239, RZ, RZ, R5 ;  /* 0x000000ffffef7224 */ /* 0x000fe200078e0005 */
[----:B----4-:R-:W-:Y:S01]  /*1fbc0*/  MOV R2, 0x2 ;  /* 0x0000000200027802 */ /* 0x010fe20000000f00 */
[----:B------:R-:W-:Y:S01]  /*1fbd0*/  IMAD.MOV.U32 R238, RZ, RZ, 0x181f ;  /* 0x0000181fffee7424 */ /* 0x000fe200078e00ff */
[----:B------:R-:W-:Y:S02]  /*1fbe0*/  MOV R3, 0x1fc00 ;  /* 0x0001fc0000037802 */ /* 0x000fe40000000f00 */
[----:B-123--:R-:W-:Y:S05]  /*1fbf0*/  CALL.REL.NOINC `($__internal_25_$__cuda_sm70_shflsync_idx_p) ;  /* 0x0000316000007944 */ /* 0x00efea0003c00000 */
[----:B------:R-:W-:Y:S01]  /*1fc00*/  MOV R2, R238 ;  /* 0x000000ee00027202 */ /* 0x000fe20000000f00 */
[----:B------:R-:W-:Y:S05]  /*1fc10*/  BRA `(.L_x_1733) ;  /* 0xffff14c000007947 */ /* 0x000fea000383ffff */
.L_x_1625:
[----:B------:R-:W-:Y:S01]  /*1fc20*/  IMAD.MOV.U32 R239, RZ, RZ, R4 ;  /* 0x000000ffffef7224 */ /* 0x000fe200078e0004 */
[----:B-1----:R-:W-:Y:S01]  /*1fc30*/  MOV R2, 0x3 ;  /* 0x0000000300027802 */ /* 0x002fe20000000f00 */
[----:B------:R-:W-:Y:S01]  /*1fc40*/  IMAD.MOV.U32 R238, RZ, RZ, 0x181f ;  /* 0x0000181fffee7424 */ /* 0x000fe200078e00ff */
[----:B------:R-:W-:-:S02]  /*1fc50*/  MOV R3, 0x1fc70 ;  /* 0x0001fc7000037802 */ /* 0x000fc40000000f00 */
[----:B--234-:R-:W-:Y:S05]  /*1fc60*/  CALL.REL.NOINC `($__internal_25_$__cuda_sm70_shflsync_idx_p) ;  /* 0x000030f000007944 */ /* 0x01cfea0003c00000 */
        /* <DEDUP_REMOVED lines=8> */
.L_x_1626:
[----:B------:R-:W-:Y:S01]  /*1fcf0*/  IMAD.MOV.U32 R239, RZ, RZ, R4 ;  /* 0x000000ffffef7224 */ /* 0x000fe200078e0004 */
[----:B------:R-:W-:Y:S01]  /*1fd00*/  MOV R2, RZ ;  /* 0x000000ff00027202 */ /* 0x000fe20000000f00 */
[----:B------:R-:W-:Y:S01]  /*1fd10*/  IMAD.MOV.U32 R238, RZ, RZ, 0x1c1f ;  /* 0x00001c1fffee7424 */ /* 0x000fe200078e00ff */
[----:B------:R-:W-:Y:S02]  /*1fd20*/  MOV R3, 0x1fd40 ;  /* 0x0001fd4000037802 */ /* 0x000fe40000000f00 */
[----:B------:R-:W-:Y:S05]  /*1fd30*/  CALL.REL.NOINC `($__internal_25_$__cuda_sm70_shflsync_idx_p) ;  /* 0x0000302000007944 */ /* 0x000fea0003c00000 */
[----:B------:R-:W-:Y:S01]  /*1fd40*/  MOV R2, R238 ;  /* 0x000000ee00027202 */ /* 0x000fe20000000f00 */
[----:B------:R-:W-:Y:S05]  /*1fd50*/  BRA `(.L_x_1735) ;  /* 0xffff168000007947 */ /* 0x000fea000383ffff */
.L_x_1627:
[----:B------:R-:W-:Y:S01]  /*1fd60*/  IMAD.MOV.U32 R239, RZ, RZ, R4 ;  /* 0x000000ffffef7224 */ /* 0x000fe200078e0004 */
[----:B------:R-:W-:Y:S01]  /*1fd70*/  MOV R2, 0x1 ;  /* 0x0000000100027802 */ /* 0x000fe20000000f00 */
[----:B------:R-:W-:Y:S01]  /*1fd80*/  IMAD.MOV.U32 R238, RZ, RZ, 0x1c1f ;  /* 0x00001c1fffee7424 */ /* 0x000fe200078e00ff */
[----:B------:R-:W-:Y:S02]  /*1fd90*/  MOV R3, 0x1fdb0 ;  /* 0x0001fdb000037802 */ /* 0x000fe40000000f00 */
[----:B-1----:R-:W-:Y:S05]  /*1fda0*/  CALL.REL.NOINC `($__internal_25_$__cuda_sm70_shflsync_idx_p) ;  /* 0x00002fb000007944 */ /* 0x002fea0003c00000 */
[----:B------:R-:W-:Y:S01]  /*1fdb0*/  IMAD.IADD R5, R5, 0x1, R238 ;  /* 0x0000000105057824 */ /* 0x000fe200078e02ee */
[----:B------:R-:W-:-:S04]  /*1fdc0*/  FMNMX.FTZ R2, R9, R10, !PT ;  /* 0x0000000a09027209 */ /* 0x000fc80007810000 */
        /* <DEDUP_REMOVED lines=19> */
[C---:B------:R-:W-:Y:S02]  /*1ff00*/  ISETP.GT.AND P1, PT, R6.reuse, 0x18, PT ;  /* 0x000000180600780c */ /* 0x040fe40003f24270 */
        /* <DEDUP_REMOVED lines=15> */
[----:B------:R-:W-:-:S02]  /*20000*/  ISETP.GT.AND P1, PT, R6, 0x28, PT ;  /* 0x000000280600780c */ /* 0x000fc40003f24270 */
[----:B------:R-:W-:Y:S02]  /*20010*/  FSEL R63, R63, -INF , P2 ;  /* 0xff8000003f3f7808 */ /* 0x000fe40001000000 */
        /* <DEDUP_REMOVED lines=56> */
[----:B------:R-:W-:Y:S01]  /*203a0*/  FMNMX.FTZ R4, R50, R3, !PT ;  /* 0x0000000332047209 */ /* 0x000fe20007810000 */
[----:B------:R-:W-:Y:S01]  /*203b0*/  IMAD.MOV.U32 R3, RZ, RZ, 0x2 ;  /* 0x00000002ff037424 */ /* 0x000fe200078e00ff */
        /* <DEDUP_REMOVED lines=14> */
[----:B------:R-:W-:Y:S01]  /*204a0*/  FMNMX.FTZ R5, R46, R5, !PT ;  /* 0x000000052e057209 */ /* 0x000fe20007810000 */
[----:B------:R-:W-:Y:S01]  /*204b0*/  IMAD.MOV.U32 R4, RZ, RZ, R6 ;  /* 0x000000ffff047224 */ /* 0x000fe200078e0006 */
[----:B------:R-:W-:Y:S02]  /*204c0*/  MOV R2, 0x204f0 ;  /* 0x000204f000027802 */ /* 0x000fe40000000f00 */
[----:B------:R-:W-:Y:S02]  /*204d0*/  FMNMX.FTZ R5, R45, R5, !PT ;  /* 0x000000052d057209 */ /* 0x000fe40007810000 */
[----:B------:R-:W-:Y:S05]  /*204e0*/  CALL.REL.NOINC `($__internal_24_$__cuda_sm70_shflsync_bfly_p) ;  /* 0x0000281000007944 */ /* 0x000fea0003c00000 */
[----:B------:R-:W-:Y:S01]  /*204f0*/  FMNMX.FTZ R6, R6, R171, !PT ;  /* 0x000000ab06067209 */ /* 0x000fe20007810000 */
[----:B------:R-:W-:Y:S01]  /*20500*/  IMAD.MOV.U32 R3, RZ, RZ, 0x1 ;  /* 0x00000001ff037424 */ /* 0x000fe200078e00ff */
[----:B------:R-:W-:-:S03]  /*20510*/  MOV R2, 0x20540 ;  /* 0x0002054000027802 */ /* 0x000fc60000000f00 */
[----:B------:R-:W-:Y:S02]  /*20520*/  IMAD.MOV.U32 R4, RZ, RZ, R6 ;  /* 0x000000ffff047224 */ /* 0x000fe400078e0006 */
[----:B------:R-:W-:Y:S05]  /*20530*/  CALL.REL.NOINC `($__internal_24_$__cuda_sm70_shflsync_bfly_p) ;  /* 0x000027c000007944 */ /* 0x000fea0003c00000 */
[----:B------:R-:W-:Y:S01]  /*20540*/  FMNMX.FTZ R6, R6, R171, !PT ;  /* 0x000000ab06067209 */ /* 0x000fe20007810000 */
[----:B------:R-:W-:Y:S01]  /*20550*/  IMAD.MOV.U32 R4, RZ, RZ, R5 ;  /* 0x000000ffff047224 */ /* 0x000fe200078e0005 */
[----:B------:R-:W-:Y:S01]  /*20560*/  MOV R2, 0x20590 ;  /* 0x0002059000027802 */ /* 0x000fe20000000f00 */
[----:B------:R-:W-:Y:S02]  /*20570*/  IMAD.MOV.U32 R3, RZ, RZ, 0x2 ;  /* 0x00000002ff037424 */ /* 0x000fe400078e00ff */
[----:B------:R-:W-:Y:S05]  /*20580*/  CALL.REL.NOINC `($__internal_24_$__cuda_sm70_shflsync_bfly_p) ;  /* 0x0000277000007944 */ /* 0x000fea0003c00000 */
[----:B------:R-:W-:Y:S01]  /*20590*/  FMNMX.FTZ R5, R5, R171, !PT ;  /* 0x000000ab05057209 */ /* 0x000fe20007810000 */
[----:B------:R-:W-:Y:S01]  /*205a0*/  IMAD.MOV.U32 R3, RZ, RZ, 0x1 ;  /* 0x00000001ff037424 */ /* 0x000fe200078e00ff */
[----:B------:R-:W-:-:S03]  /*205b0*/  MOV R2, 0x205e0 ;  /* 0x000205e000027802 */ /* 0x000fc60000000f00 */
[----:B------:R-:W-:Y:S02]  /*205c0*/  IMAD.MOV.U32 R4, RZ, RZ, R5 ;  /* 0x000000ffff047224 */ /* 0x000fe400078e0005 */
[----:B------:R-:W-:Y:S05]  /*205d0*/  CALL.REL.NOINC `($__internal_24_$__cuda_sm70_shflsync_bfly_p) ;  /* 0x0000272000007944 */ /* 0x000fea0003c00000 */
[----:B------:R-:W-:Y:S01]  /*205e0*/  MOV R4, R171 ;  /* 0x000000ab00047202 */ /* 0x000fe20000000f00 */
[----:B------:R-:W-:Y:S05]  /*205f0*/  BRA `(.L_x_1736) ;  /* 0xffff191000007947 */ /* 0x000fea000383ffff */
.L_x_1631:
[----:B------:R-:W-:Y:S01]  /*20600*/  MOV R2, RZ ;  /* 0x000000ff00027202 */ /* 0x000fe20000000f00 */
[----:B------:R-:W-:Y:S01]  /*20610*/  IMAD.MOV.U32 R239, RZ, RZ, R6 ;  /* 0x000000ffffef7224 */ /* 0x000fe200078e0006 */
[----:B------:R-:W-:Y:S01]  /*20620*/  MOV R3, 0x20650 ;  /* 0x0002065000037802 */ /* 0x000fe20000000f00 */
[----:B------:R-:W-:Y:S02]  /*20630*/  IMAD.MOV.U32 R238, RZ, RZ, 0x181f ;  /* 0x0000181fffee7424 */ /* 0x000fe400078e00ff */
[----:B------:R-:W-:Y:S05]  /*20640*/  CALL.REL.NOINC `($__internal_25_$__cuda_sm70_shflsync_idx_p) ;  /* 0x0000271000007944 */ /* 0x000fea0003c00000 */
[----:B------:R-:W-:Y:S01]  /*20650*/  MOV R9, R238 ;  /* 0x000000ee00097202 */ /* 0x000fe20000000f00 */
[----:B------:R-:W-:-:S05]  /*20660*/  BRA `(.L_x_1737) ;  /* 0xffff340000007947 */ /* 0x000fca000383ffff */
.L_x_1632:
[----:B------:R-:W-:Y:S01]  /*20670*/  MOV R2, RZ ;  /* 0x000000ff00027202 */ /* 0x000fe20000000f00 */
[----:B------:R-:W-:Y:S01]  /*20680*/  IMAD.MOV.U32 R239, RZ, RZ, R8 ;  /* 0x000000ffffef7224 */ /* 0x000fe200078e0008 */
[----:B------:R-:W-:Y:S01]  /*20690*/  MOV R3, 0x206c0 ;  /* 0x000206c000037802 */ /* 0x000fe20000000f00 */
[----:B------:R-:W-:Y:S02]  /*206a0*/  IMAD.MOV.U32 R238, RZ, RZ, 0x181f ;  /* 0x0000181fffee7424 */ /* 0x000fe400078e00ff */
[----:B-12---:R-:W-:Y:S05]  /*206b0*/  CALL.REL.NOINC `($__internal_25_$__cuda_sm70_shflsync_idx_p) ;  /* 0x000026a000007944 */ /* 0x006fea0003c00000 */
[----:B------:R-:W-:Y:S01]  /*206c0*/  ISETP.GE.AND P1, PT, R76, c[0x0][0x1d4], PT ;  /* 0x000075004c007a0c */ /* 0x000fe20003f26270 */
[----:B------:R-:W-:Y:S01]  /*206d0*/  IMAD.MOV.U32 R239, RZ, RZ, R6 ;  /* 0x000000ffffef7224 */ /* 0x000fe200078e0006 */
[C---:B------:R-:W-:Y:S02]  /*206e0*/  IADD3 R4, P2, R238.reuse, R230, RZ ;  /* 0x000000e6ee047210 */ /* 0x040fe40007f5e0ff */
        /* <DEDUP_REMOVED lines=8> */
[----:B------:R-:W-:Y:S05]  /*20770*/  IMAD.X R3, R9, 0x1, R232, P2 ;  /* 0x0000000109037824 */ /* 0x000fea00010e06e8 */
[----:B------:R2:W-:Y:S01]  /*20780*/  LDGSTS.E.BYPASS.LTC128B.128 [R228+0x3900], [R2.64], !P0 ;  /* 0x0390000002e47fae */ /* 0x0005e2000c101d48 */
[----:B-1----:R-:W-:Y:S02]  /*20790*/  SEL R5, RZ, 0x10, P1 ;  /* 0x00000010ff057807 */ /* 0x002fe40000800000 */
[----:B------:R-:W-:Y:S02]  /*207a0*/  SEL R4, RZ, 0x10, P0 ;  /* 0x00000010ff047807 */ /* 0x000fe40000000000 */
[----:B--2---:R-:W-:Y:S01]  /*207b0*/  MOV R3, 0x207e0 ;  /* 0x000207e000037802 */ /* 0x004fe20000000f00 */
[----:B------:R-:W-:Y:S02]  /*207c0*/  IMAD.MOV.U32 R2, RZ, RZ, 0x1 ;  /* 0x00000001ff027424 */ /* 0x000fe400078e00ff */
[----:B------:R-:W-:Y:S05]  /*207d0*/  CALL.REL.NOINC `($__internal_25_$__cuda_sm70_shflsync_idx_p) ;  /* 0x0000258000007944 */ /* 0x000fea0003c00000 */
[----:B------:R-:W-:Y:S01]  /*207e0*/  MOV R2, 0x1 ;  /* 0x0000000100027802 */ /* 0x000fe20000000f00 */
[----:B------:R-:W-:Y:S01]  /*207f0*/  IMAD.MOV.U32 R9, RZ, RZ, R238 ;  /* 0x000000ffff097224 */ /* 0x000fe200078e00ee */
[----:B------:R-:W-:Y:S01]  /*20800*/  MOV R238, 0x181f ;  /* 0x0000181f00ee7802 */ /* 0x000fe20000000f00 */
[----:B------:R-:W-:Y:S01]  /*20810*/  IMAD.MOV.U32 R239, RZ, RZ, R8 ;  /* 0x000000ffffef7224 */ /* 0x000fe200078e0008 */
[----:B------:R-:W-:Y:S02]  /*20820*/  MOV R3, 0x20840 ;  /* 0x0002084000037802 */ /* 0x000fe40000000f00 */
[----:B------:R-:W-:Y:S05]  /*20830*/  CALL.REL.NOINC `($__internal_25_$__cuda_sm70_shflsync_idx_p) ;  /* 0x0000252000007944 */ /* 0x000fea0003c00000 */
        /* <DEDUP_REMOVED lines=19> */
[----:B------:R-:W-:Y:S05]  /*20970*/  CALL.REL.NOINC `($__internal_25_$__cuda_sm70_shflsync_idx_p) ;  /* 0x000023e000007944 */ /* 0x000fea0003c00000 */
[----:B------:R-:W-:Y:S01]  /*20980*/  MOV R2, 0x2 ;  /* 0x0000000200027802 */ /* 0x000fe20000000f00 */
[----:B------:R-:W-:Y:S01]  /*20990*/  IMAD.MOV.U32 R10, RZ, RZ, R238 ;  /* 0x000000ffff0a7224 */ /* 0x000fe200078e00ee */
[----:B------:R-:W-:Y:S01]  /*209a0*/  MOV R238, 0x181f ;  /* 0x0000181f00ee7802 */ /* 0x000fe20000000f00 */
[----:B------:R-:W-:Y:S01]  /*209b0*/  IMAD.MOV.U32 R239, RZ, RZ, R8 ;  /* 0x000000ffffef7224 */ /* 0x000fe200078e0008 */
[----:B------:R-:W-:Y:S02]  /*209c0*/  MOV R3, 0x209e0 ;  /* 0x000209e000037802 */ /* 0x000fe40000000f00 */
[----:B------:R-:W-:Y:S05]  /*209d0*/  CALL.REL.NOINC `($__internal_25_$__cuda_sm70_shflsync_idx_p) ;  /* 0x0000238000007944 */ /* 0x000fea0003c00000 */
[----:B------:R-:W-:Y:S01]  /*209e0*/  MOV R9, R238 ;  /* 0x000000ee00097202 */ /* 0x000fe20000000f00 */
[----:B------:R-:W-:-:S05]  /*209f0*/  BRA `(.L_x_1738) ;  /* 0xffff31e000007947 */ /* 0x000fca000383ffff */
.L_x_1633:
[----:B--2---:R-:W-:Y:S01]  /*20a00*/  MOV R2, 0x3 ;  /* 0x0000000300027802 */ /* 0x004fe20000000f00 */
[----:B------:R-:W-:Y:S01]  /*20a10*/  IMAD.MOV.U32 R239, RZ, RZ, R6 ;  /* 0x000000ffffef7224 */ /* 0x000fe200078e0006 */
[----:B------:R-:W-:Y:S01]  /*20a20*/  MOV R3, 0x20a50 ;  /* 0x00020a5000037802 */ /* 0x000fe20000000f00 */
[----:B------:R-:W-:Y:S02]  /*20a30*/  IMAD.MOV.U32 R238, RZ, RZ, 0x181f ;  /* 0x0000181fffee7424 */ /* 0x000fe400078e00ff */
[----:B-1----:R-:W-:Y:S05]  /*20a40*/  CALL.REL.NOINC `($__internal_25_$__cuda_sm70_shflsync_idx_p) ;  /* 0x0000231000007944 */ /* 0x002fea0003c00000 */
        /* <DEDUP_REMOVED lines=8> */
.L_x_1636:
[----:B------:R-:W-:Y:S01]  /*20ad0*/  MOV R2, RZ ;  /* 0x000000ff00027202 */ /* 0x000fe20000000f00 */
[----:B------:R-:W-:Y:S01]  /*20ae0*/  IMAD.MOV.U32 R239, RZ, RZ, R4 ;  /* 0x000000ffffef7224 */ /* 0x000fe200078e0004 */
[----:B------:R-:W-:Y:S01]  /*20af0*/  MOV R3, 0x20b20 ;  /* 0x00020b2000037802 */ /* 0x000fe20000000f00 */
[----:B------:R-:W-:Y:S02]  /*20b00*/  IMAD.MOV.U32 R238, RZ, RZ, 0x181f ;  /* 0x0000181fffee7424 */ /* 0x000fe400078e00ff */
[----:B------:R-:W-:Y:S05]  /*20b10*/  CALL.REL.NOINC `($__internal_25_$__cuda_sm70_shflsync_idx_p) ;  /* 0x0000224000007944 */ /* 0x000fea0003c00000 */
[----:B------:R-:W-:Y:S01]  /*20b20*/  MOV R6, R238 ;  /* 0x000000ee00067202 */ /* 0x000fe20000000f00 */
[----:B------:R-:W-:-:S05]  /*20b30*/  BRA `(.L_x_1740) ;  /* 0xffff3f5000007947 */ /* 0x000fca000383ffff */
.L_x_1637:
[----:B------:R-:W-:Y:S01]  /*20b40*/  MOV R2, RZ ;  /* 0x000000ff00027202 */ /* 0x000fe20000000f00 */
[----:B------:R-:W-:Y:S01]  /*20b50*/  IMAD.MOV.U32 R239, RZ, RZ, R5 ;  /* 0x000000ffffef7224 */ /* 0x000fe200078e0005 */
[----:B------:R-:W-:Y:S01]  /*20b60*/  MOV R3, 0x20b90 ;  /* 0x00020b9000037802 */ /* 0x000fe20000000f00 */
[----:B------:R-:W-:Y:S02]  /*20b70*/  IMAD.MOV.U32 R238, RZ, RZ, 0x181f ;  /* 0x0000181fffee7424 */ /* 0x000fe400078e00ff */
[----:B-12---:R-:W-:Y:S05]  /*20b80*/  CALL.REL.NOINC `($__internal_25_$__cuda_sm70_shflsync_idx_p) ;  /* 0x000021d000007944 */ /* 0x006fea0003c00000 */
[----:B------:R-:W-:Y:S01]  /*20b90*/  MOV R2, R238 ;  /* 0x000000ee00027202 */ /* 0x000fe20000000f00 */
[----:B------:R-:W-:-:S05]  /*20ba0*/  BRA `(.L_x_1741) ;  /* 0xffff3f0000007947 */ /* 0x000fca000383ffff */
.L_x_1638:
[----:B--2---:R-:W-:Y:S01]  /*20bb0*/  MOV R2, 0x1 ;  /* 0x0000000100027802 */ /* 0x004fe20000000f00 */
[----:B------:R-:W-:Y:S01]  /*20bc0*/  IMAD.MOV.U32 R239, RZ, RZ, R4 ;  /* 0x000000ffffef7224 */ /* 0x000fe200078e0004 */
[----:B------:R-:W-:Y:S01]  /*20bd0*/  MOV R3, 0x20c00 ;  /* 0x00020c0000037802 */ /* 0x000fe20000000f00 */
[----:B------:R-:W-:Y:S02]  /*20be0*/  IMAD.MOV.U32 R238, RZ, RZ, 0x181f ;  /* 0x0000181fffee7424 */ /* 0x000fe400078e00ff */
[----:B-1-3--:R-:W-:Y:S05]  /*20bf0*/  CALL.REL.NOINC `($__internal_25_$__cuda_sm70_shflsync_idx_p) ;  /* 0x0000216000007944 */ /* 0x00afea0003c00000 */
        /* <DEDUP_REMOVED lines=8> */
.L_x_1639:
[----:B-1----:R-:W-:Y:S01]  /*20c80*/  MOV R2, 0x2 ;  /* 0x0000000200027802 */ /* 0x002fe20000000f00 */
[----:B------:R-:W-:Y:S01]  /*20c90*/  IMAD.MOV.U32 R239, RZ, RZ, R4 ;  /* 0x000000ffffef7224 */ /* 0x000fe200078e0004 */
[----:B------:R-:W-:Y:S01]  /*20ca0*/  MOV R3, 0x20cd0 ;  /* 0x00020cd000037802 */ /* 0x000fe20000000f00 */
[----:B------:R-:W-:Y:S02]  /*20cb0*/  IMAD.MOV.U32 R238, RZ, RZ, 0x181f ;  /* 0x0000181fffee7424 */ /* 0x000fe400078e00ff */
[----:B---34-:R-:W-:Y:S05]  /*20cc0*/  CALL.REL.NOINC `($__internal_25_$__cuda_sm70_shflsync_idx_p) ;  /* 0x0000209000007944 */ /* 0x018fea0003c00000 */
[----:B------:R-:W-:Y:S01]  /*20cd0*/  MOV R6, R238 ;  /* 0x000000ee00067202 */ /* 0x000fe20000000f00 */
[----:B------:R-:W-:-:S05]  /*20ce0*/  BRA `(.L_x_1743) ;  /* 0xffff3fb000007947 */ /* 0x000fca000383ffff */
.L_x_1640:
[----:B-1----:R-:W-:Y:S01]  /*20cf0*/  MOV R2, 0x2 ;  /* 0x0000000200027802 */ /* 0x002fe20000000f00 */
[----:B------:R-:W-:Y:S01]  /*20d00*/  IMAD.MOV.U32 R239, RZ, RZ, R5 ;  /* 0x000000ffffef7224 */ /* 0x000fe200078e0005 */
[----:B------:R-:W-:Y:S01]  /*20d10*/  MOV R3, 0x20d40 ;  /* 0x00020d4000037802 */ /* 0x000fe20000000f00 */
[----:B------:R-:W-:Y:S02]  /*20d20*/  IMAD.MOV.U32 R238, RZ, RZ, 0x181f ;  /* 0x0000181fffee7424 */ /* 0x000fe400078e00ff */
[----:B--234-:R-:W-:Y:S05]  /*20d30*/  CALL.REL.NOINC `($__internal_25_$__cuda_sm70_shflsync_idx_p) ;  /* 0x0000202000007944 */ /* 0x01cfea0003c00000 */
[----:B------:R-:W-:Y:S01]  /*20d40*/  MOV R2, R238 ;  /* 0x000000ee00027202 */ /* 0x000fe20000000f00 */
[----:B------:R-:W-:-:S05]  /*20d50*/  BRA `(.L_x_1744) ;  /* 0xffff3f6000007947 */ /* 0x000fca000383ffff */
.L_x_1641:
[----:B--2---:R-:W-:Y:S01]  /*20d60*/  MOV R2, 0x3 ;  /* 0x0000000300027802 */ /* 0x004fe20000000f00 */
[----:B------:R-:W-:Y:S01]  /*20d70*/  IMAD.MOV.U32 R239, RZ, RZ, R4 ;  /* 0x000000ffffef7224 */ /* 0x000fe200078e0004 */
[----:B------:R-:W-:Y:S01]  /*20d80*/  MOV R3, 0x20db0 ;  /* 0x00020db000037802 */ /* 0x000fe20000000f00 */
[----:B------:R-:W-:Y:S02]  /*20d90*/  IMAD.MOV.U32 R238, RZ, RZ, 0x181f ;  /* 0x0000181fffee7424 */ /* 0x000fe400078e00ff */
[----:B-1-34-:R-:W-:Y:S05]  /*20da0*/  CALL.REL.NOINC `($__internal_25_$__cuda_sm70_shflsync_idx_p) ;  /* 0x00001fb000007944 */ /* 0x01afea0003c00000 */
        /* <DEDUP_REMOVED lines=8> */
.L_x_1642:
[----:B------:R-:W-:Y:S01]  /*20e30*/  MOV R2, RZ ;  /* 0x000000ff00027202 */ /* 0x000fe20000000f00 */
[----:B------:R-:W-:Y:S01]  /*20e40*/  IMAD.MOV.U32 R239, RZ, RZ, R4 ;  /* 0x000000ffffef7224 */ /* 0x000fe200078e0004 */
[----:B------:R-:W-:Y:S01]  /*20e50*/  MOV R3, 0x20e80 ;  /* 0x00020e8000037802 */ /* 0x000fe20000000f00 */
[----:B------:R-:W-:Y:S02]  /*20e60*/  IMAD.MOV.U32 R238, RZ, RZ, 0x1c1f ;  /* 0x00001c1fffee7424 */ /* 0x000fe400078e00ff */
[----:B------:R-:W-:Y:S05]  /*20e70*/  CALL.REL.NOINC `($__internal_25_$__cuda_sm70_shflsync_idx_p) ;  /* 0x00001ee000007944 */ /* 0x000fea0003c00000 */
[----:B------:R-:W-:Y:S01]  /*20e80*/  MOV R2, R238 ;  /* 0x000000ee00027202 */ /* 0x000fe20000000f00 */
[----:B------:R-:W-:-:S05]  /*20e90*/  BRA `(.L_x_1746) ;  /* 0xffff410000007947 */ /* 0x000fca000383ffff */
.L_x_1643:
[----:B------:R-:W-:Y:S01]  /*20ea0*/  MOV R2, 0x1 ;  /* 0x0000000100027802 */ /* 0x000fe20000000f00 */
[----:B------:R-:W-:Y:S01]  /*20eb0*/  IMAD.MOV.U32 R239, RZ, RZ, R4 ;  /* 0x000000ffffef7224 */ /* 0x000fe200078e0004 */
[----:B------:R-:W-:Y:S01]  /*20ec0*/  MOV R3, 0x20ef0 ;  /* 0x00020ef000037802 */ /* 0x000fe20000000f00 */
[----:B------:R-:W-:Y:S02]  /*20ed0*/  IMAD.MOV.U32 R238, RZ, RZ, 0x1c1f ;  /* 0x00001c1fffee7424 */ /* 0x000fe400078e00ff */
[----:B-1----:R-:W-:Y:S05]  /*20ee0*/  CALL.REL.NOINC `($__internal_25_$__cuda_sm70_shflsync_idx_p) ;  /* 0x00001e7000007944 */ /* 0x002fea0003c00000 */
        /* <DEDUP_REMOVED lines=48> */
[C---:B------:R-:W-:Y:S02]  /*211f0*/  ISETP.GT.AND P2, PT, R5.reuse, 0x31, PT ;  /* 0x000000310500780c */ /* 0x040fe40003f44270 */
        /* <DEDUP_REMOVED lines=48> */
[C---:B------:R-:W-:Y:S02]  /*21500*/  ISETP.GT.AND P1, PT, R5.reuse, 0x68, PT ;  /* 0x000000680500780c */ /* 0x040fe40003f24270 */
[----:B------:R-:W-:Y:S02]  /*21510*/  ISETP.GT.AND P0, PT, R5, 0x69, PT ;  /* 0x000000690500780c */ /* 0x000fe40003f04270 */
[----:B------:R-:W-:Y:S02]  /*21520*/  FMNMX.FTZ R2, R148, R2, !PT ;  /* 0x0000000294027209 */ /* 0x000fe40007810000 */
[----:B------:R-:W-:Y:S02]  /*21530*/  FSEL R11, R62, -INF , P3 ;  /* 0xff8000003e0b7808 */ /* 0x000fe40001800000 */
[----:B------:R-:W-:Y:S01]  /*21540*/  FMNMX.FTZ R5, R18, R3, !PT ;  /* 0x0000000312057209 */ /* 0x000fe20007810000 */
[----:B------:R-:W-:Y:S01]  /*21550*/  IMAD.MOV.U32 R3, RZ, RZ, 0x2 ;  /* 0x00000002ff037424 */ /* 0x000fe200078e00ff */
[----:B------:R-:W-:Y:S02]  /*21560*/  FMNMX.FTZ R4, R57, R2, !PT ;  /* 0x0000000239047209 */ /* 0x000fe40007810000 */
[----:B------:R-:W-:Y:S02]  /*21570*/  FSEL R10, R63, -INF , P2 ;  /* 0xff8000003f0a7808 */ /* 0x000fe40001000000 */
[----:B------:R-:W-:Y:S02]  /*21580*/  FMNMX.FTZ R5, R11, R5, !PT ;  /* 0x000000050b057209 */ /* 0x000fe40007810000 */
        /* <DEDUP_REMOVED lines=9> */
[----:B------:R-:W-:Y:S05]  /*21620*/  CALL.REL.NOINC `($__internal_24_$__cuda_sm70_shflsync_bfly_p) ;  /* 0x000016d000007944 */ /* 0x000fea0003c00000 */
[----:B------:R-:W-:Y:S01]  /*21630*/  FMNMX.FTZ R4, R4, R171, !PT ;  /* 0x000000ab04047209 */ /* 0x000fe20007810000 */
[----:B------:R-:W-:Y:S01]  /*21640*/  IMAD.MOV.U32 R3, RZ, RZ, 0x1 ;  /* 0x00000001ff037424 */ /* 0x000fe200078e00ff */
[----:B------:R-:W-:Y:S02]  /*21650*/  MOV R2, 0x21670 ;  /* 0x0002167000027802 */ /* 0x000fe40000000f00 */
[----:B------:R-:W-:Y:S05]  /*21660*/  CALL.REL.NOINC `($__internal_24_$__cuda_sm70_shflsync_bfly_p) ;  /* 0x0000169000007944 */ /* 0x000fea0003c00000 */
[----:B------:R-:W-:Y:S01]  /*21670*/  IMAD.MOV.U32 R3, RZ, RZ, 0x2 ;  /* 0x00000002ff037424 */ /* 0x000fe200078e00ff */
[----:B------:R-:W-:Y:S01]  /*21680*/  FMNMX.FTZ R6, R4, R171, !PT ;  /* 0x000000ab04067209 */ /* 0x000fe20007810000 */
[----:B------:R-:W-:Y:S01]  /*21690*/  IMAD.MOV.U32 R4, RZ, RZ, R5 ;  /* 0x000000ffff047224 */ /* 0x000fe200078e0005 */
[----:B------:R-:W-:Y:S02]  /*216a0*/  MOV R2, 0x216c0 ;  /* 0x000216c000027802 */ /* 0x000fe40000000f00 */
[----:B------:R-:W-:Y:S05]  /*216b0*/  CALL.REL.NOINC `($__internal_24_$__cuda_sm70_shflsync_bfly_p) ;  /* 0x0000164000007944 */ /* 0x000fea0003c00000 */
[----:B------:R-:W-:Y:S01]  /*216c0*/  FMNMX.FTZ R4, R5, R171, !PT ;  /* 0x000000ab05047209 */ /* 0x000fe20007810000 */
[----:B------:R-:W-:Y:S01]  /*216d0*/  IMAD.MOV.U32 R3, RZ, RZ, 0x1 ;  /* 0x00000001ff037424 */ /* 0x000fe200078e00ff */
[----:B------:R-:W-:Y:S02]  /*216e0*/  MOV R2, 0x21700 ;  /* 0x0002170000027802 */ /* 0x000fe40000000f00 */
[----:B------:R-:W-:Y:S05]  /*216f0*/  CALL.REL.NOINC `($__internal_24_$__cuda_sm70_shflsync_bfly_p) ;  /* 0x0000160000007944 */ /* 0x000fea0003c00000 */
[----:B------:R-:W-:Y:S01]  /*21700*/  MOV R2, R171 ;  /* 0x000000ab00027202 */ /* 0x000fe20000000f00 */
[----:B------:R-:W-:-:S05]  /*21710*/  BRA `(.L_x_1747) ;  /* 0xffff43b000007947 */ /* 0x000fca000383ffff */
.L_x_1646:
[----:B-1--4-:R-:W-:Y:S01]  /*21720*/  MOV R2, RZ ;  /* 0x000000ff00027202 */ /* 0x012fe20000000f00 */
[----:B------:R-:W-:Y:S01]  /*21730*/  IMAD.MOV.U32 R239, RZ, RZ, R4 ;  /* 0x000000ffffef7224 */ /* 0x000fe200078e0004 */
[----:B------:R-:W-:Y:S01]  /*21740*/  MOV R3, 0x21770 ;  /* 0x0002177000037802 */ /* 0x000fe20000000f00 */
[----:B------:R-:W-:Y:S02]  /*21750*/  IMAD.MOV.U32 R238, RZ, RZ, 0x181f ;  /* 0x0000181fffee7424 */ /* 0x000fe400078e00ff */
[----:B------:R-:W-:Y:S05]  /*21760*/  CALL.REL.NOINC `($__internal_25_$__cuda_sm70_shflsync_idx_p) ;  /* 0x000015f000007944 */ /* 0x000fea0003c00000 */
[----:B------:R-:W-:Y:S01]  /*21770*/  MOV R10, R238 ;  /* 0x000000ee000a7202 */ /* 0x000fe20000000f00 */
[----:B------:R-:W-:-:S05]  /*21780*/  BRA `(.L_x_1748) ;  /* 0xffff62b000007947 */ /* 0x000fca000383ffff */
.L_x_1649:
        /* <DEDUP_REMOVED lines=13> */
.L_x_1652:
[----:B------:R-:W-:Y:S01]  /*21860*/  MOV R2, RZ ;  /* 0x000000ff00027202 */ /* 0x000fe20000000f00 */
[----:B------:R-:W-:Y:S01]  /*21870*/  IMAD.MOV.U32 R239, RZ, RZ, R4 ;  /* 0x000000ffffef7224 */ /* 0x000fe200078e0004 */
[----:B------:R-:W-:Y:S01]  /*21880*/  MOV R3, 0x218b0 ;  /* 0x000218b000037802 */ /* 0x000fe20000000f00 */
[----:B------:R-:W-:Y:S02]  /*21890*/  IMAD.MOV.U32 R238, RZ, RZ, 0x181f ;  /* 0x0000181fffee7424 */ /* 0x000fe400078e00ff */
[----:B------:R-:W-:Y:S05]  /*218a0*/  CALL.REL.NOINC `($__internal_25_$__cuda_sm70_shflsync_idx_p) ;  /* 0x000014b000007944 */ /* 0x000fea0003c00000 */
[----:B------:R-:W-:Y:S01]  /*218b0*/  MOV R149, R238 ;  /* 0x000000ee00957202 */ /* 0x000fe20000000f00 */
[----:B------:R-:W-:-:S05]  /*218c0*/  BRA `(.L_x_1750) ;  /* 0xffff717000007947 */ /* 0x000fca000383ffff */
.L_x_1653:
[----:B------:R-:W-:Y:S01]  /*218d0*/  MOV R2, RZ ;  /* 0x000000ff00027202 */ /* 0x000fe20000000f00 */
[----:B------:R-:W-:Y:S01]  /*218e0*/  IMAD.MOV.U32 R239, RZ, RZ, R80 ;  /* 0x000000ffffef7224 */ /* 0x000fe200078e0050 */
[----:B------:R-:W-:Y:S01]  /*218f0*/  MOV R3, 0x21920 ;  /* 0x0002192000037802 */ /* 0x000fe20000000f00 */
[----:B------:R-:W-:Y:S02]  /*21900*/  IMAD.MOV.U32 R238, RZ, RZ, 0x181f ;  /* 0x0000181fffee7424 */ /* 0x000fe400078e00ff */
[----:B-12---:R-:W-:Y:S05]  /*21910*/  CALL.REL.NOINC `($__internal_25_$__cuda_sm70_shflsync_idx_p) ;  /* 0x0000144000007944 */ /* 0x006fea0003c00000 */
[----:B------:R-:W-:Y:S01]  /*21920*/  MOV R148, R238 ;  /* 0x000000ee00947202 */ /* 0x000fe20000000f00 */
[----:B------:R-:W-:-:S05]  /*21930*/  BRA `(.L_x_1751) ;  /* 0xffff712000007947 */ /* 0x000fca000383ffff */
.L_x_1654:
        /* <DEDUP_REMOVED lines=13> */
.L_x_1655:
[----:B-1----:R-:W-:Y:S01]  /*21a10*/  MOV R2, 0x2 ;  /* 0x0000000200027802 */ /* 0x002fe20000000f00 */
[----:B------:R-:W-:Y:S01]  /*21a20*/  IMAD.MOV.U32 R239, RZ, RZ, R4 ;  /* 0x000000ffffef7224 */ /* 0x000fe200078e0004 */
[----:B------:R-:W-:Y:S01]  /*21a30*/  MOV R3, 0x21a60 ;  /* 0x00021a6000037802 */ /* 0x000fe20000000f00 */
[----:B------:R-:W-:Y:S02]  /*21a40*/  IMAD.MOV.U32 R238, RZ, RZ, 0x181f ;  /* 0x0000181fffee7424 */ /* 0x000fe400078e00ff */
[----:B---34-:R-:W-:Y:S05]  /*21a50*/  CALL.REL.NOINC `($__internal_25_$__cuda_sm70_shflsync_idx_p) ;  /* 0x0000130000007944 */ /* 0x018fea0003c00000 */
[----:B------:R-:W-:Y:S01]  /*21a60*/  MOV R149, R238 ;  /* 0x000000ee00957202 */ /* 0x000fe20000000f00 */
[----:B------:R-:W-:-:S05]  /*21a70*/  BRA `(.L_x_1753) ;  /* 0xffff725000007947 */ /* 0x000fca000383ffff */
.L_x_1656:
[----:B-1----:R-:W-:Y:S01]  /*21a80*/  MOV R2, 0x2 ;  /* 0x0000000200027802 */ /* 0x002fe20000000f00 */
[----:B------:R-:W-:Y:S01]  /*21a90*/  IMAD.MOV.U32 R239, RZ, RZ, R80 ;  /* 0x000000ffffef7224 */ /* 0x000fe200078e0050 */
[----:B------:R-:W-:Y:S01]  /*21aa0*/  MOV R3, 0x21ad0 ;  /* 0x00021ad000037802 */ /* 0x000fe20000000f00 */
[----:B------:R-:W-:Y:S02]  /*21ab0*/  IMAD.MOV.U32 R238, RZ, RZ, 0x181f ;  /* 0x0000181fffee7424 */ /* 0x000fe400078e00ff */
[----:B--234-:R-:W-:Y:S05]  /*21ac0*/  CALL.REL.NOINC `($__internal_25_$__cuda_sm70_shflsync_idx_p) ;  /* 0x0000129000007944 */ /* 0x01cfea0003c00000 */
[----:B------:R-:W-:Y:S01]  /*21ad0*/  MOV R148, R238 ;  /* 0x000000ee00947202 */ /* 0x000fe20000000f00 */
[----:B------:R-:W-:-:S05]  /*21ae0*/  BRA `(.L_x_1754) ;  /* 0xffff720000007947 */ /* 0x000fca000383ffff */
.L_x_1657:
[----:B-1----:R-:W-:Y:S01]  /*21af0*/  MOV R2, 0x3 ;  /* 0x0000000300027802 */ /* 0x002fe20000000f00 */
[----:B------:R-:W-:Y:S01]  /*21b00*/  IMAD.MOV.U32 R239, RZ, RZ, R4 ;  /* 0x000000ffffef7224 */ /* 0x000fe200078e0004 */
[----:B------:R-:W-:Y:S01]  /*21b10*/  MOV R3, 0x21b40 ;  /* 0x00021b4000037802 */ /* 0x000fe20000000f00 */
[----:B------:R-:W-:Y:S02]  /*21b20*/  IMAD.MOV.U32 R238, RZ, RZ, 0x181f ;  /* 0x0000181fffee7424 */ /* 0x000fe400078e00ff */
[----:B--2-4-:R-:W-:Y:S05]  /*21b30*/  CALL.REL.NOINC `($__internal_25_$__cuda_sm70_shflsync_idx_p) ;  /* 0x0000122000007944 */ /* 0x014fea0003c00000 */
        /* <DEDUP_REMOVED lines=8> */
.L_x_1658:
[----:B------:R-:W-:Y:S02]  /*21bc0*/  MOV R3, 0x2 ;  /* 0x0000000200037802 */ /* 0x000fe40000000f00 */
[----:B------:R-:W-:Y:S02]  /*21bd0*/  MOV R2, 0x21bf0 ;  /* 0x00021bf000027802 */ /* 0x000fe40000000f00 */
[----:B------:R-:W-:Y:S05]  /*21be0*/  CALL.REL.NOINC `($__internal_24_$__cuda_sm70_shflsync_bfly_p) ;  /* 0x0000111000007944 */ /* 0x000fea0003c00000 */
[----:B------:R-:W-:Y:S01]  /*21bf0*/  MOV R2, R171 ;  /* 0x000000ab00027202 */ /* 0x000fe20000000f00 */
[----:B------:R-:W-:-:S05]  /*21c00*/  BRA `(.L_x_1756) ;  /* 0xffff76f000007947 */ /* 0x000fca000383ffff */
.L_x_1659:
[----:B------:R-:W-:Y:S02]  /*21c10*/  MOV R3, 0x1 ;  /* 0x0000000100037802 */ /* 0x000fe40000000f00 */
        /* <DEDUP_REMOVED lines=13> */
.L_x_1661:
[----:B------:R-:W-:Y:S01]  /*21cf0*/  IMAD.MOV.U32 R4, RZ, RZ, R240 ;  /* 0x000000ffff047224 */ /* 0x000fe200078e00f0 */
[----:B------:R-:W-:-:S02]  /*21d00*/  MOV R3, 0x2 ;  /* 0x0000000200037802 */ /* 0x000fc40000000f00 */
[----:B------:R-:W-:Y:S02]  /*21d10*/  MOV R2, 0x21d30 ;  /* 0x00021d3000027802 */ /* 0x000fe40000000f00 */
[----:B------:R-:W-:Y:S05]  /*21d20*/  CALL.REL.NOINC `($__internal_24_$__cuda_sm70_shflsync_bfly_p) ;  /* 0x00000fd000007944 */ /* 0x000fea0003c00000 */
[----:B------:R-:W-:Y:S01]  /*21d30*/  MOV R2, R171 ;  /* 0x000000ab00027202 */ /* 0x000fe20000000f00 */
[----:B------:R-:W-:Y:S05]  /*21d40*/  BRA `(.L_x_1758) ;  /* 0xffff92f000007947 */ /* 0x000fea000383ffff */
.L_x_1662:
[----:B------:R-:W-:Y:S02]  /*21d50*/  MOV R3, 0x1 ;  /* 0x0000000100037802 */ /* 0x000fe40000000f00 */
[----:B------:R-:W-:Y:S02]  /*21d60*/  MOV R2, 0x21d80 ;  /* 0x00021d8000027802 */ /* 0x000fe40000000f00 */
[----:B-1----:R-:W-:Y:S05]  /*21d70*/  CALL.REL.NOINC `($__internal_24_$__cuda_sm70_shflsync_bfly_p) ;  /* 0x00000f8000007944 */ /* 0x002fea0003c00000 */
[----:B------:R-:W-:Y:S02]  /*21d80*/  FADD.FTZ R8, R4, R171 ;  /* 0x000000ab04087221 */ /* 0x000fe40000010000 */
[----:B------:R1:W5:Y:S01]  /*21d90*/  LDL R4, [R1] ;  /* 0x0000000001047983 */ /* 0x0003620000100800 */
[----:B------:R-:W-:Y:S02]  /*21da0*/  MOV R3, 0x2 ;  /* 0x0000000200037802 */ /* 0x000fe40000000f00 */
[----:B------:R-:W-:Y:S02]  /*21db0*/  MOV R2, 0x21dd0 ;  /* 0x00021dd000027802 */ /* 0x000fe40000000f00 */
[----:B-1---5:R-:W-:Y:S05]  /*21dc0*/  CALL.REL.NOINC `($__internal_24_$__cuda_sm70_shflsync_bfly_p) ;  /* 0x00000f3000007944 */ /* 0x022fea0003c00000 */
[----:B------:R-:W2:Y:S01]  /*21dd0*/  LDL.LU R2, [R1] ;  /* 0x0000000001027983 */ /* 0x000ea20000300800 */
[----:B------:R-:W-:Y:S01]  /*21de0*/  MOV R3, 0x1 ;  /* 0x0000000100037802 */ /* 0x000fe20000000f00 */
[----:B--2---:R-:W-:Y:S01]  /*21df0*/  FADD.FTZ R9, R2, R171 ;  /* 0x000000ab02097221 */ /* 0x004fe20000010000 */
[----:B------:R-:W-:-:S04]  /*21e00*/  MOV R2, 0x21e30 ;  /* 0x00021e3000027802 */ /* 0x000fc80000000f00 */
[----:B------:R-:W-:Y:S02]  /*21e10*/  MOV R4, R9 ;  /* 0x0000000900047202 */ /* 0x000fe40000000f00 */
[----:B------:R-:W-:Y:S05]  /*21e20*/  CALL.REL.NOINC `($__internal_24_$__cuda_sm70_shflsync_bfly_p) ;  /* 0x00000ed000007944 */ /* 0x000fea0003c00000 */
[----:B------:R-:W-:Y:S01]  /*21e30*/  MOV R2, R171 ;  /* 0x000000ab00027202 */ /* 0x000fe20000000f00 */
[----:B------:R-:W-:Y:S05]  /*21e40*/  BRA `(.L_x_1759) ;  /* 0xffff927000007947 */ /* 0x000fea000383ffff */
.L_x_1669:
[----:B--234-:R-:W-:Y:S01]  /*21e50*/  IMAD.MOV.U32 R239, RZ, RZ, R6 ;  /* 0x000000ffffef7224 */ /* 0x01cfe200078e0006 */
[----:B------:R-:W-:Y:S01]  /*21e60*/  MOV R2, RZ ;  /* 0x000000ff00027202 */ /* 0x000fe20000000f00 */
[----:B------:R-:W-:Y:S01]  /*21e70*/  IMAD.MOV.U32 R238, RZ, RZ, 0x181f ;  /* 0x0000181fffee7424 */ /* 0x000fe200078e00ff */
[----:B------:R-:W-:Y:S02]  /*21e80*/  MOV R3, 0x21ea0 ;  /* 0x00021ea000037802 */ /* 0x000fe40000000f00 */
[----:B-1----:R-:W-:Y:S05]  /*21e90*/  CALL.REL.NOINC `($__internal_25_$__cuda_sm70_shflsync_idx_p) ;  /* 0x00000ec000007944 */ /* 0x002fea0003c00000 */
[----:B------:R-:W-:Y:S01]  /*21ea0*/  MOV R9, R238 ;  /* 0x000000ee00097202 */ /* 0x000fe20000000f00 */
[----:B------:R-:W-:Y:S05]  /*21eb0*/  BRA `(.L_x_1760) ;  /* 0xffffa63000007947 */ /* 0x000fea000383ffff */
.L_x_1670:
[----:B------:R-:W-:Y:S01]  /*21ec0*/  IMAD.MOV.U32 R239, RZ, RZ, R8 ;  /* 0x000000ffffef7224 */ /* 0x000fe200078e0008 */
[----:B------:R-:W-:Y:S01]  /*21ed0*/  MOV R2, RZ ;  /* 0x000000ff00027202 */ /* 0x000fe20000000f00 */
[----:B------:R-:W-:Y:S01]  /*21ee0*/  IMAD.MOV.U32 R238, RZ, RZ, 0x181f ;  /* 0x0000181fffee7424 */ /* 0x000fe200078e00ff */
[----:B------:R-:W-:Y:S02]  /*21ef0*/  MOV R3, 0x21f10 ;  /* 0x00021f1000037802 */ /* 0x000fe40000000f00 */
[----:B-123--:R-:W-:Y:S05]  /*21f00*/  CALL.REL.NOINC `($__internal_25_$__cuda_sm70_shflsync_idx_p) ;  /* 0x00000e5000007944 */ /* 0x00efea0003c00000 */
[----:B------:R-:W-:Y:S01]  /*21f10*/  MOV R2, R238 ;  /* 0x000000ee00027202 */ /* 0x000fe20000000f00 */
[----:B------:R-:W-:Y:S05]  /*21f20*/  BRA `(.L_x_1761) ;  /* 0xffffa5e000007947 */ /* 0x000fea000383ffff */
.L_x_1673:
[----:B------:R-:W-:Y:S01]  /*21f30*/  IMAD.MOV.U32 R239, RZ, RZ, R6 ;  /* 0x000000ffffef7224 */ /* 0x000fe200078e0006 */
[----:B--2---:R-:W-:Y:S01]  /*21f40*/  MOV R2, 0x1 ;  /* 0x0000000100027802 */ /* 0x004fe20000000f00 */
[----:B------:R-:W-:Y:S01]  /*21f50*/  IMAD.MOV.U32 R238, RZ, RZ, 0x181f ;  /* 0x0000181fffee7424 */ /* 0x000fe200078e00ff */
[----:B------:R-:W-:-:S02]  /*21f60*/  MOV R3, 0x21f80 ;  /* 0x00021f8000037802 */ /* 0x000fc40000000f00 */
[----:B-1-34-:R-:W-:Y:S05]  /*21f70*/  CALL.REL.NOINC `($__internal_25_$__cuda_sm70_shflsync_idx_p) ;  /* 0x00000de000007944 */ /* 0x01afea0003c00000 */
        /* <DEDUP_REMOVED lines=8> */
.L_x_1676:
[----:B------:R-:W-:Y:S01]  /*22000*/  IMAD.MOV.U32 R239, RZ, RZ, R6 ;  /* 0x000000ffffef7224 */ /* 0x000fe200078e0006 */
[----:B--2---:R-:W-:Y:S01]  /*22010*/  MOV R2, 0x2 ;  /* 0x0000000200027802 */ /* 0x004fe20000000f00 */
[----:B------:R-:W-:Y:S01]  /*22020*/  IMAD.MOV.U32 R238, RZ, RZ, 0x181f ;  /* 0x0000181fffee7424 */ /* 0x000fe200078e00ff */
[----:B------:R-:W-:Y:S02]  /*22030*/  MOV R3, 0x22050 ;  /* 0x0002205000037802 */ /* 0x000fe40000000f00 */
[----:B-1-34-:R-:W-:Y:S05]  /*22040*/  CALL.REL.NOINC `($__internal_25_$__cuda_sm70_shflsync_idx_p) ;  /* 0x00000d1000007944 */ /* 0x01afea0003c00000 */
[----:B------:R-:W-:Y:S01]  /*22050*/  MOV R9, R238 ;  /* 0x000000ee00097202 */ /* 0x000fe20000000f00 */
[----:B------:R-:W-:Y:S05]  /*22060*/  BRA `(.L_x_1763) ;  /* 0xffffa6a000007947 */ /* 0x000fea000383ffff */
.L_x_1677:
[----:B------:R-:W-:Y:S01]  /*22070*/  IMAD.MOV.U32 R239, RZ, RZ, R8 ;  /* 0x000000ffffef7224 */ /* 0x000fe200078e0008 */
[----:B--2---:R-:W-:Y:S01]  /*22080*/  MOV R2, 0x2 ;  /* 0x0000000200027802 */ /* 0x004fe20000000f00 */
[----:B------:R-:W-:Y:S01]  /*22090*/  IMAD.MOV.U32 R238, RZ, RZ, 0x181f ;  /* 0x0000181fffee7424 */ /* 0x000fe200078e00ff */
[----:B------:R-:W-:Y:S02]  /*220a0*/  MOV R3, 0x220c0 ;  /* 0x000220c000037802 */ /* 0x000fe40000000f00 */
[----:B-1-34-:R-:W-:Y:S05]  /*220b0*/  CALL.REL.NOINC `($__internal_25_$__cuda_sm70_shflsync_idx_p) ;  /* 0x00000ca000007944 */ /* 0x01afea0003c00000 */
[----:B------:R-:W-:Y:S01]  /*220c0*/  MOV R2, R238 ;  /* 0x000000ee00027202 */ /* 0x000fe20000000f00 */
[----:B------:R-:W-:Y:S05]  /*220d0*/  BRA `(.L_x_1764) ;  /* 0xffffa65000007947 */ /* 0x000fea000383ffff */
.L_x_1680:
[----:B------:R-:W-:Y:S01]  /*220e0*/  IMAD.MOV.U32 R239, RZ, RZ, R6 ;  /* 0x000000ffffef7224 */ /* 0x000fe200078e0006 */
[----:B---34-:R-:W-:Y:S01]  /*220f0*/  MOV R2, 0x3 ;  /* 0x0000000300027802 */ /* 0x018fe20000000f00 */
[----:B------:R-:W-:Y:S01]  /*22100*/  IMAD.MOV.U32 R238, RZ, RZ, 0x181f ;  /* 0x0000181fffee7424 */ /* 0x000fe200078e00ff */
[----:B------:R-:W-:-:S02]  /*22110*/  MOV R3, 0x22130 ;  /* 0x0002213000037802 */ /* 0x000fc40000000f00 */
[----:B-12---:R-:W-:Y:S05]  /*22120*/  CALL.REL.NOINC `($__internal_25_$__cuda_sm70_shflsync_idx_p) ;  /* 0x00000c3000007944 */ /* 0x006fea0003c00000 */
        /* <DEDUP_REMOVED lines=8> */
.L_x_1682:
[----:B------:R-:W-:Y:S01]  /*221b0*/  IMAD.MOV.U32 R239, RZ, RZ, R6 ;  /* 0x000000ffffef7224 */ /* 0x000fe200078e0006 */
[----:B------:R-:W-:Y:S01]  /*221c0*/  MOV R2, RZ ;  /* 0x000000ff00027202 */ /* 0x000fe20000000f00 */
[----:B------:R-:W-:Y:S01]  /*221d0*/  IMAD.MOV.U32 R238, RZ, RZ, 0x1c1f ;  /* 0x00001c1fffee7424 */ /* 0x000fe200078e00ff */
[----:B------:R-:W-:Y:S02]  /*221e0*/  MOV R3, 0x22200 ;  /* 0x0002220000037802 */ /* 0x000fe40000000f00 */
[----:B------:R-:W-:Y:S05]  /*221f0*/  CALL.REL.NOINC `($__internal_25_$__cuda_sm70_shflsync_idx_p) ;  /* 0x00000b6000007944 */ /* 0x000fea0003c00000 */
[----:B------:R-:W-:Y:S01]  /*22200*/  MOV R4, R238 ;  /* 0x000000ee00047202 */ /* 0x000fe20000000f00 */
[----:B------:R-:W-:Y:S05]  /*22210*/  BRA `(.L_x_1766) ;  /* 0xffffa92000007947 */ /* 0x000fea000383ffff */
.L_x_1683:
[----:B------:R-:W-:Y:S01]  /*22220*/  IMAD.MOV.U32 R239, RZ, RZ, R5 ;  /* 0x000000ffffef7224 */ /* 0x000fe200078e0005 */
[----:B------:R-:W-:Y:S01]  /*22230*/  MOV R2, RZ ;  /* 0x000000ff00027202 */ /* 0x000fe20000000f00 */
[----:B------:R-:W-:Y:S01]  /*22240*/  IMAD.MOV.U32 R238, RZ, RZ, 0x1c1f ;  /* 0x00001c1fffee7424 */ /* 0x000fe200078e00ff */
[----:B------:R-:W-:Y:S02]  /*22250*/  MOV R3, 0x22270 ;  /* 0x0002227000037802 */ /* 0x000fe40000000f00 */
[----:B-12---:R-:W-:Y:S05]  /*22260*/  CALL.REL.NOINC `($__internal_25_$__cuda_sm70_shflsync_idx_p) ;  /* 0x00000af000007944 */ /* 0x006fea0003c00000 */
[----:B------:R-:W-:Y:S01]  /*22270*/  MOV R2, R238 ;  /* 0x000000ee00027202 */ /* 0x000fe20000000f00 */
[----:B------:R-:W-:Y:S05]  /*22280*/  BRA `(.L_x_1767) ;  /* 0xffffa8d000007947 */ /* 0x000fea000383ffff */
.L_x_1686:
        /* <DEDUP_REMOVED lines=13> */
.L_x_1690:
[----:B------:R-:W-:Y:S01]  /*22360*/  IMAD.MOV.U32 R239, RZ, RZ, R5 ;  /* 0x000000ffffef7224 */ /* 0x000fe200078e0005 */
[----:B------:R-:W-:Y:S01]  /*22370*/  MOV R2, RZ ;  /* 0x000000ff00027202 */ /* 0x000fe20000000f00 */
[----:B------:R-:W-:Y:S01]  /*22380*/  IMAD.MOV.U32 R238, RZ, RZ, 0x181f ;  /* 0x0000181fffee7424 */ /* 0x000fe200078e00ff */
[----:B------:R-:W-:Y:S02]  /*22390*/  MOV R3, 0x223b0 ;  /* 0x000223b000037802 */ /* 0x000fe40000000f00 */
[----:B------:R-:W-:Y:S05]  /*223a0*/  CALL.REL.NOINC `($__internal_25_$__cuda_sm70_shflsync_idx_p) ;  /* 0x000009b000007944 */ /* 0x000fea0003c00000 */
[----:B------:R-:W-:Y:S01]  /*223b0*/  MOV R9, R238 ;  /* 0x000000ee00097202 */ /* 0x000fe20000000f00 */
[----:B------:R-:W-:Y:S05]  /*223c0*/  BRA `(.L_x_1769) ;  /* 0xffffbbe000007947 */ /* 0x000fea000383ffff */
.L_x_1691:
[----:B------:R-:W-:Y:S01]  /*223d0*/  IMAD.MOV.U32 R239, RZ, RZ, R8 ;  /* 0x000000ffffef7224 */ /* 0x000fe200078e0008 */
[----:B------:R-:W-:Y:S01]  /*223e0*/  MOV R2, RZ ;  /* 0x000000ff00027202 */ /* 0x000fe20000000f00 */
[----:B------:R-:W-:Y:S01]  /*223f0*/  IMAD.MOV.U32 R238, RZ, RZ, 0x181f ;  /* 0x0000181fffee7424 */ /* 0x000fe200078e00ff */
[----:B------:R-:W-:Y:S02]  /*22400*/  MOV R3, 0x22420 ;  /* 0x0002242000037802 */ /* 0x000fe40000000f00 */
[----:B-12---:R-:W-:Y:S05]  /*22410*/  CALL.REL.NOINC `($__internal_25_$__cuda_sm70_shflsync_idx_p) ;  /* 0x0000094000007944 */ /* 0x006fea0003c00000 */
[----:B------:R-:W-:Y:S01]  /*22420*/  MOV R2, R238 ;  /* 0x000000ee00027202 */ /* 0x000fe20000000f00 */
[----:B------:R-:W-:Y:S05]  /*22430*/  BRA `(.L_x_1770) ;  /* 0xffffbb9000007947 */ /* 0x000fea000383ffff */
.L_x_1694:
        /* <DEDUP_REMOVED lines=13> */
.L_x_1697:
[----:B------:R-:W-:Y:S01]  /*22510*/  IMAD.MOV.U32 R239, RZ, RZ, R5 ;  /* 0x000000ffffef7224 */ /* 0x000fe200078e0005 */
[----:B-1--4-:R-:W-:Y:S01]  /*22520*/  MOV R2, 0x2 ;  /* 0x0000000200027802 */ /* 0x012fe20000000f00 */
[----:B------:R-:W-:Y:S01]  /*22530*/  IMAD.MOV.U32 R238, RZ, RZ, 0x181f ;  /* 0x0000181fffee7424 */ /* 0x000fe200078e00ff */
[----:B------:R-:W-:Y:S02]  /*22540*/  MOV R3, 0x22560 ;  /* 0x0002256000037802 */ /* 0x000fe40000000f00 */
[----:B--23--:R-:W-:Y:S05]  /*22550*/  CALL.REL.NOINC `($__internal_25_$__cuda_sm70_shflsync_idx_p) ;  /* 0x0000080000007944 */ /* 0x00cfea0003c00000 */
[----:B------:R-:W-:Y:S01]  /*22560*/  MOV R9, R238 ;  /* 0x000000ee00097202 */ /* 0x000fe20000000f00 */
[----:B------:R-:W-:Y:S05]  /*22570*/  BRA `(.L_x_1772) ;  /* 0xffffbc6000007947 */ /* 0x000fea000383ffff */
.L_x_1698:
[----:B------:R-:W-:Y:S01]  /*22580*/  IMAD.MOV.U32 R239, RZ, RZ, R8 ;  /* 0x000000ffffef7224 */ /* 0x000fe200078e0008 */
[----:B----4-:R-:W-:Y:S01]  /*22590*/  MOV R2, 0x2 ;  /* 0x0000000200027802 */ /* 0x010fe20000000f00 */
[----:B------:R-:W-:Y:S01]  /*225a0*/  IMAD.MOV.U32 R238, RZ, RZ, 0x181f ;  /* 0x0000181fffee7424 */ /* 0x000fe200078e00ff */
[----:B------:R-:W-:Y:S02]  /*225b0*/  MOV R3, 0x225d0 ;  /* 0x000225d000037802 */ /* 0x000fe40000000f00 */
[----:B-123--:R-:W-:Y:S05]  /*225c0*/  CALL.REL.NOINC `($__internal_25_$__cuda_sm70_shflsync_idx_p) ;  /* 0x0000079000007944 */ /* 0x00efea0003c00000 */
[----:B------:R-:W-:Y:S01]  /*225d0*/  MOV R2, R238 ;  /* 0x000000ee00027202 */ /* 0x000fe20000000f00 */
[----:B------:R-:W-:Y:S05]  /*225e0*/  BRA `(.L_x_1773) ;  /* 0xffffbc1000007947 */ /* 0x000fea000383ffff */
.L_x_1701:
        /* <DEDUP_REMOVED lines=13> */
.L_x_1703:
[----:B------:R-:W-:Y:S01]  /*226c0*/  IMAD.MOV.U32 R239, RZ, RZ, R74 ;  /* 0x000000ffffef7224 */ /* 0x000fe200078e004a */
[----:B------:R-:W-:Y:S01]  /*226d0*/  MOV R2, RZ ;  /* 0x000000ff00027202 */ /* 0x000fe20000000f00 */
[----:B------:R-:W-:Y:S01]  /*226e0*/  IMAD.MOV.U32 R238, RZ, RZ, 0x1f ;  /* 0x0000001fffee7424 */ /* 0x000fe200078e00ff */
[----:B------:R-:W-:Y:S02]  /*226f0*/  MOV R3, 0x22710 ;  /* 0x0002271000037802 */ /* 0x000fe40000000f00 */
[----:B------:R-:W-:Y:S05]  /*22700*/  CALL.REL.NOINC `($__internal_25_$__cuda_sm70_shflsync_idx_p) ;  /* 0x0000065000007944 */ /* 0x000fea0003c00000 */
[----:B------:R-:W-:Y:S01]  /*22710*/  MOV R10, R238 ;  /* 0x000000ee000a7202 */ /* 0x000fe20000000f00 */
[----:B------:R-:W-:Y:S05]  /*22720*/  BRA `(.L_x_1775) ;  /* 0xffffbd9000007947 */ /* 0x000fea000383ffff */
.L_x_1704:
[----:B------:R-:W-:Y:S01]  /*22730*/  IMAD.MOV.U32 R239, RZ, RZ, R74 ;  /* 0x000000ffffef7224 */ /* 0x000fe200078e004a */
[----:B------:R-:W-:Y:S01]  /*22740*/  MOV R2, 0x1 ;  /* 0x0000000100027802 */ /* 0x000fe20000000f00 */
[----:B------:R-:W-:Y:S01]  /*22750*/  IMAD.MOV.U32 R238, RZ, RZ, 0x1f ;  /* 0x0000001fffee7424 */ /* 0x000fe200078e00ff */
[----:B------:R-:W-:Y:S02]  /*22760*/  MOV R3, 0x22780 ;  /* 0x0002278000037802 */ /* 0x000fe40000000f00 */
[----:B-12---:R-:W-:Y:S05]  /*22770*/  CALL.REL.NOINC `($__internal_25_$__cuda_sm70_shflsync_idx_p) ;  /* 0x000005e000007944 */ /* 0x006fea0003c00000 */
[----:B------:R-:W-:Y:S01]  /*22780*/  MOV R9, R238 ;  /* 0x000000ee00097202 */ /* 0x000fe20000000f00 */
[----:B------:R-:W-:Y:S05]  /*22790*/  BRA `(.L_x_1776) ;  /* 0xffffbd4000007947 */ /* 0x000fea000383ffff */
.L_x_1705:
[----:B------:R-:W-:Y:S02]  /*227a0*/  MOV R3, 0x1 ;  /* 0x0000000100037802 */ /* 0x000fe40000000f00 */
[----:B------:R-:W-:-:S02]  /*227b0*/  MOV R4, 0x227d0 ;  /* 0x000227d000047802 */ /* 0x000fc40000000f00 */
[----:B-1234-:R-:W-:Y:S05]  /*227c0*/  CALL.REL.NOINC `($__internal_26_$__cuda_sm70_shflsync_up_p) ;  /* 0x000005f000007944 */ /* 0x01efea0003c00000 */
[----:B------:R-:W-:Y:S05]  /*227d0*/  BRA `(.L_x_1777) ;  /* 0xffffbe3000007947 */ /* 0x000fea000383ffff */
.L_x_1706:
[----:B------:R-:W-:Y:S02]  /*227e0*/  MOV R3, 0x2 ;  /* 0x0000000200037802 */ /* 0x000fe40000000f00 */
[----:B------:R-:W-:-:S02]  /*227f0*/  MOV R4, 0x22810 ;  /* 0x0002281000047802 */ /* 0x000fc40000000f00 */
[----:B--2-4-:R-:W-:Y:S05]  /*22800*/  CALL.REL.NOINC `($__internal_26_$__cuda_sm70_shflsync_up_p) ;  /* 0x000005b000007944 */ /* 0x014fea0003c00000 */
[----:B------:R-:W-:Y:S02]  /*22810*/  SEL R3, R3, RZ, P1 ;  /* 0x000000ff03037207 */ /* 0x000fe40000800000 */
[----:B------:R-:W-:-:S03]  /*22820*/  MOV R4, 0x22860 ;  /* 0x0002286000047802 */ /* 0x000fc60000000f00 */
[----:B------:R-:W-:Y:S02]  /*22830*/  IMAD.IADD R2, R2, 0x1, R3 ;  /* 0x0000000102027824 */ /* 0x000fe400078e0203 */
[----:B------:R-:W-:Y:S02]  /*22840*/  IMAD.MOV.U32 R3, RZ, RZ, 0x4 ;  /* 0x00000004ff037424 */ /* 0x000fe400078e00ff */
[----:B------:R-:W-:Y:S05]  /*22850*/  CALL.REL.NOINC `($__internal_26_$__cuda_sm70_shflsync_up_p) ;  /* 0x0000056000007944 */ /* 0x000fea0003c00000 */
        /* <DEDUP_REMOVED lines=12> */
[----:B------:R-:W-:Y:S01]  /*22920*/  IMAD.IADD R4, R3, 0x1, R2 ;  /* 0x0000000103047824 */ /* 0x000fe200078e0202 */
[----:B------:R-:W-:Y:S01]  /*22930*/  MOV R3, 0x22970 ;  /* 0x0002297000037802 */ /* 0x000fe20000000f00 */
[----:B------:R-:W-:Y:S02]  /*22940*/  IMAD.MOV.U32 R2, RZ, RZ, 0x1f ;  /* 0x0000001fff027424 */ /* 0x000fe400078e00ff */
[----:B------:R-:W-:Y:S02]  /*22950*/  IMAD.MOV.U32 R239, RZ, RZ, R4 ;  /* 0x000000ffffef7224 */ /* 0x000fe400078e0004 */
[----:B------:R-:W-:Y:S05]  /*22960*/  CALL.REL.NOINC `($__internal_25_$__cuda_sm70_shflsync_idx_p) ;  /* 0x000003f000007944 */ /* 0x000fea0003c00000 */
[----:B------:R-:W-:Y:S01]  /*22970*/  MOV R2, R238 ;  /* 0x000000ee00027202 */ /* 0x000fe20000000f00 */
[----:B------:R-:W-:Y:S05]  /*22980*/  BRA `(.L_x_1778) ;  /* 0xffffbd8000007947 */ /* 0x000fea000383ffff */
.L_x_1710:
[----:B------:R-:W-:Y:S02]  /*22990*/  MOV R3, 0x1 ;  /* 0x0000000100037802 */ /* 0x000fe40000000f00 */
[----:B------:R-:W-:Y:S02]  /*229a0*/  MOV R4, 0x229c0 ;  /* 0x000229c000047802 */ /* 0x000fe40000000f00 */
[----:B------:R-:W-:Y:S05]  /*229b0*/  CALL.REL.NOINC `($__internal_26_$__cuda_sm70_shflsync_up_p) ;  /* 0x0000040000007944 */ /* 0x000fea0003c00000 */
[----:B------:R-:W-:Y:S05]  /*229c0*/  BRA `(.L_x_1779) ;  /* 0xffffbeb000007947 */ /* 0x000fea000383ffff */
.L_x_1711:
[----:B------:R-:W-:Y:S02]  /*229d0*/  MOV R3, 0x2 ;  /* 0x0000000200037802 */ /* 0x000fe40000000f00 */
[----:B------:R-:W-:Y:S02]  /*229e0*/  MOV R4, 0x22a00 ;  /* 0x00022a0000047802 */ /* 0x000fe40000000f00 */
        /* <DEDUP_REMOVED lines=25> */
.L_x_1713:
[----:B------:R-:W-:Y:S02]  /*22b80*/  SEL R2, RZ, 0x1, P0 ;  /* 0x00000001ff027807 */ /* 0x000fe40000000000 */
[----:B------:R-:W-:Y:S02]  /*22b90*/  MOV R3, 0x22bb0 ;  /* 0x00022bb000037802 */ /* 0x000fe40000000f00 */
[----:B-1----:R-:W-:Y:S05]  /*22ba0*/  CALL.REL.NOINC `($__internal_27_$__cuda_sm70_votesync_ballot) ;  /* 0x0000027000007944 */ /* 0x002fea0003c00000 */
[----:B------:R-:W-:Y:S05]  /*22bb0*/  BRA `(.L_x_1781) ;  /* 0xffffbe5000007947 */ /* 0x000fea000383ffff */
.L_x_1714:
[----:B------:R-:W-:Y:S01]  /*22bc0*/  IMAD.MOV.U32 R239, RZ, RZ, R6 ;  /* 0x000000ffffef7224 */ /* 0x000fe200078e0006 */
[----:B--2---:R-:W-:Y:S01]  /*22bd0*/  MOV R2, R9 ;  /* 0x0000000900027202 */ /* 0x004fe20000000f00 */
[----:B------:R-:W-:Y:S01]  /*22be0*/  IMAD.MOV.U32 R238, RZ, RZ, 0x1f ;  /* 0x0000001fffee7424 */ /* 0x000fe200078e00ff */
[----:B------:R-:W-:-:S02]  /*22bf0*/  MOV R3, 0x22c10 ;  /* 0x00022c1000037802 */ /* 0x000fc40000000f00 */
[----:B-1----:R-:W-:Y:S05]  /*22c00*/  CALL.REL.NOINC `($__internal_25_$__cuda_sm70_shflsync_idx_p) ;  /* 0x0000015000007944 */ /* 0x002fea0003c00000 */
[----:B------:R-:W-:Y:S01]  /*22c10*/  IMAD.MOV.U32 R6, RZ, RZ, R238 ;  /* 0x000000ffff067224 */ /* 0x000fe200078e00ee */
[----:B------:R-:W-:Y:S01]  /*22c20*/  MOV R2, R9 ;  /* 0x0000000900027202 */ /* 0x000fe20000000f00 */
[----:B------:R-:W-:Y:S01]  /*22c30*/  IMAD.MOV.U32 R239, RZ, RZ, R8 ;  /* 0x000000ffffef7224 */ /* 0x000fe200078e0008 */
[----:B------:R-:W-:-:S02]  /*22c40*/  MOV R238, 0x1f ;  /* 0x0000001f00ee7802 */ /* 0x000fc40000000f00 */
[----:B------:R-:W-:Y:S02]  /*22c50*/  MOV R3, 0x22c70 ;  /* 0x00022c7000037802 */ /* 0x000fe40000000f00 */
[----:B------:R-:W-:Y:S05]  /*22c60*/  CALL.REL.NOINC `($__internal_25_$__cuda_sm70_shflsync_idx_p) ;  /* 0x000000f000007944 */ /* 0x000fea0003c00000 */
[----:B------:R-:W-:Y:S01]  /*22c70*/  MOV R5, R238 ;  /* 0x000000ee00057202 */ /* 0x000fe20000000f00 */
[----:B------:R-:W-:Y:S05]  /*22c80*/  BRA `(.L_x_1782) ;  /* 0xffffbdf000007947 */ /* 0x000fea000383ffff */
.L_x_1717:
[----:B------:R-:W-:Y:S01]  /*22c90*/  IMAD.MOV.U32 R239, RZ, RZ, R4 ;  /* 0x000000ffffef7224 */ /* 0x000fe200078e0004 */
[----:B--2---:R-:W-:Y:S01]  /*22ca0*/  MOV R2, R9 ;  /* 0x0000000900027202 */ /* 0x004fe20000000f00 */
[----:B------:R-:W-:Y:S01]  /*22cb0*/  IMAD.MOV.U32 R238, RZ, RZ, 0x1f ;  /* 0x0000001fffee7424 */ /* 0x000fe200078e00ff */
[----:B------:R-:W-:Y:S02]  /*22cc0*/  MOV R3, 0x22ce0 ;  /* 0x00022ce000037802 */ /* 0x000fe40000000f00 */
[----:B-1--4-:R-:W-:Y:S05]  /*22cd0*/  CALL.REL.NOINC `($__internal_25_$__cuda_sm70_shflsync_idx_p) ;  /* 0x0000008000007944 */ /* 0x012fea0003c00000 */
[----:B------:R-:W-:Y:S01]  /*22ce0*/  MOV R16, R238 ;  /* 0x000000ee00107202 */ /* 0x000fe20000000f00 */
[----:B------:R-:W-:Y:S05]  /*22cf0*/  BRA `(.L_x_1716) ;  /* 0xffffbde000007947 */ /* 0x000fea000383ffff */
        .weak           $__internal_24_$__cuda_sm70_shflsync_bfly_p
        .type           $__internal_24_$__cuda_sm70_shflsync_bfly_p,@function
        .size           $__internal_24_$__cuda_sm70_shflsync_bfly_p,($__internal_25_$__cuda_sm70_shflsync_idx_p - $__internal_24_$__cuda_sm70_shflsync_bfly_p)
$__internal_24_$__cuda_sm70_shflsync_bfly_p:
[----:B------:R-:W-:Y:S02]  /*22d00*/  MOV R171, 0x1f ;  /* 0x0000001f00ab7802 */ /* 0x000fe40000000f00 */
[----:B------:R-:W-:-:S04]  /*22d10*/  MOV R172, 0xffffffff ;  /* 0xffffffff00ac7802 */ /* 0x000fc80000000f00 */
[----:B------:R-:W-:Y:S04]  /*22d20*/  WARPSYNC R172 ;  /* 0x000000ac00007348 */ /* 0x000fe80003800000 */
[----:B------:R1:W2:Y:S02]  /*22d30*/  SHFL.BFLY PT, R171, R4, R3, R171 ;  /* 0x0c00000304ab7389 */ /* 0x0002a400000e00ab */
[----:B-1----:R-:W-:-:S04]  /*22d40*/  MOV R3, 0x0 ;  /* 0x0000000000037802 */ /* 0x002fc80000000f00 */
[----:B--2---:R-:W-:Y:S05]  /*22d50*/  RET.REL.NODEC R2 `(_ZN7cutlass13device_kernelIN5flash19enable_sm80_to_sm89INS1_16FlashAttnFwdSm80INS1_25CollectiveMainloopFwdSm80ILi8ELi1ELb1EN4cute5tupleIJNS5_1CILi128EEENS7_ILi112EEES8_EEELi128ENS_10bfloat16_tEfNS_4arch4Sm80ELb1ELb0ELb0ELb1ELb1ELb1ELb1ELb1EEENS1_21CollectiveEpilogueFwdINS6_IJS8_S8_S9_EEENS6_IJNS7_ILi1EEESH_SH_EEESB_SD_Li256ELb1ELb1ELb1ELb0EEENS1_36VarlenDynamicPersistentTileSchedulerILi128ELi112ELi256ELi256ELb1ELb1ELb0ELb1ELb1ELb1EEEEEEEEEvNT_6ParamsE) ;  /* 0xfffdd2a002007950 */ /* 0x004fea0003c3ffff */
        .weak           $__internal_25_$__cuda_sm70_shflsync_idx_p
        .type           $__internal_25_$__cuda_sm70_shflsync_idx_p,@function
        .size           $__internal_25_$__cuda_sm70_shflsync_idx_p,($__internal_26_$__cuda_sm70_shflsync_up_p - $__internal_25_$__cuda_sm70_shflsync_idx_p)
$__internal_25_$__cuda_sm70_shflsync_idx_p:
[----:B------:R-:W-:-:S04]  /*22d60*/  MOV R241, 0xffffffff ;  /* 0xffffffff00f17802 */ /* 0x000fc80000000f00 */
[----:B------:R-:W-:Y:S04]  /*22d70*/  WARPSYNC R241 ;  /* 0x000000f100007348 */ /* 0x000fe80003800000 */
[----:B------:R1:W2:Y:S02]  /*22d80*/  SHFL.IDX PT, R238, R239, R2, R238 ;  /* 0x00000002efee7389 */ /* 0x0002a400000e00ee */
[----:B-1----:R-:W-:Y:S02]  /*22d90*/  MOV R2, R3 ;  /* 0x0000000300027202 */ /* 0x002fe40000000f00 */
[----:B------:R-:W-:-:S04]  /*22da0*/  MOV R3, 0x0 ;  /* 0x0000000000037802 */ /* 0x000fc80000000f00 */
[----:B--2---:R-:W-:Y:S05]  /*22db0*/  RET.REL.NODEC R2 `(_ZN7cutlass13device_kernelIN5flash19enable_sm80_to_sm89INS1_16FlashAttnFwdSm80INS1_25CollectiveMainloopFwdSm80ILi8ELi1ELb1EN4cute5tupleIJNS5_1CILi128EEENS7_ILi112EEES8_EEELi128ENS_10bfloat16_tEfNS_4arch4Sm80ELb1ELb0ELb0ELb1ELb1ELb1ELb1ELb1EEENS1_21CollectiveEpilogueFwdINS6_IJS8_S8_S9_EEENS6_IJNS7_ILi1EEESH_SH_EEESB_SD_Li256ELb1ELb1ELb1ELb0EEENS1_36VarlenDynamicPersistentTileSchedulerILi128ELi112ELi256ELi256ELb1ELb1ELb0ELb1ELb1ELb1EEEEEEEEEvNT_6ParamsE) ;  /* 0xfffdd24002007950 */ /* 0x004fea0003c3ffff */
        .weak           $__internal_26_$__cuda_sm70_shflsync_up_p
        .type           $__internal_26_$__cuda_sm70_shflsync_up_p,@function
        .size           $__internal_26_$__cuda_sm70_shflsync_up_p,($__internal_27_$__cuda_sm70_votesync_ballot - $__internal_26_$__cuda_sm70_shflsync_up_p)
$__internal_26_$__cuda_sm70_shflsync_up_p:
[----:B------:R-:W-:Y:S02]  /*22dc0*/  MOV R11, 0xffffffff ;  /* 0xffffffff000b7802 */ /* 0x000fe40000000f00 */
[----:B------:R-:W-:Y:S02]  /*22dd0*/  MOV R5, RZ ;  /* 0x000000ff00057202 */ /* 0x000fe40000000f00 */
[----:B------:R-:W-:Y:S04]  /*22de0*/  WARPSYNC R11 ;  /* 0x0000000b00007348 */ /* 0x000fe80003800000 */
[----:B------:R1:W2:Y:S02]  /*22df0*/  SHFL.UP PT, R3, R2, R3, R5 ;  /* 0x0400000302037389 */ /* 0x0002a400000e0005 */
[----:B-1----:R-:W-:-:S04]  /*22e00*/  MOV R5, 0x0 ;  /* 0x0000000000057802 */ /* 0x002fc80000000f00 */
[----:B--2---:R-:W-:Y:S05]  /*22e10*/  RET.REL.NODEC R4 `(_ZN7cutlass13device_kernelIN5flash19enable_sm80_to_sm89INS1_16FlashAttnFwdSm80INS1_25CollectiveMainloopFwdSm80ILi8ELi1ELb1EN4cute5tupleIJNS5_1CILi128EEENS7_ILi112EEES8_EEELi128ENS_10bfloat16_tEfNS_4arch4Sm80ELb1ELb0ELb0ELb1ELb1ELb1ELb1ELb1EEENS1_21CollectiveEpilogueFwdINS6_IJS8_S8_S9_EEENS6_IJNS7_ILi1EEESH_SH_EEESB_SD_Li256ELb1ELb1ELb1ELb0EEENS1_36VarlenDynamicPersistentTileSchedulerILi128ELi112ELi256ELi256ELb1ELb1ELb0ELb1ELb1ELb1EEEEEEEEEvNT_6ParamsE) ;  /* 0xfffdd1e004007950 */ /* 0x004fea0003c3ffff */
        .weak           $__internal_27_$__cuda_sm70_votesync_ballot
        .type           $__internal_27_$__cuda_sm70_votesync_ballot,@function
        .size           $__internal_27_$__cuda_sm70_votesync_ballot,(.L_x_1819 - $__internal_27_$__cuda_sm70_votesync_ballot)
$__internal_27_$__cuda_sm70_votesync_ballot:
[----:B------:R-:W-:Y:S01]  /*22e20*/  ISETP.NE.U32.AND P0, PT, R2, 0x1, PT ;  /* 0x000000010200780c */ /* 0x000fe20003f05070 */
[----:B------:R-:W-:-:S04]  /*22e30*/  IMAD.MOV.U32 R5, RZ, RZ, -0x1 ;  /* 0xffffffffff057424 */ /* 0x000fc800078e00ff */
[----:B------:R-:W-:Y:S08]  /*22e40*/  WARPSYNC R5 ;  /* 0x0000000500007348 */ /* 0x000ff00003800000 */
[----:B------:R-:W-:-:S04]  /*22e50*/  VOTE.ANY R2, PT, !P0 ;  /* 0x0000000000027806 */ /* 0x000fc800040e0100 */
[----:B------:R-:W-:Y:S01]  /*22e60*/  LOP3.LUT R15, R2, R5, RZ, 0xc0, !PT ;  /* 0x00000005020f7212 */ /* 0x000fe200078ec0ff */
[----:B------:R-:W-:Y:S02]  /*22e70*/  IMAD.MOV.U32 R2, RZ, RZ, R3 ;  /* 0x000000ffff027224 */ /* 0x000fe400078e0003 */
[----:B------:R-:W-:-:S04]  /*22e80*/  IMAD.MOV.U32 R3, RZ, RZ, 0x0 ;  /* 0x00000000ff037424 */ /* 0x000fc800078e00ff */
[----:B------:R-:W-:Y:S05]  /*22e90*/  RET.REL.NODEC R2 `(_ZN7cutlass13device_kernelIN5flash19enable_sm80_to_sm89INS1_16FlashAttnFwdSm80INS1_25CollectiveMainloopFwdSm80ILi8ELi1ELb1EN4cute5tupleIJNS5_1CILi128EEENS7_ILi112EEES8_EEELi128ENS_10bfloat16_tEfNS_4arch4Sm80ELb1ELb0ELb0ELb1ELb1ELb1ELb1ELb1EEENS1_21CollectiveEpilogueFwdINS6_IJS8_S8_S9_EEENS6_IJNS7_ILi1EEESH_SH_EEESB_SD_Li256ELb1ELb1ELb1ELb0EEENS1_36VarlenDynamicPersistentTileSchedulerILi128ELi112ELi256ELi256ELb1ELb1ELb0ELb1ELb1ELb1EEEEEEEEEvNT_6ParamsE) ;  /* 0xfffdd16002007950 */ /* 0x000fea0003c3ffff */
.L_x_1783:
        /* <DEDUP_REMOVED lines=14> */
.L_x_1819:


//--------------------- .nv.shared._ZN7cutlass13device_kernelIN5flash19enable_sm80_to_sm89INS1_16FlashAttnFwdSm80INS1_25CollectiveMainloopFwdSm80ILi8ELi1ELb1EN4cute5tupleIJNS5_1CILi128EEES8_S8_EEELi128ENS_10bfloat16_tEfNS_4arch4Sm80ELb0ELb0ELb0ELb0ELb1ELb0ELb1ELb1EEENS1_21CollectiveEpilogueFwdIS9_NS6_IJNS7_ILi1EEESF_SF_EEESA_SC_Li256ELb0ELb1ELb1ELb0EEENS1_19SingleTileSchedulerILb0ELb1ELb1ELi128EEEEEEEEEvNT_6ParamsE --------------------------
	.section	.nv.shared._ZN7cutlass13device_kernelIN5flash19enable_sm80_to_sm89INS1_16FlashAttnFwdSm80INS1_25CollectiveMainloopFwdSm80ILi8ELi1ELb1EN4cute5tupleIJNS5_1CILi128EEES8_S8_EEELi128ENS_10bfloat16_tEfNS_4arch4Sm80ELb0ELb0ELb0ELb0ELb1ELb0ELb1ELb1EEENS1_21CollectiveEpilogueFwdIS9_NS6_IJNS7_ILi1EEESF_SF_EEESA_SC_Li256ELb0ELb1ELb1ELb0EEENS1_19SingleTileSchedulerILb0ELb1ELb1ELi128EEEEEEEEEvNT_6ParamsE,"aw",@nobits
	.sectionflags	@""
	.align	16


//--------------------- .nv.global                --------------------------
	.section	.nv.global,"aw",@nobits
.nv.global:
	.type		_ZN78_INTERNAL_417c4976_42_flash_fwd_hdim128_bf16_paged_split_sm80_cu_2acf44d3_27884cute1_E,@object
	.size		_ZN78_INTERNAL_417c4976_42_flash_fwd_hdim128_bf16_paged_split_sm80_cu_2acf44d3_27884cute1_E,(_ZN78_INTERNAL_417c4976_42_flash_fwd_hdim128_bf16_paged_split_sm80_cu_2acf44d3_27884cuda3std3__45__cpo6cbeginE - _ZN78_INTERNAL_417c4976_42_flash_fwd_hdim128_bf16_paged_split_sm80_cu_2acf44d3_27884cute1_E)
_ZN78_INTERNAL_417c4976_42_flash_fwd_hdim128_bf16_paged_split_sm80_cu_2acf44d3_27884cute1_E:
	.zero		1
	.type		_ZN78_INTERNAL_417c4976_42_flash_fwd_hdim128_bf16_paged_split_sm80_cu_2acf44d3_27884cuda3std3__45__cpo6cbeginE,@object
	.size		_ZN78_INTERNAL_417c4976_42_flash_fwd_hdim128_bf16_paged_split_sm80_cu_2acf44d3_27884cuda3std3__45__cpo6cbeginE,(_ZN78_INTERNAL_417c4976_42_flash_fwd_hdim128_bf16_paged_split_sm80_cu_2acf44d3_27884cuda3std3__48in_placeE - _ZN78_INTERNAL_417c4976_42_flash_fwd_hdim128_bf16_paged_split_sm80_cu_2acf44d3_27884cuda3std3__45__cpo6cbeginE)
_ZN78_INTERNAL_417c4976_42_flash_fwd_hdim128_bf16_paged_split_sm80_cu_2acf44d3_27884cuda3std3__45__cpo6cbeginE:
	.zero		1
	.type		_ZN78_INTERNAL_417c4976_42_flash_fwd_hdim128_bf16_paged_split_sm80_cu_2acf44d3_27884cuda3std3__48in_placeE,@object
	.size		_ZN78_INTERNAL_417c4976_42_flash_fwd_hdim128_bf16_paged_split_sm80_cu_2acf44d3_27884cuda3std3__48in_placeE,(_ZN78_INTERNAL_417c4976_42_flash_fwd_hdim128_bf16_paged_split_sm80_cu_2acf44d3_27884cuda3std6ranges3__45__cpo9iter_moveE - _ZN78_INTERNAL_417c4976_42_flash_fwd_hdim128_bf16_paged_split_sm80_cu_2acf44d3_27884cuda3std3__48in_placeE)
_ZN78_INTERNAL_417c4976_42_flash_fwd_hdim128_bf16_paged_split_sm80_cu_2acf44d3_27884cuda3std3__48in_placeE:
	.zero		1
	.type		_ZN78_INTERNAL_417c4976_42_flash_fwd_hdim128_bf16_paged_split_sm80_cu_2acf44d3_27884cuda3std6ranges3__45__cpo9iter_moveE,@object
	.size		_ZN78_INTERNAL_417c4976_42_flash_fwd_hdim128_bf16_paged_split_sm80_cu_2acf44d3_27884cuda3std6ranges3__45__cpo9iter_moveE,(_ZN78_INTERNAL_417c4976_42_flash_fwd_hdim128_bf16_paged_split_sm80_cu_2acf44d3_27884cuda3std3__45__cpo5beginE - _ZN78_INTERNAL_417c4976_42_flash_fwd_hdim128_bf16_paged_split_sm80_cu_2acf44d3_27884cuda3std6ranges3__45__cpo9iter_moveE)
_ZN78_INTERNAL_417c4976_42_flash_fwd_hdim128_bf16_paged_split_sm80_cu_2acf44d3_27884cuda3std6ranges3__45__cpo9iter_moveE:
	.zero		1
	.type		_ZN78_INTERNAL_417c4976_42_flash_fwd_hdim128_bf16_paged_split_sm80_cu_2acf44d3_27884cuda3std3__45__cpo5beginE,@object
	.size		_ZN78_INTERNAL_417c4976_42_flash_fwd_hdim128_bf16_paged_split_sm80_cu_2acf44d3_27884cuda3std3__45__cpo5beginE,(_ZN78_INTERNAL_417c4976_42_flash_fwd_hdim128_bf16_paged_split_sm80_cu_2acf44d3_27884cuda3std3__480_GLOBAL__N__417c4976_42_flash_fwd_hdim128_bf16_paged_split_sm80_cu_2acf44d3_27886ignoreE - _ZN78_INTERNAL_417c4976_42_flash_fwd_hdim128_bf16_paged_split_sm80_cu_2acf44d3_27884cuda3std3__45__cpo5beginE)
_ZN78_INTERNAL_417c4976_42_flash_fwd_hdim128_bf16_paged_split_sm80_cu_2acf44d3_27884cuda3std3__45__cpo5beginE:
	.zero		1
	.type		_ZN78_INTERNAL_417c4976_42_flash_fwd_hdim128_bf16_paged_split_sm80_cu_2acf44d3_27884cuda3std3__480_GLOBAL__N__417c4976_42_flash_fwd_hdim128_bf16_paged_split_sm80_cu_2acf44d3_27886ignoreE,@object
	.size		_ZN78_INTERNAL_417c4976_42_flash_fwd_hdim128_bf16_paged_split_sm80_cu_2acf44d3_27884cuda3std3__480_GLOBAL__N__417c4976_42_flash_fwd_hdim128_bf16_paged_split_sm80_cu_2acf44d3_27886ignoreE,(_ZN78_INTERNAL_417c4976_42_flash_fwd_hdim128_bf16_paged_split_sm80_cu_2acf44d3_27884cute7productE - _ZN78_INTERNAL_417c4976_42_flash_fwd_hdim128_bf16_paged_split_sm80_cu_2acf44d3_27884cuda3std3__480_GLOBAL__N__417c4976_42_flash_fwd_hdim128_bf16_paged_split_sm80_cu_2acf44d3_27886ignoreE)
_ZN78_INTERNAL_417c4976_42_flash_fwd_hdim128_bf16_paged_split_sm80_cu_2acf44d3_27884cuda3std3__480_GLOBAL__N__417c4976_42_flash_fwd_hdim128_bf16_paged_split_sm80_cu_2acf44d3_27886ignoreE:
	.zero		1
	.type		_ZN78_INTERNAL_417c4976_42_flash_fwd_hdim128_bf16_paged_split_sm80_cu_2acf44d3_27884cute7productE,@object
	.size		_ZN78_INTERNAL_417c4976_42_flash_fwd_hdim128_bf16_paged_split_sm80_cu_2acf44d3_27884cute7productE,(_ZN78_INTERNAL_417c4976_42_flash_fwd_hdim128_bf16_paged_split_sm80_cu_2acf44d3_27884cuda3std3__45__cpo3endE - _ZN78_INTERNAL_417c4976_42_flash_fwd_hdim128_bf16_paged_split_sm80_cu_2acf44d3_27884cute7productE)
_ZN78_INTERNAL_417c4976_42_flash_fwd_hdim128_bf16_paged_split_sm80_cu_2acf44d3_27884cute7productE:
	.zero		1
	.type		_ZN78_INTERNAL_417c4976_42_flash_fwd_hdim128_bf16_paged_split_sm80_cu_2acf44d3_27884cuda3std3__45__cpo3endE,@object
	.size		_ZN78_INTERNAL_417c4976_42_flash_fwd_hdim128_bf16_paged_split_sm80_cu_2acf44d3_27884cuda3std3__45__cpo3endE,(_ZN78_INTERNAL_417c4976_42_flash_fwd_hdim128_bf16_paged_split_sm80_cu_2acf44d3_27884cuda3std3__419piecewise_constructE - _ZN78_INTERNAL_417c4976_42_flash_fwd_hdim128_bf16_paged_split_sm80_cu_2acf44d3_27884cuda3std3__45__cpo3endE)
_ZN78_INTERNAL_417c4976_42_flash_fwd_hdim128_bf16_paged_split_sm80_cu_2acf44d3_27884cuda3std3__45__cpo3endE:
	.zero		1
	.type		_ZN78_INTERNAL_417c4976_42_flash_fwd_hdim128_bf16_paged_split_sm80_cu_2acf44d3_27884cuda3std3__419piecewise_constructE,@object
	.size		_ZN78_INTERNAL_417c4976_42_flash_fwd_hdim128_bf16_paged_split_sm80_cu_2acf44d3_27884cuda3std3__419piecewise_constructE,(_ZN78_INTERNAL_417c4976_42_flash_fwd_hdim128_bf16_paged_split_sm80_cu_2acf44d3_27884cuda3std3__45__cpo4cendE - _ZN78_INTERNAL_417c4976_42_flash_fwd_hdim128_bf16_paged_split_sm80_cu_2acf44d3_27884cuda3std3__419piecewise_constructE)
_ZN78_INTERNAL_417c4976_42_flash_fwd_hdim128_bf16_paged_split_sm80_cu_2acf44d3_27884cuda3std3__419piecewise_constructE:
	.zero		1
	.type		_ZN78_INTERNAL_417c4976_42_flash_fwd_hdim128_bf16_paged_split_sm80_cu_2acf44d3_27884cuda3std3__45__cpo4cendE,@object
	.size		_ZN78_INTERNAL_417c4976_42_flash_fwd_hdim128_bf16_paged_split_sm80_cu_2acf44d3_27884cuda3std3__45__cpo4cendE,(_ZN78_INTERNAL_417c4976_42_flash_fwd_hdim128_bf16_paged_split_sm80_cu_2acf44d3_27884cuda3std6ranges3__45__cpo4swapE - _ZN78_INTERNAL_417c4976_42_flash_fwd_hdim128_bf16_paged_split_sm80_cu_2acf44d3_27884cuda3std3__45__cpo4cendE)
_ZN78_INTERNAL_417c4976_42_flash_fwd_hdim128_bf16_paged_split_sm80_cu_2acf44d3_27884cuda3std3__45__cpo4cendE:
	.zero		1
	.type		_ZN78_INTERNAL_417c4976_42_flash_fwd_hdim128_bf16_paged_split_sm80_cu_2acf44d3_27884cuda3std6ranges3__45__cpo4swapE,@object
	.size		_ZN78_INTERNAL_417c4976_42_flash_fwd_hdim128_bf16_paged_split_sm80_cu_2acf44d3_27884cuda3std6ranges3__45__cpo4swapE,(.L_7 - _ZN78_INTERNAL_417c4976_42_flash_fwd_hdim128_bf16_paged_split_sm80_cu_2acf44d3_27884cuda3std6ranges3__45__cpo4swapE)
_ZN78_INTERNAL_417c4976_42_flash_fwd_hdim128_bf16_paged_split_sm80_cu_2acf44d3_27884cuda3std6ranges3__45__cpo4swapE:
	.zero		1
.L_7:


//--------------------- .nv.shared._ZN7cutlass13device_kernelIN5flash19enable_sm80_to_sm89INS1_16FlashAttnFwdSm80INS1_25CollectiveMainloopFwdSm80ILi8ELi1ELb1EN4cute5tupleIJNS5_1CILi128EEENS7_ILi96EEES8_EEELi128ENS_10bfloat16_tEfNS_4arch4Sm80ELb0ELb1ELb0ELb0ELb1ELb0ELb1ELb1EEENS1_21CollectiveEpilogueFwdINS6_IJS8_S8_S9_EEENS6_IJNS7_ILi1EEESH_SH_EEESB_SD_Li256ELb0ELb1ELb1ELb0EEENS1_19SingleTileSchedulerILb0ELb1ELb1ELi128EEEEEEEEEvNT_6ParamsE --------------------------
	.section	.nv.shared._ZN7cutlass13device_kernelIN5flash19enable_sm80_to_sm89INS1_16FlashAttnFwdSm80INS1_25CollectiveMainloopFwdSm80ILi8ELi1ELb1EN4cute5tupleIJNS5_1CILi128EEENS7_ILi96EEES8_EEELi128ENS_10bfloat16_tEfNS_4arch4Sm80ELb0ELb1ELb0ELb0ELb1ELb0ELb1ELb1EEENS1_21CollectiveEpilogueFwdINS6_IJS8_S8_S9_EEENS6_IJNS7_ILi1EEESH_SH_EEESB_SD_Li256ELb0ELb1ELb1ELb0EEENS1_19SingleTileSchedulerILb0ELb1ELb1ELi128EEEEEEEEEvNT_6ParamsE,"aw",@nobits
	.sectionflags	@""
	.align	16


//--------------------- .nv.shared._ZN7cutlass13device_kernelIN5flash19enable_sm80_to_sm89INS1_16FlashAttnFwdSm80INS1_25CollectiveMainloopFwdSm80ILi8ELi1ELb1EN4cute5tupleIJNS5_1CILi128EEES8_S8_EEELi128ENS_10bfloat16_tEfNS_4arch4Sm80ELb1ELb0ELb0ELb0ELb1ELb0ELb1ELb1EEENS1_21CollectiveEpilogueFwdIS9_NS6_IJNS7_ILi1EEESF_SF_EEESA_SC_Li256ELb0ELb1ELb1ELb0EEENS1_30DynamicPersistentTileSchedulerILi256ELi256ELb1ELb1ELb0EEEEEEEEEvNT_6ParamsE --------------------------
	.section	.nv.shared._ZN7cutlass13device_kernelIN5flash19enable_sm80_to_sm89INS1_16FlashAttnFwdSm80INS1_25CollectiveMainloopFwdSm80ILi8ELi1ELb1EN4cute5tupleIJNS5_1CILi128EEES8_S8_EEELi128ENS_10bfloat16_tEfNS_4arch4Sm80ELb1ELb0ELb0ELb0ELb1ELb0ELb1ELb1EEENS1_21CollectiveEpilogueFwdIS9_NS6_IJNS7_ILi1EEESF_SF_EEESA_SC_Li256ELb0ELb1ELb1ELb0EEENS1_30DynamicPersistentTileSchedulerILi256ELi256ELb1ELb1ELb0EEEEEEEEEvNT_6ParamsE,"aw",@nobits
	.sectionflags	@""
	.align	16


//--------------------- .nv.shared._ZN7cutlass13device_kernelIN5flash19enable_sm80_to_sm89INS1_16FlashAttnFwdSm80INS1_25CollectiveMainloopFwdSm80ILi4ELi1ELb0EN4cute5tupleIJNS5_1CILi128EEENS7_ILi64EEES8_EEELi128ENS_10bfloat16_tEfNS_4arch4Sm80ELb0ELb0ELb0ELb0ELb1ELb0ELb1ELb1EEENS1_21CollectiveEpilogueFwdINS6_IJS8_S8_S9_EEENS6_IJNS7_ILi1EEESH_SH_EEESB_SD_Li128ELb0ELb1ELb1ELb0EEENS1_19SingleTileSchedulerILb0ELb1ELb1ELi128EEEEEEEEEvNT_6ParamsE --------------------------
	.section	.nv.shared._ZN7cutlass13device_kernelIN5flash19enable_sm80_to_sm89INS1_16FlashAttnFwdSm80INS1_25CollectiveMainloopFwdSm80ILi4ELi1ELb0EN4cute5tupleIJNS5_1CILi128EEENS7_ILi64EEES8_EEELi128ENS_10bfloat16_tEfNS_4arch4Sm80ELb0ELb0ELb0ELb0ELb1ELb0ELb1ELb1EEENS1_21CollectiveEpilogueFwdINS6_IJS8_S8_S9_EEENS6_IJNS7_ILi1EEESH_SH_EEESB_SD_Li128ELb0ELb1ELb1ELb0EEENS1_19SingleTileSchedulerILb0ELb1ELb1ELi128EEEEEEEEEvNT_6ParamsE,"aw",@nobits
	.sectionflags	@""
	.align	16


//--------------------- .nv.shared._ZN7cutlass13device_kernelIN5flash19enable_sm80_to_sm89INS1_16FlashAttnFwdSm80INS1_25CollectiveMainloopFwdSm80ILi8ELi1ELb1EN4cute5tupleIJNS5_1CILi128EEENS7_ILi112EEES8_EEELi128ENS_10bfloat16_tEfNS_4arch4Sm80ELb0ELb0ELb0ELb1ELb1ELb0ELb1ELb1EEENS1_21CollectiveEpilogueFwdINS6_IJS8_S8_S9_EEENS6_IJNS7_ILi1EEESH_SH_EEESB_SD_Li256ELb1ELb1ELb1ELb0EEENS1_36VarlenDynamicPersistentTileSchedulerILi128ELi112ELi256ELi256ELb1ELb1ELb0ELb0ELb1ELb1EEEEEEEEEvNT_6ParamsE --------------------------
	.section	.nv.shared._ZN7cutlass13device_kernelIN5flash19enable_sm80_to_sm89INS1_16FlashAttnFwdSm80INS1_25CollectiveMainloopFwdSm80ILi8ELi1ELb1EN4cute5tupleIJNS5_1CILi128EEENS7_ILi112EEES8_EEELi128ENS_10bfloat16_tEfNS_4arch4Sm80ELb0ELb0ELb0ELb1ELb1ELb0ELb1ELb1EEENS1_21CollectiveEpilogueFwdINS6_IJS8_S8_S9_EEENS6_IJNS7_ILi1EEESH_SH_EEESB_SD_Li256ELb1ELb1ELb1ELb0EEENS1_36VarlenDynamicPersistentTileSchedulerILi128ELi112ELi256ELi256ELb1ELb1ELb0ELb0ELb1ELb1EEEEEEEEEvNT_6ParamsE,"aw",@nobits
	.sectionflags	@""
	.align	16


//--------------------- .nv.shared._ZN7cutlass13device_kernelIN5flash19enable_sm80_to_sm89INS1_16FlashAttnFwdSm80INS1_25CollectiveMainloopFwdSm80ILi8ELi1ELb1EN4cute5tupleIJNS5_1CILi128EEENS7_ILi112EEES8_EEELi128ENS_10bfloat16_tEfNS_4arch4Sm80ELb0ELb0ELb0ELb1ELb1ELb1ELb1ELb1EEENS1_21CollectiveEpilogueFwdINS6_IJS8_S8_S9_EEENS6_IJNS7_ILi1EEESH_SH_EEESB_SD_Li256ELb1ELb1ELb1ELb0EEENS1_36VarlenDynamicPersistentTileSchedulerILi128ELi112ELi256ELi256ELb1ELb1ELb0ELb0ELb1ELb1EEEEEEEEEvNT_6ParamsE --------------------------
	.section	.nv.shared._ZN7cutlass13device_kernelIN5flash19enable_sm80_to_sm89INS1_16FlashAttnFwdSm80INS1_25CollectiveMainloopFwdSm80ILi8ELi1ELb1EN4cute5tupleIJNS5_1CILi128EEENS7_ILi112EEES8_EEELi128ENS_10bfloat16_tEfNS_4arch4Sm80ELb0ELb0ELb0ELb1ELb1ELb1ELb1ELb1EEENS1_21CollectiveEpilogueFwdINS6_IJS8_S8_S9_EEENS6_IJNS7_ILi1EEESH_SH_EEESB_SD_Li256ELb1ELb1ELb1ELb0EEENS1_36VarlenDynamicPersistentTileSchedulerILi128ELi112ELi256ELi256ELb1ELb1ELb0ELb0ELb1ELb1EEEEEEEEEvNT_6ParamsE,"aw",@nobits
	.sectionflags	@""
	.align	16


//--------------------- .nv.shared._ZN7cutlass13device_kernelIN5flash19enable_sm80_to_sm89INS1_16FlashAttnFwdSm80INS1_25CollectiveMainloopFwdSm80ILi4ELi1ELb0EN4cute5tupleIJNS5_1CILi128EEENS7_ILi48EEES8_EEELi128ENS_10bfloat16_tEfNS_4arch4Sm80ELb0ELb1ELb0ELb0ELb1ELb0ELb1ELb1EEENS1_21CollectiveEpilogueFwdINS6_IJS8_S8_S9_EEENS6_IJNS7_ILi1EEESH_SH_EEESB_SD_Li128ELb0ELb1ELb1ELb0EEENS1_19SingleTileSchedulerILb0ELb1ELb1ELi128EEEEEEEEEvNT_6ParamsE --------------------------
	.section	.nv.shared._ZN7cutlass13device_kernelIN5flash19enable_sm80_to_sm89INS1_16FlashAttnFwdSm80INS1_25CollectiveMainloopFwdSm80ILi4ELi1ELb0EN4cute5tupleIJNS5_1CILi128EEENS7_ILi48EEES8_EEELi128ENS_10bfloat16_tEfNS_4arch4Sm80ELb0ELb1ELb0ELb0ELb1ELb0ELb1ELb1EEENS1_21CollectiveEpilogueFwdINS6_IJS8_S8_S9_EEENS6_IJNS7_ILi1EEESH_SH_EEESB_SD_Li128ELb0ELb1ELb1ELb0EEENS1_19SingleTileSchedulerILb0ELb1ELb1ELi128EEEEEEEEEvNT_6ParamsE,"aw",@nobits
	.sectionflags	@""
	.align	16


//--------------------- .nv.shared._ZN7cutlass13device_kernelIN5flash19enable_sm80_to_sm89INS1_16FlashAttnFwdSm80INS1_25CollectiveMainloopFwdSm80ILi8ELi1ELb1EN4cute5tupleIJNS5_1CILi128EEENS7_ILi96EEES8_EEELi128ENS_10bfloat16_tEfNS_4arch4Sm80ELb0ELb1ELb0ELb1ELb1ELb0ELb1ELb1EEENS1_21CollectiveEpilogueFwdINS6_IJS8_S8_S9_EEENS6_IJNS7_ILi1EEESH_SH_EEESB_SD_Li256ELb1ELb1ELb1ELb0EEENS1_36VarlenDynamicPersistentTileSchedulerILi128ELi96ELi256ELi256ELb1ELb1ELb0ELb1ELb0ELb1EEEEEEEEEvNT_6ParamsE --------------------------
	.section	.nv.shared._ZN7cutlass13device_kernelIN5flash19enable_sm80_to_sm89INS1_16FlashAttnFwdSm80INS1_25CollectiveMainloopFwdSm80ILi8ELi1ELb1EN4cute5tupleIJNS5_1CILi128EEENS7_ILi96EEES8_EEELi128ENS_10bfloat16_tEfNS_4arch4Sm80ELb0ELb1ELb0ELb1ELb1ELb0ELb1ELb1EEENS1_21CollectiveEpilogueFwdINS6_IJS8_S8_S9_EEENS6_IJNS7_ILi1EEESH_SH_EEESB_SD_Li256ELb1ELb1ELb1ELb0EEENS1_36VarlenDynamicPersistentTileSchedulerILi128ELi96ELi256ELi256ELb1ELb1ELb0ELb1ELb0ELb1EEEEEEEEEvNT_6ParamsE,"aw",@nobits
	.sectionflags	@""
	.align	16


//--------------------- .nv.shared._ZN7cutlass13device_kernelIN5flash19enable_sm80_to_sm89INS1_16FlashAttnFwdSm80INS1_25CollectiveMainloopFwdSm80ILi8ELi1ELb1EN4cute5tupleIJNS5_1CILi128EEENS7_ILi96EEES8_EEELi128ENS_10bfloat16_tEfNS_4arch4Sm80ELb0ELb1ELb0ELb1ELb1ELb1ELb1ELb1EEENS1_21CollectiveEpilogueFwdINS6_IJS8_S8_S9_EEENS6_IJNS7_ILi1EEESH_SH_EEESB_SD_Li256ELb1ELb1ELb1ELb0EEENS1_36VarlenDynamicPersistentTileSchedulerILi128ELi96ELi256ELi256ELb1ELb1ELb0ELb1ELb0ELb1EEEEEEEEEvNT_6ParamsE --------------------------
	.section	.nv.shared._ZN7cutlass13device_kernelIN5flash19enable_sm80_to_sm89INS1_16FlashAttnFwdSm80INS1_25CollectiveMainloopFwdSm80ILi8ELi1ELb1EN4cute5tupleIJNS5_1CILi128EEENS7_ILi96EEES8_EEELi128ENS_10bfloat16_tEfNS_4arch4Sm80ELb0ELb1ELb0ELb1ELb1ELb1ELb1ELb1EEENS1_21CollectiveEpilogueFwdINS6_IJS8_S8_S9_EEENS6_IJNS7_ILi1EEESH_SH_EEESB_SD_Li256ELb1ELb1ELb1ELb0EEENS1_36VarlenDynamicPersistentTileSchedulerILi128ELi96ELi256ELi256ELb1ELb1ELb0ELb1ELb0ELb1EEEEEEEEEvNT_6ParamsE,"aw",@nobits
	.sectionflags	@""
	.align	16


//--------------------- .nv.shared._ZN7cutlass13device_kernelIN5flash19enable_sm80_to_sm89INS1_16FlashAttnFwdSm80INS1_25CollectiveMainloopFwdSm80ILi4ELi1ELb0EN4cute5tupleIJNS5_1CILi128EEENS7_ILi64EEES8_EEELi128ENS_10bfloat16_tEfNS_4arch4Sm80ELb1ELb0ELb0ELb0ELb1ELb0ELb1ELb1EEENS1_21CollectiveEpilogueFwdINS6_IJS8_S8_S9_EEENS6_IJNS7_ILi1EEESH_SH_EEESB_SD_Li128ELb0ELb1ELb1ELb0EEENS1_30DynamicPersistentTileSchedulerILi128ELi128ELb1ELb1ELb0EEEEEEEEEvNT_6ParamsE --------------------------
	.section	.nv.shared._ZN7cutlass13device_kernelIN5flash19enable_sm80_to_sm89INS1_16FlashAttnFwdSm80INS1_25CollectiveMainloopFwdSm80ILi4ELi1ELb0EN4cute5tupleIJNS5_1CILi128EEENS7_ILi64EEES8_EEELi128ENS_10bfloat16_tEfNS_4arch4Sm80ELb1ELb0ELb0ELb0ELb1ELb0ELb1ELb1EEENS1_21CollectiveEpilogueFwdINS6_IJS8_S8_S9_EEENS6_IJNS7_ILi1EEESH_SH_EEESB_SD_Li128ELb0ELb1ELb1ELb0EEENS1_30DynamicPersistentTileSchedulerILi128ELi128ELb1ELb1ELb0EEEEEEEEEvNT_6ParamsE,"aw",@nobits
	.sectionflags	@""
	.align	16


//--------------------- .nv.shared._ZN7cutlass13device_kernelIN5flash19enable_sm80_to_sm89INS1_16FlashAttnFwdSm80INS1_25CollectiveMainloopFwdSm80ILi8ELi1ELb1EN4cute5tupleIJNS5_1CILi128EEENS7_ILi112EEES8_EEELi128ENS_10bfloat16_tEfNS_4arch4Sm80ELb1ELb0ELb0ELb1ELb1ELb0ELb1ELb1EEENS1_21CollectiveEpilogueFwdINS6_IJS8_S8_S9_EEENS6_IJNS7_ILi1EEESH_SH_EEESB_SD_Li256ELb1ELb1ELb1ELb0EEENS1_36VarlenDynamicPersistentTileSchedulerILi128ELi112ELi256ELi256ELb1ELb1ELb0ELb1ELb1ELb1EEEEEEEEEvNT_6ParamsE --------------------------
	.section	.nv.shared._ZN7cutlass13device_kernelIN5flash19enable_sm80_to_sm89INS1_16FlashAttnFwdSm80INS1_25CollectiveMainloopFwdSm80ILi8ELi1ELb1EN4cute5tupleIJNS5_1CILi128EEENS7_ILi112EEES8_EEELi128ENS_10bfloat16_tEfNS_4arch4Sm80ELb1ELb0ELb0ELb1ELb1ELb0ELb1ELb1EEENS1_21CollectiveEpilogueFwdINS6_IJS8_S8_S9_EEENS6_IJNS7_ILi1EEESH_SH_EEESB_SD_Li256ELb1ELb1ELb1ELb0EEENS1_36VarlenDynamicPersistentTileSchedulerILi128ELi112ELi256ELi256ELb1ELb1ELb0ELb1ELb1ELb1EEEEEEEEEvNT_6ParamsE,"aw",@nobits
	.sectionflags	@""
	.align	16


//--------------------- .nv.shared._ZN7cutlass13device_kernelIN5flash19enable_sm80_to_sm89INS1_16FlashAttnFwdSm80INS1_25CollectiveMainloopFwdSm80ILi8ELi1ELb1EN4cute5tupleIJNS5_1CILi128EEENS7_ILi112EEES8_EEELi128ENS_10bfloat16_tEfNS_4arch4Sm80ELb1ELb0ELb0ELb1ELb1ELb1ELb1ELb1EEENS1_21CollectiveEpilogueFwdINS6_IJS8_S8_S9_EEENS6_IJNS7_ILi1EEESH_SH_EEESB_SD_Li256ELb1ELb1ELb1ELb0EEENS1_36VarlenDynamicPersistentTileSchedulerILi128ELi112ELi256ELi256ELb1ELb1ELb0ELb1ELb1ELb1EEEEEEEEEvNT_6ParamsE --------------------------
	.section	.nv.shared._ZN7cutlass13device_kernelIN5flash19enable_sm80_to_sm89INS1_16FlashAttnFwdSm80INS1_25CollectiveMainloopFwdSm80ILi8ELi1ELb1EN4cute5tupleIJNS5_1CILi128EEENS7_ILi112EEES8_EEELi128ENS_10bfloat16_tEfNS_4arch4Sm80ELb1ELb0ELb0ELb1ELb1ELb1ELb1ELb1EEENS1_21CollectiveEpilogueFwdINS6_IJS8_S8_S9_EEENS6_IJNS7_ILi1EEESH_SH_EEESB_SD_Li256ELb1ELb1ELb1ELb0EEENS1_36VarlenDynamicPersistentTileSchedulerILi128ELi112ELi256ELi256ELb1ELb1ELb0ELb1ELb1ELb1EEEEEEEEEvNT_6ParamsE,"aw",@nobits
	.sectionflags	@""
	.align	16
